	.target	sm_90a

	.elftype	@"ET_EXEC"


//--------------------- .note.nv.tkinfo           --------------------------
	.section	.note.nv.tkinfo,"",@"SHT_NOTE"
	.sectionflags	@"SHF_NOTE_NV_TKINFO"
	.tkinfo
        /*0018*/ 	.word	0x00000002
        /*0030*/ 	.string	""
        /*0030*/ 	.string	"ptxas"
        /*0030*/ 	.string	"Cuda compilation tools, release 13.0, V13.0.88"
        /*0030*/ 	.string	"Build cuda_13.0.r13.0/compiler.36424714_0"
        /*0030*/ 	.string	"-v  -suppress-debug-info  -lineinfo  -arch sm_90a "



//--------------------- .note.nv.cuinfo           --------------------------
	.section	.note.nv.cuinfo,"",@"SHT_NOTE"
	.sectionflags	@"SHF_NOTE_NV_CUINFO"
        /*0018*/ 	.short	0x0002
        /*001a*/ 	.short	0x005a
        /*001c*/ 	.short	0x0082
	.zero		2


//--------------------- .nv.info                  --------------------------
	.section	.nv.info,"",@"SHT_CUDA_INFO"
	.align	4


	//----- nvinfo : EIATTR_REGCOUNT
	.align		4
        /*0000*/ 	.byte	0x04, 0x2f
        /*0002*/ 	.short	(.L_1 - .L_0)
	.align		4
.L_0:
        /*0004*/ 	.word	index@(matmul_kernel)
        /*0008*/ 	.word	0x00000040


	//----- nvinfo : EIATTR_FRAME_SIZE
	.align		4
.L_1:
        /*000c*/ 	.byte	0x04, 0x11
        /*000e*/ 	.short	(.L_3 - .L_2)
	.align		4
.L_2:
        /*0010*/ 	.word	index@(matmul_kernel)
        /*0014*/ 	.word	0x00007c48


	//----- nvinfo : EIATTR_MIN_STACK_SIZE
	.align		4
.L_3:
        /*0018*/ 	.byte	0x04, 0x12
        /*001a*/ 	.short	(.L_5 - .L_4)
	.align		4
.L_4:
        /*001c*/ 	.word	index@(matmul_kernel)
        /*0020*/ 	.word	0x00007c48
.L_5:


//--------------------- .nv.compat                --------------------------
	.section	.nv.compat,"",@"SHT_CUDA_COMPAT_INFO"
	.align	4
        /*0000*/ 	.byte	0x02, 0x09, 0x01, 0x00, 0x02, 0x02, 0x02, 0x00, 0x02, 0x05, 0x05, 0x00, 0x03, 0x07, 0x01, 0x01
        /*0010*/ 	.byte	0x02, 0x03, 0x00, 0x00, 0x02, 0x06, 0x01, 0x00, 0x04, 0x0b, 0x08, 0x00, 0x00, 0x00, 0x00, 0x00
        /*0020*/ 	.byte	0x00, 0x00, 0x00, 0x00


//--------------------- .nv.info.matmul_kernel    --------------------------
	.section	.nv.info.matmul_kernel,"",@"SHT_CUDA_INFO"
	.sectionflags	@""
	.align	4


	//----- nvinfo : EIATTR_CUDA_API_VERSION
	.align		4
        /*0000*/ 	.byte	0x04, 0x37
        /*0002*/ 	.short	(.L_7 - .L_6)
.L_6:
        /*0004*/ 	.word	0x00000082


	//----- nvinfo : EIATTR_KPARAM_INFO
	.align		4
.L_7:
        /*0008*/ 	.byte	0x04, 0x17
        /*000a*/ 	.short	(.L_9 - .L_8)
.L_8:
        /*000c*/ 	.word	0x00000000
        /*0010*/ 	.short	0x000d
        /*0012*/ 	.short	0x0048
        /*0014*/ 	.byte	0x00, 0xf4, 0x21, 0x00


	//----- nvinfo : EIATTR_KPARAM_INFO
	.align		4
.L_9:
        /*0018*/ 	.byte	0x04, 0x17
        /*001a*/ 	.short	(.L_11 - .L_10)
.L_10:
        /*001c*/ 	.word	0x00000000
        /*0020*/ 	.short	0x000c
        /*0022*/ 	.short	0x0040
        /*0024*/ 	.byte	0x00, 0xf4, 0x21, 0x00


	//----- nvinfo : EIATTR_KPARAM_INFO
	.align		4
.L_11:
        /*0028*/ 	.byte	0x04, 0x17
        /*002a*/ 	.short	(.L_13 - .L_12)
.L_12:
        /*002c*/ 	.word	0x00000000
        /*0030*/ 	.short	0x000b
        /*0032*/ 	.short	0x0038
        /*0034*/ 	.byte	0x00, 0xf0, 0x11, 0x00


	//----- nvinfo : EIATTR_KPARAM_INFO
	.align		4
.L_13:
        /*0038*/ 	.byte	0x04, 0x17
        /*003a*/ 	.short	(.L_15 - .L_14)
.L_14:
        /*003c*/ 	.word	0x00000000
        /*0040*/ 	.short	0x000a
        /*0042*/ 	.short	0x0034
        /*0044*/ 	.byte	0x00, 0xf0, 0x11, 0x00


	//----- nvinfo : EIATTR_KPARAM_INFO
	.align		4
.L_15:
        /*0048*/ 	.byte	0x04, 0x17
        /*004a*/ 	.short	(.L_17 - .L_16)
.L_16:
        /*004c*/ 	.word	0x00000000
        /*0050*/ 	.short	0x0009
        /*0052*/ 	.short	0x0030
        /*0054*/ 	.byte	0x00, 0xf0, 0x11, 0x00


	//----- nvinfo : EIATTR_KPARAM_INFO
	.align		4
.L_17:
        /*0058*/ 	.byte	0x04, 0x17
        /*005a*/ 	.short	(.L_19 - .L_18)
.L_18:
        /*005c*/ 	.word	0x00000000
        /*0060*/ 	.short	0x0008
        /*0062*/ 	.short	0x002c
        /*0064*/ 	.byte	0x00, 0xf0, 0x11, 0x00


	//----- nvinfo : EIATTR_KPARAM_INFO
	.align		4
.L_19:
        /*0068*/ 	.byte	0x04, 0x17
        /*006a*/ 	.short	(.L_21 - .L_20)
.L_20:
        /*006c*/ 	.word	0x00000000
        /*0070*/ 	.short	0x0007
        /*0072*/ 	.short	0x0028
        /*0074*/ 	.byte	0x00, 0xf0, 0x11, 0x00


	//----- nvinfo : EIATTR_KPARAM_INFO
	.align		4
.L_21:
        /*0078*/ 	.byte	0x04, 0x17
        /*007a*/ 	.short	(.L_23 - .L_22)
.L_22:
        /*007c*/ 	.word	0x00000000
        /*0080*/ 	.short	0x0006
        /*0082*/ 	.short	0x0024
        /*0084*/ 	.byte	0x00, 0xf0, 0x11, 0x00


	//----- nvinfo : EIATTR_KPARAM_INFO
	.align		4
.L_23:
        /*0088*/ 	.byte	0x04, 0x17
        /*008a*/ 	.short	(.L_25 - .L_24)
.L_24:
        /*008c*/ 	.word	0x00000000
        /*0090*/ 	.short	0x0005
        /*0092*/ 	.short	0x0020
        /*0094*/ 	.byte	0x00, 0xf0, 0x11, 0x00


	//----- nvinfo : EIATTR_KPARAM_INFO
	.align		4
.L_25:
        /*0098*/ 	.byte	0x04, 0x17
        /*009a*/ 	.short	(.L_27 - .L_26)
.L_26:
        /*009c*/ 	.word	0x00000000
        /*00a0*/ 	.short	0x0004
        /*00a2*/ 	.short	0x001c
        /*00a4*/ 	.byte	0x00, 0xf0, 0x11, 0x00


	//----- nvinfo : EIATTR_KPARAM_INFO
	.align		4
.L_27:
        /*00a8*/ 	.byte	0x04, 0x17
        /*00aa*/ 	.short	(.L_29 - .L_28)
.L_28:
        /*00ac*/ 	.word	0x00000000
        /*00b0*/ 	.short	0x0003
        /*00b2*/ 	.short	0x0018
        /*00b4*/ 	.byte	0x00, 0xf0, 0x11, 0x00


	//----- nvinfo : EIATTR_KPARAM_INFO
	.align		4
.L_29:
        /*00b8*/ 	.byte	0x04, 0x17
        /*00ba*/ 	.short	(.L_31 - .L_30)
.L_30:
        /*00bc*/ 	.word	0x00000000
        /*00c0*/ 	.short	0x0002
        /*00c2*/ 	.short	0x0010
        /*00c4*/ 	.byte	0x00, 0xf4, 0x21, 0x00


	//----- nvinfo : EIATTR_KPARAM_INFO
	.align		4
.L_31:
        /*00c8*/ 	.byte	0x04, 0x17
        /*00ca*/ 	.short	(.L_33 - .L_32)
.L_32:
        /*00cc*/ 	.word	0x00000000
        /*00d0*/ 	.short	0x0001
        /*00d2*/ 	.short	0x0008
        /*00d4*/ 	.byte	0x00, 0xf4, 0x21, 0x00


	//----- nvinfo : EIATTR_KPARAM_INFO
	.align		4
.L_33:
        /*00d8*/ 	.byte	0x04, 0x17
        /*00da*/ 	.short	(.L_35 - .L_34)
.L_34:
        /*00dc*/ 	.word	0x00000000
        /*00e0*/ 	.short	0x0000
        /*00e2*/ 	.short	0x0000
        /*00e4*/ 	.byte	0x00, 0xf4, 0x21, 0x00


	//----- nvinfo : EIATTR_SPARSE_MMA_MASK
	.align		4
.L_35:
        /*00e8*/ 	.byte	0x03, 0x50
        /*00ea*/ 	.short	0x0000


	//----- nvinfo : EIATTR_MAXREG_COUNT
	.align		4
        /*00ec*/ 	.byte	0x03, 0x1b
        /*00ee*/ 	.short	0x00ff


	//----- nvinfo : EIATTR_NUM_BARRIERS
	.align		4
        /*00f0*/ 	.byte	0x02, 0x4c
        /*00f2*/ 	.byte	0x01
	.zero		1


	//----- nvinfo : EIATTR_ANNOTATIONS
	.align		4
        /*00f4*/ 	.byte	0x04, 0x55
        /*00f6*/ 	.short	(.L_37 - .L_36)


	//   ....[0]....
.L_36:
        /*00f8*/ 	.word	0x00000001
        /*00fc*/ 	.byte	0x70, 0x00, 0x00, 0x00, 0x01, 0x00, 0x00, 0x00, 0xa0, 0x00, 0x00, 0x00, 0x01, 0x00, 0x00, 0x00
        /* <DEDUP_REMOVED lines=2999> */
        /*bc7c*/ 	.byte	0x90, 0x0e, 0x03, 0x00


	//----- nvinfo : EIATTR_MERCURY_ISA_VERSION
	.align		4
.L_37:
        /*bc80*/ 	.byte	0x03, 0x5f
        /*bc82*/ 	.short	0x0101


	//----- nvinfo : EIATTR_COOP_GROUP_MASK_REGIDS
	.align		4
        /*bc84*/ 	.byte	0x04, 0x29
        /*bc86*/ 	.short	(.L_39 - .L_38)


	//   ....[0]....
.L_38:
        /*bc88*/ 	.word	0xffffffff


	//   ....[1]....
        /*bc8c*/ 	.word	0xffffffff


	//   ....[2]....
        /*bc90*/ 	.word	0xffffffff


	//   ....[3]....
        /*bc94*/ 	.word	0xffffffff


	//   ....[4]....
        /*bc98*/ 	.word	0xffffffff


	//   ....[5]....
        /*bc9c*/ 	.word	0xffffffff


	//   ....[6]....
        /*bca0*/ 	.word	0xffffffff


	//   ....[7]....
        /*bca4*/ 	.word	0xffffffff


	//   ....[8]....
        /*bca8*/ 	.word	0xffffffff


	//   ....[9]....
        /*bcac*/ 	.word	0xffffffff


	//   ....[10]....
        /*bcb0*/ 	.word	0xffffffff


	//   ....[11]....
        /*bcb4*/ 	.word	0xffffffff


	//   ....[12]....
        /*bcb8*/ 	.word	0xffffffff


	//   ....[13]....
        /*bcbc*/ 	.word	0xffffffff


	//   ....[14]....
        /*bcc0*/ 	.word	0xffffffff


	//   ....[15]....
        /*bcc4*/ 	.word	0xffffffff


	//   ....[16]....
        /*bcc8*/ 	.word	0xffffffff


	//   ....[17]....
        /*bccc*/ 	.word	0xffffffff


	//   ....[18]....
        /*bcd0*/ 	.word	0xffffffff


	//   ....[19]....
        /*bcd4*/ 	.word	0xffffffff


	//   ....[20]....
        /*bcd8*/ 	.word	0xffffffff


	//   ....[21]....
        /*bcdc*/ 	.word	0xffffffff


	//   ....[22]....
        /*bce0*/ 	.word	0xffffffff


	//   ....[23]....
        /*bce4*/ 	.word	0xffffffff


	//   ....[24]....
        /*bce8*/ 	.word	0xffffffff


	//   ....[25]....
        /*bcec*/ 	.word	0xffffffff


	//   ....[26]....
        /*bcf0*/ 	.word	0xffffffff


	//   ....[27]....
        /*bcf4*/ 	.word	0xffffffff


	//   ....[28]....
        /*bcf8*/ 	.word	0xffffffff


	//   ....[29]....
        /*bcfc*/ 	.word	0xffffffff


	//   ....[30]....
        /*bd00*/ 	.word	0xffffffff


	//   ....[31]....
        /*bd04*/ 	.word	0xffffffff


	//   ....[32]....
        /*bd08*/ 	.word	0xffffffff


	//   ....[33]....
        /*bd0c*/ 	.word	0xffffffff


	//   ....[34]....
        /*bd10*/ 	.word	0xffffffff


	//   ....[35]....
        /*bd14*/ 	.word	0xffffffff


	//   ....[36]....
        /*bd18*/ 	.word	0xffffffff


	//   ....[37]....
        /*bd1c*/ 	.word	0xffffffff


	//   ....[38]....
        /*bd20*/ 	.word	0xffffffff


	//   ....[39]....
        /*bd24*/ 	.word	0xffffffff


	//   ....[40]....
        /*bd28*/ 	.word	0xffffffff


	//   ....[41]....
        /*bd2c*/ 	.word	0xffffffff


	//   ....[42]....
        /*bd30*/ 	.word	0xffffffff


	//   ....[43]....
        /*bd34*/ 	.word	0xffffffff


	//   ....[44]....
        /*bd38*/ 	.word	0xffffffff


	//   ....[45]....
        /*bd3c*/ 	.word	0xffffffff


	//   ....[46]....
        /*bd40*/ 	.word	0xffffffff


	//   ....[47]....
        /*bd44*/ 	.word	0xffffffff


	//   ....[48]....
        /*bd48*/ 	.word	0xffffffff


	//   ....[49]....
        /*bd4c*/ 	.word	0xffffffff


	//   ....[50]....
        /*bd50*/ 	.word	0xffffffff


	//   ....[51]....
        /*bd54*/ 	.word	0xffffffff


	//   ....[52]....
        /*bd58*/ 	.word	0xffffffff


	//   ....[53]....
        /*bd5c*/ 	.word	0xffffffff


	//   ....[54]....
        /*bd60*/ 	.word	0xffffffff


	//   ....[55]....
        /*bd64*/ 	.word	0xffffffff


	//   ....[56]....
        /*bd68*/ 	.word	0xffffffff


	//   ....[57]....
        /*bd6c*/ 	.word	0xffffffff


	//   ....[58]....
        /*bd70*/ 	.word	0xffffffff


	//   ....[59]....
        /*bd74*/ 	.word	0xffffffff


	//   ....[60]....
        /*bd78*/ 	.word	0xffffffff


	//   ....[61]....
        /*bd7c*/ 	.word	0xffffffff


	//   ....[62]....
        /*bd80*/ 	.word	0xffffffff


	//   ....[63]....
        /*bd84*/ 	.word	0xffffffff


	//   ....[64]....
        /*bd88*/ 	.word	0xffffffff


	//   ....[65]....
        /*bd8c*/ 	.word	0xffffffff


	//   ....[66]....
        /*bd90*/ 	.word	0xffffffff


	//   ....[67]....
        /*bd94*/ 	.word	0xffffffff


	//   ....[68]....
        /*bd98*/ 	.word	0xffffffff


	//   ....[69]....
        /*bd9c*/ 	.word	0xffffffff


	//   ....[70]....
        /*bda0*/ 	.word	0xffffffff


	//   ....[71]....
        /*bda4*/ 	.word	0xffffffff


	//   ....[72]....
        /*bda8*/ 	.word	0xffffffff


	//   ....[73]....
        /*bdac*/ 	.word	0xffffffff


	//   ....[74]....
        /*bdb0*/ 	.word	0xffffffff


	//   ....[75]....
        /*bdb4*/ 	.word	0xffffffff


	//   ....[76]....
        /*bdb8*/ 	.word	0xffffffff


	//   ....[77]....
        /*bdbc*/ 	.word	0xffffffff


	//   ....[78]....
        /*bdc0*/ 	.word	0xffffffff


	//   ....[79]....
        /*bdc4*/ 	.word	0xffffffff


	//   ....[80]....
        /*bdc8*/ 	.word	0xffffffff


	//   ....[81]....
        /*bdcc*/ 	.word	0xffffffff


	//   ....[82]....
        /*bdd0*/ 	.word	0xffffffff


	//   ....[83]....
        /*bdd4*/ 	.word	0xffffffff


	//   ....[84]....
        /*bdd8*/ 	.word	0xffffffff


	//   ....[85]....
        /*bddc*/ 	.word	0xffffffff


	//   ....[86]....
        /*bde0*/ 	.word	0xffffffff


	//   ....[87]....
        /*bde4*/ 	.word	0xffffffff


	//   ....[88]....
        /*bde8*/ 	.word	0xffffffff


	//   ....[89]....
        /*bdec*/ 	.word	0xffffffff


	//   ....[90]....
        /*bdf0*/ 	.word	0xffffffff


	//   ....[91]....
        /*bdf4*/ 	.word	0xffffffff


	//   ....[92]....
        /*bdf8*/ 	.word	0xffffffff


	//   ....[93]....
        /*bdfc*/ 	.word	0xffffffff


	//   ....[94]....
        /*be00*/ 	.word	0xffffffff


	//   ....[95]....
        /*be04*/ 	.word	0xffffffff


	//   ....[96]....
        /*be08*/ 	.word	0xffffffff


	//   ....[97]....
        /*be0c*/ 	.word	0xffffffff


	//   ....[98]....
        /*be10*/ 	.word	0xffffffff


	//   ....[99]....
        /*be14*/ 	.word	0xffffffff


	//   ....[100]....
        /*be18*/ 	.word	0xffffffff


	//   ....[101]....
        /*be1c*/ 	.word	0xffffffff


	//   ....[102]....
        /*be20*/ 	.word	0xffffffff


	//   ....[103]....
        /*be24*/ 	.word	0xffffffff


	//   ....[104]....
        /*be28*/ 	.word	0xffffffff


	//   ....[105]....
        /*be2c*/ 	.word	0xffffffff


	//   ....[106]....
        /*be30*/ 	.word	0xffffffff


	//   ....[107]....
        /*be34*/ 	.word	0xffffffff


	//   ....[108]....
        /*be38*/ 	.word	0xffffffff


	//   ....[109]....
        /*be3c*/ 	.word	0xffffffff


	//   ....[110]....
        /*be40*/ 	.word	0xffffffff


	//   ....[111]....
        /*be44*/ 	.word	0xffffffff


	//   ....[112]....
        /*be48*/ 	.word	0xffffffff


	//   ....[113]....
        /*be4c*/ 	.word	0xffffffff


	//   ....[114]....
        /*be50*/ 	.word	0xffffffff


	//   ....[115]....
        /*be54*/ 	.word	0xffffffff


	//   ....[116]....
        /*be58*/ 	.word	0xffffffff


	//   ....[117]....
        /*be5c*/ 	.word	0xffffffff


	//   ....[118]....
        /*be60*/ 	.word	0xffffffff


	//   ....[119]....
        /*be64*/ 	.word	0xffffffff


	//   ....[120]....
        /*be68*/ 	.word	0xffffffff


	//   ....[121]....
        /*be6c*/ 	.word	0xffffffff


	//   ....[122]....
        /*be70*/ 	.word	0xffffffff


	//   ....[123]....
        /*be74*/ 	.word	0xffffffff


	//   ....[124]....
        /*be78*/ 	.word	0xffffffff


	//   ....[125]....
        /*be7c*/ 	.word	0xffffffff


	//   ....[126]....
        /*be80*/ 	.word	0xffffffff


	//   ....[127]....
        /*be84*/ 	.word	0xffffffff


	//   ....[128]....
        /*be88*/ 	.word	0xffffffff


	//   ....[129]....
        /*be8c*/ 	.word	0xffffffff


	//   ....[130]....
        /*be90*/ 	.word	0xffffffff


	//   ....[131]....
        /*be94*/ 	.word	0xffffffff


	//   ....[132]....
        /*be98*/ 	.word	0xffffffff


	//   ....[133]....
        /*be9c*/ 	.word	0xffffffff


	//   ....[134]....
        /*bea0*/ 	.word	0xffffffff


	//   ....[135]....
        /*bea4*/ 	.word	0xffffffff


	//   ....[136]....
        /*bea8*/ 	.word	0xffffffff


	//   ....[137]....
        /*beac*/ 	.word	0xffffffff


	//   ....[138]....
        /*beb0*/ 	.word	0xffffffff


	//   ....[139]....
        /*beb4*/ 	.word	0xffffffff


	//   ....[140]....
        /*beb8*/ 	.word	0xffffffff


	//   ....[141]....
        /*bebc*/ 	.word	0xffffffff


	//   ....[142]....
        /*bec0*/ 	.word	0xffffffff


	//   ....[143]....
        /*bec4*/ 	.word	0xffffffff


	//   ....[144]....
        /*bec8*/ 	.word	0xffffffff


	//   ....[145]....
        /*becc*/ 	.word	0xffffffff


	//   ....[146]....
        /*bed0*/ 	.word	0xffffffff


	//   ....[147]....
        /*bed4*/ 	.word	0xffffffff


	//   ....[148]....
        /*bed8*/ 	.word	0xffffffff


	//   ....[149]....
        /*bedc*/ 	.word	0xffffffff


	//   ....[150]....
        /*bee0*/ 	.word	0xffffffff


	//   ....[151]....
        /*bee4*/ 	.word	0xffffffff


	//   ....[152]....
        /*bee8*/ 	.word	0xffffffff


	//   ....[153]....
        /*beec*/ 	.word	0xffffffff


	//   ....[154]....
        /*bef0*/ 	.word	0xffffffff


	//   ....[155]....
        /*bef4*/ 	.word	0xffffffff


	//   ....[156]....
        /*bef8*/ 	.word	0xffffffff


	//   ....[157]....
        /*befc*/ 	.word	0xffffffff


	//   ....[158]....
        /*bf00*/ 	.word	0xffffffff


	//   ....[159]....
        /*bf04*/ 	.word	0xffffffff


	//   ....[160]....
        /*bf08*/ 	.word	0xffffffff


	//   ....[161]....
        /*bf0c*/ 	.word	0xffffffff


	//   ....[162]....
        /*bf10*/ 	.word	0xffffffff


	//   ....[163]....
        /*bf14*/ 	.word	0xffffffff


	//   ....[164]....
        /*bf18*/ 	.word	0xffffffff


	//   ....[165]....
        /*bf1c*/ 	.word	0xffffffff


	//   ....[166]....
        /*bf20*/ 	.word	0xffffffff


	//   ....[167]....
        /*bf24*/ 	.word	0xffffffff


	//   ....[168]....
        /*bf28*/ 	.word	0xffffffff


	//   ....[169]....
        /*bf2c*/ 	.word	0xffffffff


	//   ....[170]....
        /*bf30*/ 	.word	0xffffffff


	//   ....[171]....
        /*bf34*/ 	.word	0xffffffff


	//   ....[172]....
        /*bf38*/ 	.word	0xffffffff


	//   ....[173]....
        /*bf3c*/ 	.word	0xffffffff


	//   ....[174]....
        /*bf40*/ 	.word	0xffffffff


	//   ....[175]....
        /*bf44*/ 	.word	0xffffffff


	//   ....[176]....
        /*bf48*/ 	.word	0xffffffff


	//   ....[177]....
        /*bf4c*/ 	.word	0xffffffff


	//   ....[178]....
        /*bf50*/ 	.word	0xffffffff


	//   ....[179]....
        /*bf54*/ 	.word	0xffffffff


	//   ....[180]....
        /*bf58*/ 	.word	0xffffffff


	//   ....[181]....
        /*bf5c*/ 	.word	0xffffffff


	//   ....[182]....
        /*bf60*/ 	.word	0xffffffff


	//   ....[183]....
        /*bf64*/ 	.word	0xffffffff


	//   ....[184]....
        /*bf68*/ 	.word	0xffffffff


	//   ....[185]....
        /*bf6c*/ 	.word	0xffffffff


	//   ....[186]....
        /*bf70*/ 	.word	0xffffffff


	//   ....[187]....
        /*bf74*/ 	.word	0xffffffff


	//   ....[188]....
        /*bf78*/ 	.word	0xffffffff


	//   ....[189]....
        /*bf7c*/ 	.word	0xffffffff


	//   ....[190]....
        /*bf80*/ 	.word	0xffffffff


	//   ....[191]....
        /*bf84*/ 	.word	0xffffffff


	//   ....[192]....
        /*bf88*/ 	.word	0xffffffff


	//   ....[193]....
        /*bf8c*/ 	.word	0xffffffff


	//   ....[194]....
        /*bf90*/ 	.word	0xffffffff


	//   ....[195]....
        /*bf94*/ 	.word	0xffffffff


	//   ....[196]....
        /*bf98*/ 	.word	0xffffffff


	//   ....[197]....
        /*bf9c*/ 	.word	0xffffffff


	//   ....[198]....
        /*bfa0*/ 	.word	0xffffffff


	//   ....[199]....
        /*bfa4*/ 	.word	0xffffffff


	//   ....[200]....
        /*bfa8*/ 	.word	0xffffffff


	//   ....[201]....
        /*bfac*/ 	.word	0xffffffff


	//   ....[202]....
        /*bfb0*/ 	.word	0xffffffff


	//   ....[203]....
        /*bfb4*/ 	.word	0xffffffff


	//   ....[204]....
        /*bfb8*/ 	.word	0xffffffff


	//   ....[205]....
        /*bfbc*/ 	.word	0xffffffff


	//   ....[206]....
        /*bfc0*/ 	.word	0xffffffff


	//   ....[207]....
        /*bfc4*/ 	.word	0xffffffff


	//   ....[208]....
        /*bfc8*/ 	.word	0xffffffff


	//   ....[209]....
        /*bfcc*/ 	.word	0xffffffff


	//   ....[210]....
        /*bfd0*/ 	.word	0xffffffff


	//   ....[211]....
        /*bfd4*/ 	.word	0xffffffff


	//   ....[212]....
        /*bfd8*/ 	.word	0xffffffff


	//   ....[213]....
        /*bfdc*/ 	.word	0xffffffff


	//   ....[214]....
        /*bfe0*/ 	.word	0xffffffff


	//   ....[215]....
        /*bfe4*/ 	.word	0xffffffff


	//   ....[216]....
        /*bfe8*/ 	.word	0xffffffff


	//   ....[217]....
        /*bfec*/ 	.word	0xffffffff


	//   ....[218]....
        /*bff0*/ 	.word	0xffffffff


	//   ....[219]....
        /*bff4*/ 	.word	0xffffffff


	//   ....[220]....
        /*bff8*/ 	.word	0xffffffff


	//   ....[221]....
        /*bffc*/ 	.word	0xffffffff


	//   ....[222]....
        /*c000*/ 	.word	0xffffffff


	//   ....[223]....
        /*c004*/ 	.word	0xffffffff


	//   ....[224]....
        /*c008*/ 	.word	0xffffffff


	//   ....[225]....
        /*c00c*/ 	.word	0xffffffff


	//   ....[226]....
        /*c010*/ 	.word	0xffffffff


	//   ....[227]....
        /*c014*/ 	.word	0xffffffff


	//   ....[228]....
        /*c018*/ 	.word	0xffffffff


	//   ....[229]....
        /*c01c*/ 	.word	0xffffffff


	//   ....[230]....
        /*c020*/ 	.word	0xffffffff


	//   ....[231]....
        /*c024*/ 	.word	0xffffffff


	//   ....[232]....
        /*c028*/ 	.word	0xffffffff


	//   ....[233]....
        /*c02c*/ 	.word	0xffffffff


	//   ....[234]....
        /*c030*/ 	.word	0xffffffff


	//   ....[235]....
        /*c034*/ 	.word	0xffffffff


	//   ....[236]....
        /*c038*/ 	.word	0xffffffff


	//   ....[237]....
        /*c03c*/ 	.word	0xffffffff


	//   ....[238]....
        /*c040*/ 	.word	0xffffffff


	//   ....[239]....
        /*c044*/ 	.word	0xffffffff


	//   ....[240]....
        /*c048*/ 	.word	0xffffffff


	//   ....[241]....
        /*c04c*/ 	.word	0xffffffff


	//   ....[242]....
        /*c050*/ 	.word	0xffffffff


	//   ....[243]....
        /*c054*/ 	.word	0xffffffff


	//   ....[244]....
        /*c058*/ 	.word	0xffffffff


	//   ....[245]....
        /*c05c*/ 	.word	0xffffffff


	//   ....[246]....
        /*c060*/ 	.word	0xffffffff


	//   ....[247]....
        /*c064*/ 	.word	0xffffffff


	//   ....[248]....
        /*c068*/ 	.word	0xffffffff


	//   ....[249]....
        /*c06c*/ 	.word	0xffffffff


	//   ....[250]....
        /*c070*/ 	.word	0xffffffff


	//   ....[251]....
        /*c074*/ 	.word	0xffffffff


	//   ....[252]....
        /*c078*/ 	.word	0xffffffff


	//   ....[253]....
        /*c07c*/ 	.word	0xffffffff


	//   ....[254]....
        /*c080*/ 	.word	0xffffffff


	//----- nvinfo : EIATTR_COOP_GROUP_INSTR_OFFSETS
	.align		4
.L_39:
        /*c084*/ 	.byte	0x04, 0x28
        /*c086*/ 	.short	(.L_41 - .L_40)


	//   ....[0]....
.L_40:
        /*c088*/ 	.word	0x00126460


	//   ....[1]....
        /*c08c*/ 	.word	0x00126500


	//   ....[2]....
        /*c090*/ 	.word	0x00126520


	//   ....[3]....
        /*c094*/ 	.word	0x00126640


	//   ....[4]....
        /*c098*/ 	.word	0x001266e0


	//   ....[5]....
        /*c09c*/ 	.word	0x00126720


	//   ....[6]....
        /*c0a0*/ 	.word	0x00126880


	//   ....[7]....
        /*c0a4*/ 	.word	0x001268a0


	//   ....[8]....
        /*c0a8*/ 	.word	0x00126940


	//   ....[9]....
        /*c0ac*/ 	.word	0x00126990


	//   ....[10]....
        /*c0b0*/ 	.word	0x001269c0


	//   ....[11]....
        /*c0b4*/ 	.word	0x00126b10


	//   ....[12]....
        /*c0b8*/ 	.word	0x00126b80


	//   ....[13]....
        /*c0bc*/ 	.word	0x00126bd0


	//   ....[14]....
        /*c0c0*/ 	.word	0x00126c00


	//   ....[15]....
        /*c0c4*/ 	.word	0x00126d50


	//   ....[16]....
        /*c0c8*/ 	.word	0x00126dc0


	//   ....[17]....
        /*c0cc*/ 	.word	0x00126e10


	//   ....[18]....
        /*c0d0*/ 	.word	0x00126e40


	//   ....[19]....
        /*c0d4*/ 	.word	0x00126f80


	//   ....[20]....
        /*c0d8*/ 	.word	0x00127000


	//   ....[21]....
        /*c0dc*/ 	.word	0x00127050


	//   ....[22]....
        /*c0e0*/ 	.word	0x00127080


	//   ....[23]....
        /*c0e4*/ 	.word	0x001271c0


	//   ....[24]....
        /*c0e8*/ 	.word	0x00127240


	//   ....[25]....
        /*c0ec*/ 	.word	0x00127290


	//   ....[26]....
        /*c0f0*/ 	.word	0x001272c0


	//   ....[27]....
        /*c0f4*/ 	.word	0x00127400


	//   ....[28]....
        /*c0f8*/ 	.word	0x00127480


	//   ....[29]....
        /*c0fc*/ 	.word	0x001274d0


	//   ....[30]....
        /*c100*/ 	.word	0x00127500


	//   ....[31]....
        /*c104*/ 	.word	0x00127640


	//   ....[32]....
        /*c108*/ 	.word	0x001276c0


	//   ....[33]....
        /*c10c*/ 	.word	0x00127710


	//   ....[34]....
        /*c110*/ 	.word	0x00127740


	//   ....[35]....
        /*c114*/ 	.word	0x00127880


	//   ....[36]....
        /*c118*/ 	.word	0x00127900


	//   ....[37]....
        /*c11c*/ 	.word	0x00127950


	//   ....[38]....
        /*c120*/ 	.word	0x00127980


	//   ....[39]....
        /*c124*/ 	.word	0x00127ac0


	//   ....[40]....
        /*c128*/ 	.word	0x00127b40


	//   ....[41]....
        /*c12c*/ 	.word	0x00127b90


	//   ....[42]....
        /*c130*/ 	.word	0x00127bc0


	//   ....[43]....
        /*c134*/ 	.word	0x00127d10


	//   ....[44]....
        /*c138*/ 	.word	0x00127d80


	//   ....[45]....
        /*c13c*/ 	.word	0x00127e00


	//   ....[46]....
        /*c140*/ 	.word	0x00127e20


	//   ....[47]....
        /*c144*/ 	.word	0x00127f30


	//   ....[48]....
        /*c148*/ 	.word	0x00127fd0


	//   ....[49]....
        /*c14c*/ 	.word	0x00128020


	//   ....[50]....
        /*c150*/ 	.word	0x00128040


	//   ....[51]....
        /*c154*/ 	.word	0x001281a0


	//   ....[52]....
        /*c158*/ 	.word	0x001281c0


	//   ....[53]....
        /*c15c*/ 	.word	0x00128290


	//   ....[54]....
        /*c160*/ 	.word	0x001282b0


	//   ....[55]....
        /*c164*/ 	.word	0x001283a0


	//   ....[56]....
        /*c168*/ 	.word	0x00128400


	//   ....[57]....
        /*c16c*/ 	.word	0x00128490


	//   ....[58]....
        /*c170*/ 	.word	0x001284c0


	//   ....[59]....
        /*c174*/ 	.word	0x001285f0


	//   ....[60]....
        /*c178*/ 	.word	0x00128640


	//   ....[61]....
        /*c17c*/ 	.word	0x00128710


	//   ....[62]....
        /*c180*/ 	.word	0x00128790


	//   ....[63]....
        /*c184*/ 	.word	0x00128840


	//   ....[64]....
        /*c188*/ 	.word	0x001288b0


	//   ....[65]....
        /*c18c*/ 	.word	0x00128920


	//   ....[66]....
        /*c190*/ 	.word	0x00128950


	//   ....[67]....
        /*c194*/ 	.word	0x00128a80


	//   ....[68]....
        /*c198*/ 	.word	0x00128aa0


	//   ....[69]....
        /*c19c*/ 	.word	0x00128ae0


	//   ....[70]....
        /*c1a0*/ 	.word	0x00128c20


	//   ....[71]....
        /*c1a4*/ 	.word	0x00128ce0


	//   ....[72]....
        /*c1a8*/ 	.word	0x00128d30


	//   ....[73]....
        /*c1ac*/ 	.word	0x00128d90


	//   ....[74]....
        /*c1b0*/ 	.word	0x00128db0


	//   ....[75]....
        /*c1b4*/ 	.word	0x00128ee0


	//   ....[76]....
        /*c1b8*/ 	.word	0x00128f10


	//   ....[77]....
        /*c1bc*/ 	.word	0x00128fc0


	//   ....[78]....
        /*c1c0*/ 	.word	0x00129090


	//   ....[79]....
        /*c1c4*/ 	.word	0x001290c0


	//   ....[80]....
        /*c1c8*/ 	.word	0x001291b0


	//   ....[81]....
        /*c1cc*/ 	.word	0x00129270


	//   ....[82]....
        /*c1d0*/ 	.word	0x00129290


	//   ....[83]....
        /*c1d4*/ 	.word	0x00129380


	//   ....[84]....
        /*c1d8*/ 	.word	0x00129430


	//   ....[85]....
        /*c1dc*/ 	.word	0x001294c0


	//   ....[86]....
        /*c1e0*/ 	.word	0x001294e0


	//   ....[87]....
        /*c1e4*/ 	.word	0x00129600


	//   ....[88]....
        /*c1e8*/ 	.word	0x00129630


	//   ....[89]....
        /*c1ec*/ 	.word	0x00129690


	//   ....[90]....
        /*c1f0*/ 	.word	0x001296b0


	//   ....[91]....
        /*c1f4*/ 	.word	0x00129800


	//   ....[92]....
        /*c1f8*/ 	.word	0x00129830


	//   ....[93]....
        /*c1fc*/ 	.word	0x00129880


	//   ....[94]....
        /*c200*/ 	.word	0x001298f0


	//   ....[95]....
        /*c204*/ 	.word	0x00129a40


	//   ....[96]....
        /*c208*/ 	.word	0x00129a70


	//   ....[97]....
        /*c20c*/ 	.word	0x00129b60


	//   ....[98]....
        /*c210*/ 	.word	0x00129b90


	//   ....[99]....
        /*c214*/ 	.word	0x00129cf0


	//   ....[100]....
        /*c218*/ 	.word	0x00129d20


	//   ....[101]....
        /*c21c*/ 	.word	0x00129da0


	//   ....[102]....
        /*c220*/ 	.word	0x00129df0


	//   ....[103]....
        /*c224*/ 	.word	0x00129f10


	//   ....[104]....
        /*c228*/ 	.word	0x00129f80


	//   ....[105]....
        /*c22c*/ 	.word	0x00129fe0


	//   ....[106]....
        /*c230*/ 	.word	0x0012a060


	//   ....[107]....
        /*c234*/ 	.word	0x0012a140


	//   ....[108]....
        /*c238*/ 	.word	0x0012a180


	//   ....[109]....
        /*c23c*/ 	.word	0x0012a200


	//   ....[110]....
        /*c240*/ 	.word	0x0012a2a0


	//   ....[111]....
        /*c244*/ 	.word	0x0012a370


	//   ....[112]....
        /*c248*/ 	.word	0x0012a3f0


	//   ....[113]....
        /*c24c*/ 	.word	0x0012a480


	//   ....[114]....
        /*c250*/ 	.word	0x0012a4c0


	//   ....[115]....
        /*c254*/ 	.word	0x0012a600


	//   ....[116]....
        /*c258*/ 	.word	0x0012a640


	//   ....[117]....
        /*c25c*/ 	.word	0x0012a6a0


	//   ....[118]....
        /*c260*/ 	.word	0x0012a700


	//   ....[119]....
        /*c264*/ 	.word	0x0012a830


	//   ....[120]....
        /*c268*/ 	.word	0x0012a860


	//   ....[121]....
        /*c26c*/ 	.word	0x0012a900


	//   ....[122]....
        /*c270*/ 	.word	0x0012a940


	//   ....[123]....
        /*c274*/ 	.word	0x0012aa60


	//   ....[124]....
        /*c278*/ 	.word	0x0012aaa0


	//   ....[125]....
        /*c27c*/ 	.word	0x0012ab40


	//   ....[126]....
        /*c280*/ 	.word	0x0012abb0


	//   ....[127]....
        /*c284*/ 	.word	0x0012acb0


	//   ....[128]....
        /*c288*/ 	.word	0x0012ad10


	//   ....[129]....
        /*c28c*/ 	.word	0x0012ad80


	//   ....[130]....
        /*c290*/ 	.word	0x0012ade0


	//   ....[131]....
        /*c294*/ 	.word	0x0012aee0


	//   ....[132]....
        /*c298*/ 	.word	0x0012af20


	//   ....[133]....
        /*c29c*/ 	.word	0x0012afe0


	//   ....[134]....
        /*c2a0*/ 	.word	0x0012b050


	//   ....[135]....
        /*c2a4*/ 	.word	0x0012b150


	//   ....[136]....
        /*c2a8*/ 	.word	0x0012b180


	//   ....[137]....
        /*c2ac*/ 	.word	0x0012b1f0


	//   ....[138]....
        /*c2b0*/ 	.word	0x0012b240


	//   ....[139]....
        /*c2b4*/ 	.word	0x0012b370


	//   ....[140]....
        /*c2b8*/ 	.word	0x0012b410


	//   ....[141]....
        /*c2bc*/ 	.word	0x0012b450


	//   ....[142]....
        /*c2c0*/ 	.word	0x0012b490


	//   ....[143]....
        /*c2c4*/ 	.word	0x0012b5c0


	//   ....[144]....
        /*c2c8*/ 	.word	0x0012b600


	//   ....[145]....
        /*c2cc*/ 	.word	0x0012b660


	//   ....[146]....
        /*c2d0*/ 	.word	0x0012b6c0


	//   ....[147]....
        /*c2d4*/ 	.word	0x0012b7c0


	//   ....[148]....
        /*c2d8*/ 	.word	0x0012b800


	//   ....[149]....
        /*c2dc*/ 	.word	0x0012b8c0


	//   ....[150]....
        /*c2e0*/ 	.word	0x0012b910


	//   ....[151]....
        /*c2e4*/ 	.word	0x0012ba20


	//   ....[152]....
        /*c2e8*/ 	.word	0x0012ba60


	//   ....[153]....
        /*c2ec*/ 	.word	0x0012bac0


	//   ....[154]....
        /*c2f0*/ 	.word	0x0012bb10


	//   ....[155]....
        /*c2f4*/ 	.word	0x0012bc20


	//   ....[156]....
        /*c2f8*/ 	.word	0x0012bc60


	//   ....[157]....
        /*c2fc*/ 	.word	0x0012bd10


	//   ....[158]....
        /*c300*/ 	.word	0x0012bd70


	//   ....[159]....
        /*c304*/ 	.word	0x0012be90


	//   ....[160]....
        /*c308*/ 	.word	0x0012bed0


	//   ....[161]....
        /*c30c*/ 	.word	0x0012bf30


	//   ....[162]....
        /*c310*/ 	.word	0x0012bf90


	//   ....[163]....
        /*c314*/ 	.word	0x0012c090


	//   ....[164]....
        /*c318*/ 	.word	0x0012c0d0


	//   ....[165]....
        /*c31c*/ 	.word	0x0012c170


	//   ....[166]....
        /*c320*/ 	.word	0x0012c1d0


	//   ....[167]....
        /*c324*/ 	.word	0x0012c2f0


	//   ....[168]....
        /*c328*/ 	.word	0x0012c330


	//   ....[169]....
        /*c32c*/ 	.word	0x0012c390


	//   ....[170]....
        /*c330*/ 	.word	0x0012c3f0


	//   ....[171]....
        /*c334*/ 	.word	0x0012c4f0


	//   ....[172]....
        /*c338*/ 	.word	0x0012c5d0


	//   ....[173]....
        /*c33c*/ 	.word	0x0012c5f0


	//   ....[174]....
        /*c340*/ 	.word	0x0012c630


	//   ....[175]....
        /*c344*/ 	.word	0x0012c760


	//   ....[176]....
        /*c348*/ 	.word	0x0012c7a0


	//   ....[177]....
        /*c34c*/ 	.word	0x0012c800


	//   ....[178]....
        /*c350*/ 	.word	0x0012c840


	//   ....[179]....
        /*c354*/ 	.word	0x0012c960


	//   ....[180]....
        /*c358*/ 	.word	0x0012c9a0


	//   ....[181]....
        /*c35c*/ 	.word	0x0012ca30


	//   ....[182]....
        /*c360*/ 	.word	0x0012ca90


	//   ....[183]....
        /*c364*/ 	.word	0x0012cbc0


	//   ....[184]....
        /*c368*/ 	.word	0x0012cc00


	//   ....[185]....
        /*c36c*/ 	.word	0x0012cc70


	//   ....[186]....
        /*c370*/ 	.word	0x0012ccd0


	//   ....[187]....
        /*c374*/ 	.word	0x0012cdb0


	//   ....[188]....
        /*c378*/ 	.word	0x0012ce30


	//   ....[189]....
        /*c37c*/ 	.word	0x0012cea0


	//   ....[190]....
        /*c380*/ 	.word	0x0012cef0


	//   ....[191]....
        /*c384*/ 	.word	0x0012d020


	//   ....[192]....
        /*c388*/ 	.word	0x0012d060


	//   ....[193]....
        /*c38c*/ 	.word	0x0012d0d0


	//   ....[194]....
        /*c390*/ 	.word	0x0012d110


	//   ....[195]....
        /*c394*/ 	.word	0x0012d200


	//   ....[196]....
        /*c398*/ 	.word	0x0012d290


	//   ....[197]....
        /*c39c*/ 	.word	0x0012d300


	//   ....[198]....
        /*c3a0*/ 	.word	0x0012d350


	//   ....[199]....
        /*c3a4*/ 	.word	0x0012d470


	//   ....[200]....
        /*c3a8*/ 	.word	0x0012d4e0


	//   ....[201]....
        /*c3ac*/ 	.word	0x0012d530


	//   ....[202]....
        /*c3b0*/ 	.word	0x0012d570


	//   ....[203]....
        /*c3b4*/ 	.word	0x0012d670


	//   ....[204]....
        /*c3b8*/ 	.word	0x0012d750


	//   ....[205]....
        /*c3bc*/ 	.word	0x0012d770


	//   ....[206]....
        /*c3c0*/ 	.word	0x0012d7b0


	//   ....[207]....
        /*c3c4*/ 	.word	0x0012d900


	//   ....[208]....
        /*c3c8*/ 	.word	0x0012d9d0


	//   ....[209]....
        /*c3cc*/ 	.word	0x0012d9f0


	//   ....[210]....
        /*c3d0*/ 	.word	0x0012da10


	//   ....[211]....
        /*c3d4*/ 	.word	0x0012db40


	//   ....[212]....
        /*c3d8*/ 	.word	0x0012ead0


	//   ....[213]....
        /*c3dc*/ 	.word	0x001348a0


	//   ....[214]....
        /*c3e0*/ 	.word	0x00134ab0


	//   ....[215]....
        /*c3e4*/ 	.word	0x00134d10


	//   ....[216]....
        /*c3e8*/ 	.word	0x00134dd0


	//   ....[217]....
        /*c3ec*/ 	.word	0x00134df0


	//   ....[218]....
        /*c3f0*/ 	.word	0x00134e80


	//   ....[219]....
        /*c3f4*/ 	.word	0x00134f00


	//   ....[220]....
        /*c3f8*/ 	.word	0x00134f30


	//   ....[221]....
        /*c3fc*/ 	.word	0x00135010


	//   ....[222]....
        /*c400*/ 	.word	0x00135040


	//   ....[223]....
        /*c404*/ 	.word	0x001350a0


	//   ....[224]....
        /*c408*/ 	.word	0x00135130


	//   ....[225]....
        /*c40c*/ 	.word	0x00135170


	//   ....[226]....
        /*c410*/ 	.word	0x00135190


	//   ....[227]....
        /*c414*/ 	.word	0x001351e0


	//   ....[228]....
        /*c418*/ 	.word	0x00135280


	//   ....[229]....
        /*c41c*/ 	.word	0x00135320


	//   ....[230]....
        /*c420*/ 	.word	0x001353d0


	//   ....[231]....
        /*c424*/ 	.word	0x001353f0


	//   ....[232]....
        /*c428*/ 	.word	0x00135410


	//   ....[233]....
        /*c42c*/ 	.word	0x001354b0


	//   ....[234]....
        /*c430*/ 	.word	0x001354d0


	//   ....[235]....
        /*c434*/ 	.word	0x00135570


	//   ....[236]....
        /*c438*/ 	.word	0x00135630


	//   ....[237]....
        /*c43c*/ 	.word	0x00135670


	//   ....[238]....
        /*c440*/ 	.word	0x00135690


	//   ....[239]....
        /*c444*/ 	.word	0x00135760


	//   ....[240]....
        /*c448*/ 	.word	0x001357c0


	//   ....[241]....
        /*c44c*/ 	.word	0x001357f0


	//   ....[242]....
        /*c450*/ 	.word	0x00135830


	//   ....[243]....
        /*c454*/ 	.word	0x001358f0


	//   ....[244]....
        /*c458*/ 	.word	0x00135930


	//   ....[245]....
        /*c45c*/ 	.word	0x00135980


	//   ....[246]....
        /*c460*/ 	.word	0x00135a70


	//   ....[247]....
        /*c464*/ 	.word	0x00135b10


	//   ....[248]....
        /*c468*/ 	.word	0x00135cf0


	//   ....[249]....
        /*c46c*/ 	.word	0x00135d10


	//   ....[250]....
        /*c470*/ 	.word	0x00135d40


	//   ....[251]....
        /*c474*/ 	.word	0x00135da0


	//   ....[252]....
        /*c478*/ 	.word	0x00135e00


	//   ....[253]....
        /*c47c*/ 	.word	0x00135e30


	//   ....[254]....
        /*c480*/ 	.word	0x00135e50


	//----- nvinfo : EIATTR_EXIT_INSTR_OFFSETS
	.align		4
.L_41:
        /*c484*/ 	.byte	0x04, 0x1c
        /*c486*/ 	.short	(.L_43 - .L_42)


	//   ....[0]....
.L_42:
        /*c488*/ 	.word	0x00161c40


	//   ....[1]....
        /*c48c*/ 	.word	0x00161c70


	//----- nvinfo : EIATTR_REQNTID
	.align		4
.L_43:
        /*c490*/ 	.byte	0x04, 0x10
        /*c492*/ 	.short	(.L_45 - .L_44)
.L_44:
        /*c494*/ 	.word	0x00000020
        /*c498*/ 	.word	0x00000001
        /*c49c*/ 	.word	0x00000001


	//----- nvinfo : EIATTR_CBANK_PARAM_SIZE
	.align		4
.L_45:
        /*c4a0*/ 	.byte	0x03, 0x19
        /*c4a2*/ 	.short	0x0050


	//----- nvinfo : EIATTR_PARAM_CBANK
	.align		4
        /*c4a4*/ 	.byte	0x04, 0x0a
        /*c4a6*/ 	.short	(.L_47 - .L_46)
	.align		4
.L_46:
        /*c4a8*/ 	.word	index@(.nv.constant0.matmul_kernel)
        /*c4ac*/ 	.short	0x0210
        /*c4ae*/ 	.short	0x0050


	//----- nvinfo : EIATTR_SW_WAR
	.align		4
.L_47:
        /*c4b0*/ 	.byte	0x04, 0x36
        /*c4b2*/ 	.short	(.L_49 - .L_48)
.L_48:
        /*c4b4*/ 	.word	0x00000008
.L_49:


//--------------------- .nv.callgraph             --------------------------
	.section	.nv.callgraph,"",@"SHT_CUDA_CALLGRAPH"
	.align	4
	.sectionentsize	8
	.align		4
        /*0000*/ 	.word	0x00000000
	.align		4
        /*0004*/ 	.word	0xffffffff
	.align		4
        /*0008*/ 	.word	0x00000000
	.align		4
        /*000c*/ 	.word	0xfffffffe
	.align		4
        /*0010*/ 	.word	0x00000000
	.align		4
        /*0014*/ 	.word	0xfffffffd
	.align		4
        /*0018*/ 	.word	0x00000000
	.align		4
        /*001c*/ 	.word	0xfffffffc


//--------------------- .text.matmul_kernel       --------------------------
	.section	.text.matmul_kernel,"ax",@progbits
	.align	128
        .global         matmul_kernel
        .type           matmul_kernel,@function
        .size           matmul_kernel,(.L_x_3 - matmul_kernel)
        .other          matmul_kernel,@"STO_CUDA_ENTRY STV_DEFAULT"
matmul_kernel:
.text.matmul_kernel:
[----:B------:R-:W0:Y:S08]  /*0000*/  LDC R1, c[0x0][0x28] ;  /* 0x00000a00ff017b82 */ /* 0x000e300000000800 */
[----:B------:R-:W1:Y:S01]  /*0010*/  LDC.64 R2, c[0x0][0x228] ;  /* 0x00008a00ff027b82 */ /* 0x000e620000000a00 */
[----:B0-----:R-:W-:Y:S01]  /*0020*/  VIADD R1, R1, 0xffff83b8 ;  /* 0xffff83b801017836 */ /* 0x001fe20000000000 */
[----:B------:R-:W0:Y:S01]  /*0030*/  S2R R5, SR_CTAID.X ;  /* 0x0000000000057919 */ /* 0x000e220000002500 */
[----:B------:R-:W-:-:S05]  /*0040*/  UMOV UR6, 0x400 ;  /* 0x0000040000067882 */ /* 0x000fca0000000000 */
[----:B------:R-:W2:Y:S01]  /*0050*/  S2UR UR4, SR_CgaCtaId ;  /* 0x00000000000479c3 */ /* 0x000ea20000008800 */
[----:B-1----:R-:W-:Y:S01]  /*0060*/  IMAD.MOV.U32 R55, RZ, RZ, R3 ;  /* 0x000000ffff377224 */ /* 0x002fe200078e0003 */
[----:B------:R1:W-:Y:S01]  /*0070*/  STL.64 [R1+0x70], R2 ;  /* 0x0000700201007387 */ /* 0x0003e20000100a00 */
[----:B------:R-:W-:Y:S02]  /*0080*/  IMAD.MOV.U32 R11, RZ, RZ, R2 ;  /* 0x000000ffff0b7224 */ /* 0x000fe400078e0002 */
[----:B------:R-:W-:Y:S01]  /*0090*/  VIADD R0, R55, 0x1ff ;  /* 0x000001ff37007836 */ /* 0x000fe20000000000 */
[----:B------:R-:W-:Y:S01]  /*00a0*/  STL [R1+0x5694], R24 ;  /* 0x0056941801007387 */ /* 0x000fe20000100800 */
[----:B--2---:R-:W-:-:S03]  /*00b0*/  ULEA UR6, UR4, UR6, 0x18 ;  /* 0x0000000604067291 */ /* 0x004fc6000f8ec03f */
[----:B------:R-:W-:Y:S01]  /*00c0*/  STL [R1+0x5698], R55 ;  /* 0x0056983701007387 */ /* 0x000fe20000100800 */
[----:B0-----:R-:W-:-:S03]  /*00d0*/  IABS R8, R5 ;  /* 0x0000000500087213 */ /* 0x001fc60000000000 */
[----:B------:R-:W-:Y:S01]  /*00e0*/  STL [R1+0x2f0], RZ ;  /* 0x0002f0ff01007387 */ /* 0x000fe20000100800 */
[----:B-1----:R-:W-:-:S03]  /*00f0*/  SHF.R.S32.HI R3, RZ, 0x1f, R0 ;  /* 0x0000001fff037819 */ /* 0x002fc60000011400 */
[----:B------:R-:W-:Y:S01]  /*0100*/  STL [R1+0x2f4], RZ ;  /* 0x0002f4ff01007387 */ /* 0x000fe20000100800 */
[----:B------:R-:W-:-:S03]  /*0110*/  LEA.HI R3, R3, R0, RZ, 0x9 ;  /* 0x0000000003037211 */ /* 0x000fc600078f48ff */
[----:B------:R-:W-:Y:S01]  /*0120*/  STL [R1+0x2f8], RZ ;  /* 0x0002f8ff01007387 */ /* 0x000fe20000100800 */
[----:B------:R-:W-:-:S03]  /*0130*/  SHF.R.S32.HI R3, RZ, 0x9, R3 ;  /* 0x00000009ff037819 */ /* 0x000fc60000011403 */
[----:B------:R-:W-:Y:S02]  /*0140*/  STL [R1+0x2fc], RZ ;  /* 0x0002fcff01007387 */ /* 0x000fe40000100800 */
[----:B------:R-:W-:Y:S02]  /*0150*/  IMAD.SHL.U32 R4, R3, 0x8, RZ ;  /* 0x0000000803047824 */ /* 0x000fe400078e00ff */
[----:B------:R-:W-:Y:S03]  /*0160*/  STL [R1+0x320], RZ ;  /* 0x000320ff01007387 */ /* 0x000fe60000100800 */
[-C--:B------:R-:W-:Y:S01]  /*0170*/  IABS R7, R4.reuse ;  /* 0x0000000400077213 */ /* 0x080fe20000000000 */
[----:B------:R-:W-:Y:S01]  /*0180*/  STL [R1+0x324], RZ ;  /* 0x000324ff01007387 */ /* 0x000fe20000100800 */
[----:B------:R-:W-:Y:S02]  /*0190*/  IABS R10, R4 ;  /* 0x00000004000a7213 */ /* 0x000fe40000000000 */
[----:B------:R-:W0:Y:S01]  /*01a0*/  I2F.RP R0, R7 ;  /* 0x0000000700007306 */ /* 0x000e220000209400 */
[----:B------:R-:W-:Y:S04]  /*01b0*/  STL [R1+0x328], RZ ;  /* 0x000328ff01007387 */ /* 0x000fe80000100800 */
[----:B------:R-:W-:Y:S04]  /*01c0*/  STL [R1+0x32c], RZ ;  /* 0x00032cff01007387 */ /* 0x000fe80000100800 */
[----:B------:R-:W-:Y:S04]  /*01d0*/  STL [R1+0x330], RZ ;  /* 0x000330ff01007387 */ /* 0x000fe80000100800 */
[----:B------:R-:W-:Y:S01]  /*01e0*/  STL [R1+0x334], RZ ;  /* 0x000334ff01007387 */ /* 0x000fe20000100800 */
[----:B0-----:R-:W0:Y:S03]  /*01f0*/  MUFU.RCP R0, R0 ;  /* 0x0000000000007308 */ /* 0x001e260000001000 */
[----:B------:R-:W-:Y:S04]  /*0200*/  STL [R1+0x338], RZ ;  /* 0x000338ff01007387 */ /* 0x000fe80000100800 */
[----:B------:R-:W-:Y:S04]  /*0210*/  STL [R1+0x33c], RZ ;  /* 0x00033cff01007387 */ /* 0x000fe80000100800 */
[----:B------:R-:W-:Y:S04]  /*0220*/  STL [R1+0x360], RZ ;  /* 0x000360ff01007387 */ /* 0x000fe80000100800 */
[----:B------:R-:W-:Y:S01]  /*0230*/  STL [R1+0x364], RZ ;  /* 0x000364ff01007387 */ /* 0x000fe20000100800 */
[----:B0-----:R-:W-:-:S03]  /*0240*/  VIADD R2, R0, 0xffffffe ;  /* 0x0ffffffe00027836 */ /* 0x001fc60000000000 */
[----:B------:R-:W-:Y:S01]  /*0250*/  STL [R1+0x368], RZ ;  /* 0x000368ff01007387 */ /* 0x000fe20000100800 */
[----:B------:R-:W-:Y:S01]  /*0260*/  IMAD.MOV R0, RZ, RZ, -R10 ;  /* 0x000000ffff007224 */ /* 0x000fe200078e0a0a */
[----:B------:R0:W1:Y:S02]  /*0270*/  F2I.FTZ.U32.TRUNC.NTZ R3, R2 ;  /* 0x0000000200037305 */ /* 0x000064000021f000 */
[----:B------:R-:W-:Y:S04]  /*0280*/  STL [R1+0x36c], RZ ;  /* 0x00036cff01007387 */ /* 0x000fe80000100800 */
[----:B------:R-:W-:Y:S04]  /*0290*/  STL [R1+0x370], RZ ;  /* 0x000370ff01007387 */ /* 0x000fe80000100800 */
[----:B------:R-:W-:Y:S01]  /*02a0*/  STL [R1+0x374], RZ ;  /* 0x000374ff01007387 */ /* 0x000fe20000100800 */
[----:B0-----:R-:W-:-:S03]  /*02b0*/  IMAD.MOV.U32 R2, RZ, RZ, RZ ;  /* 0x000000ffff027224 */ /* 0x001fc600078e00ff */
[----:B------:R-:W-:Y:S01]  /*02c0*/  STL [R1+0x378], RZ ;  /* 0x000378ff01007387 */ /* 0x000fe20000100800 */
[----:B-1----:R-:W-:-:S03]  /*02d0*/  IMAD.MOV R6, RZ, RZ, -R3 ;  /* 0x000000ffff067224 */ /* 0x002fc600078e0a03 */
[----:B------:R-:W-:Y:S01]  /*02e0*/  STL [R1+0x37c], RZ ;  /* 0x00037cff01007387 */ /* 0x000fe20000100800 */
[----:B------:R-:W-:-:S03]  /*02f0*/  IMAD R9, R6, R7, RZ ;  /* 0x0000000706097224 */ /* 0x000fc600078e02ff */
[----:B------:R-:W-:Y:S01]  /*0300*/  STL [R1+0x3a0], RZ ;  /* 0x0003a0ff01007387 */ /* 0x000fe20000100800 */
[----:B------:R-:W-:Y:S02]  /*0310*/  IMAD.MOV.U32 R6, RZ, RZ, R8 ;  /* 0x000000ffff067224 */ /* 0x000fe400078e0008 */
[----:B------:R-:W-:Y:S01]  /*0320*/  IMAD.HI.U32 R3, R3, R9, R2 ;  /* 0x0000000903037227 */ /* 0x000fe200078e0002 */
[----:B------:R-:W-:Y:S04]  /*0330*/  STL [R1+0x3a4], RZ ;  /* 0x0003a4ff01007387 */ /* 0x000fe80000100800 */
[----:B------:R-:W-:Y:S01]  /*0340*/  STL [R1+0x3a8], RZ ;  /* 0x0003a8ff01007387 */ /* 0x000fe20000100800 */
[----:B------:R-:W-:-:S03]  /*0350*/  IMAD.HI.U32 R3, R3, R6, RZ ;  /* 0x0000000603037227 */ /* 0x000fc600078e00ff */
[----:B------:R-:W-:Y:S01]  /*0360*/  STL [R1+0x3ac], RZ ;  /* 0x0003acff01007387 */ /* 0x000fe20000100800 */
[----:B------:R-:W-:-:S03]  /*0370*/  IMAD R0, R3, R0, R6 ;  /* 0x0000000003007224 */ /* 0x000fc600078e0206 */
[----:B------:R-:W-:Y:S02]  /*0380*/  STL [R1+0x3c0], RZ ;  /* 0x0003c0ff01007387 */ /* 0x000fe40000100800 */
[----:B------:R-:W-:Y:S02]  /*0390*/  ISETP.GT.U32.AND P1, PT, R7, R0, PT ;  /* 0x000000000700720c */ /* 0x000fe40003f24070 */
[----:B------:R-:W-:Y:S04]  /*03a0*/  STL [R1+0x3c4], RZ ;  /* 0x0003c4ff01007387 */ /* 0x000fe80000100800 */
[----:B------:R-:W-:Y:S04]  /*03b0*/  STL [R1+0x3c8], RZ ;  /* 0x0003c8ff01007387 */ /* 0x000fe80000100800 */
[----:B------:R-:W-:Y:S03]  /*03c0*/  STL [R1+0x3cc], RZ ;  /* 0x0003ccff01007387 */ /* 0x000fe60000100800 */
[----:B------:R-:W-:Y:S01]  /*03d0*/  @!P1 IMAD.IADD R0, R0, 0x1, -R7 ;  /* 0x0000000100009824 */ /* 0x000fe200078e0a07 */
[----:B------:R-:W-:Y:S01]  /*03e0*/  STL [R1+0x3e0], RZ ;  /* 0x0003e0ff01007387 */ /* 0x000fe20000100800 */
[----:B------:R-:W-:Y:S01]  /*03f0*/  @!P1 VIADD R3, R3, 0x1 ;  /* 0x0000000103039836 */ /* 0x000fe20000000000 */
[----:B------:R-:W-:-:S02]  /*0400*/  ISETP.NE.AND P1, PT, R4, RZ, PT ;  /* 0x000000ff0400720c */ /* 0x000fc40003f25270 */
[----:B------:R-:W-:Y:S01]  /*0410*/  STL [R1+0x3e4], RZ ;  /* 0x0003e4ff01007387 */ /* 0x000fe20000100800 */
[----:B------:R-:W-:Y:S02]  /*0420*/  ISETP.GE.U32.AND P0, PT, R0, R7, PT ;  /* 0x000000070000720c */ /* 0x000fe40003f06070 */
[----:B------:R-:W-:Y:S01]  /*0430*/  LOP3.LUT R0, R5, R4, RZ, 0x3c, !PT ;  /* 0x0000000405007212 */ /* 0x000fe200078e3cff */
[----:B------:R-:W-:Y:S03]  /*0440*/  STL [R1+0x3e8], RZ ;  /* 0x0003e8ff01007387 */ /* 0x000fe60000100800 */
[----:B------:R-:W-:Y:S01]  /*0450*/  ISETP.GE.AND P2, PT, R0, RZ, PT ;  /* 0x000000ff0000720c */ /* 0x000fe20003f46270 */
[----:B------:R-:W-:Y:S01]  /*0460*/  STL [R1+0x3ec], RZ ;  /* 0x0003ecff01007387 */ /* 0x000fe20000100800 */
[----:B------:R-:W-:-:S03]  /*0470*/  VIADD R0, R11, 0x7f ;  /* 0x0000007f0b007836 */ /* 0x000fc60000000000 */
[----:B------:R-:W-:Y:S02]  /*0480*/  STL [R1+0x400], RZ ;  /* 0x000400ff01007387 */ /* 0x000fe40000100800 */
[----:B------:R-:W-:Y:S02]  /*0490*/  @P0 VIADD R3, R3, 0x1 ;  /* 0x0000000103030836 */ /* 0x000fe40000000000 */
[----:B------:R-:W-:Y:S02]  /*04a0*/  STL [R1+0x404], RZ ;  /* 0x000404ff01007387 */ /* 0x000fe40000100800 */
[----:B------:R-:W-:Y:S01]  /*04b0*/  IMAD.MOV.U32 R2, RZ, RZ, R3 ;  /* 0x000000ffff027224 */ /* 0x000fe200078e0003 */
[----:B------:R-:W-:Y:S01]  /*04c0*/  SHF.R.S32.HI R3, RZ, 0x1f, R0 ;  /* 0x0000001fff037819 */ /* 0x000fe20000011400 */
[----:B------:R-:W-:Y:S02]  /*04d0*/  STL [R1+0x408], RZ ;  /* 0x000408ff01007387 */ /* 0x000fe40000100800 */
[----:B------:R-:W-:Y:S01]  /*04e0*/  @!P2 IMAD.MOV R2, RZ, RZ, -R2 ;  /* 0x000000ffff02a224 */ /* 0x000fe200078e0a02 */
[----:B------:R-:W-:Y:S01]  /*04f0*/  @!P1 LOP3.LUT R2, RZ, R4, RZ, 0x33, !PT ;  /* 0x00000004ff029212 */ /* 0x000fe200078e33ff */
[----:B------:R-:W-:Y:S01]  /*0500*/  STL [R1+0x40c], RZ ;  /* 0x00040cff01007387 */ /* 0x000fe20000100800 */
[----:B------:R-:W-:-:S03]  /*0510*/  LEA.HI R3, R3, R0, RZ, 0x7 ;  /* 0x0000000003037211 */ /* 0x000fc600078f38ff */
[----:B------:R-:W-:Y:S01]  /*0520*/  STL [R1+0x430], RZ ;  /* 0x000430ff01007387 */ /* 0x000fe20000100800 */
[----:B------:R-:W-:Y:S02]  /*0530*/  IMAD.SHL.U32 R6, R2, 0x8, RZ ;  /* 0x0000000802067824 */ /* 0x000fe400078e00ff */
[----:B------:R-:W-:Y:S01]  /*0540*/  IMAD.MOV R2, RZ, RZ, -R2 ;  /* 0x000000ffff027224 */ /* 0x000fe200078e0a02 */
[----:B------:R-:W-:Y:S02]  /*0550*/  STL [R1+0x434], RZ ;  /* 0x000434ff01007387 */ /* 0x000fe40000100800 */
[----:B------:R-:W-:Y:S01]  /*0560*/  LEA.HI.SX32 R3, R3, -R6, 0x19 ;  /* 0x8000000603037211 */ /* 0x000fe200078fcaff */
[----:B------:R-:W-:Y:S01]  /*0570*/  IMAD R4, R4, R2, R5 ;  /* 0x0000000204047224 */ /* 0x000fe200078e0205 */
[----:B------:R-:W-:Y:S02]  /*0580*/  STL [R1+0x438], RZ ;  /* 0x000438ff01007387 */ /* 0x000fe40000100800 */
[----:B------:R-:W-:-:S02]  /*0590*/  VIMNMX R11, R3, 0x8, PT ;  /* 0x00000008030b7848 */ /* 0x000fc40003fe0100 */
[----:B------:R-:W-:Y:S01]  /*05a0*/  STL [R1+0x43c], RZ ;  /* 0x00043cff01007387 */ /* 0x000fe20000100800 */
[----:B------:R-:W-:Y:S02]  /*05b0*/  IABS R9, R4 ;  /* 0x0000000400097213 */ /* 0x000fe40000000000 */
[----:B------:R-:W-:Y:S01]  /*05c0*/  IABS R7, R11 ;  /* 0x0000000b00077213 */ /* 0x000fe20000000000 */
[----:B------:R-:W-:Y:S03]  /*05d0*/  STL [R1+0x450], RZ ;  /* 0x000450ff01007387 */ /* 0x000fe60000100800 */
        /* <DEDUP_REMOVED lines=11> */
[----:B------:R-:W-:Y:S04]  /*0690*/  STL [R1+0x494], RZ ;  /* 0x000494ff01007387 */ /* 0x000fe80000100800 */
[----:B------:R-:W-:Y:S01]  /*06a0*/  STL [R1+0x498], RZ ;  /* 0x000498ff01007387 */ /* 0x000fe20000100800 */
[----:B------:R-:W0:Y:S03]  /*06b0*/  F2I.FTZ.U32.TRUNC.NTZ R3, R3 ;  /* 0x0000000300037305 */ /* 0x000e26000021f000 */
[----:B------:R-:W-:Y:S04]  /*06c0*/  STL [R1+0x49c], RZ ;  /* 0x00049cff01007387 */ /* 0x000fe80000100800 */
[----:B------:R-:W-:Y:S04]  /*06d0*/  STL [R1+0x4b0], RZ ;  /* 0x0004b0ff01007387 */ /* 0x000fe80000100800 */
[----:B------:R-:W-:Y:S04]  /*06e0*/  STL [R1+0x4b4], RZ ;  /* 0x0004b4ff01007387 */ /* 0x000fe80000100800 */
[----:B------:R-:W-:Y:S01]  /*06f0*/  STL [R1+0x4b8], RZ ;  /* 0x0004b8ff01007387 */ /* 0x000fe20000100800 */
[----:B0-----:R-:W-:-:S03]  /*0700*/  IMAD.MOV R8, RZ, RZ, -R3 ;  /* 0x000000ffff087224 */ /* 0x001fc600078e0a03 */
[----:B------:R-:W-:Y:S01]  /*0710*/  STL [R1+0x4bc], RZ ;  /* 0x0004bcff01007387 */ /* 0x000fe20000100800 */
[----:B------:R-:W-:Y:S01]  /*0720*/  IMAD.MOV.U32 R2, RZ, RZ, R8 ;  /* 0x000000ffff027224 */ /* 0x000fe200078e0008 */
[----:B------:R-:W-:Y:S02]  /*0730*/  IABS R8, R11 ;  /* 0x0000000b00087213 */ /* 0x000fe40000000000 */
[----:B------:R-:W-:Y:S01]  /*0740*/  STL [R1+0x4d0], RZ ;  /* 0x0004d0ff01007387 */ /* 0x000fe20000100800 */
[----:B------:R-:W-:Y:S02]  /*0750*/  IMAD R5, R2, R7, RZ ;  /* 0x0000000702057224 */ /* 0x000fe400078e02ff */
[----:B------:R-:W-:Y:S01]  /*0760*/  IMAD.MOV.U32 R2, RZ, RZ, RZ ;  /* 0x000000ffff027224 */ /* 0x000fe200078e00ff */
[----:B------:R-:W-:Y:S03]  /*0770*/  STL [R1+0x4d4], RZ ;  /* 0x0004d4ff01007387 */ /* 0x000fe60000100800 */
[----:B------:R-:W-:Y:S01]  /*0780*/  IMAD.HI.U32 R2, R3, R5, R2 ;  /* 0x0000000503027227 */ /* 0x000fe200078e0002 */
[----:B------:R-:W-:Y:S03]  /*0790*/  STL [R1+0x4d8], RZ ;  /* 0x0004d8ff01007387 */ /* 0x000fe60000100800 */
[----:B------:R-:W-:Y:S01]  /*07a0*/  IMAD.MOV R3, RZ, RZ, -R8 ;  /* 0x000000ffff037224 */ /* 0x000fe200078e0a08 */
[----:B------:R-:W-:Y:S01]  /*07b0*/  STL [R1+0x4dc], RZ ;  /* 0x0004dcff01007387 */ /* 0x000fe20000100800 */
[----:B------:R-:W-:-:S03]  /*07c0*/  IMAD.HI.U32 R0, R2, R9, RZ ;  /* 0x0000000902007227 */ /* 0x000fc600078e00ff */
[----:B------:R-:W-:Y:S01]  /*07d0*/  STL [R1+0x4e0], RZ ;  /* 0x0004e0ff01007387 */ /* 0x000fe20000100800 */
[----:B------:R-:W-:Y:S02]  /*07e0*/  IMAD R2, R0, R3, R9 ;  /* 0x0000000300027224 */ /* 0x000fe400078e0209 */
[----:B------:R-:W0:Y:S01]  /*07f0*/  LDC R3, c[0x0][0x230] ;  /* 0x00008c00ff037b82 */ /* 0x000e220000000800 */
        /* <DEDUP_REMOVED lines=11> */
[-C--:B------:R-:W-:Y:S01]  /*08b0*/  LOP3.LUT R2, R4, R11.reuse, RZ, 0x3c, !PT ;  /* 0x0000000b04027212 */ /* 0x080fe200078e3cff */
[----:B------:R-:W-:Y:S01]  /*08c0*/  STL [R1+0x4fc], RZ ;  /* 0x0004fcff01007387 */ /* 0x000fe20000100800 */
[----:B0-----:R-:W-:Y:S02]  /*08d0*/  VIADD R3, R3, 0x1f ;  /* 0x0000001f03037836 */ /* 0x001fe40000000000 */
[----:B------:R-:W-:Y:S01]  /*08e0*/  ISETP.GE.AND P2, PT, R2, RZ, PT ;  /* 0x000000ff0200720c */ /* 0x000fe20003f46270 */
[----:B------:R-:W-:Y:S04]  /*08f0*/  STL [R1+0x500], RZ ;  /* 0x000500ff01007387 */ /* 0x000fe80000100800 */
[----:B------:R-:W-:Y:S02]  /*0900*/  STL [R1+0x504], RZ ;  /* 0x000504ff01007387 */ /* 0x000fe40000100800 */
[----:B------:R-:W-:Y:S01]  /*0910*/  @P0 VIADD R0, R0, 0x1 ;  /* 0x0000000100000836 */ /* 0x000fe20000000000 */
[----:B------:R-:W-:Y:S01]  /*0920*/  ISETP.GE.AND P0, PT, R3, 0x20, PT ;  /* 0x000000200300780c */ /* 0x000fe20003f06270 */
[----:B------:R-:W-:Y:S04]  /*0930*/  STL [R1+0x508], RZ ;  /* 0x000508ff01007387 */ /* 0x000fe80000100800 */
[----:B------:R-:W-:Y:S01]  /*0940*/  STL [R1+0x50c], RZ ;  /* 0x00050cff01007387 */ /* 0x000fe20000100800 */
[----:B------:R-:W-:Y:S01]  /*0950*/  @!P2 IMAD.MOV R0, RZ, RZ, -R0 ;  /* 0x000000ffff00a224 */ /* 0x000fe200078e0a00 */
[----:B------:R-:W-:-:S02]  /*0960*/  @!P1 LOP3.LUT R0, RZ, R11, RZ, 0x33, !PT ;  /* 0x0000000bff009212 */ /* 0x000fc400078e33ff */
[----:B------:R-:W-:Y:S03]  /*0970*/  STL [R1+0x510], RZ ;  /* 0x000510ff01007387 */ /* 0x000fe60000100800 */
[----:B------:R-:W-:Y:S01]  /*0980*/  IMAD.MOV R2, RZ, RZ, -R0 ;  /* 0x000000ffff027224 */ /* 0x000fe200078e0a00 */
[----:B------:R-:W-:Y:S01]  /*0990*/  STL [R1+0x514], RZ ;  /* 0x000514ff01007387 */ /* 0x000fe20000100800 */
[----:B------:R-:W-:Y:S02]  /*09a0*/  IMAD.SHL.U32 R0, R0, 0x200, RZ ;  /* 0x0000020000007824 */ /* 0x000fe400078e00ff */
[----:B------:R-:W-:Y:S01]  /*09b0*/  IMAD R2, R11, R2, R4 ;  /* 0x000000020b027224 */ /* 0x000fe200078e0204 */
[----:B------:R-:W-:Y:S01]  /*09c0*/  STL [R1+0x518], RZ ;  /* 0x000518ff01007387 */ /* 0x000fe20000100800 */
[----:B------:R-:W-:Y:S02]  /*09d0*/  VIADD R5, R0, 0x2 ;  /* 0x0000000200057836 */ /* 0x000fe40000000000 */
[----:B------:R-:W-:Y:S01]  /*09e0*/  IMAD.IADD R2, R6, 0x1, R2 ;  /* 0x0000000106027824 */ /* 0x000fe200078e0202 */
[----:B------:R-:W-:Y:S01]  /*09f0*/  STL [R1+0x51c], RZ ;  /* 0x00051cff01007387 */ /* 0x000fe20000100800 */
[----:B------:R-:W-:-:S02]  /*0a00*/  VIADD R6, R0, 0x1 ;  /* 0x0000000100067836 */ /* 0x000fc40000000000 */
[C---:B------:R-:W-:Y:S01]  /*0a10*/  VIADD R3, R0.reuse, 0x3 ;  /* 0x0000000300037836 */ /* 0x040fe20000000000 */
[----:B------:R-:W-:Y:S01]  /*0a20*/  STL [R1+0x520], RZ ;  /* 0x000520ff01007387 */ /* 0x000fe20000100800 */
[C---:B------:R-:W-:Y:S02]  /*0a30*/  VIADD R50, R0.reuse, 0x22 ;  /* 0x0000002200327836 */ /* 0x040fe40000000000 */
[C---:B------:R-:W-:Y:S01]  /*0a40*/  VIADD R51, R0.reuse, 0x1ac ;  /* 0x000001ac00337836 */ /* 0x040fe20000000000 */
[----:B------:R-:W-:Y:S01]  /*0a50*/  STL [R1+0x524], RZ ;  /* 0x000524ff01007387 */ /* 0x000fe20000100800 */
[C---:B------:R-:W-:Y:S02]  /*0a60*/  VIADD R25, R0.reuse, 0x1ad ;  /* 0x000001ad00197836 */ /* 0x040fe40000000000 */
[C---:B------:R-:W-:Y:S01]  /*0a70*/  VIADD R52, R0.reuse, 0x1b2 ;  /* 0x000001b200347836 */ /* 0x040fe20000000000 */
[----:B------:R-:W-:Y:S01]  /*0a80*/  STL [R1+0x528], RZ ;  /* 0x000528ff01007387 */ /* 0x000fe20000100800 */
[----:B------:R-:W-:Y:S01]  /*0a90*/  ULDC.64 UR4, c[0x0][0x208] ;  /* 0x0000820000047ab9 */ /* 0x000fe20000000a00 */
[----:B------:R-:W-:-:S02]  /*0aa0*/  VIADD R61, R0, 0x1ca ;  /* 0x000001ca003d7836 */ /* 0x000fc40000000000 */
[----:B------:R-:W-:Y:S01]  /*0ab0*/  STL [R1+0x52c], RZ ;  /* 0x00052cff01007387 */ /* 0x000fe20000100800 */
[C---:B------:R-:W-:Y:S02]  /*0ac0*/  VIADD R60, R0.reuse, 0x1cb ;  /* 0x000001cb003c7836 */ /* 0x040fe40000000000 */
        /* <DEDUP_REMOVED lines=68> */
[----:B------:R-:W-:-:S03]  /*0f10*/  VIADD R7, R0, 0x1fa ;  /* 0x000001fa00077836 */ /* 0x000fc60000000000 */
[----:B------:R-:W-:Y:S04]  /*0f20*/  STL [R1+0x5bc], RZ ;  /* 0x0005bcff01007387 */ /* 0x000fe80000100800 */
        /* <DEDUP_REMOVED lines=1944> */
[----:B------:R-:W-:Y:S04]  /*88b0*/  STL [R1+0x138], R0 ;  /* 0x0001380001007387 */ /* 0x000fe80000100800 */
[----:B------:R0:W-:Y:S04]  /*88c0*/  STL [R1+0x53c4], R6 ;  /* 0x0053c40601007387 */ /* 0x0001e80000100800 */
[----:B------:R1:W-:Y:S04]  /*88d0*/  STL [R1+0x53c0], R5 ;  /* 0x0053c00501007387 */ /* 0x0003e80000100800 */
[----:B------:R2:W-:Y:S01]  /*88e0*/  STL [R1+0x53bc], R3 ;  /* 0x0053bc0301007387 */ /* 0x0005e20000100800 */
[C---:B0-----:R-:W-:Y:S01]  /*88f0*/  VIADD R6, R0.reuse, 0x4 ;  /* 0x0000000400067836 */ /* 0x041fe20000000000 */
[----:B------:R-:W0:Y:S01]  /*8900*/  S2R R10, SR_TID.X ;  /* 0x00000000000a7919 */ /* 0x000e220000002100 */
[----:B-1----:R-:W-:-:S03]  /*8910*/  VIADD R5, R0, 0x5 ;  /* 0x0000000500057836 */ /* 0x002fc60000000000 */
[----:B------:R1:W-:Y:S01]  /*8920*/  STL [R1+0x53b8], R6 ;  /* 0x0053b80601007387 */ /* 0x0003e20000100800 */
[----:B--2---:R-:W-:-:S03]  /*8930*/  VIADD R3, R0, 0x6 ;  /* 0x0000000600037836 */ /* 0x004fc60000000000 */
[----:B------:R2:W-:Y:S04]  /*8940*/  STL [R1+0x53b4], R5 ;  /* 0x0053b40501007387 */ /* 0x0005e80000100800 */
[----:B------:R3:W-:Y:S01]  /*8950*/  STL [R1+0x53b0], R3 ;  /* 0x0053b00301007387 */ /* 0x0007e20000100800 */
[C---:B-1----:R-:W-:Y:S02]  /*8960*/  VIADD R6, R0.reuse, 0x7 ;  /* 0x0000000700067836 */ /* 0x042fe40000000000 */
[----:B--2---:R-:W-:-:S03]  /*8970*/  VIADD R5, R0, 0x8 ;  /* 0x0000000800057836 */ /* 0x004fc60000000000 */
[----:B------:R1:W-:Y:S01]  /*8980*/  STL [R1+0x53ac], R6 ;  /* 0x0053ac0601007387 */ /* 0x0003e20000100800 */
[----:B---3--:R-:W-:-:S03]  /*8990*/  VIADD R3, R0, 0x9 ;  /* 0x0000000900037836 */ /* 0x008fc60000000000 */
[----:B------:R2:W-:Y:S04]  /*89a0*/  STL [R1+0x53a8], R5 ;  /* 0x0053a80501007387 */ /* 0x0005e80000100800 */
[----:B------:R3:W-:Y:S01]  /*89b0*/  STL [R1+0x53a4], R3 ;  /* 0x0053a40301007387 */ /* 0x0007e20000100800 */
[----:B-1----:R-:W-:Y:S01]  /*89c0*/  VIADD R6, R0, 0xa ;  /* 0x0000000a00067836 */ /* 0x002fe20000000000 */
[----:B0-----:R-:W-:Y:S01]  /*89d0*/  LOP3.LUT R4, R10, 0x1f, RZ, 0xc0, !PT ;  /* 0x0000001f0a047812 */ /* 0x001fe200078ec0ff */
[----:B--2---:R-:W-:-:S03]  /*89e0*/  VIADD R5, R0, 0xb ;  /* 0x0000000b00057836 */ /* 0x004fc60000000000 */
[----:B------:R0:W-:Y:S01]  /*89f0*/  STL [R1+0x53a0], R6 ;  /* 0x0053a00601007387 */ /* 0x0001e20000100800 */
[C---:B------:R-:W-:Y:S02]  /*8a00*/  VIADD R10, R0.reuse, 0x1f7 ;  /* 0x000001f7000a7836 */ /* 0x040fe40000000000 */
[----:B---3--:R-:W-:Y:S01]  /*8a10*/  VIADD R3, R0, 0xc ;  /* 0x0000000c00037836 */ /* 0x008fe20000000000 */
[----:B------:R1:W-:Y:S01]  /*8a20*/  STL [R1+0x539c], R5 ;  /* 0x00539c0501007387 */ /* 0x0003e20000100800 */
[----:B------:R-:W-:Y:S02]  /*8a30*/  IMAD R24, R2, 0x80, R4 ;  /* 0x0000008002187824 */ /* 0x000fe400078e0204 */
[C---:B------:R-:W-:Y:S01]  /*8a40*/  VIADD R4, R0.reuse, 0x168 ;  /* 0x0000016800047836 */ /* 0x040fe20000000000 */
[----:B------:R2:W-:Y:S01]  /*8a50*/  STL [R1+0x5398], R3 ;  /* 0x0053980301007387 */ /* 0x0005e20000100800 */
[C---:B------:R-:W-:Y:S02]  /*8a60*/  VIADD R2, R0.reuse, 0x16a ;  /* 0x0000016a00027836 */ /* 0x040fe40000000000 */
[----:B0-----:R-:W-:-:S02]  /*8a70*/  VIADD R6, R0, 0xd ;  /* 0x0000000d00067836 */ /* 0x001fc40000000000 */
[----:B------:R-:W-:Y:S02]  /*8a80*/  VIADD R55, R24, 0x20 ;  /* 0x0000002018377836 */ /* 0x000fe40000000000 */
[C---:B-1----:R-:W-:Y:S01]  /*8a90*/  VIADD R5, R0.reuse, 0xe ;  /* 0x0000000e00057836 */ /* 0x042fe20000000000 */
[----:B------:R0:W-:Y:S01]  /*8aa0*/  STL [R1+0x5394], R6 ;  /* 0x0053940601007387 */ /* 0x0001e20000100800 */
[----:B--2---:R-:W-:-:S03]  /*8ab0*/  VIADD R3, R0, 0xf ;  /* 0x0000000f00037836 */ /* 0x004fc60000000000 */
[----:B------:R1:W-:Y:S04]  /*8ac0*/  STL [R1+0x5390], R5 ;  /* 0x0053900501007387 */ /* 0x0003e80000100800 */
[----:B------:R2:W-:Y:S01]  /*8ad0*/  STL [R1+0x538c], R3 ;  /* 0x00538c0301007387 */ /* 0x0005e20000100800 */
[C---:B0-----:R-:W-:Y:S02]  /*8ae0*/  VIADD R6, R0.reuse, 0x10 ;  /* 0x0000001000067836 */ /* 0x041fe40000000000 */
[----:B-1----:R-:W-:-:S03]  /*8af0*/  VIADD R5, R0, 0x11 ;  /* 0x0000001100057836 */ /* 0x002fc60000000000 */
        /* <DEDUP_REMOVED lines=38> */
[----:B------:R-:W-:Y:S04]  /*8d60*/  STL [R1+0x5340], R50 ;  /* 0x0053403201007387 */ /* 0x000fe80000100800 */
[----:B------:R1:W-:Y:S01]  /*8d70*/  STL [R1+0x5338], R3 ;  /* 0x0053380301007387 */ /* 0x0003e20000100800 */
[----:B0-----:R-:W-:-:S03]  /*8d80*/  VIADD R6, R0, 0x27 ;  /* 0x0000002700067836 */ /* 0x001fc60000000000 */
[----:B------:R0:W-:Y:S01]  /*8d90*/  STL [R1+0x5334], R5 ;  /* 0x0053340501007387 */ /* 0x0001e20000100800 */
[C---:B-1----:R-:W-:Y:S02]  /*8da0*/  VIADD R3, R0.reuse, 0x26 ;  /* 0x0000002600037836 */ /* 0x042fe40000000000 */
[----:B0-----:R-:W-:-:S03]  /*8db0*/  VIADD R5, R0, 0x28 ;  /* 0x0000002800057836 */ /* 0x001fc60000000000 */
[----:B------:R0:W-:Y:S04]  /*8dc0*/  STL [R1+0x5330], R3 ;  /* 0x0053300301007387 */ /* 0x0001e80000100800 */
        /* <DEDUP_REMOVED lines=643> */
[----:B------:R-:W-:Y:S01]  /*b600*/  STL [R1+0x13c], R24 ;  /* 0x00013c1801007387 */ /* 0x000fe20000100800 */
[C---:B0-----:R-:W-:Y:S02]  /*b610*/  VIADD R3, R0.reuse, 0x169 ;  /* 0x0000016900037836 */ /* 0x041fe40000000000 */
[----:B-1----:R-:W-:-:S03]  /*b620*/  VIADD R4, R0, 0x16d ;  /* 0x0000016d00047836 */ /* 0x002fc60000000000 */
[----:B------:R0:W-:Y:S04]  /*b630*/  STL [R1+0x3ec4], R3 ;  /* 0x003ec40301007387 */ /* 0x0001e80000100800 */
[----:B------:R1:W-:Y:S01]  /*b640*/  STL [R1+0x3ec0], R2 ;  /* 0x003ec00201007387 */ /* 0x0003e20000100800 */
[C---:B0-----:R-:W-:Y:S02]  /*b650*/  VIADD R3, R0.reuse, 0x16b ;  /* 0x0000016b00037836 */ /* 0x041fe40000000000 */
[----:B-1----:R-:W-:-:S03]  /*b660*/  VIADD R2, R0, 0x16c ;  /* 0x0000016c00027836 */ /* 0x002fc60000000000 */
        /* <DEDUP_REMOVED lines=132> */
[----:B------:R1:W-:Y:S04]  /*beb0*/  STL [R1+0x2394], R2 ;  /* 0x0023940201007387 */ /* 0x0003e80000100800 */
[----:B------:R-:W-:Y:S01]  /*bec0*/  STL [R1+0x239c], R25 ;  /* 0x00239c1901007387 */ /* 0x000fe20000100800 */
[C---:B0-----:R-:W-:Y:S02]  /*bed0*/  VIADD R3, R0.reuse, 0x1b0 ;  /* 0x000001b000037836 */ /* 0x041fe40000000000 */
[----:B-1----:R-:W-:-:S03]  /*bee0*/  VIADD R2, R0, 0x1b1 ;  /* 0x000001b100027836 */ /* 0x002fc60000000000 */
[----:B------:R0:W-:Y:S04]  /*bef0*/  STL [R1+0x2390], R3 ;  /* 0x0023900301007387 */ /* 0x0001e80000100800 */
[----:B------:R-:W-:Y:S04]  /*bf00*/  STL [R1+0x238c], R2 ;  /* 0x00238c0201007387 */ /* 0x000fe80000100800 */
[----:B------:R1:W-:Y:S01]  /*bf10*/  STL [R1+0x2384], R4 ;  /* 0x0023840401007387 */ /* 0x0003e20000100800 */
[----:B0-----:R-:W-:-:S03]  /*bf20*/  VIADD R3, R0, 0x1b4 ;  /* 0x000001b400037836 */ /* 0x001fc60000000000 */
[----:B------:R-:W-:Y:S04]  /*bf30*/  STL [R1+0x2388], R52 ;  /* 0x0023883401007387 */ /* 0x000fe80000100800 */
[----:B------:R0:W-:Y:S01]  /*bf40*/  STL [R1+0x2380], R3 ;  /* 0x0023800301007387 */ /* 0x0001e20000100800 */
[----:B-1----:R-:W-:-:S03]  /*bf50*/  VIADD R4, R0, 0x1b6 ;  /* 0x000001b600047836 */ /* 0x002fc60000000000 */
        /* <DEDUP_REMOVED lines=40> */
[----:B------:R0:W-:Y:S01]  /*c1e0*/  STL [R1], R3 ;  /* 0x0000000301007387 */ /* 0x0001e20000100800 */
[----:B--2---:R-:W-:-:S03]  /*c1f0*/  VIADD R4, R0, 0x1fd ;  /* 0x000001fd00047836 */ /* 0x004fc60000000000 */
[----:B------:R1:W-:Y:S01]  /*c200*/  STL [R1+0x148], R55 ;  /* 0x0001483701007387 */ /* 0x0003e20000100800 */
[C---:B0-----:R-:W-:Y:S02]  /*c210*/  VIADD R3, R0.reuse, 0x1fe ;  /* 0x000001fe00037836 */ /* 0x041fe40000000000 */
[----:B------:R-:W-:Y:S02]  /*c220*/  VIADD R0, R0, 0x1ff ;  /* 0x000001ff00007836 */ /* 0x000fe40000000000 */
[C---:B-1----:R-:W-:Y:S02]  /*c230*/  VIADD R55, R24.reuse, 0x40 ;  /* 0x0000004018377836 */ /* 0x042fe40000000000 */
[----:B------:R-:W-:-:S03]  /*c240*/  VIADD R24, R24, 0x60 ;  /* 0x0000006018187836 */ /* 0x000fc60000000000 */
[----:B------:R0:W-:Y:S04]  /*c250*/  STL [R1+0x144], R55 ;  /* 0x0001443701007387 */ /* 0x0001e80000100800 */
[----:B0-----:R0:W5:Y:S04]  /*c260*/  LDL.LU R55, [R1+0x5698] ;  /* 0x0056980001377983 */ /* 0x0011680000300800 */
[----:B------:R1:W-:Y:S04]  /*c270*/  STL [R1+0x140], R24 ;  /* 0x0001401801007387 */ /* 0x0003e80000100800 */
[----:B-1----:R0:W5:Y:S01]  /*c280*/  LDL.LU R24, [R1+0x5694] ;  /* 0x0056940001187983 */ /* 0x0021620000300800 */
[----:B------:R-:W-:Y:S05]  /*c290*/  @!P0 BRA `(.L_x_0) ;  /* 0x0000095c00f08947 */ /* 0x000fea0003800000 */
[----:B------:R1:W-:Y:S01]  /*c2a0*/  STL [R1+0x5898], R43 ;  /* 0x0058982b01007387 */ /* 0x0003e20000100800 */
[----:B------:R-:W-:Y:S02]  /*c2b0*/  ISETP.GE.AND P2, PT, R0, RZ, PT ;  /* 0x000000ff0000720c */ /* 0x000fe40003f46270 */
[----:B-----5:R-:W-:Y:S01]  /*c2c0*/  IABS R55, R55 ;  /* 0x0000003700377213 */ /* 0x020fe20000000000 */
[----:B------:R-:W-:Y:S01]  /*c2d0*/  IMAD.MOV.U32 R24, RZ, RZ, RZ ;  /* 0x000000ffff187224 */ /* 0x000fe200078e00ff */
[----:B------:R-:W-:Y:S01]  /*c2e0*/  ISETP.GE.AND P3, PT, R5, RZ, PT ;  /* 0x000000ff0500720c */ /* 0x000fe20003f66270 */
[----:B------:R-:W-:Y:S01]  /*c2f0*/  ULDC UR7, c[0x0][0x23c] ;  /* 0x00008f0000077ab9 */ /* 0x000fe20000000800 */
[----:B------:R-:W-:Y:S01]  /*c300*/  ULDC.64 UR8, c[0x0][0x218] ;  /* 0x0000860000087ab9 */ /* 0x000fe20000000a00 */
[----:B------:R-:W-:Y:S01]  /*c310*/  ULDC.64 UR10, c[0x0][0x210] ;  /* 0x00008400000a7ab9 */ /* 0x000fe20000000a00 */
[----:B-1----:R-:W2:Y:S04]  /*c320*/  LDL R43, [R1+0x3d54] ;  /* 0x003d5400012b7983 */ /* 0x002ea80000100800 */
[----:B------:R1:W-:Y:S04]  /*c330*/  STL [R1+0x5894], R44 ;  /* 0x0058942c01007387 */ /* 0x0003e80000100800 */
[----:B-1----:R-:W3:Y:S04]  /*c340*/  LDL R44, [R1+0x2384] ;  /* 0x00238400012c7983 */ /* 0x002ee80000100800 */
[----:B------:R1:W-:Y:S04]  /*c350*/  STL [R1+0x5890], R45 ;  /* 0x0058902d01007387 */ /* 0x0003e80000100800 */
[----:B-1----:R-:W4:Y:S04]  /*c360*/  LDL R45, [R1+0x2378] ;  /* 0x00237800012d7983 */ /* 0x002f280000100800 */
[----:B------:R1:W-:Y:S04]  /*c370*/  STL [R1+0x588c], R46 ;  /* 0x00588c2e01007387 */ /* 0x0003e80000100800 */
        /* <DEDUP_REMOVED lines=12> */
[----:B-1----:R-:W4:Y:S04]  /*c440*/  LDL R56, [R1+0x5354] ;  /* 0x0053540001387983 */ /* 0x002f280000100800 */
[----:B------:R1:W-:Y:S04]  /*c450*/  STL [R1+0x5870], R57 ;  /* 0x0058703901007387 */ /* 0x0003e80000100800 */
[----:B------:R-:W-:Y:S04]  /*c460*/  STL [R1+0x586c], R58 ;  /* 0x00586c3a01007387 */ /* 0x000fe80000100800 */
[----:B------:R0:W-:Y:S01]  /*c470*/  STL [R1+0x5868], R59 ;  /* 0x0058683b01007387 */ /* 0x0001e20000100800 */
[----:B-1----:R-:W-:Y:S01]  /*c480*/  IMAD.MOV.U32 R57, RZ, RZ, R51 ;  /* 0x000000ffff397224 */ /* 0x002fe200078e0033 */
[----:B------:R-:W-:-:S02]  /*c490*/  IABS R51, R0 ;  /* 0x0000000000337213 */ /* 0x000fc40000000000 */
[----:B------:R2:W-:Y:S04]  /*c4a0*/  STL [R1+0x5864], R60 ;  /* 0x0058643c01007387 */ /* 0x0005e80000100800 */
[----:B------:R4:W-:Y:S01]  /*c4b0*/  STL [R1+0x5860], R61 ;  /* 0x0058603d01007387 */ /* 0x0009e20000100800 */
[----:B0-----:R-:W-:-:S03]  /*c4c0*/  IMAD.MOV.U32 R59, RZ, RZ, R2 ;  /* 0x000000ffff3b7224 */ /* 0x001fc600078e0002 */
[----:B------:R-:W4:Y:S01]  /*c4d0*/  LDL R0, [R1+0x10] ;  /* 0x0000100001007983 */ /* 0x000f220000100800 */
[----:B------:R-:W0:Y:S08]  /*c4e0*/  I2F.RP R2, R55 ;  /* 0x0000003700027306 */ /* 0x000e300000209400 */
[----:B0-----:R-:W0:Y:S02]  /*c4f0*/  MUFU.RCP R2, R2 ;  /* 0x0000000200027308 */ /* 0x001e240000001000 */
[----:B0-----:R-:W-:-:S02]  /*c500*/  VIADD R2, R2, 0xffffffe ;  /* 0x0ffffffe02027836 */ /* 0x001fc40000000000 */
[----:B--2---:R-:W-:Y:S02]  /*c510*/  IMAD.MOV.U32 R60, RZ, RZ, R49 ;  /* 0x000000ffff3c7224 */ /* 0x004fe400078e0031 */
[----:B------:R-:W-:Y:S02]  /*c520*/  IMAD.MOV.U32 R49, RZ, RZ, R46 ;  /* 0x000000ffff317224 */ /* 0x000fe400078e002e */
[----:B------:R-:W-:Y:S01]  /*c530*/  IMAD.MOV.U32 R46, RZ, RZ, R50 ;  /* 0x000000ffff2e7224 */ /* 0x000fe200078e0032 */
[----:B------:R-:W-:Y:S01]  /*c540*/  IABS R50, R3 ;  /* 0x0000000300327213 */ /* 0x000fe20000000000 */
[----:B---3--:R-:W-:Y:S02]  /*c550*/  IMAD.MOV.U32 R58, RZ, RZ, R53 ;  /* 0x000000ffff3a7224 */ /* 0x008fe400078e0035 */
[----:B------:R-:W-:Y:S02]  /*c560*/  IMAD.MOV.U32 R53, RZ, RZ, R25 ;  /* 0x000000ffff357224 */ /* 0x000fe400078e0019 */
[----:B------:R-:W0:Y:S01]  /*c570*/  F2I.FTZ.U32.TRUNC.NTZ R25, R2 ;  /* 0x0000000200197305 */ /* 0x000e22000021f000 */
[----:B----4-:R-:W-:-:S02]  /*c580*/  IMAD.MOV.U32 R61, RZ, RZ, R54 ;  /* 0x000000ffff3d7224 */ /* 0x010fc400078e0036 */
[----:B------:R-:W-:Y:S02]  /*c590*/  IMAD.MOV.U32 R54, RZ, RZ, R47 ;  /* 0x000000ffff367224 */ /* 0x000fe400078e002f */
[----:B------:R-:W-:Y:S02]  /*c5a0*/  IMAD.MOV.U32 R47, RZ, RZ, R52 ;  /* 0x000000ffff2f7224 */ /* 0x000fe400078e0034 */
[----:B0-----:R-:W-:-:S04]  /*c5b0*/  IMAD.MOV R2, RZ, RZ, -R25 ;  /* 0x000000ffff027224 */ /* 0x001fc800078e0a19 */
[----:B------:R-:W-:-:S04]  /*c5c0*/  IMAD R2, R2, R55, RZ ;  /* 0x0000003702027224 */ /* 0x000fc800078e02ff */
[----:B------:R-:W-:-:S04]  /*c5d0*/  IMAD.HI.U32 R2, R25, R2, R24 ;  /* 0x0000000219027227 */ /* 0x000fc800078e0018 */
[----:B------:R-:W-:Y:S02]  /*c5e0*/  IMAD.MOV.U32 R25, RZ, RZ, R51 ;  /* 0x000000ffff197224 */ /* 0x000fe400078e0033 */
[----:B------:R-:W-:Y:S02]  /*c5f0*/  IMAD.MOV.U32 R24, RZ, RZ, R50 ;  /* 0x000000ffff187224 */ /* 0x000fe400078e0032 */
[----:B------:R-:W-:-:S04]  /*c600*/  IMAD.HI.U32 R51, R2, R25, RZ ;  /* 0x0000001902337227 */ /* 0x000fc800078e00ff */
[----:B------:R-:W-:Y:S02]  /*c610*/  IMAD.MOV R51, RZ, RZ, -R51 ;  /* 0x000000ffff337224 */ /* 0x000fe400078e0a33 */
[----:B------:R-:W-:-:S04]  /*c620*/  IMAD.HI.U32 R50, R2, R24, RZ ;  /* 0x0000001802327227 */ /* 0x000fc800078e00ff */
[----:B------:R-:W-:Y:S01]  /*c630*/  IMAD R25, R55, R51, R25 ;  /* 0x0000003337197224 */ /* 0x000fe200078e0219 */
[----:B------:R-:W-:Y:S01]  /*c640*/  IABS R51, R5 ;  /* 0x0000000500337213 */ /* 0x000fe20000000000 */
[----:B------:R-:W-:-:S03]  /*c650*/  IMAD.MOV R50, RZ, RZ, -R50 ;  /* 0x000000ffff327224 */ /* 0x000fc600078e0a32 */
[C---:B------:R-:W-:Y:S01]  /*c660*/  ISETP.GT.U32.AND P0, PT, R55.reuse, R25, PT ;  /* 0x000000193700720c */ /* 0x040fe20003f04070 */
[----:B------:R-:W-:Y:S01]  /*c670*/  IMAD R24, R55, R50, R24 ;  /* 0x0000003237187224 */ /* 0x000fe200078e0218 */
[----:B------:R-:W-:-:S04]  /*c680*/  IABS R50, R4 ;  /* 0x0000000400327213 */ /* 0x000fc80000000000 */
[----:B------:R-:W-:Y:S01]  /*c690*/  ISETP.GT.U32.AND P1, PT, R55, R24, PT ;  /* 0x000000183700720c */ /* 0x000fe20003f24070 */
[----:B------:R-:W-:-:S04]  /*c6a0*/  IMAD.HI.U32 R52, R2, R50, RZ ;  /* 0x0000003202347227 */ /* 0x000fc800078e00ff */
[----:B------:R-:W-:Y:S02]  /*c6b0*/  IMAD.MOV R52, RZ, RZ, -R52 ;  /* 0x000000ffff347224 */ /* 0x000fe400078e0a34 */
[--C-:B------:R-:W-:Y:S02]  /*c6c0*/  @!P0 IMAD.IADD R25, R25, 0x1, -R55.reuse ;  /* 0x0000000119198824 */ /* 0x100fe400078e0a37 */
[C---:B------:R-:W-:Y:S02]  /*c6d0*/  IMAD R50, R55.reuse, R52, R50 ;  /* 0x0000003437327224 */ /* 0x040fe400078e0232 */
[----:B------:R-:W-:Y:S01]  /*c6e0*/  IMAD.HI.U32 R52, R2, R51, RZ ;  /* 0x0000003302347227 */ /* 0x000fe200078e00ff */
[C---:B------:R-:W-:Y:S02]  /*c6f0*/  ISETP.GT.U32.AND P5, PT, R55.reuse, R25, PT ;  /* 0x000000193700720c */ /* 0x040fe40003fa4070 */
[----:B------:R-:W-:Y:S01]  /*c700*/  ISETP.GT.U32.AND P6, PT, R55, R50, PT ;  /* 0x000000323700720c */ /* 0x000fe20003fc4070 */
[----:B------:R-:W-:Y:S01]  /*c710*/  @!P1 IMAD.IADD R24, R24, 0x1, -R55 ;  /* 0x0000000118189824 */ /* 0x000fe200078e0a37 */
[----:B------:R-:W-:Y:S01]  /*c720*/  ISETP.GE.AND P1, PT, R3, RZ, PT ;  /* 0x000000ff0300720c */ /* 0x000fe20003f26270 */
[----:B------:R-:W-:Y:S01]  /*c730*/  IMAD.MOV R52, RZ, RZ, -R52 ;  /* 0x000000ffff347224 */ /* 0x000fe200078e0a34 */
[----:B------:R-:W-:-:S02]  /*c740*/  IABS R3, R6 ;  /* 0x0000000600037213 */ /* 0x000fc40000000000 */
[----:B------:R-:W-:-:S05]  /*c750*/  ISETP.GT.U32.AND P4, PT, R55, R24, PT ;  /* 0x000000183700720c */ /* 0x000fca0003f84070 */
[----:B------:R-:W-:Y:S01]  /*c760*/  @!P5 IMAD.IADD R25, R25, 0x1, -R55 ;  /* 0x000000011919d824 */ /* 0x000fe200078e0a37 */
[----:B------:R-:W-:Y:S01]  /*c770*/  ISETP.GE.AND P5, PT, R6, RZ, PT ;  /* 0x000000ff0600720c */ /* 0x000fe20003fa6270 */
[----:B------:R-:W-:Y:S02]  /*c780*/  IMAD.MOV.U32 R6, RZ, RZ, R0 ;  /* 0x000000ffff067224 */ /* 0x000fe400078e0000 */
[C---:B------:R-:W-:Y:S02]  /*c790*/  IMAD R0, R55.reuse, R52, R51 ;  /* 0x0000003437007224 */ /* 0x040fe400078e0233 */
[----:B------:R-:W-:Y:S01]  /*c7a0*/  @!P6 IMAD.IADD R50, R50, 0x1, -R55 ;  /* 0x000000013232e824 */ /* 0x000fe200078e0a37 */
[----:B------:R-:W-:Y:S02]  /*c7b0*/  ISETP.GE.AND P0, PT, R4, RZ, PT ;  /* 0x000000ff0400720c */ /* 0x000fe40003f06270 */
[----:B------:R-:W-:Y:S01]  /*c7c0*/  ISETP.GT.U32.AND P6, PT, R55, R0, PT ;  /* 0x000000003700720c */ /* 0x000fe20003fc4070 */
[----:B------:R-:W-:-:S02]  /*c7d0*/  IMAD.MOV.U32 R4, RZ, RZ, R25 ;  /* 0x000000ffff047224 */ /* 0x000fc400078e0019 */
[--C-:B------:R-:W-:Y:S02]  /*c7e0*/  @!P4 IMAD.IADD R24, R24, 0x1, -R55.reuse ;  /* 0x000000011818c824 */ /* 0x100fe400078e0a37 */
[----:B------:R-:W-:Y:S01]  /*c7f0*/  @!P2 IMAD.MOV R4, RZ, RZ, -R4 ;  /* 0x000000ffff04a224 */ /* 0x000fe200078e0a04 */
[----:B------:R-:W-:Y:S01]  /*c800*/  ISETP.GT.U32.AND P2, PT, R55, R50, PT ;  /* 0x000000323700720c */ /* 0x000fe20003f44070 */
[----:B------:R-:W-:Y:S01]  /*c810*/  IMAD.HI.U32 R5, R2, R3, RZ ;  /* 0x0000000302057227 */ /* 0x000fe200078e00ff */
[----:B------:R-:W-:Y:S02]  /*c820*/  IABS R25, R7 ;  /* 0x0000000700197213 */ /* 0x000fe40000000000 */
[----:B------:R0:W-:Y:S01]  /*c830*/  STL [R1+0x7e4], R4 ;  /* 0x0007e40401007387 */ /* 0x0001e20000100800 */
[----:B------:R-:W-:Y:S02]  /*c840*/  @!P1 IMAD.MOV R24, RZ, RZ, -R24 ;  /* 0x000000ffff189224 */ /* 0x000fe400078e0a18 */
[----:B------:R-:W-:-:S02]  /*c850*/  @!P6 IMAD.IADD R0, R0, 0x1, -R55 ;  /* 0x000000010000e824 */ /* 0x000fc400078e0a37 */
[----:B------:R-:W-:Y:S01]  /*c860*/  IMAD.MOV R5, RZ, RZ, -R5 ;  /* 0x000000ffff057224 */ /* 0x000fe200078e0a05 */
[----:B------:R1:W-:Y:S01]  /*c870*/  STL [R1+0x7e0], R24 ;  /* 0x0007e01801007387 */ /* 0x0003e20000100800 */
[----:B0-----:R-:W-:Y:S02]  /*c880*/  IABS R4, R8 ;  /* 0x0000000800047213 */ /* 0x001fe40000000000 */
[----:B------:R-:W-:Y:S01]  /*c890*/  ISETP.GE.AND P1, PT, R8, RZ, PT ;  /* 0x000000ff0800720c */ /* 0x000fe20003f26270 */
[C---:B------:R-:W-:Y:S01]  /*c8a0*/  IMAD R8, R55.reuse, R5, R3 ;  /* 0x0000000537087224 */ /* 0x040fe200078e0203 */
[----:B------:R-:W-:Y:S01]  /*c8b0*/  ISETP.GT.U32.AND P6, PT, R55, R0, PT ;  /* 0x000000003700720c */ /* 0x000fe20003fc4070 */
[----:B-1----:R-:W-:Y:S02]  /*c8c0*/  IMAD.MOV.U32 R24, RZ, RZ, R4 ;  /* 0x000000ffff187224 */ /* 0x002fe400078e0004 */
[----:B------:R-:W-:Y:S01]  /*c8d0*/  IMAD.HI.U32 R4, R2, R25, RZ ;  /* 0x0000001902047227 */ /* 0x000fe200078e00ff */
[----:B------:R-:W-:-:S02]  /*c8e0*/  ISETP.GE.AND P4, PT, R7, RZ, PT ;  /* 0x000000ff0700720c */ /* 0x000fc40003f86270 */
[----:B------:R-:W-:Y:S01]  /*c8f0*/  IABS R7, R9 ;  /* 0x0000000900077213 */ /* 0x000fe20000000000 */
[----:B------:R-:W-:Y:S01]  /*c900*/  @!P2 IMAD.IADD R50, R50, 0x1, -R55 ;  /* 0x000000013232a824 */ /* 0x000fe200078e0a37 */
[C---:B------:R-:W-:Y:S01]  /*c910*/  ISETP.GT.U32.AND P2, PT, R55.reuse, R8, PT ;  /* 0x000000083700720c */ /* 0x040fe20003f44070 */
[----:B------:R-:W-:Y:S01]  /*c920*/  IMAD.MOV R4, RZ, RZ, -R4 ;  /* 0x000000ffff047224 */ /* 0x000fe200078e0a04 */
[----:B------:R-:W-:Y:S01]  /*c930*/  IABS R3, R10 ;  /* 0x0000000a00037213 */ /* 0x000fe20000000000 */
[----:B------:R-:W-:Y:S02]  /*c940*/  IMAD.MOV.U32 R52, RZ, RZ, R6 ;  /* 0x000000ffff347224 */ /* 0x000fe400078e0006 */
[----:B------:R-:W-:Y:S02]  /*c950*/  IMAD R25, R55, R4, R25 ;  /* 0x0000000437197224 */ /* 0x000fe400078e0219 */
[----:B------:R-:W-:-:S04]  /*c960*/  IMAD.HI.U32 R6, R2, R7, RZ ;  /* 0x0000000702067227 */ /* 0x000fc800078e00ff */
[----:B------:R-:W-:Y:S01]  /*c970*/  @!P6 IMAD.IADD R0, R0, 0x1, -R55 ;  /* 0x000000010000e824 */ /* 0x000fe200078e0a37 */
[----:B------:R-:W-:Y:S01]  /*c980*/  ISETP.GT.U32.AND P6, PT, R55, R25, PT ;  /* 0x000000193700720c */ /* 0x000fe20003fc4070 */
[----:B------:R-:W-:Y:S02]  /*c990*/  IMAD.MOV R6, RZ, RZ, -R6 ;  /* 0x000000ffff067224 */ /* 0x000fe400078e0a06 */
[----:B------:R-:W-:-:S04]  /*c9a0*/  IMAD.HI.U32 R5, R2, R3, RZ ;  /* 0x0000000302057227 */ /* 0x000fc800078e00ff */
[----:B------:R-:W-:Y:S02]  /*c9b0*/  IMAD R7, R55, R6, R7 ;  /* 0x0000000637077224 */ /* 0x000fe400078e0207 */
[----:B------:R-:W-:Y:S02]  /*c9c0*/  @!P2 IMAD.IADD R8, R8, 0x1, -R55 ;  /* 0x000000010808a824 */ /* 0x000fe400078e0a37 */
[----:B------:R-:W-:-:S03]  /*c9d0*/  IMAD.MOV R6, RZ, RZ, -R5 ;  /* 0x000000ffff067224 */ /* 0x000fc600078e0a05 */
[C---:B------:R-:W-:Y:S01]  /*c9e0*/  ISETP.GT.U32.AND P2, PT, R55.reuse, R8, PT ;  /* 0x000000083700720c */ /* 0x040fe20003f44070 */
[----:B------:R-:W-:Y:S02]  /*c9f0*/  IMAD R3, R55, R6, R3 ;  /* 0x0000000637037224 */ /* 0x000fe400078e0203 */
[----:B------:R-:W-:Y:S02]  /*ca00*/  @!P6 IMAD.IADD R25, R25, 0x1, -R55 ;  /* 0x000000011919e824 */ /* 0x000fe400078e0a37 */
[----:B------:R-:W-:Y:S01]  /*ca10*/  IMAD.HI.U32 R51, R2, R24, RZ ;  /* 0x0000001802337227 */ /* 0x000fe200078e00ff */
[----:B------:R-:W-:-:S03]  /*ca20*/  ISETP.GT.U32.AND P6, PT, R55, R3, PT ;  /* 0x000000033700720c */ /* 0x000fc60003fc4070 */
[----:B------:R-:W-:Y:S02]  /*ca30*/  IMAD.MOV R51, RZ, RZ, -R51 ;  /* 0x000000ffff337224 */ /* 0x000fe400078e0a33 */
[----:B------:R-:W-:Y:S02]  /*ca40*/  @!P0 IMAD.MOV R50, RZ, RZ, -R50 ;  /* 0x000000ffff328224 */ /* 0x000fe400078e0a32 */
[--C-:B------:R-:W-:Y:S02]  /*ca50*/  @!P2 IMAD.IADD R8, R8, 0x1, -R55.reuse ;  /* 0x000000010808a824 */ /* 0x100fe400078e0a37 */
[----:B------:R-:W-:Y:S02]  /*ca60*/  IMAD R24, R55, R51, R24 ;  /* 0x0000003337187224 */ /* 0x000fe400078e0218 */
[----:B------:R-:W2:Y:S02]  /*ca70*/  LDL R51, [R1+0x14c] ;  /* 0x00014c0001337983 */ /* 0x000ea40000100800 */
[----:B------:R-:W-:-:S02]  /*ca80*/  @!P6 IMAD.IADD R3, R3, 0x1, -R55 ;  /* 0x000000010303e824 */ /* 0x000fc400078e0a37 */
[----:B------:R0:W-:Y:S01]  /*ca90*/  STL [R1+0x718], R50 ;  /* 0x0007183201007387 */ /* 0x0001e20000100800 */
[----:B------:R-:W-:Y:S02]  /*caa0*/  ISETP.GE.AND P2, PT, R9, RZ, PT ;  /* 0x000000ff0900720c */ /* 0x000fe40003f46270 */
[----:B------:R-:W-:Y:S01]  /*cab0*/  IABS R9, R13 ;  /* 0x0000000d00097213 */ /* 0x000fe20000000000 */
[----:B0-----:R-:W-:-:S04]  /*cac0*/  IMAD.MOV.U32 R50, RZ, RZ, R8 ;  /* 0x000000ffff327224 */ /* 0x001fc800078e0008 */
[----:B------:R-:W-:Y:S01]  /*cad0*/  @!P5 IMAD.MOV R50, RZ, RZ, -R50 ;  /* 0x000000ffff32d224 */ /* 0x000fe200078e0a32 */
[----:B------:R-:W-:Y:S01]  /*cae0*/  ISETP.GT.U32.AND P5, PT, R55, R3, PT ;  /* 0x000000033700720c */ /* 0x000fe20003fa4070 */
[----:B------:R-:W-:Y:S02]  /*caf0*/  @!P3 IMAD.MOV R0, RZ, RZ, -R0 ;  /* 0x000000ffff00b224 */ /* 0x000fe400078e0a00 */
[----:B------:R-:W-:-:S03]  /*cb00*/  IMAD.MOV.U32 R8, RZ, RZ, R9 ;  /* 0x000000ffff087224 */ /* 0x000fc600078e0009 */
[----:B------:R-:W-:Y:S04]  /*cb10*/  STL [R1+0x7dc], R0 ;  /* 0x0007dc0001007387 */ /* 0x000fe80000100800 */
[----:B------:R0:W-:Y:S01]  /*cb20*/  STL [R1+0x7d0], R50 ;  /* 0x0007d03201007387 */ /* 0x0001e20000100800 */
[----:B------:R-:W-:Y:S02]  /*cb30*/  IABS R4, R11 ;  /* 0x0000000b00047213 */ /* 0x000fe40000000000 */
[----:B------:R-:W-:Y:S01]  /*cb40*/  @!P5 IMAD.IADD R3, R3, 0x1, -R55 ;  /* 0x000000010303d824 */ /* 0x000fe200078e0a37 */
[----:B------:R-:W-:Y:S01]  /*cb50*/  ISETP.GE.AND P5, PT, R11, RZ, PT ;  /* 0x000000ff0b00720c */ /* 0x000fe20003fa6270 */
[----:B0-----:R-:W-:-:S04]  /*cb60*/  IMAD.HI.U32 R50, R2, R8, RZ ;  /* 0x0000000802327227 */ /* 0x001fc800078e00ff */
[----:B------:R-:W-:Y:S01]  /*cb70*/  IMAD.MOV R11, RZ, RZ, -R50 ;  /* 0x000000ffff0b7224 */ /* 0x000fe200078e0a32 */
[C---:B------:R-:W-:Y:S01]  /*cb80*/  ISETP.GT.U32.AND P0, PT, R55.reuse, R24, PT ;  /* 0x000000183700720c */ /* 0x040fe20003f04070 */
[----:B------:R-:W-:Y:S01]  /*cb90*/  IMAD.HI.U32 R5, R2, R4, RZ ;  /* 0x0000000402057227 */ /* 0x000fe200078e00ff */
[C---:B------:R-:W-:Y:S01]  /*cba0*/  ISETP.GT.U32.AND P3, PT, R55.reuse, R7, PT ;  /* 0x000000073700720c */ /* 0x040fe20003f64070 */
[----:B------:R-:W3:Y:S02]  /*cbb0*/  LDL R50, [R1+0x2374] ;  /* 0x0023740001327983 */ /* 0x000ee40000100800 */
[----:B------:R-:W-:Y:S02]  /*cbc0*/  IMAD R8, R55, R11, R8 ;  /* 0x0000000b37087224 */ /* 0x000fe400078e0208 */
[----:B------:R-:W4:Y:S01]  /*cbd0*/  LDL R11, [R1+0x2380] ;  /* 0x00238000010b7983 */ /* 0x000f220000100800 */
[----:B------:R-:W-:-:S04]  /*cbe0*/  IMAD.MOV R5, RZ, RZ, -R5 ;  /* 0x000000ffff057224 */ /* 0x000fc800078e0a05 */
[C---:B------:R-:W-:Y:S01]  /*cbf0*/  IMAD R4, R55.reuse, R5, R4 ;  /* 0x0000000537047224 */ /* 0x040fe200078e0204 */
[----:B------:R-:W-:Y:S01]  /*cc00*/  IABS R5, R12 ;  /* 0x0000000c00057213 */ /* 0x000fe20000000000 */
[----:B------:R-:W-:Y:S01]  /*cc10*/  @!P0 IMAD.IADD R24, R24, 0x1, -R55 ;  /* 0x0000000118188824 */ /* 0x000fe200078e0a37 */
[----:B------:R-:W-:-:S03]  /*cc20*/  ISETP.GT.U32.AND P0, PT, R55, R25, PT ;  /* 0x000000193700720c */ /* 0x000fc60003f04070 */
[----:B------:R-:W-:Y:S01]  /*cc30*/  IMAD.HI.U32 R9, R2, R5, RZ ;  /* 0x0000000502097227 */ /* 0x000fe200078e00ff */
[----:B------:R-:W-:-:S03]  /*cc40*/  IABS R0, R15 ;  /* 0x0000000f00007213 */ /* 0x000fc60000000000 */
[----:B------:R-:W-:Y:S02]  /*cc50*/  IMAD.MOV R9, RZ, RZ, -R9 ;  /* 0x000000ffff097224 */ /* 0x000fe400078e0a09 */
[----:B------:R-:W-:Y:S01]  /*cc60*/  @!P3 IMAD.IADD R7, R7, 0x1, -R55 ;  /* 0x000000010707b824 */ /* 0x000fe200078e0a37 */
[C---:B------:R-:W-:Y:S01]  /*cc70*/  ISETP.GT.U32.AND P3, PT, R55.reuse, R24, PT ;  /* 0x000000183700720c */ /* 0x040fe20003f64070 */
[----:B------:R-:W-:Y:S02]  /*cc80*/  IMAD R5, R55, R9, R5 ;  /* 0x0000000937057224 */ /* 0x000fe400078e0205 */
[----:B------:R-:W-:-:S04]  /*cc90*/  IMAD.HI.U32 R9, R2, R0, RZ ;  /* 0x0000000002097227 */ /* 0x000fc800078e00ff */
[----:B------:R-:W-:Y:S01]  /*cca0*/  @!P0 IMAD.IADD R25, R25, 0x1, -R55 ;  /* 0x0000000119198824 */ /* 0x000fe200078e0a37 */
[C---:B------:R-:W-:Y:S01]  /*ccb0*/  ISETP.GT.U32.AND P0, PT, R55.reuse, R4, PT ;  /* 0x000000043700720c */ /* 0x040fe20003f04070 */
[----:B------:R-:W-:Y:S01]  /*ccc0*/  IMAD.MOV R9, RZ, RZ, -R9 ;  /* 0x000000ffff097224 */ /* 0x000fe200078e0a09 */
[----:B------:R-:W-:-:S03]  /*ccd0*/  ISETP.GT.U32.AND P6, PT, R55, R7, PT ;  /* 0x000000073700720c */ /* 0x000fc60003fc4070 */
[----:B------:R-:W-:Y:S02]  /*cce0*/  IMAD R0, R55, R9, R0 ;  /* 0x0000000937007224 */ /* 0x000fe400078e0200 */
[----:B------:R-:W-:Y:S02]  /*ccf0*/  IMAD.MOV.U32 R9, RZ, RZ, R43 ;  /* 0x000000ffff097224 */ /* 0x000fe400078e002b */
[----:B------:R-:W-:Y:S02]  /*cd00*/  IMAD.MOV.U32 R43, RZ, RZ, R25 ;  /* 0x000000ffff2b7224 */ /* 0x000fe400078e0019 */
[----:B------:R-:W-:Y:S02]  /*cd10*/  @!P3 IMAD.IADD R24, R24, 0x1, -R55 ;  /* 0x000000011818b824 */ /* 0x000fe400078e0a37 */
[----:B------:R-:W-:Y:S01]  /*cd20*/  @!P4 IMAD.MOV R43, RZ, RZ, -R43 ;  /* 0x000000ffff2bc224 */ /* 0x000fe200078e0a2b */
[----:B------:R-:W-:Y:S01]  /*cd30*/  ISETP.GE.AND P3, PT, R10, RZ, PT ;  /* 0x000000ff0a00720c */ /* 0x000fe20003f66270 */
[--C-:B------:R-:W-:Y:S01]  /*cd40*/  @!P0 IMAD.IADD R4, R4, 0x1, -R55.reuse ;  /* 0x0000000104048824 */ /* 0x100fe200078e0a37 */
[----:B------:R-:W-:Y:S01]  /*cd50*/  ISETP.GE.AND P0, PT, R12, RZ, PT ;  /* 0x000000ff0c00720c */ /* 0x000fe20003f06270 */
[----:B------:R-:W-:Y:S01]  /*cd60*/  @!P1 IMAD.MOV R24, RZ, RZ, -R24 ;  /* 0x000000ffff189224 */ /* 0x000fe200078e0a18 */
[----:B------:R-:W2:Y:S01]  /*cd70*/  LDL R12, [R1+0x2390] ;  /* 0x00239000010c7983 */ /* 0x000ea20000100800 */
[----:B------:R-:W-:-:S03]  /*cd80*/  @!P6 IMAD.IADD R7, R7, 0x1, -R55 ;  /* 0x000000010707e824 */ /* 0x000fc600078e0a37 */
[----:B------:R0:W-:Y:S04]  /*cd90*/  STL [R1+0x71c], R43 ;  /* 0x00071c2b01007387 */ /* 0x0001e80000100800 */
[----:B0-----:R-:W3:Y:S04]  /*cda0*/  LDL.LU R43, [R1+0x5898] ;  /* 0x00589800012b7983 */ /* 0x001ee80000300800 */
[----:B------:R4:W-:Y:S02]  /*cdb0*/  STL [R1+0x720], R24 ;  /* 0x0007201801007387 */ /* 0x0009e40000100800 */
[----:B----4-:R-:W-:-:S02]  /*cdc0*/  IMAD.MOV.U32 R24, RZ, RZ, R11 ;  /* 0x000000ffff187224 */ /* 0x010fc400078e000b */
[----:B------:R-:W-:Y:S02]  /*cdd0*/  IMAD.MOV.U32 R11, RZ, RZ, R44 ;  /* 0x000000ffff0b7224 */ /* 0x000fe400078e002c */
[----:B------:R-:W-:Y:S02]  /*cde0*/  IMAD.MOV.U32 R44, RZ, RZ, R7 ;  /* 0x000000ffff2c7224 */ /* 0x000fe400078e0007 */
[----:B------:R-:W-:Y:S02]  /*cdf0*/  IMAD.MOV.U32 R7, RZ, RZ, R45 ;  /* 0x000000ffff077224 */ /* 0x000fe400078e002d */
[----:B------:R-:W-:Y:S02]  /*ce00*/  IMAD.MOV.U32 R45, RZ, RZ, R3 ;  /* 0x000000ffff2d7224 */ /* 0x000fe400078e0003 */
[----:B------:R-:W-:Y:S02]  /*ce10*/  @!P2 IMAD.MOV R44, RZ, RZ, -R44 ;  /* 0x000000ffff2ca224 */ /* 0x000fe400078e0a2c */
[----:B------:R-:W-:-:S03]  /*ce20*/  @!P3 IMAD.MOV R45, RZ, RZ, -R45 ;  /* 0x000000ffff2db224 */ /* 0x000fc600078e0a2d */
[----:B------:R0:W-:Y:S01]  /*ce30*/  STL [R1+0x7cc], R44 ;  /* 0x0007cc2c01007387 */ /* 0x0001e20000100800 */
[----:B------:R-:W-:-:S03]  /*ce40*/  ISETP.GE.AND P3, PT, R13, RZ, PT ;  /* 0x000000ff0d00720c */ /* 0x000fc60003f66270 */
[----:B0-----:R-:W4:Y:S04]  /*ce50*/  LDL.LU R44, [R1+0x5894] ;  /* 0x00589400012c7983 */ /* 0x001f280000300800 */
[----:B------:R0:W-:Y:S04]  /*ce60*/  STL [R1+0x7d8], R45 ;  /* 0x0007d82d01007387 */ /* 0x0001e80000100800 */
[----:B0-----:R-:W4:Y:S04]  /*ce70*/  LDL.LU R45, [R1+0x5890] ;  /* 0x00589000012d7983 */ /* 0x001f280000300800 */
[----:B------:R-:W2:Y:S01]  /*ce80*/  LDL R13, [R1+0x3d68] ;  /* 0x003d6800010d7983 */ /* 0x000ea20000100800 */
[----:B------:R-:W-:-:S02]  /*ce90*/  ISETP.GT.U32.AND P6, PT, R55, R5, PT ;  /* 0x000000053700720c */ /* 0x000fc40003fc4070 */
[----:B------:R-:W-:-:S05]  /*cea0*/  IABS R6, R14 ;  /* 0x0000000e00067213 */ /* 0x000fca0000000000 */
[----:B------:R-:W-:-:S06]  /*ceb0*/  IMAD.HI.U32 R10, R2, R6, RZ ;  /* 0x00000006020a7227 */ /* 0x000fcc00078e00ff */
[----:B------:R-:W-:Y:S01]  /*cec0*/  @!P6 IMAD.IADD R5, R5, 0x1, -R55 ;  /* 0x000000010505e824 */ /* 0x000fe200078e0a37 */
[----:B------:R-:W-:Y:S01]  /*ced0*/  ISETP.GT.U32.AND P6, PT, R55, R4, PT ;  /* 0x000000043700720c */ /* 0x000fe20003fc4070 */
[----:B------:R-:W-:-:S03]  /*cee0*/  IMAD.MOV R10, RZ, RZ, -R10 ;  /* 0x000000ffff0a7224 */ /* 0x000fc600078e0a0a */
[C---:B------:R-:W-:Y:S01]  /*cef0*/  ISETP.GT.U32.AND P1, PT, R55.reuse, R5, PT ;  /* 0x000000053700720c */ /* 0x040fe20003f24070 */
[----:B------:R-:W-:Y:S01]  /*cf00*/  IMAD R6, R55, R10, R6 ;  /* 0x0000000a37067224 */ /* 0x000fe200078e0206 */
[----:B------:R-:W-:-:S07]  /*cf10*/  IABS R10, R16 ;  /* 0x00000010000a7213 */ /* 0x000fce0000000000 */
[----:B------:R-:W-:Y:S01]  /*cf20*/  @!P6 IMAD.IADD R4, R4, 0x1, -R55 ;  /* 0x000000010404e824 */ /* 0x000fe200078e0a37 */
[----:B------:R-:W-:Y:S01]  /*cf30*/  ISETP.GT.U32.AND P6, PT, R55, R0, PT ;  /* 0x000000003700720c */ /* 0x000fe20003fc4070 */
[----:B------:R-:W-:-:S04]  /*cf40*/  IMAD.HI.U32 R3, R2, R10, RZ ;  /* 0x0000000a02037227 */ /* 0x000fc800078e00ff */
[----:B------:R-:W-:Y:S02]  /*cf50*/  IMAD.MOV R3, RZ, RZ, -R3 ;  /* 0x000000ffff037224 */ /* 0x000fe400078e0a03 */
[----:B------:R-:W-:Y:S02]  /*cf60*/  @!P1 IMAD.IADD R5, R5, 0x1, -R55 ;  /* 0x0000000105059824 */ /* 0x000fe400078e0a37 */
[C---:B------:R-:W-:Y:S01]  /*cf70*/  IMAD R3, R55.reuse, R3, R10 ;  /* 0x0000000337037224 */ /* 0x040fe200078e020a */
[----:B------:R-:W-:-:S03]  /*cf80*/  ISETP.GT.U32.AND P4, PT, R55, R8, PT ;  /* 0x000000083700720c */ /* 0x000fc60003f84070 */
[----:B------:R-:W-:Y:S01]  /*cf90*/  @!P6 IMAD.IADD R0, R0, 0x1, -R55 ;  /* 0x000000010000e824 */ /* 0x000fe200078e0a37 */
[----:B------:R-:W-:Y:S01]  /*cfa0*/  ISETP.GE.AND P1, PT, R14, RZ, PT ;  /* 0x000000ff0e00720c */ /* 0x000fe20003f26270 */
[----:B------:R-:W-:Y:S01]  /*cfb0*/  @!P0 IMAD.MOV R5, RZ, RZ, -R5 ;  /* 0x000000ffff058224 */ /* 0x000fe200078e0a05 */
[C---:B------:R-:W-:Y:S02]  /*cfc0*/  ISETP.GT.U32.AND P0, PT, R55.reuse, R3, PT ;  /* 0x000000033700720c */ /* 0x040fe40003f04070 */
[----:B------:R-:W-:Y:S01]  /*cfd0*/  ISETP.GT.U32.AND P6, PT, R55, R0, PT ;  /* 0x000000003700720c */ /* 0x000fe20003fc4070 */
[----:B------:R-:W-:-:S04]  /*cfe0*/  IMAD.MOV.U32 R25, RZ, RZ, R9 ;  /* 0x000000ffff197224 */ /* 0x000fc800078e0009 */
[----:B------:R-:W-:Y:S01]  /*cff0*/  @!P4 IMAD.IADD R8, R8, 0x1, -R55 ;  /* 0x000000010808c824 */ /* 0x000fe200078e0a37 */
[----:B------:R-:W-:Y:S01]  /*d000*/  ISETP.GE.AND P4, PT, R15, RZ, PT ;  /* 0x000000ff0f00720c */ /* 0x000fe20003f86270 */
[----:B------:R-:W-:Y:S01]  /*d010*/  IMAD.MOV.U32 R15, RZ, RZ, R7 ;  /* 0x000000ffff0f7224 */ /* 0x000fe200078e0007 */
[----:B------:R-:W-:-:S03]  /*d020*/  IABS R7, R18 ;  /* 0x0000001200077213 */ /* 0x000fc60000000000 */
[--C-:B------:R-:W-:Y:S01]  /*d030*/  @!P0 IMAD.IADD R3, R3, 0x1, -R55.reuse ;  /* 0x0000000103038824 */ /* 0x100fe200078e0a37 */
[----:B------:R-:W-:Y:S01]  /*d040*/  ISETP.GE.AND P0, PT, R18, RZ, PT ;  /* 0x000000ff1200720c */ /* 0x000fe20003f06270 */
[----:B------:R-:W-:Y:S01]  /*d050*/  @!P6 IMAD.IADD R0, R0, 0x1, -R55 ;  /* 0x000000010000e824 */ /* 0x000fe200078e0a37 */
[----:B------:R-:W-:Y:S02]  /*d060*/  IABS R9, R17 ;  /* 0x0000001100097213 */ /* 0x000fe40000000000 */
[----:B------:R-:W-:Y:S01]  /*d070*/  ISETP.GE.AND P6, PT, R17, RZ, PT ;  /* 0x000000ff1100720c */ /* 0x000fe20003fc6270 */
[----:B--2---:R-:W-:Y:S02]  /*d080*/  IMAD.MOV.U32 R14, RZ, RZ, R13 ;  /* 0x000000ffff0e7224 */ /* 0x004fe400078e000d */
[----:B------:R-:W-:Y:S02]  /*d090*/  IMAD.MOV.U32 R13, RZ, RZ, R12 ;  /* 0x000000ffff0d7224 */ /* 0x000fe400078e000c */
[----:B------:R-:W-:-:S02]  /*d0a0*/  IMAD.MOV.U32 R12, RZ, RZ, R46 ;  /* 0x000000ffff0c7224 */ /* 0x000fc400078e002e */
[----:B------:R-:W-:-:S04]  /*d0b0*/  IMAD.MOV.U32 R46, RZ, RZ, R4 ;  /* 0x000000ffff2e7224 */ /* 0x000fc800078e0004 */
[----:B------:R-:W-:-:S05]  /*d0c0*/  @!P5 IMAD.MOV R46, RZ, RZ, -R46 ;  /* 0x000000ffff2ed224 */ /* 0x000fca00078e0a2e */
[----:B------:R0:W-:Y:S04]  /*d0d0*/  STL [R1+0x724], R46 ;  /* 0x0007242e01007387 */ /* 0x0001e80000100800 */
[----:B0-----:R-:W2:Y:S04]  /*d0e0*/  LDL.LU R46, [R1+0x588c] ;  /* 0x00588c00012e7983 */ /* 0x001ea80000300800 */
[----:B------:R0:W-:Y:S04]  /*d0f0*/  STL [R1+0x79c], R5 ;  /* 0x00079c0501007387 */ /* 0x0001e80000100800 */
[----:B------:R-:W3:Y:S04]  /*d100*/  LDL R18, [R1+0x2364] ;  /* 0x0023640001127983 */ /* 0x000ee80000100800 */
[----:B------:R-:W4:Y:S01]  /*d110*/  LDL R17, [R1+0x4] ;  /* 0x0000040001117983 */ /* 0x000f220000100800 */
[----:B------:R-:W-:Y:S01]  /*d120*/  ISETP.GT.U32.AND P2, PT, R55, R6, PT ;  /* 0x000000063700720c */ /* 0x000fe20003f44070 */
[----:B------:R-:W-:-:S12]  /*d130*/  IMAD.HI.U32 R10, R2, R9, RZ ;  /* 0x00000009020a7227 */ /* 0x000fd800078e00ff */
[----:B------:R-:W-:Y:S01]  /*d140*/  @!P2 IMAD.IADD R6, R6, 0x1, -R55 ;  /* 0x000000010606a824 */ /* 0x000fe200078e0a37 */
[----:B------:R-:W-:-:S04]  /*d150*/  ISETP.GT.U32.AND P2, PT, R55, R8, PT ;  /* 0x000000083700720c */ /* 0x000fc80003f44070 */
[----:B------:R-:W-:Y:S01]  /*d160*/  ISETP.GT.U32.AND P5, PT, R55, R6, PT ;  /* 0x000000063700720c */ /* 0x000fe20003fa4070 */
[----:B------:R-:W-:-:S04]  /*d170*/  IMAD.MOV R4, RZ, RZ, -R10 ;  /* 0x000000ffff047224 */ /* 0x000fc800078e0a0a */
[----:B------:R-:W-:-:S04]  /*d180*/  IMAD R4, R55, R4, R9 ;  /* 0x0000000437047224 */ /* 0x000fc800078e0209 */
[----:B------:R-:W-:Y:S01]  /*d190*/  @!P2 IMAD.IADD R8, R8, 0x1, -R55 ;  /* 0x000000010808a824 */ /* 0x000fe200078e0a37 */
[----:B------:R-:W-:Y:S01]  /*d1a0*/  ISETP.GE.AND P2, PT, R16, RZ, PT ;  /* 0x000000ff1000720c */ /* 0x000fe20003f46270 */
[----:B------:R-:W-:Y:S02]  /*d1b0*/  IMAD.MOV.U32 R16, RZ, RZ, R11 ;  /* 0x000000ffff107224 */ /* 0x000fe400078e000b */
[----:B------:R-:W-:Y:S01]  /*d1c0*/  IMAD.HI.U32 R11, R2, R7, RZ ;  /* 0x00000007020b7227 */ /* 0x000fe200078e00ff */
[----:B------:R-:W-:-:S03]  /*d1d0*/  IABS R10, R19 ;  /* 0x00000013000a7213 */ /* 0x000fc60000000000 */
[----:B------:R-:W-:Y:S02]  /*d1e0*/  IMAD.MOV R11, RZ, RZ, -R11 ;  /* 0x000000ffff0b7224 */ /* 0x000fe400078e0a0b */
[----:B------:R-:W-:Y:S01]  /*d1f0*/  @!P5 IMAD.IADD R6, R6, 0x1, -R55 ;  /* 0x000000010606d824 */ /* 0x000fe200078e0a37 */
[C---:B------:R-:W-:Y:S01]  /*d200*/  ISETP.GT.U32.AND P5, PT, R55.reuse, R4, PT ;  /* 0x000000043700720c */ /* 0x040fe20003fa4070 */
[----:B------:R-:W-:Y:S02]  /*d210*/  IMAD R7, R55, R11, R7 ;  /* 0x0000000b37077224 */ /* 0x000fe400078e0207 */
[----:B0-----:R-:W-:Y:S01]  /*d220*/  IMAD.HI.U32 R5, R2, R10, RZ ;  /* 0x0000000a02057227 */ /* 0x001fe200078e00ff */
[----:B------:R-:W-:-:S03]  /*d230*/  IABS R9, R20 ;  /* 0x0000001400097213 */ /* 0x000fc60000000000 */
[----:B------:R-:W-:-:S04]  /*d240*/  IMAD.MOV R5, RZ, RZ, -R5 ;  /* 0x000000ffff057224 */ /* 0x000fc800078e0a05 */
[C---:B------:R-:W-:Y:S02]  /*d250*/  IMAD R5, R55.reuse, R5, R10 ;  /* 0x0000000537057224 */ /* 0x040fe400078e020a */
[----:B------:R-:W-:Y:S01]  /*d260*/  @!P5 IMAD.IADD R4, R4, 0x1, -R55 ;  /* 0x000000010404d824 */ /* 0x000fe200078e0a37 */
[----:B------:R-:W-:Y:S01]  /*d270*/  ISETP.GT.U32.AND P5, PT, R55, R3, PT ;  /* 0x000000033700720c */ /* 0x000fe20003fa4070 */
[----:B------:R-:W-:-:S04]  /*d280*/  IMAD.MOV.U32 R10, RZ, RZ, R6 ;  /* 0x000000ffff0a7224 */ /* 0x000fc800078e0006 */
[----:B------:R-:W-:Y:S01]  /*d290*/  @!P1 IMAD.MOV R10, RZ, RZ, -R10 ;  /* 0x000000ffff0a9224 */ /* 0x000fe200078e0a0a */
[----:B------:R-:W-:-:S07]  /*d2a0*/  ISETP.GT.U32.AND P1, PT, R55, R7, PT ;  /* 0x000000073700720c */ /* 0x000fce0003f24070 */
[----:B------:R-:W-:Y:S01]  /*d2b0*/  @!P5 IMAD.IADD R3, R3, 0x1, -R55 ;  /* 0x000000010303d824 */ /* 0x000fe200078e0a37 */
[----:B------:R-:W-:-:S03]  /*d2c0*/  ISETP.GE.AND P5, PT, R19, RZ, PT ;  /* 0x000000ff1300720c */ /* 0x000fc60003fa6270 */
[----:B------:R-:W-:Y:S02]  /*d2d0*/  @!P2 IMAD.MOV R3, RZ, RZ, -R3 ;  /* 0x000000ffff03a224 */ /* 0x000fe400078e0a03 */
[----:B------:R-:W-:Y:S01]  /*d2e0*/  @!P1 IMAD.IADD R7, R7, 0x1, -R55 ;  /* 0x0000000107079824 */ /* 0x000fe200078e0a37 */
[----:B------:R-:W-:Y:S01]  /*d2f0*/  ISETP.GE.AND P1, PT, R20, RZ, PT ;  /* 0x000000ff1400720c */ /* 0x000fe20003f26270 */
[----:B------:R-:W-:Y:S02]  /*d300*/  IMAD.MOV.U32 R20, RZ, RZ, R12 ;  /* 0x000000ffff147224 */ /* 0x000fe400078e000c */
[----:B------:R-:W-:Y:S02]  /*d310*/  IMAD.MOV.U32 R12, RZ, RZ, R60 ;  /* 0x000000ffff0c7224 */ /* 0x000fe400078e003c */
[----:B------:R-:W-:Y:S02]  /*d320*/  IMAD.MOV.U32 R60, RZ, RZ, R48 ;  /* 0x000000ffff3c7224 */ /* 0x000fe400078e0030 */
[----:B---3--:R-:W-:-:S02]  /*d330*/  IMAD.MOV.U32 R11, RZ, RZ, R18 ;  /* 0x000000ffff0b7224 */ /* 0x008fc400078e0012 */
[----:B----4-:R-:W-:Y:S02]  /*d340*/  IMAD.MOV.U32 R18, RZ, RZ, R17 ;  /* 0x000000ffff127224 */ /* 0x010fe400078e0011 */
[----:B------:R-:W-:Y:S02]  /*d350*/  IMAD.MOV.U32 R17, RZ, RZ, R16 ;  /* 0x000000ffff117224 */ /* 0x000fe400078e0010 */
[----:B------:R-:W-:Y:S02]  /*d360*/  IMAD.MOV.U32 R16, RZ, RZ, R14 ;  /* 0x000000ffff107224 */ /* 0x000fe400078e000e */
[----:B------:R-:W-:Y:S02]  /*d370*/  IMAD.MOV.U32 R14, RZ, RZ, R13 ;  /* 0x000000ffff0e7224 */ /* 0x000fe400078e000d */
[----:B------:R-:W-:Y:S02]  /*d380*/  IMAD.MOV.U32 R13, RZ, RZ, R50 ;  /* 0x000000ffff0d7224 */ /* 0x000fe400078e0032 */
[----:B------:R-:W-:-:S02]  /*d390*/  IMAD.MOV.U32 R50, RZ, RZ, R49 ;  /* 0x000000ffff327224 */ /* 0x000fc400078e0031 */
[----:B------:R-:W-:Y:S02]  /*d3a0*/  IMAD.MOV.U32 R49, RZ, RZ, R47 ;  /* 0x000000ffff317224 */ /* 0x000fe400078e002f */
[----:B------:R-:W-:Y:S02]  /*d3b0*/  IMAD.MOV.U32 R47, RZ, RZ, R8 ;  /* 0x000000ffff2f7224 */ /* 0x000fe400078e0008 */
[----:B------:R-:W-:-:S04]  /*d3c0*/  IMAD.HI.U32 R8, R2, R9, RZ ;  /* 0x0000000902087227 */ /* 0x000fc800078e00ff */
[----:B------:R-:W-:Y:S01]  /*d3d0*/  @!P3 IMAD.MOV R47, RZ, RZ, -R47 ;  /* 0x000000ffff2fb224 */ /* 0x000fe200078e0a2f */
[----:B------:R-:W-:Y:S01]  /*d3e0*/  ISETP.GT.U32.AND P3, PT, R55, R4, PT ;  /* 0x000000043700720c */ /* 0x000fe20003f64070 */
[----:B------:R-:W-:-:S03]  /*d3f0*/  IMAD.MOV R8, RZ, RZ, -R8 ;  /* 0x000000ffff087224 */ /* 0x000fc600078e0a08 */
[----:B------:R0:W-:Y:S01]  /*d400*/  STL [R1+0x728], R47 ;  /* 0x0007282f01007387 */ /* 0x0001e20000100800 */
[----:B------:R-:W-:-:S03]  /*d410*/  IMAD.MOV.U32 R19, RZ, RZ, R11 ;  /* 0x000000ffff137224 */ /* 0x000fc600078e000b */
[----:B0-----:R-:W3:Y:S04]  /*d420*/  LDL.LU R47, [R1+0x5888] ;  /* 0x00588800012f7983 */ /* 0x001ee80000300800 */
[----:B------:R0:W-:Y:S02]  /*d430*/  STL [R1+0x72c], R10 ;  /* 0x00072c0a01007387 */ /* 0x0001e40000100800 */
[----:B0-----:R-:W-:Y:S02]  /*d440*/  IMAD.MOV.U32 R10, RZ, RZ, R0 ;  /* 0x000000ffff0a7224 */ /* 0x001fe400078e0000 */
[----:B------:R-:W-:Y:S01]  /*d450*/  IMAD R0, R55, R8, R9 ;  /* 0x0000000837007224 */ /* 0x000fe200078e0209 */
[----:B------:R-:W-:Y:S01]  /*d460*/  IABS R8, R22 ;  /* 0x0000001600087213 */ /* 0x000fe20000000000 */
[----:B------:R-:W-:-:S04]  /*d470*/  @!P4 IMAD.MOV R10, RZ, RZ, -R10 ;  /* 0x000000ffff0ac224 */ /* 0x000fc800078e0a0a */
[----:B------:R-:W-:-:S04]  /*d480*/  IMAD.HI.U32 R11, R2, R8, RZ ;  /* 0x00000008020b7227 */ /* 0x000fc800078e00ff */
[----:B------:R-:W-:Y:S02]  /*d490*/  @!P3 IMAD.IADD R4, R4, 0x1, -R55 ;  /* 0x000000010404b824 */ /* 0x000fe400078e0a37 */
[----:B------:R-:W-:Y:S01]  /*d4a0*/  IMAD.MOV R11, RZ, RZ, -R11 ;  /* 0x000000ffff0b7224 */ /* 0x000fe200078e0a0b */
[----:B------:R0:W-:Y:S01]  /*d4b0*/  STL [R1+0x794], R10 ;  /* 0x0007940a01007387 */ /* 0x0001e20000100800 */
[----:B------:R-:W-:Y:S02]  /*d4c0*/  IMAD.MOV.U32 R48, RZ, RZ, R4 ;  /* 0x000000ffff307224 */ /* 0x000fe400078e0004 */
[C---:B------:R-:W-:Y:S01]  /*d4d0*/  IMAD R4, R55.reuse, R11, R8 ;  /* 0x0000000b37047224 */ /* 0x040fe200078e0208 */
[----:B------:R1:W-:Y:S04]  /*d4e0*/  STL [R1+0x730], R3 ;  /* 0x0007300301007387 */ /* 0x0003e80000100800 */
[----:B------:R-:W4:Y:S04]  /*d4f0*/  LDL R8, [R1+0x88] ;  /* 0x0000880001087983 */ /* 0x000f280000100800 */
[----:B------:R-:W2:Y:S01]  /*d500*/  LDL R11, [R1+0x3d5c] ;  /* 0x003d5c00010b7983 */ /* 0x000ea20000100800 */
[----:B------:R-:W-:-:S02]  /*d510*/  ISETP.GT.U32.AND P3, PT, R55, R0, PT ;  /* 0x000000003700720c */ /* 0x000fc40003f64070 */
[----:B------:R-:W-:Y:S02]  /*d520*/  IABS R6, R21 ;  /* 0x0000001500067213 */ /* 0x000fe40000000000 */
[----:B------:R-:W-:-:S03]  /*d530*/  ISETP.GT.U32.AND P2, PT, R55, R7, PT ;  /* 0x000000073700720c */ /* 0x000fc60003f44070 */
[----:B------:R-:W-:-:S04]  /*d540*/  IMAD.HI.U32 R9, R2, R6, RZ ;  /* 0x0000000602097227 */ /* 0x000fc800078e00ff */
[----:B0-----:R-:W-:Y:S02]  /*d550*/  IMAD.MOV R10, RZ, RZ, -R9 ;  /* 0x000000ffff0a7224 */ /* 0x001fe400078e0a09 */
[----:B------:R-:W-:Y:S01]  /*d560*/  @!P3 IMAD.IADD R0, R0, 0x1, -R55 ;  /* 0x000000010000b824 */ /* 0x000fe200078e0a37 */
[----:B------:R-:W-:Y:S02]  /*d570*/  IABS R9, R23 ;  /* 0x0000001700097213 */ /* 0x000fe40000000000 */
[C---:B------:R-:W-:Y:S02]  /*d580*/  ISETP.GT.U32.AND P4, PT, R55.reuse, R5, PT ;  /* 0x000000053700720c */ /* 0x040fe40003f84070 */
[----:B------:R-:W-:Y:S01]  /*d590*/  ISETP.GT.U32.AND P3, PT, R55, R0, PT ;  /* 0x000000003700720c */ /* 0x000fe20003f64070 */
[----:B-1----:R-:W-:-:S04]  /*d5a0*/  IMAD.HI.U32 R3, R2, R9, RZ ;  /* 0x0000000902037227 */ /* 0x002fc800078e00ff */
[----:B------:R-:W-:Y:S01]  /*d5b0*/  IMAD R6, R55, R10, R6 ;  /* 0x0000000a37067224 */ /* 0x000fe200078e0206 */
[----:B------:R-:W-:Y:S01]  /*d5c0*/  IABS R10, R26 ;  /* 0x0000001a000a7213 */ /* 0x000fe20000000000 */
[----:B------:R-:W-:Y:S02]  /*d5d0*/  IMAD.MOV R3, RZ, RZ, -R3 ;  /* 0x000000ffff037224 */ /* 0x000fe400078e0a03 */
[----:B------:R-:W-:Y:S01]  /*d5e0*/  @!P2 IMAD.IADD R7, R7, 0x1, -R55 ;  /* 0x000000010707a824 */ /* 0x000fe200078e0a37 */
[----:B------:R-:W-:Y:S01]  /*d5f0*/  ISETP.GE.AND P2, PT, R21, RZ, PT ;  /* 0x000000ff1500720c */ /* 0x000fe20003f46270 */
[----:B------:R-:W-:Y:S01]  /*d600*/  IMAD R3, R55, R3, R9 ;  /* 0x0000000337037224 */ /* 0x000fe200078e0209 */
[----:B------:R-:W-:Y:S01]  /*d610*/  IABS R9, R27 ;  /* 0x0000001b00097213 */ /* 0x000fe20000000000 */
[--C-:B------:R-:W-:Y:S01]  /*d620*/  @!P3 IMAD.IADD R0, R0, 0x1, -R55.reuse ;  /* 0x000000010000b824 */ /* 0x100fe200078e0a37 */
[----:B------:R-:W-:Y:S01]  /*d630*/  ISETP.GE.AND P3, PT, R22, RZ, PT ;  /* 0x000000ff1600720c */ /* 0x000fe20003f66270 */
[----:B------:R-:W-:-:S05]  /*d640*/  @!P4 IMAD.IADD R5, R5, 0x1, -R55 ;  /* 0x000000010505c824 */ /* 0x000fca00078e0a37 */
[----:B------:R-:W-:Y:S01]  /*d650*/  ISETP.GT.U32.AND P4, PT, R55, R5, PT ;  /* 0x000000053700720c */ /* 0x000fe20003f84070 */
[----:B------:R-:W-:-:S05]  /*d660*/  @!P6 IMAD.MOV R48, RZ, RZ, -R48 ;  /* 0x000000ffff30e224 */ /* 0x000fca00078e0a30 */
[----:B------:R0:W-:Y:S07]  /*d670*/  STL [R1+0x790], R48 ;  /* 0x0007903001007387 */ /* 0x0001ee0000100800 */
[----:B------:R-:W-:Y:S01]  /*d680*/  @!P4 IMAD.IADD R5, R5, 0x1, -R55 ;  /* 0x000000010505c824 */ /* 0x000fe200078e0a37 */
[----:B0-----:R-:W3:Y:S01]  /*d690*/  LDL.LU R48, [R1+0x5884] ;  /* 0x0058840001307983 */ /* 0x001ee20000300800 */
[----:B----4-:R-:W-:Y:S02]  /*d6a0*/  IMAD.MOV.U32 R21, RZ, RZ, R8 ;  /* 0x000000ffff157224 */ /* 0x010fe400078e0008 */
[----:B------:R-:W-:-:S04]  /*d6b0*/  IMAD.HI.U32 R8, R2, R10, RZ ;  /* 0x0000000a02087227 */ /* 0x000fc800078e00ff */
[----:B--2---:R-:W-:Y:S02]  /*d6c0*/  IMAD.MOV.U32 R22, RZ, RZ, R11 ;  /* 0x000000ffff167224 */ /* 0x004fe400078e000b */
[----:B------:R-:W-:Y:S02]  /*d6d0*/  IMAD.MOV R11, RZ, RZ, -R8 ;  /* 0x000000ffff0b7224 */ /* 0x000fe400078e0a08 */
[----:B------:R-:W-:Y:S02]  /*d6e0*/  IMAD.MOV.U32 R8, RZ, RZ, R9 ;  /* 0x000000ffff087224 */ /* 0x000fe400078e0009 */
[----:B------:R-:W-:Y:S02]  /*d6f0*/  IMAD.MOV.U32 R9, RZ, RZ, R49 ;  /* 0x000000ffff097224 */ /* 0x000fe400078e0031 */
[----:B------:R-:W-:Y:S02]  /*d700*/  IMAD.MOV.U32 R49, RZ, RZ, R7 ;  /* 0x000000ffff317224 */ /* 0x000fe400078e0007 */
[----:B------:R-:W-:-:S02]  /*d710*/  IMAD R7, R55, R11, R10 ;  /* 0x0000000b37077224 */ /* 0x000fc400078e020a */
[----:B------:R-:W-:Y:S01]  /*d720*/  IMAD.MOV.U32 R11, RZ, RZ, R49 ;  /* 0x000000ffff0b7224 */ /* 0x000fe200078e0031 */
[----:B------:R0:W-:Y:S03]  /*d730*/  STL [R1+0x734], R49 ;  /* 0x0007343101007387 */ /* 0x0001e60000100800 */
[----:B------:R-:W-:Y:S01]  /*d740*/  @!P0 IMAD.MOV R11, RZ, RZ, -R11 ;  /* 0x000000ffff0b8224 */ /* 0x000fe200078e0a0b */
[----:B0-----:R-:W2:Y:S04]  /*d750*/  LDL.LU R49, [R1+0x5880] ;  /* 0x0058800001317983 */ /* 0x001ea80000300800 */
[----:B------:R0:W-:Y:S02]  /*d760*/  @!P0 STL [R1+0x734], R11 ;  /* 0x0007340b01008387 */ /* 0x0001e40000100800 */
[----:B0-----:R-:W-:-:S02]  /*d770*/  IMAD.MOV.U32 R11, RZ, RZ, R22 ;  /* 0x000000ffff0b7224 */ /* 0x001fc400078e0016 */
[----:B------:R-:W-:Y:S02]  /*d780*/  IMAD.MOV.U32 R22, RZ, RZ, R59 ;  /* 0x000000ffff167224 */ /* 0x000fe400078e003b */
[----:B------:R-:W-:Y:S02]  /*d790*/  IMAD.MOV.U32 R59, RZ, RZ, R53 ;  /* 0x000000ffff3b7224 */ /* 0x000fe400078e0035 */
[----:B------:R-:W-:Y:S02]  /*d7a0*/  IMAD.MOV.U32 R53, RZ, RZ, R5 ;  /* 0x000000ffff357224 */ /* 0x000fe400078e0005 */
[----:B------:R-:W-:Y:S02]  /*d7b0*/  IMAD.MOV.U32 R5, RZ, RZ, R54 ;  /* 0x000000ffff057224 */ /* 0x000fe400078e0036 */
[----:B------:R-:W-:Y:S02]  /*d7c0*/  IMAD.MOV.U32 R54, RZ, RZ, R0 ;  /* 0x000000ffff367224 */ /* 0x000fe400078e0000 */
[----:B------:R-:W4:Y:S01]  /*d7d0*/  LDL R0, [R1+0x5320] ;  /* 0x0053200001007983 */ /* 0x000f220000100800 */
[----:B------:R-:W-:Y:S01]  /*d7e0*/  ISETP.GT.U32.AND P6, PT, R55, R6, PT ;  /* 0x000000063700720c */ /* 0x000fe20003fc4070 */
[----:B------:R-:W-:-:S02]  /*d7f0*/  IMAD.MOV.U32 R10, RZ, RZ, R9 ;  /* 0x000000ffff0a7224 */ /* 0x000fc400078e0009 */
[----:B------:R-:W-:-:S10]  /*d800*/  IMAD.HI.U32 R9, R2, R8, RZ ;  /* 0x0000000802097227 */ /* 0x000fd400078e00ff */
[----:B------:R-:W-:Y:S01]  /*d810*/  @!P6 IMAD.IADD R6, R6, 0x1, -R55 ;  /* 0x000000010606e824 */ /* 0x000fe200078e0a37 */
[----:B------:R-:W-:Y:S01]  /*d820*/  ISETP.GT.U32.AND P6, PT, R55, R3, PT ;  /* 0x000000033700720c */ /* 0x000fe20003fc4070 */
[----:B------:R-:W-:Y:S02]  /*d830*/  @!P5 IMAD.MOV R53, RZ, RZ, -R53 ;  /* 0x000000ffff35d224 */ /* 0x000fe400078e0a35 */
[----:B------:R-:W-:Y:S02]  /*d840*/  @!P1 IMAD.MOV R54, RZ, RZ, -R54 ;  /* 0x000000ffff369224 */ /* 0x000fe400078e0a36 */
[----:B------:R-:W-:Y:S01]  /*d850*/  IMAD.MOV R9, RZ, RZ, -R9 ;  /* 0x000000ffff097224 */ /* 0x000fe200078e0a09 */
[----:B------:R0:W-:Y:S07]  /*d860*/  STL [R1+0x78c], R53 ;  /* 0x00078c3501007387 */ /* 0x0001ee0000100800 */
[----:B------:R-:W-:Y:S01]  /*d870*/  @!P6 IMAD.IADD R3, R3, 0x1, -R55 ;  /* 0x000000010303e824 */ /* 0x000fe200078e0a37 */
[----:B------:R-:W-:Y:S01]  /*d880*/  ISETP.GE.AND P6, PT, R23, RZ, PT ;  /* 0x000000ff1700720c */ /* 0x000fe20003fc6270 */
[----:B0-----:R-:W2:Y:S04]  /*d890*/  LDL.LU R53, [R1+0x587c] ;  /* 0x00587c0001357983 */ /* 0x001ea80000300800 */
[----:B------:R0:W-:Y:S04]  /*d8a0*/  STL [R1+0x7d4], R54 ;  /* 0x0007d43601007387 */ /* 0x0001e80000100800 */
[----:B0-----:R-:W2:Y:S01]  /*d8b0*/  LDL.LU R54, [R1+0x5878] ;  /* 0x0058780001367983 */ /* 0x001ea20000300800 */
[----:B----4-:R-:W-:-:S02]  /*d8c0*/  IMAD.MOV.U32 R23, RZ, RZ, R0 ;  /* 0x000000ffff177224 */ /* 0x010fc400078e0000 */
[C---:B------:R-:W-:Y:S02]  /*d8d0*/  IMAD R0, R55.reuse, R9, R8 ;  /* 0x0000000937007224 */ /* 0x040fe400078e0208 */
[----:B------:R-:W4:Y:S01]  /*d8e0*/  LDL R8, [R1+0x2370] ;  /* 0x0023700001087983 */ /* 0x000f220000100800 */
[C---:B------:R-:W-:Y:S02]  /*d8f0*/  ISETP.GT.U32.AND P4, PT, R55.reuse, R4, PT ;  /* 0x000000043700720c */ /* 0x040fe40003f84070 */
[----:B------:R-:W-:-:S11]  /*d900*/  ISETP.GT.U32.AND P0, PT, R55, R6, PT ;  /* 0x000000063700720c */ /* 0x000fd60003f04070 */
[----:B------:R-:W-:-:S05]  /*d910*/  @!P4 IMAD.IADD R4, R4, 0x1, -R55 ;  /* 0x000000010404c824 */ /* 0x000fca00078e0a37 */
[C---:B------:R-:W-:Y:S02]  /*d920*/  ISETP.GT.U32.AND P4, PT, R55.reuse, R4, PT ;  /* 0x000000043700720c */ /* 0x040fe40003f84070 */
[C---:B------:R-:W-:Y:S02]  /*d930*/  ISETP.GT.U32.AND P5, PT, R55.reuse, R7, PT ;  /* 0x000000073700720c */ /* 0x040fe40003fa4070 */
[----:B------:R-:W-:Y:S01]  /*d940*/  ISETP.GT.U32.AND P1, PT, R55, R3, PT ;  /* 0x000000033700720c */ /* 0x000fe20003f24070 */
[----:B------:R-:W-:Y:S01]  /*d950*/  IMAD.MOV.U32 R9, RZ, RZ, R5 ;  /* 0x000000ffff097224 */ /* 0x000fe200078e0005 */
[----:B------:R-:W-:Y:S01]  /*d960*/  IABS R5, R28 ;  /* 0x0000001c00057213 */ /* 0x000fe20000000000 */
[----:B------:R-:W-:-:S06]  /*d970*/  @!P0 IMAD.IADD R6, R6, 0x1, -R55 ;  /* 0x0000000106068824 */ /* 0x000fcc00078e0a37 */
[--C-:B------:R-:W-:Y:S01]  /*d980*/  @!P4 IMAD.IADD R4, R4, 0x1, -R55.reuse ;  /* 0x000000010404c824 */ /* 0x100fe200078e0a37 */
[----:B------:R-:W-:Y:S02]  /*d990*/  ISETP.GT.U32.AND P4, PT, R55, R0, PT ;  /* 0x000000003700720c */ /* 0x000fe40003f84070 */
[----:B------:R-:W-:Y:S01]  /*d9a0*/  ISETP.GE.AND P0, PT, R26, RZ, PT ;  /* 0x000000ff1a00720c */ /* 0x000fe20003f06270 */
[----:B------:R-:W-:Y:S02]  /*d9b0*/  IMAD.MOV.U32 R26, RZ, RZ, R56 ;  /* 0x000000ffff1a7224 */ /* 0x000fe400078e0038 */
[----:B------:R-:W-:Y:S02]  /*d9c0*/  IMAD.MOV.U32 R56, RZ, RZ, R6 ;  /* 0x000000ffff387224 */ /* 0x000fe400078e0006 */
[--C-:B------:R-:W-:Y:S01]  /*d9d0*/  @!P5 IMAD.IADD R7, R7, 0x1, -R55.reuse ;  /* 0x000000010707d824 */ /* 0x100fe200078e0a37 */
[----:B------:R-:W-:Y:S01]  /*d9e0*/  ISETP.GE.AND P5, PT, R27, RZ, PT ;  /* 0x000000ff1b00720c */ /* 0x000fe20003fa6270 */
[----:B------:R-:W-:Y:S01]  /*d9f0*/  @!P1 IMAD.IADD R3, R3, 0x1, -R55 ;  /* 0x0000000103039824 */ /* 0x000fe200078e0a37 */
[----:B------:R-:W-:Y:S01]  /*da00*/  ISETP.GE.AND P1, PT, R28, RZ, PT ;  /* 0x000000ff1c00720c */ /* 0x000fe20003f26270 */
[----:B------:R-:W-:-:S02]  /*da10*/  IMAD.MOV.U32 R28, RZ, RZ, R4 ;  /* 0x000000ffff1c7224 */ /* 0x000fc400078e0004 */
[--C-:B------:R-:W-:Y:S02]  /*da20*/  @!P4 IMAD.IADD R0, R0, 0x1, -R55.reuse ;  /* 0x000000010000c824 */ /* 0x100fe400078e0a37 */
[----:B------:R-:W-:Y:S01]  /*da30*/  @!P2 IMAD.MOV R56, RZ, RZ, -R56 ;  /* 0x000000ffff38a224 */ /* 0x000fe200078e0a38 */
[C---:B------:R-:W-:Y:S01]  /*da40*/  ISETP.GT.U32.AND P2, PT, R55.reuse, R7, PT ;  /* 0x000000073700720c */ /* 0x040fe20003f44070 */
[----:B------:R-:W-:Y:S01]  /*da50*/  @!P3 IMAD.MOV R28, RZ, RZ, -R28 ;  /* 0x000000ffff1cb224 */ /* 0x000fe200078e0a1c */
[----:B------:R-:W-:Y:S02]  /*da60*/  ISETP.GT.U32.AND P3, PT, R55, R0, PT ;  /* 0x000000003700720c */ /* 0x000fe40003f64070 */
[----:B------:R0:W-:Y:S09]  /*da70*/  STL [R1+0x76c], R56 ;  /* 0x00076c3801007387 */ /* 0x0001f20000100800 */
[--C-:B------:R-:W-:Y:S01]  /*da80*/  @!P2 IMAD.IADD R7, R7, 0x1, -R55.reuse ;  /* 0x000000010707a824 */ /* 0x100fe200078e0a37 */
[----:B0-----:R-:W2:Y:S01]  /*da90*/  LDL.LU R56, [R1+0x5874] ;  /* 0x0058740001387983 */ /* 0x001ea20000300800 */
[----:B------:R-:W-:-:S03]  /*daa0*/  @!P3 IMAD.IADD R0, R0, 0x1, -R55 ;  /* 0x000000010000b824 */ /* 0x000fc600078e0a37 */
[----:B------:R0:W-:Y:S02]  /*dab0*/  STL [R1+0x738], R28 ;  /* 0x0007381c01007387 */ /* 0x0001e40000100800 */
[----:B0-----:R-:W-:-:S04]  /*dac0*/  IMAD.MOV.U32 R28, RZ, RZ, R3 ;  /* 0x000000ffff1c7224 */ /* 0x001fc800078e0003 */
[----:B------:R-:W-:-:S05]  /*dad0*/  @!P6 IMAD.MOV R28, RZ, RZ, -R28 ;  /* 0x000000ffff1ce224 */ /* 0x000fca00078e0a1c */
[----:B------:R0:W-:Y:S01]  /*dae0*/  STL [R1+0x73c], R28 ;  /* 0x00073c1c01007387 */ /* 0x0001e20000100800 */
[----:B------:R-:W-:Y:S01]  /*daf0*/  IABS R3, R30 ;  /* 0x0000001e00037213 */ /* 0x000fe20000000000 */
[----:B0-----:R-:W-:Y:S02]  /*db00*/  IMAD.MOV.U32 R28, RZ, RZ, R26 ;  /* 0x000000ffff1c7224 */ /* 0x001fe400078e001a */
[----:B------:R-:W-:Y:S01]  /*db10*/  IMAD.MOV.U32 R26, RZ, RZ, R13 ;  /* 0x000000ffff1a7224 */ /* 0x000fe200078e000d */
[----:B------:R-:W-:Y:S02]  /*db20*/  IABS R13, R32 ;  /* 0x00000020000d7213 */ /* 0x000fe40000000000 */
[----:B------:R-:W-:Y:S02]  /*db30*/  ISETP.GE.AND P4, PT, R29, RZ, PT ;  /* 0x000000ff1d00720c */ /* 0x000fe40003f86270 */
[----:B------:R-:W-:Y:S01]  /*db40*/  ISETP.GE.AND P6, PT, R30, RZ, PT ;  /* 0x000000ff1e00720c */ /* 0x000fe20003fc6270 */
[----:B------:R-:W-:Y:S01]  /*db50*/  IMAD.MOV.U32 R30, RZ, RZ, R12 ;  /* 0x000000ffff1e7224 */ /* 0x000fe200078e000c */
[----:B------:R-:W-:Y:S01]  /*db60*/  IABS R12, R33 ;  /* 0x00000021000c7213 */ /* 0x000fe20000000000 */
[----:B----4-:R-:W-:-:S02]  /*db70*/  IMAD.MOV.U32 R6, RZ, RZ, R8 ;  /* 0x000000ffff067224 */ /* 0x010fc400078e0008 */
[----:B------:R-:W-:-:S04]  /*db80*/  IMAD.HI.U32 R8, R2, R5, RZ ;  /* 0x0000000502087227 */ /* 0x000fc800078e00ff */
[----:B------:R-:W-:Y:S01]  /*db90*/  IMAD.MOV.U32 R27, RZ, RZ, R6 ;  /* 0x000000ffff1b7224 */ /* 0x000fe200078e0006 */
[----:B------:R-:W-:Y:S01]  /*dba0*/  IABS R6, R29 ;  /* 0x0000001d00067213 */ /* 0x000fe20000000000 */
[----:B------:R-:W-:-:S04]  /*dbb0*/  IMAD.MOV R8, RZ, RZ, -R8 ;  /* 0x000000ffff087224 */ /* 0x000fc800078e0a08 */
[----:B------:R-:W-:Y:S02]  /*dbc0*/  IMAD R4, R55, R8, R5 ;  /* 0x0000000837047224 */ /* 0x000fe400078e0205 */
[----:B------:R-:W-:-:S04]  /*dbd0*/  IMAD.HI.U32 R5, R2, R6, RZ ;  /* 0x0000000602057227 */ /* 0x000fc800078e00ff */
[----:B------:R-:W-:-:S04]  /*dbe0*/  IMAD.MOV R5, RZ, RZ, -R5 ;  /* 0x000000ffff057224 */ /* 0x000fc800078e0a05 */
[----:B------:R-:W-:Y:S02]  /*dbf0*/  IMAD R5, R55, R5, R6 ;  /* 0x0000000537057224 */ /* 0x000fe400078e0206 */
[----:B------:R-:W-:-:S03]  /*dc00*/  IMAD.MOV.U32 R8, RZ, RZ, R7 ;  /* 0x000000ffff087224 */ /* 0x000fc600078e0007 */
[C---:B------:R-:W-:Y:S01]  /*dc10*/  ISETP.GT.U32.AND P3, PT, R55.reuse, R5, PT ;  /* 0x000000053700720c */ /* 0x040fe20003f64070 */
[----:B------:R-:W-:Y:S01]  /*dc20*/  @!P0 IMAD.MOV R8, RZ, RZ, -R8 ;  /* 0x000000ffff088224 */ /* 0x000fe200078e0a08 */
[----:B------:R-:W-:Y:S01]  /*dc30*/  ISETP.GT.U32.AND P2, PT, R55, R4, PT ;  /* 0x000000043700720c */ /* 0x000fe20003f44070 */
[----:B------:R-:W-:-:S03]  /*dc40*/  IMAD.MOV.U32 R7, RZ, RZ, R0 ;  /* 0x000000ffff077224 */ /* 0x000fc600078e0000 */
[----:B------:R0:W-:Y:S01]  /*dc50*/  STL [R1+0x740], R8 ;  /* 0x0007400801007387 */ /* 0x0001e20000100800 */
[----:B------:R-:W-:-:S06]  /*dc60*/  @!P5 IMAD.MOV R7, RZ, RZ, -R7 ;  /* 0x000000ffff07d224 */ /* 0x000fcc00078e0a07 */
[----:B------:R-:W-:Y:S02]  /*dc70*/  @!P3 IMAD.IADD R5, R5, 0x1, -R55 ;  /* 0x000000010505b824 */ /* 0x000fe400078e0a37 */
[----:B0-----:R-:W-:Y:S02]  /*dc80*/  IMAD.MOV.U32 R8, RZ, RZ, R27 ;  /* 0x000000ffff087224 */ /* 0x001fe400078e001b */
[----:B------:R-:W-:Y:S02]  /*dc90*/  IMAD.MOV.U32 R27, RZ, RZ, R23 ;  /* 0x000000ffff1b7224 */ /* 0x000fe400078e0017 */
[----:B------:R-:W-:Y:S02]  /*dca0*/  IMAD.MOV.U32 R23, RZ, RZ, R22 ;  /* 0x000000ffff177224 */ /* 0x000fe400078e0016 */
[----:B------:R-:W-:Y:S01]  /*dcb0*/  IMAD.MOV.U32 R22, RZ, RZ, R14 ;  /* 0x000000ffff167224 */ /* 0x000fe200078e000e */
[----:B------:R-:W-:Y:S01]  /*dcc0*/  IABS R14, R31 ;  /* 0x0000001f000e7213 */ /* 0x000fe20000000000 */
[----:B------:R-:W-:Y:S01]  /*dcd0*/  @!P2 IMAD.IADD R4, R4, 0x1, -R55 ;  /* 0x000000010404a824 */ /* 0x000fe200078e0a37 */
[----:B------:R0:W-:Y:S01]  /*dce0*/  STL [R1+0x744], R7 ;  /* 0x0007440701007387 */ /* 0x0001e20000100800 */
[----:B------:R-:W-:Y:S01]  /*dcf0*/  ISETP.GT.U32.AND P3, PT, R55, R5, PT ;  /* 0x000000053700720c */ /* 0x000fe20003f64070 */
[----:B------:R-:W-:-:S02]  /*dd00*/  IMAD.HI.U32 R6, R2, R3, RZ ;  /* 0x0000000302067227 */ /* 0x000fc400078e00ff */
[----:B------:R-:W-:Y:S02]  /*dd10*/  ISETP.GT.U32.AND P2, PT, R55, R4, PT ;  /* 0x000000043700720c */ /* 0x000fe40003f44070 */
[----:B0-----:R-:W-:-:S04]  /*dd20*/  IMAD.HI.U32 R7, R2, R14, RZ ;  /* 0x0000000e02077227 */ /* 0x001fc800078e00ff */
[----:B------:R-:W-:Y:S02]  /*dd30*/  IMAD.MOV R7, RZ, RZ, -R7 ;  /* 0x000000ffff077224 */ /* 0x000fe400078e0a07 */
[----:B------:R-:W-:Y:S02]  /*dd40*/  IMAD.MOV R6, RZ, RZ, -R6 ;  /* 0x000000ffff067224 */ /* 0x000fe400078e0a06 */
[----:B------:R-:W-:Y:S02]  /*dd50*/  IMAD R14, R55, R7, R14 ;  /* 0x00000007370e7224 */ /* 0x000fe400078e020e */
[----:B------:R-:W-:Y:S02]  /*dd60*/  @!P3 IMAD.IADD R5, R5, 0x1, -R55 ;  /* 0x000000010505b824 */ /* 0x000fe400078e0a37 */
[C---:B------:R-:W-:Y:S01]  /*dd70*/  IMAD R0, R55.reuse, R6, R3 ;  /* 0x0000000637007224 */ /* 0x040fe200078e0203 */
[----:B------:R-:W-:Y:S01]  /*dd80*/  ISETP.GT.U32.AND P3, PT, R55, R14, PT ;  /* 0x0000000e3700720c */ /* 0x000fe20003f64070 */
[----:B------:R-:W-:-:S03]  /*dd90*/  @!P2 IMAD.IADD R4, R4, 0x1, -R55 ;  /* 0x000000010404a824 */ /* 0x000fc600078e0a37 */
[----:B------:R-:W-:Y:S01]  /*dda0*/  ISETP.GT.U32.AND P2, PT, R55, R0, PT ;  /* 0x000000003700720c */ /* 0x000fe20003f44070 */
[----:B------:R-:W-:Y:S01]  /*ddb0*/  IMAD.HI.U32 R6, R2, R13, RZ ;  /* 0x0000000d02067227 */ /* 0x000fe200078e00ff */
[----:B------:R-:W-:Y:S02]  /*ddc0*/  IABS R3, R35 ;  /* 0x0000002300037213 */ /* 0x000fe40000000000 */
[----:B------:R-:W-:-:S05]  /*ddd0*/  ISETP.GE.AND P5, PT, R32, RZ, PT ;  /* 0x000000ff2000720c */ /* 0x000fca0003fa6270 */
[--C-:B------:R-:W-:Y:S02]  /*dde0*/  @!P3 IMAD.IADD R14, R14, 0x1, -R55.reuse ;  /* 0x000000010e0eb824 */ /* 0x100fe400078e0a37 */
[----:B------:R-:W-:Y:S02]  /*ddf0*/  IMAD.MOV R6, RZ, RZ, -R6 ;  /* 0x000000ffff067224 */ /* 0x000fe400078e0a06 */
[----:B------:R-:W-:Y:S01]  /*de00*/  @!P2 IMAD.IADD R0, R0, 0x1, -R55 ;  /* 0x000000010000a824 */ /* 0x000fe200078e0a37 */
[C---:B------:R-:W-:Y:S01]  /*de10*/  ISETP.GT.U32.AND P3, PT, R55.reuse, R14, PT ;  /* 0x0000000e3700720c */ /* 0x040fe20003f64070 */
[----:B------:R-:W-:Y:S02]  /*de20*/  IMAD.MOV.U32 R32, RZ, RZ, R4 ;  /* 0x000000ffff207224 */ /* 0x000fe400078e0004 */
[----:B------:R-:W-:Y:S01]  /*de30*/  IMAD.HI.U32 R4, R2, R3, RZ ;  /* 0x0000000302047227 */ /* 0x000fe200078e00ff */
[----:B------:R-:W-:-:S03]  /*de40*/  ISETP.GT.U32.AND P2, PT, R55, R0, PT ;  /* 0x000000003700720c */ /* 0x000fc60003f44070 */
[----:B------:R-:W-:Y:S01]  /*de50*/  IMAD R13, R55, R6, R13 ;  /* 0x00000006370d7224 */ /* 0x000fe200078e020d */
[----:B------:R-:W-:Y:S01]  /*de60*/  ISETP.GE.AND P0, PT, R31, RZ, PT ;  /* 0x000000ff1f00720c */ /* 0x000fe20003f06270 */
[----:B------:R-:W-:Y:S02]  /*de70*/  IMAD.MOV R4, RZ, RZ, -R4 ;  /* 0x000000ffff047224 */ /* 0x000fe400078e0a04 */
[----:B------:R-:W-:-:S04]  /*de80*/  IMAD.HI.U32 R6, R2, R12, RZ ;  /* 0x0000000c02067227 */ /* 0x000fc800078e00ff */
[----:B------:R-:W-:Y:S02]  /*de90*/  IMAD.MOV.U32 R31, RZ, RZ, R5 ;  /* 0x000000ffff1f7224 */ /* 0x000fe400078e0005 */
[----:B------:R-:W-:Y:S01]  /*dea0*/  @!P1 IMAD.MOV R32, RZ, RZ, -R32 ;  /* 0x000000ffff209224 */ /* 0x000fe200078e0a20 */
[C---:B------:R-:W-:Y:S01]  /*deb0*/  ISETP.GT.U32.AND P1, PT, R55.reuse, R13, PT ;  /* 0x0000000d3700720c */ /* 0x040fe20003f24070 */
[----:B------:R-:W-:Y:S02]  /*dec0*/  IMAD R3, R55, R4, R3 ;  /* 0x0000000437037224 */ /* 0x000fe400078e0203 */
[----:B------:R-:W-:Y:S02]  /*ded0*/  IMAD.MOV R6, RZ, RZ, -R6 ;  /* 0x000000ffff067224 */ /* 0x000fe400078e0a06 */
[----:B------:R-:W-:Y:S02]  /*dee0*/  @!P4 IMAD.MOV R31, RZ, RZ, -R31 ;  /* 0x000000ffff1fc224 */ /* 0x000fe400078e0a1f */
[----:B------:R-:W-:-:S02]  /*def0*/  IMAD.MOV.U32 R29, RZ, RZ, R11 ;  /* 0x000000ffff1d7224 */ /* 0x000fc400078e000b */
[--C-:B------:R-:W-:Y:S01]  /*df00*/  @!P3 IMAD.IADD R14, R14, 0x1, -R55.reuse ;  /* 0x000000010e0eb824 */ /* 0x100fe200078e0a37 */
[C---:B------:R-:W-:Y:S01]  /*df10*/  ISETP.GT.U32.AND P3, PT, R55.reuse, R3, PT ;  /* 0x000000033700720c */ /* 0x040fe20003f64070 */
[----:B------:R-:W-:Y:S01]  /*df20*/  IMAD R12, R55, R6, R12 ;  /* 0x00000006370c7224 */ /* 0x000fe200078e020c */
[----:B------:R-:W-:Y:S01]  /*df30*/  STL [R1+0x748], R32 ;  /* 0x0007482001007387 */ /* 0x000fe20000100800 */
[----:B------:R-:W-:-:S03]  /*df40*/  @!P2 IMAD.IADD R0, R0, 0x1, -R55 ;  /* 0x000000010000a824 */ /* 0x000fc600078e0a37 */
[----:B------:R0:W-:Y:S01]  /*df50*/  STL [R1+0x74c], R31 ;  /* 0x00074c1f01007387 */ /* 0x0001e20000100800 */
[----:B------:R-:W-:Y:S01]  /*df60*/  ISETP.GT.U32.AND P2, PT, R55, R12, PT ;  /* 0x0000000c3700720c */ /* 0x000fe20003f44070 */
[----:B------:R-:W-:Y:S02]  /*df70*/  @!P1 IMAD.IADD R13, R13, 0x1, -R55 ;  /* 0x000000010d0d9824 */ /* 0x000fe400078e0a37 */
[----:B------:R-:W-:Y:S02]  /*df80*/  IMAD.MOV.U32 R5, RZ, RZ, R0 ;  /* 0x000000ffff057224 */ /* 0x000fe400078e0000 */
[----:B0-----:R-:W-:Y:S02]  /*df90*/  IMAD.MOV.U32 R31, RZ, RZ, R29 ;  /* 0x000000ffff1f7224 */ /* 0x001fe400078e001d */
[----:B------:R-:W-:Y:S01]  /*dfa0*/  IMAD.MOV.U32 R29, RZ, RZ, R8 ;  /* 0x000000ffff1d7224 */ /* 0x000fe200078e0008 */
[----:B------:R-:W-:Y:S01]  /*dfb0*/  IABS R8, R36 ;  /* 0x0000002400087213 */ /* 0x000fe20000000000 */
[----:B------:R-:W-:Y:S01]  /*dfc0*/  @!P3 IMAD.IADD R3, R3, 0x1, -R55 ;  /* 0x000000010303b824 */ /* 0x000fe200078e0a37 */
[----:B------:R-:W-:-:S03]  /*dfd0*/  ISETP.GT.U32.AND P1, PT, R55, R13, PT ;  /* 0x0000000d3700720c */ /* 0x000fc60003f24070 */
[----:B------:R-:W-:Y:S01]  /*dfe0*/  IMAD.HI.U32 R0, R2, R8, RZ ;  /* 0x0000000802007227 */ /* 0x000fe200078e00ff */
[----:B------:R-:W-:-:S03]  /*dff0*/  IABS R6, R38 ;  /* 0x0000002600067213 */ /* 0x000fc60000000000 */
[----:B------:R-:W-:Y:S01]  /*e000*/  IMAD.MOV R0, RZ, RZ, -R0 ;  /* 0x000000ffff007224 */ /* 0x000fe200078e0a00 */
[C---:B------:R-:W-:Y:S01]  /*e010*/  ISETP.GT.U32.AND P3, PT, R55.reuse, R3, PT ;  /* 0x000000033700720c */ /* 0x040fe20003f64070 */
[----:B------:R-:W-:Y:S02]  /*e020*/  @!P2 IMAD.IADD R12, R12, 0x1, -R55 ;  /* 0x000000010c0ca824 */ /* 0x000fe400078e0a37 */
[----:B------:R-:W-:Y:S02]  /*e030*/  IMAD R8, R55, R0, R8 ;  /* 0x0000000037087224 */ /* 0x000fe400078e0208 */
[----:B------:R-:W-:Y:S01]  /*e040*/  IMAD.HI.U32 R0, R2, R6, RZ ;  /* 0x0000000602007227 */ /* 0x000fe200078e00ff */
[----:B------:R-:W-:-:S03]  /*e050*/  IABS R11, R34 ;  /* 0x00000022000b7213 */ /* 0x000fc60000000000 */
[----:B------:R-:W-:Y:S01]  /*e060*/  @!P6 IMAD.MOV R5, RZ, RZ, -R5 ;  /* 0x000000ffff05e224 */ /* 0x000fe200078e0a05 */
[----:B------:R-:W-:Y:S01]  /*e070*/  ISETP.GT.U32.AND P2, PT, R55, R12, PT ;  /* 0x0000000c3700720c */ /* 0x000fe20003f44070 */
[----:B------:R-:W-:Y:S02]  /*e080*/  IMAD.MOV R0, RZ, RZ, -R0 ;  /* 0x000000ffff007224 */ /* 0x000fe400078e0a00 */
[----:B------:R-:W-:Y:S01]  /*e090*/  @!P1 IMAD.IADD R13, R13, 0x1, -R55 ;  /* 0x000000010d0d9824 */ /* 0x000fe200078e0a37 */
[----:B------:R0:W-:Y:S01]  /*e0a0*/  STL [R1+0x750], R5 ;  /* 0x0007500501007387 */ /* 0x0001e20000100800 */
[----:B------:R-:W-:Y:S01]  /*e0b0*/  ISETP.GE.AND P1, PT, R34, RZ, PT ;  /* 0x000000ff2200720c */ /* 0x000fe20003f26270 */
[----:B------:R-:W-:Y:S02]  /*e0c0*/  IMAD R6, R55, R0, R6 ;  /* 0x0000000037067224 */ /* 0x000fe400078e0206 */
[----:B------:R-:W-:-:S04]  /*e0d0*/  IMAD.HI.U32 R7, R2, R11, RZ ;  /* 0x0000000b02077227 */ /* 0x000fc800078e00ff */
[----:B------:R-:W-:Y:S01]  /*e0e0*/  IMAD.MOV.U32 R34, RZ, RZ, R29 ;  /* 0x000000ffff227224 */ /* 0x000fe200078e001d */
[----:B0-----:R-:W-:Y:S01]  /*e0f0*/  IABS R5, R39 ;  /* 0x0000002700057213 */ /* 0x001fe20000000000 */
[----:B------:R-:W-:Y:S02]  /*e100*/  IMAD.MOV.U32 R29, RZ, RZ, R26 ;  /* 0x000000ffff1d7224 */ /* 0x000fe400078e001a */
[----:B------:R-:W-:Y:S02]  /*e110*/  IMAD.MOV.U32 R26, RZ, RZ, R9 ;  /* 0x000000ffff1a7224 */ /* 0x000fe400078e0009 */
[----:B------:R-:W-:-:S04]  /*e120*/  IMAD.HI.U32 R9, R2, R5, RZ ;  /* 0x0000000502097227 */ /* 0x000fc800078e00ff */
[----:B------:R-:W-:Y:S01]  /*e130*/  @!P3 IMAD.IADD R3, R3, 0x1, -R55 ;  /* 0x000000010303b824 */ /* 0x000fe200078e0a37 */
[C---:B------:R-:W-:Y:S01]  /*e140*/  ISETP.GT.U32.AND P3, PT, R55.reuse, R6, PT ;  /* 0x000000063700720c */ /* 0x040fe20003f64070 */
[----:B------:R-:W-:Y:S01]  /*e150*/  IMAD.MOV R7, RZ, RZ, -R7 ;  /* 0x000000ffff077224 */ /* 0x000fe200078e0a07 */
[----:B------:R-:W-:Y:S01]  /*e160*/  IABS R0, R41 ;  /* 0x0000002900007213 */ /* 0x000fe20000000000 */
[----:B------:R-:W-:Y:S02]  /*e170*/  IMAD.MOV R9, RZ, RZ, -R9 ;  /* 0x000000ffff097224 */ /* 0x000fe400078e0a09 */
[C---:B------:R-:W-:Y:S02]  /*e180*/  IMAD R11, R55.reuse, R7, R11 ;  /* 0x00000007370b7224 */ /* 0x040fe400078e020b */
[----:B------:R-:W-:Y:S01]  /*e190*/  @!P2 IMAD.IADD R12, R12, 0x1, -R55 ;  /* 0x000000010c0ca824 */ /* 0x000fe200078e0a37 */
[C---:B------:R-:W-:Y:S01]  /*e1a0*/  ISETP.GT.U32.AND P2, PT, R55.reuse, R8, PT ;  /* 0x000000083700720c */ /* 0x040fe20003f44070 */
[C---:B------:R-:W-:Y:S01]  /*e1b0*/  IMAD R5, R55.reuse, R9, R5 ;  /* 0x0000000937057224 */ /* 0x040fe200078e0205 */
[----:B------:R-:W-:Y:S01]  /*e1c0*/  ISETP.GT.U32.AND P6, PT, R55, R11, PT ;  /* 0x0000000b3700720c */ /* 0x000fe20003fc4070 */
[----:B------:R-:W-:-:S02]  /*e1d0*/  IMAD.MOV.U32 R32, RZ, RZ, R30 ;  /* 0x000000ffff207224 */ /* 0x000fc400078e001e */
[----:B------:R-:W-:Y:S01]  /*e1e0*/  IMAD.HI.U32 R9, R2, R0, RZ ;  /* 0x0000000002097227 */ /* 0x000fe200078e00ff */
[----:B------:R-:W-:-:S03]  /*e1f0*/  ISETP.GE.AND P4, PT, R33, RZ, PT ;  /* 0x000000ff2100720c */ /* 0x000fc60003f86270 */
[----:B------:R-:W-:Y:S02]  /*e200*/  IMAD.MOV.U32 R30, RZ, RZ, R26 ;  /* 0x000000ffff1e7224 */ /* 0x000fe400078e001a */
[----:B------:R-:W-:Y:S01]  /*e210*/  IMAD.MOV.U32 R26, RZ, RZ, R10 ;  /* 0x000000ffff1a7224 */ /* 0x000fe200078e000a */
[----:B------:R-:W-:Y:S01]  /*e220*/  IABS R10, R42 ;  /* 0x0000002a000a7213 */ /* 0x000fe20000000000 */
[----:B------:R-:W-:Y:S01]  /*e230*/  IMAD.MOV.U32 R33, RZ, RZ, R16 ;  /* 0x000000ffff217224 */ /* 0x000fe200078e0010 */
[----:B------:R-:W-:Y:S01]  /*e240*/  IABS R16, R43 ;  /* 0x0000002b00107213 */ /* 0x000fe20000000000 */
[----:B------:R-:W-:Y:S02]  /*e250*/  IMAD.MOV R9, RZ, RZ, -R9 ;  /* 0x000000ffff097224 */ /* 0x000fe400078e0a09 */
[----:B------:R-:W-:Y:S01]  /*e260*/  @!P3 IMAD.IADD R6, R6, 0x1, -R55 ;  /* 0x000000010606b824 */ /* 0x000fe200078e0a37 */
[----:B------:R-:W-:Y:S01]  /*e270*/  ISETP.GE.AND P3, PT, R36, RZ, PT ;  /* 0x000000ff2400720c */ /* 0x000fe20003f66270 */
[----:B------:R-:W-:Y:S01]  /*e280*/  IMAD.MOV.U32 R36, RZ, RZ, R15 ;  /* 0x000000ffff247224 */ /* 0x000fe200078e000f */
[----:B------:R-:W-:Y:S01]  /*e290*/  IABS R7, R37 ;  /* 0x0000002500077213 */ /* 0x000fe20000000000 */
[----:B------:R-:W-:-:S04]  /*e2a0*/  IMAD.HI.U32 R15, R2, R10, RZ ;  /* 0x0000000a020f7227 */ /* 0x000fc800078e00ff */
[----:B------:R-:W-:Y:S02]  /*e2b0*/  IMAD R0, R55, R9, R0 ;  /* 0x0000000937007224 */ /* 0x000fe400078e0200 */
[----:B------:R-:W-:Y:S02]  /*e2c0*/  IMAD.MOV.U32 R9, RZ, RZ, R16 ;  /* 0x000000ffff097224 */ /* 0x000fe400078e0010 */
[----:B------:R-:W-:Y:S01]  /*e2d0*/  @!P2 IMAD.IADD R8, R8, 0x1, -R55 ;  /* 0x000000010808a824 */ /* 0x000fe200078e0a37 */
[----:B------:R-:W-:Y:S01]  /*e2e0*/  ISETP.GE.AND P2, PT, R35, RZ, PT ;  /* 0x000000ff2300720c */ /* 0x000fe20003f46270 */
[----:B------:R-:W-:Y:S02]  /*e2f0*/  IMAD.MOV.U32 R16, RZ, RZ, R57 ;  /* 0x000000ffff107224 */ /* 0x000fe400078e0039 */
[----:B------:R-:W-:Y:S02]  /*e300*/  IMAD.MOV.U32 R57, RZ, RZ, R14 ;  /* 0x000000ffff397224 */ /* 0x000fe400078e000e */
[----:B------:R-:W-:-:S02]  /*e310*/  IMAD.MOV.U32 R35, RZ, RZ, R29 ;  /* 0x000000ffff237224 */ /* 0x000fc400078e001d */
[----:B------:R-:W-:Y:S02]  /*e320*/  IMAD.MOV R14, RZ, RZ, -R15 ;  /* 0x000000ffff0e7224 */ /* 0x000fe400078e0a0f */
[----:B------:R-:W-:Y:S02]  /*e330*/  IMAD.MOV.U32 R15, RZ, RZ, R58 ;  /* 0x000000ffff0f7224 */ /* 0x000fe400078e003a */
[----:B------:R-:W-:Y:S02]  /*e340*/  @!P6 IMAD.IADD R11, R11, 0x1, -R55 ;  /* 0x000000010b0be824 */ /* 0x000fe400078e0a37 */
[----:B------:R-:W-:-:S04]  /*e350*/  IMAD.HI.U32 R4, R2, R7, RZ ;  /* 0x0000000702047227 */ /* 0x000fc800078e00ff */
[----:B------:R-:W-:Y:S02]  /*e360*/  IMAD.MOV.U32 R58, RZ, RZ, R13 ;  /* 0x000000ffff3a7224 */ /* 0x000fe400078e000d */
[----:B------:R-:W-:Y:S02]  /*e370*/  IMAD.MOV.U32 R13, RZ, RZ, R36 ;  /* 0x000000ffff0d7224 */ /* 0x000fe400078e0024 */
[----:B------:R-:W-:Y:S02]  /*e380*/  IMAD.MOV.U32 R36, RZ, RZ, R35 ;  /* 0x000000ffff247224 */ /* 0x000fe400078e0023 */
[----:B------:R-:W-:Y:S01]  /*e390*/  IMAD.MOV.U32 R35, RZ, RZ, R34 ;  /* 0x000000ffff237224 */ /* 0x000fe200078e0022 */
[----:B------:R-:W-:Y:S01]  /*e3a0*/  ISETP.GT.U32.AND P6, PT, R55, R11, PT ;  /* 0x0000000b3700720c */ /* 0x000fe20003fc4070 */
[----:B------:R-:W-:Y:S02]  /*e3b0*/  IMAD.MOV R4, RZ, RZ, -R4 ;  /* 0x000000ffff047224 */ /* 0x000fe400078e0a04 */
[----:B------:R-:W-:-:S02]  /*e3c0*/  IMAD.MOV.U32 R34, RZ, RZ, R32 ;  /* 0x000000ffff227224 */ /* 0x000fc400078e0020 */
[----:B------:R-:W-:Y:S02]  /*e3d0*/  IMAD.MOV.U32 R32, RZ, RZ, R31 ;  /* 0x000000ffff207224 */ /* 0x000fe400078e001f */
[----:B------:R-:W-:Y:S02]  /*e3e0*/  IMAD.MOV.U32 R31, RZ, RZ, R27 ;  /* 0x000000ffff1f7224 */ /* 0x000fe400078e001b */
[----:B------:R-:W-:Y:S02]  /*e3f0*/  IMAD.MOV.U32 R27, RZ, RZ, R19 ;  /* 0x000000ffff1b7224 */ /* 0x000fe400078e0013 */
[----:B------:R-:W-:Y:S01]  /*e400*/  IMAD R7, R55, R4, R7 ;  /* 0x0000000437077224 */ /* 0x000fe200078e0207 */
[----:B------:R-:W-:Y:S01]  /*e410*/  IABS R4, R40 ;  /* 0x0000002800047213 */ /* 0x000fe20000000000 */
[----:B------:R-:W-:Y:S02]  /*e420*/  IMAD.MOV.U32 R19, RZ, RZ, R18 ;  /* 0x000000ffff137224 */ /* 0x000fe400078e0012 */
[----:B------:R-:W-:-:S02]  /*e430*/  IMAD.MOV.U32 R18, RZ, RZ, R61 ;  /* 0x000000ffff127224 */ /* 0x000fc400078e003d */
[----:B------:R-:W-:Y:S02]  /*e440*/  IMAD.MOV.U32 R61, RZ, RZ, R60 ;  /* 0x000000ffff3d7224 */ /* 0x000fe400078e003c */
[----:B------:R-:W-:Y:S02]  /*e450*/  IMAD.MOV.U32 R60, RZ, RZ, R59 ;  /* 0x000000ffff3c7224 */ /* 0x000fe400078e003b */
[----:B------:R-:W-:Y:S02]  /*e460*/  IMAD.MOV.U32 R59, RZ, RZ, R12 ;  /* 0x000000ffff3b7224 */ /* 0x000fe400078e000c */
[----:B------:R-:W-:Y:S02]  /*e470*/  IMAD.MOV.U32 R29, RZ, RZ, R17 ;  /* 0x000000ffff1d7224 */ /* 0x000fe400078e0011 */
[----:B------:R-:W-:Y:S02]  /*e480*/  IMAD.MOV.U32 R12, RZ, RZ, R36 ;  /* 0x000000ffff0c7224 */ /* 0x000fe400078e0024 */
[----:B------:R-:W-:-:S04]  /*e490*/  IMAD.HI.U32 R17, R2, R4, RZ ;  /* 0x0000000402117227 */ /* 0x000fc800078e00ff */
[----:B------:R-:W-:Y:S02]  /*e4a0*/  IMAD.MOV.U32 R36, RZ, RZ, R35 ;  /* 0x000000ffff247224 */ /* 0x000fe400078e0023 */
[----:B------:R-:W-:Y:S02]  /*e4b0*/  IMAD.MOV.U32 R35, RZ, RZ, R34 ;  /* 0x000000ffff237224 */ /* 0x000fe400078e0022 */
[----:B------:R-:W-:Y:S02]  /*e4c0*/  IMAD.MOV.U32 R34, RZ, RZ, R32 ;  /* 0x000000ffff227224 */ /* 0x000fe400078e0020 */
[----:B------:R-:W-:Y:S02]  /*e4d0*/  IMAD.MOV.U32 R32, RZ, RZ, R27 ;  /* 0x000000ffff207224 */ /* 0x000fe400078e001b */
[----:B------:R-:W-:Y:S02]  /*e4e0*/  @!P6 IMAD.IADD R11, R11, 0x1, -R55 ;  /* 0x000000010b0be824 */ /* 0x000fe400078e0a37 */
[----:B------:R-:W-:-:S02]  /*e4f0*/  IMAD.MOV R17, RZ, RZ, -R17 ;  /* 0x000000ffff117224 */ /* 0x000fc400078e0a11 */
[----:B------:R-:W-:Y:S02]  /*e500*/  IMAD.MOV.U32 R27, RZ, RZ, R19 ;  /* 0x000000ffff1b7224 */ /* 0x000fe400078e0013 */
[----:B------:R-:W-:Y:S02]  /*e510*/  IMAD.MOV.U32 R19, RZ, RZ, R18 ;  /* 0x000000ffff137224 */ /* 0x000fe400078e0012 */
[----:B------:R-:W-:Y:S02]  /*e520*/  @!P0 IMAD.MOV R57, RZ, RZ, -R57 ;  /* 0x000000ffff398224 */ /* 0x000fe400078e0a39 */
[----:B------:R-:W-:Y:S02]  /*e530*/  IMAD.MOV.U32 R18, RZ, RZ, R61 ;  /* 0x000000ffff127224 */ /* 0x000fe400078e003d */
[----:B------:R-:W-:Y:S02]  /*e540*/  IMAD.MOV.U32 R61, RZ, RZ, R60 ;  /* 0x000000ffff3d7224 */ /* 0x000fe400078e003c */
[----:B------:R-:W-:-:S02]  /*e550*/  @!P5 IMAD.MOV R58, RZ, RZ, -R58 ;  /* 0x000000ffff3ad224 */ /* 0x000fc400078e0a3a */
[----:B------:R-:W-:Y:S02]  /*e560*/  IMAD.MOV.U32 R60, RZ, RZ, R11 ;  /* 0x000000ffff3c7224 */ /* 0x000fe400078e000b */
[----:B------:R-:W-:Y:S02]  /*e570*/  IMAD R4, R55, R17, R4 ;  /* 0x0000001137047224 */ /* 0x000fe400078e0204 */
[----:B------:R-:W-:Y:S01]  /*e580*/  IMAD.MOV.U32 R11, RZ, RZ, R12 ;  /* 0x000000ffff0b7224 */ /* 0x000fe200078e000c */
[----:B------:R-:W4:Y:S01]  /*e590*/  LDL.LU R17, [R1] ;  /* 0x0000000001117983 */ /* 0x000f220000300800 */
[----:B------:R-:W-:Y:S02]  /*e5a0*/  @!P4 IMAD.MOV R59, RZ, RZ, -R59 ;  /* 0x000000ffff3bc224 */ /* 0x000fe400078e0a3b */
[----:B------:R-:W-:Y:S01]  /*e5b0*/  IMAD.MOV.U32 R12, RZ, RZ, R36 ;  /* 0x000000ffff0c7224 */ /* 0x000fe200078e0024 */
[----:B------:R0:W-:Y:S01]  /*e5c0*/  STL [R1+0x754], R57 ;  /* 0x0007543901007387 */ /* 0x0001e20000100800 */
[----:B------:R-:W-:-:S02]  /*e5d0*/  IMAD.MOV.U32 R36, RZ, RZ, R35 ;  /* 0x000000ffff247224 */ /* 0x000fc400078e0023 */
[----:B------:R-:W-:Y:S02]  /*e5e0*/  IMAD.MOV.U32 R35, RZ, RZ, R27 ;  /* 0x000000ffff237224 */ /* 0x000fe400078e001b */
[----:B------:R-:W-:Y:S02]  /*e5f0*/  IMAD.MOV.U32 R27, RZ, RZ, R19 ;  /* 0x000000ffff1b7224 */ /* 0x000fe400078e0013 */
[----:B------:R-:W-:Y:S01]  /*e600*/  IMAD.MOV.U32 R19, RZ, RZ, R18 ;  /* 0x000000ffff137224 */ /* 0x000fe200078e0012 */
[----:B0-----:R-:W4:Y:S01]  /*e610*/  LDL.LU R57, [R1+0x5870] ;  /* 0x0058700001397983 */ /* 0x001f220000300800 */
[----:B------:R-:W-:-:S03]  /*e620*/  IMAD.MOV.U32 R18, RZ, RZ, R61 ;  /* 0x000000ffff127224 */ /* 0x000fc600078e003d */
[----:B------:R0:W-:Y:S01]  /*e630*/  STL [R1+0x758], R58 ;  /* 0x0007583a01007387 */ /* 0x0001e20000100800 */
[----:B------:R-:W-:-:S03]  /*e640*/  IMAD.MOV.U32 R61, RZ, RZ, R3 ;  /* 0x000000ffff3d7224 */ /* 0x000fc600078e0003 */
[----:B0-----:R-:W4:Y:S04]  /*e650*/  LDL.LU R58, [R1+0x586c] ;  /* 0x00586c00013a7983 */ /* 0x001f280000300800 */
[----:B------:R0:W-:Y:S04]  /*e660*/  STL [R1+0x75c], R59 ;  /* 0x00075c3b01007387 */ /* 0x0001e80000100800 */
[----:B0-----:R-:W4:Y:S04]  /*e670*/  LDL.LU R59, [R1+0x5868] ;  /* 0x00586800013b7983 */ /* 0x001f280000300800 */
[----:B------:R-:W3:Y:S01]  /*e680*/  LDL.LU R3, [R1+0x84] ;  /* 0x0000840001037983 */ /* 0x000ee20000300800 */
[----:B------:R-:W-:Y:S01]  /*e690*/  ISETP.GT.U32.AND P0, PT, R55, R8, PT ;  /* 0x000000083700720c */ /* 0x000fe20003f04070 */
[----:B------:R-:W-:-:S02]  /*e6a0*/  @!P1 IMAD.MOV R60, RZ, RZ, -R60 ;  /* 0x000000ffff3c9224 */ /* 0x000fc400078e0a3c */
[----:B------:R-:W-:-:S03]  /*e6b0*/  @!P2 IMAD.MOV R61, RZ, RZ, -R61 ;  /* 0x000000ffff3da224 */ /* 0x000fc600078e0a3d */
[----:B------:R0:W-:Y:S07]  /*e6c0*/  STL [R1+0x7b4], R60 ;  /* 0x0007b43c01007387 */ /* 0x0001ee0000100800 */
[----:B------:R-:W-:Y:S01]  /*e6d0*/  @!P0 IMAD.IADD R8, R8, 0x1, -R55 ;  /* 0x0000000108088824 */ /* 0x000fe200078e0a37 */
[----:B------:R-:W-:Y:S01]  /*e6e0*/  ISETP.GE.AND P0, PT, R37, RZ, PT ;  /* 0x000000ff2500720c */ /* 0x000fe20003f06270 */
[----:B0-----:R-:W4:Y:S04]  /*e6f0*/  LDL.LU R60, [R1+0x5864] ;  /* 0x00586400013c7983 */ /* 0x001f280000300800 */
[----:B------:R0:W-:Y:S04]  /*e700*/  STL [R1+0x7bc], R61 ;  /* 0x0007bc3d01007387 */ /* 0x0001e80000100800 */
[----:B0-----:R-:W4:Y:S01]  /*e710*/  LDL.LU R61, [R1+0x5860] ;  /* 0x00586000013d7983 */ /* 0x001f220000300800 */
[----:B------:R-:W-:-:S13]  /*e720*/  ISETP.GT.U32.AND P6, PT, R55, R7, PT ;  /* 0x000000073700720c */ /* 0x000fda0003fc4070 */
[----:B------:R-:W-:Y:S01]  /*e730*/  @!P6 IMAD.IADD R7, R7, 0x1, -R55 ;  /* 0x000000010707e824 */ /* 0x000fe200078e0a37 */
[C---:B------:R-:W-:Y:S02]  /*e740*/  ISETP.GT.U32.AND P6, PT, R55.reuse, R5, PT ;  /* 0x000000053700720c */ /* 0x040fe40003fc4070 */
[----:B------:R-:W-:-:S11]  /*e750*/  ISETP.GT.U32.AND P5, PT, R55, R6, PT ;  /* 0x000000063700720c */ /* 0x000fd60003fa4070 */
[----:B------:R-:W-:Y:S01]  /*e760*/  @!P6 IMAD.IADD R5, R5, 0x1, -R55 ;  /* 0x000000010505e824 */ /* 0x000fe200078e0a37 */
[----:B------:R-:W-:-:S04]  /*e770*/  ISETP.GT.U32.AND P6, PT, R55, R7, PT ;  /* 0x000000073700720c */ /* 0x000fc80003fc4070 */
[C---:B------:R-:W-:Y:S01]  /*e780*/  ISETP.GT.U32.AND P4, PT, R55.reuse, R5, PT ;  /* 0x000000053700720c */ /* 0x040fe20003f84070 */
[----:B------:R-:W-:Y:S01]  /*e790*/  @!P5 IMAD.IADD R6, R6, 0x1, -R55 ;  /* 0x000000010606d824 */ /* 0x000fe200078e0a37 */
[----:B------:R-:W-:-:S07]  /*e7a0*/  ISETP.GT.U32.AND P1, PT, R55, R4, PT ;  /* 0x000000043700720c */ /* 0x000fce0003f24070 */
[----:B------:R-:W-:-:S04]  /*e7b0*/  @!P6 IMAD.IADD R7, R7, 0x1, -R55 ;  /* 0x000000010707e824 */ /* 0x000fc800078e0a37 */
[----:B------:R-:W-:Y:S01]  /*e7c0*/  @!P4 IMAD.IADD R5, R5, 0x1, -R55 ;  /* 0x000000010505c824 */ /* 0x000fe200078e0a37 */
[----:B------:R-:W-:Y:S01]  /*e7d0*/  ISETP.GE.AND P4, PT, R39, RZ, PT ;  /* 0x000000ff2700720c */ /* 0x000fe20003f86270 */
[----:B------:R-:W-:Y:S01]  /*e7e0*/  IMAD.MOV.U32 R39, RZ, RZ, R8 ;  /* 0x000000ffff277224 */ /* 0x000fe200078e0008 */
[----:B------:R-:W-:Y:S01]  /*e7f0*/  ISETP.GE.AND P6, PT, R38, RZ, PT ;  /* 0x000000ff2600720c */ /* 0x000fe20003fc6270 */
[----:B------:R-:W-:Y:S02]  /*e800*/  @!P0 IMAD.MOV R7, RZ, RZ, -R7 ;  /* 0x000000ffff078224 */ /* 0x000fe400078e0a07 */
[----:B------:R-:W-:Y:S01]  /*e810*/  @!P3 IMAD.MOV R39, RZ, RZ, -R39 ;  /* 0x000000ffff27b224 */ /* 0x000fe200078e0a27 */
[----:B------:R-:W-:Y:S01]  /*e820*/  ISETP.GT.U32.AND P2, PT, R55, R0, PT ;  /* 0x000000003700720c */ /* 0x000fe20003f44070 */
[----:B------:R-:W-:-:S05]  /*e830*/  @!P1 IMAD.IADD R4, R4, 0x1, -R55 ;  /* 0x0000000104049824 */ /* 0x000fca00078e0a37 */
[----:B------:R-:W-:Y:S01]  /*e840*/  ISETP.GT.U32.AND P3, PT, R55, R4, PT ;  /* 0x000000043700720c */ /* 0x000fe20003f64070 */
[----:B------:R-:W-:Y:S01]  /*e850*/  @!P4 IMAD.MOV R5, RZ, RZ, -R5 ;  /* 0x000000ffff05c224 */ /* 0x000fe200078e0a05 */
[----:B------:R-:W-:-:S05]  /*e860*/  ISETP.GE.AND P1, PT, R40, RZ, PT ;  /* 0x000000ff2800720c */ /* 0x000fca0003f26270 */
[----:B------:R-:W-:Y:S02]  /*e870*/  @!P2 IMAD.IADD R0, R0, 0x1, -R55 ;  /* 0x000000010000a824 */ /* 0x000fe400078e0a37 */
[----:B---3--:R-:W-:Y:S02]  /*e880*/  IMAD.MOV.U32 R37, RZ, RZ, R3 ;  /* 0x000000ffff257224 */ /* 0x008fe400078e0003 */
[C---:B------:R-:W-:Y:S02]  /*e890*/  IMAD R3, R55.reuse, R14, R10 ;  /* 0x0000000e37037224 */ /* 0x040fe400078e020a */
[----:B------:R-:W3:Y:S03]  /*e8a0*/  LDL.LU R14, [R1+0x80] ;  /* 0x00008000010e7983 */ /* 0x000ee60000300800 */
[----:B------:R-:W-:Y:S01]  /*e8b0*/  ISETP.GT.U32.AND P5, PT, R55, R3, PT ;  /* 0x000000033700720c */ /* 0x000fe20003fa4070 */
[----:B------:R-:W-:-:S02]  /*e8c0*/  IMAD.MOV.U32 R38, RZ, RZ, R37 ;  /* 0x000000ffff267224 */ /* 0x000fc400078e0025 */
[----:B------:R-:W-:Y:S01]  /*e8d0*/  IMAD.MOV.U32 R37, RZ, RZ, R11 ;  /* 0x000000ffff257224 */ /* 0x000fe200078e000b */
[----:B------:R-:W-:Y:S01]  /*e8e0*/  IABS R11, R44 ;  /* 0x0000002c000b7213 */ /* 0x000fe20000000000 */
[----:B------:R-:W-:Y:S01]  /*e8f0*/  STL [R1+0x760], R39 ;  /* 0x0007602701007387 */ /* 0x000fe20000100800 */
[----:B------:R-:W-:-:S03]  /*e900*/  IMAD.HI.U32 R10, R2, R9, RZ ;  /* 0x00000009020a7227 */ /* 0x000fc600078e00ff */
[----:B------:R0:W-:Y:S01]  /*e910*/  STL [R1+0x764], R7 ;  /* 0x0007640701007387 */ /* 0x0001e20000100800 */
[----:B------:R-:W-:-:S03]  /*e920*/  IMAD.MOV.U32 R8, RZ, RZ, R11 ;  /* 0x000000ffff087224 */ /* 0x000fc600078e000b */
[----:B------:R-:W-:Y:S02]  /*e930*/  @!P5 IMAD.IADD R3, R3, 0x1, -R55 ;  /* 0x000000010303d824 */ /* 0x000fe400078e0a37 */
[----:B------:R-:W-:Y:S02]  /*e940*/  IMAD.MOV R10, RZ, RZ, -R10 ;  /* 0x000000ffff0a7224 */ /* 0x000fe400078e0a0a */
[----:B0-----:R-:W-:Y:S01]  /*e950*/  IMAD.MOV.U32 R7, RZ, RZ, R6 ;  /* 0x000000ffff077224 */ /* 0x001fe200078e0006 */
[----:B------:R-:W-:Y:S01]  /*e960*/  ISETP.GT.U32.AND P0, PT, R55, R3, PT ;  /* 0x000000033700720c */ /* 0x000fe20003f04070 */
[----:B------:R-:W-:-:S04]  /*e970*/  IMAD.HI.U32 R6, R2, R8, RZ ;  /* 0x0000000802067227 */ /* 0x000fc800078e00ff */
[----:B------:R-:W-:Y:S02]  /*e980*/  @!P6 IMAD.MOV R7, RZ, RZ, -R7 ;  /* 0x000000ffff07e224 */ /* 0x000fe400078e0a07 */
[----:B------:R-:W-:Y:S02]  /*e990*/  IMAD R9, R55, R10, R9 ;  /* 0x0000000a37097224 */ /* 0x000fe400078e0209 */
[----:B------:R-:W-:Y:S01]  /*e9a0*/  IMAD.MOV R6, RZ, RZ, -R6 ;  /* 0x000000ffff067224 */ /* 0x000fe200078e0a06 */
[----:B------:R-:W-:Y:S01]  /*e9b0*/  STL [R1+0x768], R7 ;  /* 0x0007680701007387 */ /* 0x000fe20000100800 */
[----:B------:R-:W-:-:S03]  /*e9c0*/  IABS R10, R45 ;  /* 0x0000002d000a7213 */ /* 0x000fc60000000000 */
[----:B------:R0:W-:Y:S01]  /*e9d0*/  STL [R1+0x7b0], R5 ;  /* 0x0007b00501007387 */ /* 0x0001e20000100800 */
[----:B------:R-:W-:Y:S01]  /*e9e0*/  ISETP.GT.U32.AND P4, PT, R55, R9, PT ;  /* 0x000000093700720c */ /* 0x000fe20003f84070 */
[--C-:B------:R-:W-:Y:S01]  /*e9f0*/  @!P0 IMAD.IADD R3, R3, 0x1, -R55.reuse ;  /* 0x0000000103038824 */ /* 0x100fe200078e0a37 */
[C---:B------:R-:W-:Y:S02]  /*ea00*/  ISETP.GT.U32.AND P5, PT, R55.reuse, R0, PT ;  /* 0x000000003700720c */ /* 0x040fe40003fa4070 */
[----:B------:R-:W-:Y:S01]  /*ea10*/  ISETP.GE.AND P6, PT, R42, RZ, PT ;  /* 0x000000ff2a00720c */ /* 0x000fe20003fc6270 */
[C---:B0-----:R-:W-:Y:S02]  /*ea20*/  IMAD R5, R55.reuse, R6, R8 ;  /* 0x0000000637057224 */ /* 0x041fe400078e0208 */
[----:B------:R-:W-:Y:S01]  /*ea30*/  IMAD.HI.U32 R8, R2, R10, RZ ;  /* 0x0000000a02087227 */ /* 0x000fe200078e00ff */
[----:B------:R-:W-:Y:S02]  /*ea40*/  IABS R7, R46 ;  /* 0x0000002e00077213 */ /* 0x000fe40000000000 */
[----:B------:R-:W-:Y:S01]  /*ea50*/  ISETP.GT.U32.AND P0, PT, R55, R5, PT ;  /* 0x000000053700720c */ /* 0x000fe20003f04070 */
[----:B------:R-:W-:-:S02]  /*ea60*/  @!P3 IMAD.IADD R4, R4, 0x1, -R55 ;  /* 0x000000010404b824 */ /* 0x000fc400078e0a37 */
[----:B------:R-:W-:Y:S01]  /*ea70*/  IMAD.MOV R8, RZ, RZ, -R8 ;  /* 0x000000ffff087224 */ /* 0x000fe200078e0a08 */
[----:B------:R-:W-:Y:S01]  /*ea80*/  ISETP.GE.AND P2, PT, R41, RZ, PT ;  /* 0x000000ff2900720c */ /* 0x000fe20003f46270 */
[----:B------:R-:W-:Y:S02]  /*ea90*/  IMAD.MOV.U32 R11, RZ, RZ, R4 ;  /* 0x000000ffff0b7224 */ /* 0x000fe400078e0004 */
[----:B------:R-:W-:Y:S02]  /*eaa0*/  IMAD.MOV.U32 R4, RZ, RZ, R7 ;  /* 0x000000ffff047224 */ /* 0x000fe400078e0007 */
[----:B------:R-:W-:Y:S02]  /*eab0*/  IMAD R7, R55, R8, R10 ;  /* 0x0000000837077224 */ /* 0x000fe400078e020a */
[----:B------:R-:W-:Y:S02]  /*eac0*/  @!P4 IMAD.IADD R9, R9, 0x1, -R55 ;  /* 0x000000010909c824 */ /* 0x000fe400078e0a37 */
[----:B------:R-:W-:-:S02]  /*ead0*/  @!P1 IMAD.MOV R11, RZ, RZ, -R11 ;  /* 0x000000ffff0b9224 */ /* 0x000fc400078e0a0b */
[----:B------:R-:W-:Y:S02]  /*eae0*/  @!P5 IMAD.IADD R0, R0, 0x1, -R55 ;  /* 0x000000010000d824 */ /* 0x000fe400078e0a37 */
[----:B------:R-:W-:Y:S01]  /*eaf0*/  @!P6 IMAD.MOV R3, RZ, RZ, -R3 ;  /* 0x000000ffff03e224 */ /* 0x000fe200078e0a03 */
[----:B------:R-:W-:Y:S01]  /*eb00*/  ISETP.GT.U32.AND P6, PT, R55, R7, PT ;  /* 0x000000073700720c */ /* 0x000fe20003fc4070 */
[----:B------:R-:W-:Y:S01]  /*eb10*/  @!P0 IMAD.IADD R5, R5, 0x1, -R55 ;  /* 0x0000000105058824 */ /* 0x000fe200078e0a37 */
[----:B------:R0:W-:Y:S01]  /*eb20*/  STL [R1+0x770], R11 ;  /* 0x0007700b01007387 */ /* 0x0001e20000100800 */
[C---:B------:R-:W-:Y:S02]  /*eb30*/  ISETP.GT.U32.AND P1, PT, R55.reuse, R9, PT ;  /* 0x000000093700720c */ /* 0x040fe40003f24070 */
[----:B------:R-:W-:Y:S01]  /*eb40*/  IABS R6, R47 ;  /* 0x0000002f00067213 */ /* 0x000fe20000000000 */
[----:B------:R-:W-:Y:S01]  /*eb50*/  IMAD.HI.U32 R8, R2, R4, RZ ;  /* 0x0000000402087227 */ /* 0x000fe200078e00ff */
[----:B------:R-:W-:-:S03]  /*eb60*/  ISETP.GT.U32.AND P0, PT, R55, R5, PT ;  /* 0x000000053700720c */ /* 0x000fc60003f04070 */
[----:B0-----:R-:W-:-:S04]  /*eb70*/  IMAD.MOV.U32 R11, RZ, RZ, R0 ;  /* 0x000000ffff0b7224 */ /* 0x001fc800078e0000 */
[----:B------:R-:W-:Y:S01]  /*eb80*/  @!P2 IMAD.MOV R11, RZ, RZ, -R11 ;  /* 0x000000ffff0ba224 */ /* 0x000fe200078e0a0b */
[----:B------:R-:W-:Y:S01]  /*eb90*/  IABS R10, R48 ;  /* 0x00000030000a7213 */ /* 0x000fe20000000000 */
[----:B------:R-:W-:-:S03]  /*eba0*/  IMAD.HI.U32 R0, R2, R6, RZ ;  /* 0x0000000602007227 */ /* 0x000fc600078e00ff */
[----:B------:R-:W-:Y:S01]  /*ebb0*/  STL [R1+0x774], R11 ;  /* 0x0007740b01007387 */ /* 0x000fe20000100800 */
[----:B------:R-:W-:Y:S02]  /*ebc0*/  IMAD.MOV R8, RZ, RZ, -R8 ;  /* 0x000000ffff087224 */ /* 0x000fe400078e0a08 */
[--C-:B------:R-:W-:Y:S01]  /*ebd0*/  @!P6 IMAD.IADD R7, R7, 0x1, -R55.reuse ;  /* 0x000000010707e824 */ /* 0x100fe200078e0a37 */
[----:B------:R0:W-:Y:S01]  /*ebe0*/  STL [R1+0x778], R3 ;  /* 0x0007780301007387 */ /* 0x0001e20000100800 */
[--C-:B------:R-:W-:Y:S02]  /*ebf0*/  @!P1 IMAD.IADD R9, R9, 0x1, -R55.reuse ;  /* 0x0000000109099824 */ /* 0x100fe400078e0a37 */
[----:B------:R-:W-:Y:S01]  /*ec00*/  @!P0 IMAD.IADD R5, R5, 0x1, -R55 ;  /* 0x0000000105058824 */ /* 0x000fe200078e0a37 */
[C---:B------:R-:W-:Y:S01]  /*ec10*/  ISETP.GT.U32.AND P6, PT, R55.reuse, R7, PT ;  /* 0x000000073700720c */ /* 0x040fe20003fc4070 */
[----:B0-----:R-:W-:Y:S02]  /*ec20*/  IMAD.MOV R3, RZ, RZ, -R0 ;  /* 0x000000ffff037224 */ /* 0x001fe400078e0a00 */
[----:B------:R-:W-:-:S02]  /*ec30*/  IMAD R0, R55, R8, R4 ;  /* 0x0000000837007224 */ /* 0x000fc400078e0204 */
[----:B------:R-:W-:Y:S02]  /*ec40*/  IMAD.MOV.U32 R4, RZ, RZ, R10 ;  /* 0x000000ffff047224 */ /* 0x000fe400078e000a */
[----:B------:R-:W-:Y:S01]  /*ec50*/  IMAD.MOV.U32 R11, RZ, RZ, R9 ;  /* 0x000000ffff0b7224 */ /* 0x000fe200078e0009 */
[----:B------:R-:W-:Y:S01]  /*ec60*/  ISETP.GT.U32.AND P0, PT, R55, R0, PT ;  /* 0x000000003700720c */ /* 0x000fe20003f04070 */
[----:B------:R-:W-:Y:S01]  /*ec70*/  IMAD.HI.U32 R9, R2, R4, RZ ;  /* 0x0000000402097227 */ /* 0x000fe200078e00ff */
[----:B------:R-:W-:-:S03]  /*ec80*/  ISETP.GE.AND P3, PT, R43, RZ, PT ;  /* 0x000000ff2b00720c */ /* 0x000fc60003f66270 */
[----:B------:R-:W-:Y:S01]  /*ec90*/  IMAD.MOV R9, RZ, RZ, -R9 ;  /* 0x000000ffff097224 */ /* 0x000fe200078e0a09 */
[----:B------:R-:W-:Y:S02]  /*eca0*/  ISETP.GE.AND P5, PT, R44, RZ, PT ;  /* 0x000000ff2c00720c */ /* 0x000fe40003fa6270 */
[----:B--2---:R-:W-:Y:S01]  /*ecb0*/  IABS R8, R49 ;  /* 0x0000003100087213 */ /* 0x004fe20000000000 */
[C---:B------:R-:W-:Y:S02]  /*ecc0*/  IMAD R4, R55.reuse, R9, R4 ;  /* 0x0000000937047224 */ /* 0x040fe400078e0204 */
[----:B------:R-:W-:Y:S02]  /*ecd0*/  IMAD R6, R55, R3, R6 ;  /* 0x0000000337067224 */ /* 0x000fe400078e0206 */
[----:B------:R-:W-:Y:S01]  /*ece0*/  @!P6 IMAD.IADD R7, R7, 0x1, -R55 ;  /* 0x000000010707e824 */ /* 0x000fe200078e0a37 */
[----:B------:R-:W-:Y:S01]  /*ecf0*/  ISETP.GT.U32.AND P6, PT, R55, R4, PT ;  /* 0x000000043700720c */ /* 0x000fe20003fc4070 */
[----:B------:R-:W-:-:S02]  /*ed00*/  IMAD.MOV.U32 R10, RZ, RZ, R5 ;  /* 0x000000ffff0a7224 */ /* 0x000fc400078e0005 */
[----:B------:R-:W-:Y:S02]  /*ed10*/  @!P0 IMAD.IADD R0, R0, 0x1, -R55 ;  /* 0x0000000100008824 */ /* 0x000fe400078e0a37 */
[----:B------:R-:W-:Y:S01]  /*ed20*/  IMAD.HI.U32 R5, R2, R8, RZ ;  /* 0x0000000802057227 */ /* 0x000fe200078e00ff */
[----:B------:R-:W-:-:S03]  /*ed30*/  IABS R3, R53 ;  /* 0x0000003500037213 */ /* 0x000fc60000000000 */
[----:B------:R-:W-:Y:S01]  /*ed40*/  @!P3 IMAD.MOV R11, RZ, RZ, -R11 ;  /* 0x000000ffff0bb224 */ /* 0x000fe200078e0a0b */
[C---:B------:R-:W-:Y:S01]  /*ed50*/  ISETP.GT.U32.AND P3, PT, R55.reuse, R6, PT ;  /* 0x000000063700720c */ /* 0x040fe20003f64070 */
[----:B------:R-:W-:Y:S01]  /*ed60*/  IMAD.MOV R5, RZ, RZ, -R5 ;  /* 0x000000ffff057224 */ /* 0x000fe200078e0a05 */
[C---:B------:R-:W-:Y:S01]  /*ed70*/  ISETP.GT.U32.AND P0, PT, R55.reuse, R0, PT ;  /* 0x000000003700720c */ /* 0x040fe20003f04070 */
[----:B------:R-:W-:Y:S01]  /*ed80*/  @!P5 IMAD.MOV R10, RZ, RZ, -R10 ;  /* 0x000000ffff0ad224 */ /* 0x000fe200078e0a0a */
[----:B------:R-:W-:Y:S01]  /*ed90*/  IABS R9, R54 ;  /* 0x0000003600097213 */ /* 0x000fe20000000000 */
[----:B------:R-:W-:Y:S02]  /*eda0*/  IMAD R5, R55, R5, R8 ;  /* 0x0000000537057224 */ /* 0x000fe400078e0208 */
[----:B------:R-:W-:Y:S01]  /*edb0*/  IMAD.HI.U32 R8, R2, R3, RZ ;  /* 0x0000000302087227 */ /* 0x000fe200078e00ff */
[----:B------:R-:W-:Y:S01]  /*edc0*/  ISETP.GE.AND P4, PT, R45, RZ, PT ;  /* 0x000000ff2d00720c */ /* 0x000fe20003f86270 */
[----:B------:R-:W-:Y:S02]  /*edd0*/  STL [R1+0x77c], R11 ;  /* 0x00077c0b01007387 */ /* 0x000fe40000100800 */
[----:B------:R-:W-:-:S02]  /*ede0*/  @!P6 IMAD.IADD R4, R4, 0x1, -R55 ;  /* 0x000000010404e824 */ /* 0x000fc400078e0a37 */
[----:B------:R0:W-:Y:S01]  /*edf0*/  STL [R1+0x780], R10 ;  /* 0x0007800a01007387 */ /* 0x0001e20000100800 */
[----:B------:R-:W-:Y:S02]  /*ee00*/  IMAD.MOV R8, RZ, RZ, -R8 ;  /* 0x000000ffff087224 */ /* 0x000fe400078e0a08 */
[--C-:B------:R-:W-:Y:S01]  /*ee10*/  @!P3 IMAD.IADD R6, R6, 0x1, -R55.reuse ;  /* 0x000000010606b824 */ /* 0x100fe200078e0a37 */
[C---:B------:R-:W-:Y:S01]  /*ee20*/  ISETP.GT.U32.AND P6, PT, R55.reuse, R4, PT ;  /* 0x000000043700720c */ /* 0x040fe20003fc4070 */
[----:B------:R-:W-:Y:S02]  /*ee30*/  @!P0 IMAD.IADD R0, R0, 0x1, -R55 ;  /* 0x0000000100008824 */ /* 0x000fe400078e0a37 */
[----:B0-----:R-:W-:Y:S02]  /*ee40*/  IMAD.MOV.U32 R10, RZ, RZ, R7 ;  /* 0x000000ffff0a7224 */ /* 0x001fe400078e0007 */
[----:B------:R-:W-:Y:S02]  /*ee50*/  IMAD.MOV.U32 R7, RZ, RZ, R9 ;  /* 0x000000ffff077224 */ /* 0x000fe400078e0009 */
[----:B------:R-:W-:-:S02]  /*ee60*/  IMAD R3, R55, R8, R3 ;  /* 0x0000000837037224 */ /* 0x000fc400078e0203 */
[----:B------:R-:W-:Y:S01]  /*ee70*/  IMAD.HI.U32 R8, R2, R7, RZ ;  /* 0x0000000702087227 */ /* 0x000fe200078e00ff */
[----:B------:R-:W-:-:S03]  /*ee80*/  ISETP.GT.U32.AND P3, PT, R55, R6, PT ;  /* 0x000000063700720c */ /* 0x000fc60003f64070 */
[----:B------:R-:W-:Y:S02]  /*ee90*/  IMAD.MOV.U32 R9, RZ, RZ, R0 ;  /* 0x000000ffff097224 */ /* 0x000fe400078e0000 */
[----:B------:R-:W-:Y:S02]  /*eea0*/  IMAD.MOV R0, RZ, RZ, -R8 ;  /* 0x000000ffff007224 */ /* 0x000fe400078e0a08 */
[----:B------:R-:W-:Y:S01]  /*eeb0*/  @!P4 IMAD.MOV R10, RZ, RZ, -R10 ;  /* 0x000000ffff0ac224 */ /* 0x000fe200078e0a0a */
[C---:B------:R-:W-:Y:S01]  /*eec0*/  ISETP.GT.U32.AND P4, PT, R55.reuse, R5, PT ;  /* 0x000000053700720c */ /* 0x040fe20003f84070 */
[----:B------:R-:W-:Y:S01]  /*eed0*/  IMAD R0, R55, R0, R7 ;  /* 0x0000000037007224 */ /* 0x000fe200078e0207 */
[----:B------:R-:W-:Y:S01]  /*eee0*/  ISETP.GE.AND P2, PT, R46, RZ, PT ;  /* 0x000000ff2e00720c */ /* 0x000fe20003f46270 */
[----:B------:R-:W-:-:S03]  /*eef0*/  @!P6 IMAD.IADD R4, R4, 0x1, -R55 ;  /* 0x000000010404e824 */ /* 0x000fc600078e0a37 */
[C---:B------:R-:W-:Y:S01]  /*ef00*/  ISETP.GT.U32.AND P6, PT, R55.reuse, R0, PT ;  /* 0x000000003700720c */ /* 0x040fe20003fc4070 */
[----:B------:R-:W-:Y:S01]  /*ef10*/  @!P3 IMAD.IADD R6, R6, 0x1, -R55 ;  /* 0x000000010606b824 */ /* 0x000fe200078e0a37 */
[----:B------:R-:W-:-:S05]  /*ef20*/  ISETP.GT.U32.AND P3, PT, R55, R3, PT ;  /* 0x000000033700720c */ /* 0x000fca0003f64070 */
[----:B------:R-:W-:Y:S01]  /*ef30*/  @!P4 IMAD.IADD R5, R5, 0x1, -R55 ;  /* 0x000000010505c824 */ /* 0x000fe200078e0a37 */
[----:B------:R-:W-:Y:S01]  /*ef40*/  ISETP.GE.AND P1, PT, R47, RZ, PT ;  /* 0x000000ff2f00720c */ /* 0x000fe20003f26270 */
[----:B------:R-:W-:-:S03]  /*ef50*/  @!P2 IMAD.MOV R9, RZ, RZ, -R9 ;  /* 0x000000ffff09a224 */ /* 0x000fc600078e0a09 */
[----:B------:R-:W-:Y:S01]  /*ef60*/  ISETP.GT.U32.AND P2, PT, R55, R5, PT ;  /* 0x000000053700720c */ /* 0x000fe20003f44070 */
[--C-:B------:R-:W-:Y:S01]  /*ef70*/  @!P6 IMAD.IADD R0, R0, 0x1, -R55.reuse ;  /* 0x000000010000e824 */ /* 0x100fe200078e0a37 */
[----:B------:R-:W-:Y:S01]  /*ef80*/  ISETP.GE.AND P5, PT, R48, RZ, PT ;  /* 0x000000ff3000720c */ /* 0x000fe20003fa6270 */
[----:B------:R-:W-:Y:S01]  /*ef90*/  @!P3 IMAD.IADD R3, R3, 0x1, -R55 ;  /* 0x000000010303b824 */ /* 0x000fe200078e0a37 */
[----:B------:R-:W-:Y:S02]  /*efa0*/  ISETP.GE.AND P0, PT, R49, RZ, PT ;  /* 0x000000ff3100720c */ /* 0x000fe40003f06270 */
[C---:B------:R-:W-:Y:S02]  /*efb0*/  ISETP.GT.U32.AND P6, PT, R55.reuse, R0, PT ;  /* 0x000000003700720c */ /* 0x040fe40003fc4070 */
[----:B------:R-:W-:Y:S01]  /*efc0*/  ISETP.GT.U32.AND P3, PT, R55, R3, PT ;  /* 0x000000033700720c */ /* 0x000fe20003f64070 */
[----:B------:R-:W-:Y:S01]  /*efd0*/  @!P1 IMAD.MOV R6, RZ, RZ, -R6 ;  /* 0x000000ffff069224 */ /* 0x000fe200078e0a06 */
[----:B------:R-:W-:-:S02]  /*efe0*/  ISETP.GE.AND P4, PT, R53, RZ, PT ;  /* 0x000000ff3500720c */ /* 0x000fc40003f86270 */
[----:B------:R-:W-:Y:S01]  /*eff0*/  ISETP.GE.AND P1, PT, R54, RZ, PT ;  /* 0x000000ff3600720c */ /* 0x000fe20003f26270 */
[----:B------:R-:W-:Y:S02]  /*f000*/  @!P2 IMAD.IADD R5, R5, 0x1, -R55 ;  /* 0x000000010505a824 */ /* 0x000fe400078e0a37 */
[----:B------:R-:W-:Y:S01]  /*f010*/  @!P5 IMAD.MOV R4, RZ, RZ, -R4 ;  /* 0x000000ffff04d224 */ /* 0x000fe200078e0a04 */
[----:B------:R-:W-:Y:S01]  /*f020*/  STL [R1+0x784], R10 ;  /* 0x0007840a01007387 */ /* 0x000fe20000100800 */
[----:B------:R-:W-:Y:S02]  /*f030*/  @!P0 IMAD.MOV R5, RZ, RZ, -R5 ;  /* 0x000000ffff058224 */ /* 0x000fe400078e0a05 */
[--C-:B------:R-:W-:Y:S01]  /*f040*/  @!P6 IMAD.IADD R0, R0, 0x1, -R55.reuse ;  /* 0x000000010000e824 */ /* 0x100fe200078e0a37 */
[----:B------:R-:W-:Y:S01]  /*f050*/  STL [R1+0x788], R9 ;  /* 0x0007880901007387 */ /* 0x000fe20000100800 */
[----:B------:R-:W-:-:S03]  /*f060*/  @!P3 IMAD.IADD R3, R3, 0x1, -R55 ;  /* 0x000000010303b824 */ /* 0x000fc600078e0a37 */
[----:B------:R-:W-:Y:S04]  /*f070*/  STL [R1+0x7a0], R6 ;  /* 0x0007a00601007387 */ /* 0x000fe80000100800 */
[----:B------:R-:W-:Y:S04]  /*f080*/  STL [R1+0x7b8], R4 ;  /* 0x0007b80401007387 */ /* 0x000fe80000100800 */
[----:B------:R0:W-:Y:S01]  /*f090*/  STL [R1+0x7c0], R5 ;  /* 0x0007c00501007387 */ /* 0x0001e20000100800 */
[----:B------:R-:W-:Y:S02]  /*f0a0*/  @!P4 IMAD.MOV R3, RZ, RZ, -R3 ;  /* 0x000000ffff03c224 */ /* 0x000fe400078e0a03 */
[----:B0-----:R-:W-:-:S04]  /*f0b0*/  IMAD.MOV.U32 R5, RZ, RZ, R0 ;  /* 0x000000ffff057224 */ /* 0x001fc800078e0000 */
[----:B------:R-:W-:Y:S01]  /*f0c0*/  @!P1 IMAD.MOV R5, RZ, RZ, -R5 ;  /* 0x000000ffff059224 */ /* 0x000fe200078e0a05 */
[----:B------:R-:W-:Y:S04]  /*f0d0*/  STL [R1+0x7c4], R3 ;  /* 0x0007c40301007387 */ /* 0x000fe80000100800 */
[----:B------:R-:W-:Y:S01]  /*f0e0*/  STL [R1+0x7c8], R5 ;  /* 0x0007c80501007387 */ /* 0x000fe20000100800 */
[----:B---3--:R-:W-:-:S04]  /*f0f0*/  IMAD.MOV.U32 R39, RZ, RZ, R14 ;  /* 0x000000ffff277224 */ /* 0x008fc800078e000e */
[----:B------:R-:W-:Y:S02]  /*f100*/  IMAD.MOV.U32 R41, RZ, RZ, R39 ;  /* 0x000000ffff297224 */ /* 0x000fe400078e0027 */
[----:B------:R-:W-:Y:S02]  /*f110*/  IMAD.MOV.U32 R39, RZ, RZ, R38 ;  /* 0x000000ffff277224 */ /* 0x000fe400078e0026 */
[----:B------:R-:W-:Y:S02]  /*f120*/  IMAD.MOV.U32 R38, RZ, RZ, R13 ;  /* 0x000000ffff267224 */ /* 0x000fe400078e000d */
[----:B------:R-:W-:Y:S02]  /*f130*/  IMAD.MOV.U32 R42, RZ, RZ, R41 ;  /* 0x000000ffff2a7224 */ /* 0x000fe400078e0029 */
[----:B------:R-:W-:Y:S02]  /*f140*/  IMAD.MOV.U32 R41, RZ, RZ, R38 ;  /* 0x000000ffff297224 */ /* 0x000fe400078e0026 */
[----:B------:R-:W-:-:S02]  /*f150*/  IMAD.MOV.U32 R14, RZ, RZ, R35 ;  /* 0x000000ffff0e7224 */ /* 0x000fc400078e0023 */
[----:B------:R-:W-:Y:S02]  /*f160*/  IMAD.MOV.U32 R38, RZ, RZ, R37 ;  /* 0x000000ffff267224 */ /* 0x000fe400078e0025 */
[----:B------:R-:W-:Y:S02]  /*f170*/  IMAD.MOV.U32 R35, RZ, RZ, R18 ;  /* 0x000000ffff237224 */ /* 0x000fe400078e0012 */
[----:B------:R-:W-:Y:S02]  /*f180*/  IMAD.MOV.U32 R44, RZ, RZ, R42 ;  /* 0x000000ffff2c7224 */ /* 0x000fe400078e002a */
[----:B------:R-:W-:Y:S02]  /*f190*/  IMAD.MOV.U32 R42, RZ, RZ, R38 ;  /* 0x000000ffff2a7224 */ /* 0x000fe400078e0026 */
[----:B------:R-:W-:Y:S02]  /*f1a0*/  IMAD.MOV.U32 R38, RZ, RZ, R15 ;  /* 0x000000ffff267224 */ /* 0x000fe400078e000f */
[----:B------:R-:W-:-:S02]  /*f1b0*/  IMAD.MOV.U32 R15, RZ, RZ, R35 ;  /* 0x000000ffff0f7224 */ /* 0x000fc400078e0023 */
[----:B------:R-:W2:Y:S01]  /*f1c0*/  LDL R35, [R1+0x3d58] ;  /* 0x003d580001237983 */ /* 0x000ea20000100800 */
[----:B------:R-:W-:Y:S01]  /*f1d0*/  IMAD.MOV.U32 R37, RZ, RZ, R12 ;  /* 0x000000ffff257224 */ /* 0x000fe200078e000c */
[----:B----4-:R-:W-:Y:S01]  /*f1e0*/  IABS R13, R57 ;  /* 0x00000039000d7213 */ /* 0x010fe20000000000 */
[----:B------:R-:W-:Y:S02]  /*f1f0*/  IMAD.MOV.U32 R46, RZ, RZ, R15 ;  /* 0x000000ffff2e7224 */ /* 0x000fe400078e000f */
[----:B------:R-:W-:Y:S02]  /*f200*/  IMAD.MOV.U32 R43, RZ, RZ, R37 ;  /* 0x000000ffff2b7224 */ /* 0x000fe400078e0025 */
[----:B------:R-:W-:Y:S01]  /*f210*/  IMAD.MOV.U32 R37, RZ, RZ, R16 ;  /* 0x000000ffff257224 */ /* 0x000fe200078e0010 */
[----:B------:R-:W-:Y:S01]  /*f220*/  ISETP.GE.AND P3, PT, R57, RZ, PT ;  /* 0x000000ff3900720c */ /* 0x000fe20003f66270 */
[----:B------:R-:W-:Y:S01]  /*f230*/  IMAD.MOV.U32 R16, RZ, RZ, R19 ;  /* 0x000000ffff107224 */ /* 0x000fe200078e0013 */
[----:B------:R-:W-:Y:S01]  /*f240*/  ISETP.GE.AND P6, PT, R59, RZ, PT ;  /* 0x000000ff3b00720c */ /* 0x000fe20003fc6270 */
[----:B------:R-:W-:Y:S01]  /*f250*/  IMAD.MOV.U32 R40, RZ, RZ, R30 ;  /* 0x000000ffff287224 */ /* 0x000fe200078e001e */
[----:B------:R-:W-:Y:S01]  /*f260*/  IABS R11, R59 ;  /* 0x0000003b000b7213 */ /* 0x000fe20000000000 */
[----:B------:R-:W-:Y:S01]  /*f270*/  IMAD.MOV.U32 R15, RZ, RZ, R33 ;  /* 0x000000ffff0f7224 */ /* 0x000fe200078e0021 */
[----:B------:R-:W-:Y:S01]  /*f280*/  IABS R18, R56 ;  /* 0x0000003800127213 */ /* 0x000fe20000000000 */
[----:B------:R-:W-:Y:S01]  /*f290*/  IMAD.MOV.U32 R30, RZ, RZ, R24 ;  /* 0x000000ffff1e7224 */ /* 0x000fe200078e0018 */
[----:B------:R-:W-:Y:S01]  /*f2a0*/  ISETP.GE.AND P5, PT, R56, RZ, PT ;  /* 0x000000ff3800720c */ /* 0x000fe20003fa6270 */
[----:B------:R-:W3:Y:S01]  /*f2b0*/  LDL.LU R57, [R1+0x8] ;  /* 0x0000080001397983 */ /* 0x000ee20000300800 */
[----:B------:R-:W-:Y:S01]  /*f2c0*/  IMAD.MOV.U32 R59, RZ, RZ, R44 ;  /* 0x000000ffff3b7224 */ /* 0x000fe200078e002c */
[----:B------:R-:W-:Y:S01]  /*f2d0*/  IABS R24, R58 ;  /* 0x0000003a00187213 */ /* 0x000fe20000000000 */
[----:B------:R-:W-:Y:S01]  /*f2e0*/  IMAD.MOV.U32 R33, RZ, RZ, R52 ;  /* 0x000000ffff217224 */ /* 0x000fe200078e0034 */
[----:B------:R-:W-:Y:S01]  /*f2f0*/  ISETP.GE.AND P0, PT, R58, RZ, PT ;  /* 0x000000ff3a00720c */ /* 0x000fe20003f06270 */
[----:B------:R-:W4:Y:S01]  /*f300*/  LDL.LU R56, [R1+0xc] ;  /* 0x00000c0001387983 */ /* 0x000f220000300800 */
[----:B------:R-:W-:Y:S01]  /*f310*/  IMAD.MOV.U32 R44, RZ, RZ, R38 ;  /* 0x000000ffff2c7224 */ /* 0x000fe200078e0026 */
[----:B------:R-:W-:Y:S01]  /*f320*/  ISETP.GE.AND P1, PT, R61, RZ, PT ;  /* 0x000000ff3d00720c */ /* 0x000fe20003f26270 */
[----:B------:R-:W-:Y:S01]  /*f330*/  IMAD.MOV.U32 R45, RZ, RZ, R37 ;  /* 0x000000ffff2d7224 */ /* 0x000fe200078e0025 */
[----:B------:R-:W4:Y:S01]  /*f340*/  LDL.LU R58, [R1+0x7c] ;  /* 0x00007c00013a7983 */ /* 0x000f220000300800 */
[----:B------:R-:W-:Y:S01]  /*f350*/  IABS R19, R61 ;  /* 0x0000003d00137213 */ /* 0x000fe20000000000 */
[----:B------:R-:W-:-:S02]  /*f360*/  IMAD.MOV.U32 R47, RZ, RZ, R16 ;  /* 0x000000ffff2f7224 */ /* 0x000fc400078e0010 */
[----:B------:R-:W4:Y:S01]  /*f370*/  LDL.LU R61, [R1+0x78] ;  /* 0x00007800013d7983 */ /* 0x000f220000300800 */
[----:B------:R-:W-:Y:S02]  /*f380*/  IMAD.MOV.U32 R37, RZ, RZ, R34 ;  /* 0x000000ffff257224 */ /* 0x000fe400078e0022 */
[----:B------:R-:W-:Y:S01]  /*f390*/  IMAD.MOV.U32 R16, RZ, RZ, R29 ;  /* 0x000000ffff107224 */ /* 0x000fe200078e001d */
[----:B------:R-:W4:Y:S01]  /*f3a0*/  LDL R52, [R1+0x5350] ;  /* 0x0053500001347983 */ /* 0x000f220000100800 */
[----:B------:R-:W-:Y:S02]  /*f3b0*/  IMAD.MOV.U32 R34, RZ, RZ, R51 ;  /* 0x000000ffff227224 */ /* 0x000fe400078e0033 */
[----:B------:R-:W-:Y:S01]  /*f3c0*/  IMAD.MOV.U32 R9, RZ, RZ, R33 ;  /* 0x000000ffff097224 */ /* 0x000fe200078e0021 */
[----:B------:R-:W4:Y:S01]  /*f3d0*/  LDL R29, [R1+0x5334] ;  /* 0x00533400011d7983 */ /* 0x000f220000100800 */
[----:B--2---:R-:W-:Y:S02]  /*f3e0*/  IMAD.MOV.U32 R38, RZ, RZ, R35 ;  /* 0x000000ffff267224 */ /* 0x004fe400078e0023 */
[----:B------:R-:W-:-:S02]  /*f3f0*/  IMAD.MOV.U32 R35, RZ, RZ, R22 ;  /* 0x000000ffff237224 */ /* 0x000fc400078e0016 */
[----:B------:R-:W2:Y:S04]  /*f400*/  LDL R22, [R1+0x5330] ;  /* 0x0053300001167983 */ /* 0x000ea80000100800 */
[----:B------:R-:W2:Y:S04]  /*f410*/  LDL.LU R51, [R1+0x8c] ;  /* 0x00008c0001337983 */ /* 0x000ea80000300800 */
[----:B------:R-:W2:Y:S01]  /*f420*/  LDL R33, [R1+0x5338] ;  /* 0x0053380001217983 */ /* 0x000ea20000100800 */
[----:B------:R-:W-:Y:S01]  /*f430*/  IMAD.HI.U32 R4, R2, R24, RZ ;  /* 0x0000001802047227 */ /* 0x000fe200078e00ff */
[----:B------:R-:W-:-:S02]  /*f440*/  IABS R9, R9 ;  /* 0x0000000900097213 */ /* 0x000fc40000000000 */
[----:B------:R-:W2:Y:S01]  /*f450*/  LDL R53, [R1+0x2360] ;  /* 0x0023600001357983 */ /* 0x000ea20000100800 */
[----:B------:R-:W-:-:S04]  /*f460*/  IMAD.MOV R4, RZ, RZ, -R4 ;  /* 0x000000ffff047224 */ /* 0x000fc800078e0a04 */
[----:B------:R-:W-:Y:S02]  /*f470*/  IMAD R24, R55, R4, R24 ;  /* 0x0000000437187224 */ /* 0x000fe400078e0218 */
[----:B------:R-:W-:-:S04]  /*f480*/  IMAD.HI.U32 R4, R2, R19, RZ ;  /* 0x0000001302047227 */ /* 0x000fc800078e00ff */
[----:B------:R-:W-:-:S04]  /*f490*/  IMAD.MOV R4, RZ, RZ, -R4 ;  /* 0x000000ffff047224 */ /* 0x000fc800078e0a04 */
[----:B------:R-:W-:Y:S02]  /*f4a0*/  IMAD R19, R55, R4, R19 ;  /* 0x0000000437137224 */ /* 0x000fe400078e0213 */
[----:B------:R-:W-:-:S04]  /*f4b0*/  IMAD.HI.U32 R4, R2, R9, RZ ;  /* 0x0000000902047227 */ /* 0x000fc800078e00ff */
[----:B------:R-:W-:Y:S02]  /*f4c0*/  IMAD.MOV.U32 R49, RZ, RZ, R21 ;  /* 0x000000ffff317224 */ /* 0x000fe400078e0015 */
[----:B------:R-:W-:Y:S02]  /*f4d0*/  IMAD.MOV R4, RZ, RZ, -R4 ;  /* 0x000000ffff047224 */ /* 0x000fe400078e0a04 */
[----:B------:R-:W-:Y:S02]  /*f4e0*/  IMAD.MOV.U32 R48, RZ, RZ, R47 ;  /* 0x000000ffff307224 */ /* 0x000fe400078e002f */
[----:B------:R-:W-:Y:S02]  /*f4f0*/  IMAD.MOV.U32 R47, RZ, RZ, R38 ;  /* 0x000000ffff2f7224 */ /* 0x000fe400078e0026 */
[----:B------:R-:W-:Y:S02]  /*f500*/  IMAD.MOV.U32 R38, RZ, RZ, R37 ;  /* 0x000000ffff267224 */ /* 0x000fe400078e0025 */
[----:B------:R-:W-:-:S02]  /*f510*/  IMAD.MOV.U32 R37, RZ, RZ, R15 ;  /* 0x000000ffff257224 */ /* 0x000fc400078e000f */
[----:B------:R-:W-:Y:S01]  /*f520*/  IMAD R9, R55, R4, R9 ;  /* 0x0000000437097224 */ /* 0x000fe200078e0209 */
[----:B------:R-:W-:Y:S01]  /*f530*/  IABS R4, R49 ;  /* 0x0000003100047213 */ /* 0x000fe20000000000 */
[----:B------:R-:W-:Y:S02]  /*f540*/  IMAD.MOV.U32 R15, RZ, RZ, R16 ;  /* 0x000000ffff0f7224 */ /* 0x000fe400078e0010 */
[----:B------:R-:W-:Y:S02]  /*f550*/  IMAD.MOV.U32 R49, RZ, RZ, R47 ;  /* 0x000000ffff317224 */ /* 0x000fe400078e002f */
[----:B------:R-:W-:Y:S01]  /*f560*/  IMAD.MOV.U32 R47, RZ, RZ, R38 ;  /* 0x000000ffff2f7224 */ /* 0x000fe200078e0026 */
[----:B---3--:R-:W-:Y:S01]  /*f570*/  STL [R1+0x57b8], R57 ;  /* 0x0057b83901007387 */ /* 0x008fe20000100800 */
[----:B------:R-:W-:Y:S02]  /*f580*/  IMAD.MOV.U32 R38, RZ, RZ, R37 ;  /* 0x000000ffff267224 */ /* 0x000fe400078e0025 */
[----:B------:R-:W-:Y:S01]  /*f590*/  IMAD.MOV.U32 R37, RZ, RZ, R15 ;  /* 0x000000ffff257224 */ /* 0x000fe200078e000f */
[----:B----4-:R-:W-:Y:S01]  /*f5a0*/  STL [R1+0x57bc], R56 ;  /* 0x0057bc3801007387 */ /* 0x010fe20000100800 */
[----:B------:R-:W-:-:S02]  /*f5b0*/  IMAD.MOV.U32 R15, RZ, RZ, R35 ;  /* 0x000000ffff0f7224 */ /* 0x000fc400078e0023 */
[----:B------:R-:W-:Y:S01]  /*f5c0*/  IMAD.MOV.U32 R35, RZ, RZ, R34 ;  /* 0x000000ffff237224 */ /* 0x000fe200078e0022 */
[----:B------:R-:W3:Y:S01]  /*f5d0*/  LDL R21, [R1+0x5348] ;  /* 0x0053480001157983 */ /* 0x000ee20000100800 */
[----:B------:R-:W-:-:S03]  /*f5e0*/  IMAD.HI.U32 R8, R2, R18, RZ ;  /* 0x0000001202087227 */ /* 0x000fc600078e00ff */
[----:B------:R0:W-:Y:S01]  /*f5f0*/  STL [R1+0x57c0], R61 ;  /* 0x0057c03d01007387 */ /* 0x0001e20000100800 */
[----:B------:R-:W-:-:S03]  /*f600*/  IMAD.MOV R7, RZ, RZ, -R8 ;  /* 0x000000ffff077224 */ /* 0x000fc600078e0a08 */
[----:B------:R1:W-:Y:S01]  /*f610*/  STL [R1+0x57c4], R58 ;  /* 0x0057c43a01007387 */ /* 0x0003e20000100800 */
[----:B------:R-:W-:-:S03]  /*f620*/  IABS R8, R61 ;  /* 0x0000003d00087213 */ /* 0x000fc60000000000 */
[----:B------:R-:W-:Y:S04]  /*f630*/  STL [R1+0x57c8], R59 ;  /* 0x0057c83b01007387 */ /* 0x000fe80000100800 */
[----:B------:R4:W-:Y:S01]  /*f640*/  STL [R1+0x57cc], R39 ;  /* 0x0057cc2701007387 */ /* 0x0009e20000100800 */
[----:B--2---:R-:W-:Y:S02]  /*f650*/  IMAD.MOV.U32 R34, RZ, RZ, R33 ;  /* 0x000000ffff227224 */ /* 0x004fe400078e0021 */
[----:B------:R-:W-:Y:S02]  /*f660*/  IMAD.MOV.U32 R33, RZ, RZ, R32 ;  /* 0x000000ffff217224 */ /* 0x000fe400078e0020 */
[----:B------:R-:W-:Y:S02]  /*f670*/  IMAD.MOV.U32 R32, RZ, RZ, R29 ;  /* 0x000000ffff207224 */ /* 0x000fe400078e001d */
[----:B------:R-:W-:-:S02]  /*f680*/  IMAD.MOV.U32 R29, RZ, RZ, R22 ;  /* 0x000000ffff1d7224 */ /* 0x000fc400078e0016 */
[----:B------:R-:W2:Y:S04]  /*f690*/  LDL R22, [R1+0x5344] ;  /* 0x0053440001167983 */ /* 0x000ea80000100800 */
[----:B------:R3:W-:Y:S04]  /*f6a0*/  STL [R1+0x57d0], R51 ;  /* 0x0057d03301007387 */ /* 0x0007e80000100800 */
[----:B0-----:R-:W3:Y:S01]  /*f6b0*/  LDL R61, [R1+0x2394] ;  /* 0x00239400013d7983 */ /* 0x001ee20000100800 */
[----:B------:R-:W-:-:S05]  /*f6c0*/  IMAD R18, R55, R7, R18 ;  /* 0x0000000737127224 */ /* 0x000fca00078e0212 */
[----:B------:R-:W-:Y:S01]  /*f6d0*/  ISETP.GT.U32.AND P2, PT, R55, R18, PT ;  /* 0x000000123700720c */ /* 0x000fe20003f44070 */
[----:B------:R-:W-:-:S04]  /*f6e0*/  IMAD.HI.U32 R6, R2, R13, RZ ;  /* 0x0000000d02067227 */ /* 0x000fc800078e00ff */
[----:B------:R-:W-:-:S08]  /*f6f0*/  IMAD.MOV R6, RZ, RZ, -R6 ;  /* 0x000000ffff067224 */ /* 0x000fd000078e0a06 */
[----:B------:R-:W-:-:S05]  /*f700*/  @!P2 IMAD.IADD R18, R18, 0x1, -R55 ;  /* 0x000000011212a824 */ /* 0x000fca00078e0a37 */
[C---:B------:R-:W-:Y:S01]  /*f710*/  ISETP.GT.U32.AND P2, PT, R55.reuse, R18, PT ;  /* 0x000000123700720c */ /* 0x040fe20003f44070 */
[----:B------:R-:W-:Y:S02]  /*f720*/  IMAD R13, R55, R6, R13 ;  /* 0x00000006370d7224 */ /* 0x000fe400078e020d */
[C---:B------:R-:W-:Y:S01]  /*f730*/  IMAD.HI.U32 R6, R2.reuse, R11, RZ ;  /* 0x0000000b02067227 */ /* 0x040fe200078e00ff */
[----:B------:R-:W-:Y:S02]  /*f740*/  IABS R12, R60 ;  /* 0x0000003c000c7213 */ /* 0x000fe40000000000 */
[----:B------:R-:W-:Y:S01]  /*f750*/  IABS R16, R57 ;  /* 0x0000003900107213 */ /* 0x000fe20000000000 */
[----:B------:R-:W-:Y:S02]  /*f760*/  IMAD.MOV R6, RZ, RZ, -R6 ;  /* 0x000000ffff067224 */ /* 0x000fe400078e0a06 */
[----:B------:R-:W-:-:S04]  /*f770*/  IMAD.HI.U32 R5, R2, R12, RZ ;  /* 0x0000000c02057227 */ /* 0x000fc800078e00ff */
[----:B------:R-:W-:Y:S01]  /*f780*/  @!P2 IMAD.IADD R18, R18, 0x1, -R55 ;  /* 0x000000011212a824 */ /* 0x000fe200078e0a37 */
[----:B------:R-:W-:Y:S01]  /*f790*/  ISETP.GE.AND P2, PT, R17, RZ, PT ;  /* 0x000000ff1100720c */ /* 0x000fe20003f46270 */
[----:B------:R-:W-:Y:S01]  /*f7a0*/  IMAD R11, R55, R6, R11 ;  /* 0x00000006370b7224 */ /* 0x000fe200078e020b */
[----:B------:R-:W-:Y:S01]  /*f7b0*/  IABS R17, R17 ;  /* 0x0000001100117213 */ /* 0x000fe20000000000 */
[----:B------:R-:W-:Y:S01]  /*f7c0*/  IMAD.HI.U32 R6, R2, R16, RZ ;  /* 0x0000001002067227 */ /* 0x000fe200078e00ff */
[----:B------:R-:W-:-:S03]  /*f7d0*/  IABS R10, R56 ;  /* 0x00000038000a7213 */ /* 0x000fc60000000000 */
[----:B------:R-:W-:Y:S02]  /*f7e0*/  IMAD.MOV R5, RZ, RZ, -R5 ;  /* 0x000000ffff057224 */ /* 0x000fe400078e0a05 */
[----:B------:R-:W-:-:S04]  /*f7f0*/  IMAD.HI.U32 R3, R2, R17, RZ ;  /* 0x0000001102037227 */ /* 0x000fc800078e00ff */
[----:B------:R-:W-:Y:S02]  /*f800*/  IMAD.MOV R6, RZ, RZ, -R6 ;  /* 0x000000ffff067224 */ /* 0x000fe400078e0a06 */
[----:B------:R-:W-:Y:S02]  /*f810*/  IMAD R12, R55, R5, R12 ;  /* 0x00000005370c7224 */ /* 0x000fe400078e020c */
[----:B------:R-:W-:Y:S02]  /*f820*/  IMAD.MOV.U32 R57, RZ, RZ, R37 ;  /* 0x000000ffff397224 */ /* 0x000fe400078e0025 */
[----:B------:R-:W-:Y:S02]  /*f830*/  IMAD.MOV R3, RZ, RZ, -R3 ;  /* 0x000000ffff037224 */ /* 0x000fe400078e0a03 */
[----:B------:R-:W-:-:S04]  /*f840*/  IMAD.HI.U32 R5, R2, R10, RZ ;  /* 0x0000000a02057227 */ /* 0x000fc800078e00ff */
[C---:B------:R-:W-:Y:S01]  /*f850*/  IMAD R16, R55.reuse, R6, R16 ;  /* 0x0000000637107224 */ /* 0x040fe200078e0210 */
[----:B------:R-:W-:Y:S01]  /*f860*/  IABS R6, R59 ;  /* 0x0000003b00067213 */ /* 0x000fe20000000000 */
[----:B------:R-:W-:Y:S02]  /*f870*/  IMAD.MOV.U32 R54, RZ, RZ, R49 ;  /* 0x000000ffff367224 */ /* 0x000fe400078e0031 */
[----:B------:R-:W-:Y:S01]  /*f880*/  IMAD.MOV.U32 R56, RZ, RZ, R15 ;  /* 0x000000ffff387224 */ /* 0x000fe200078e000f */
[----:B------:R-:W-:Y:S01]  /*f890*/  IABS R7, R58 ;  /* 0x0000003a00077213 */ /* 0x000fe20000000000 */
[----:B------:R-:W-:Y:S02]  /*f8a0*/  IMAD R17, R55, R3, R17 ;  /* 0x0000000337117224 */ /* 0x000fe400078e0211 */
[----:B------:R-:W-:Y:S02]  /*f8b0*/  IMAD.MOV R5, RZ, RZ, -R5 ;  /* 0x000000ffff057224 */ /* 0x000fe400078e0a05 */
[----:B------:R-:W-:-:S04]  /*f8c0*/  IMAD.HI.U32 R3, R2, R8, RZ ;  /* 0x0000000802037227 */ /* 0x000fc800078e00ff */
[----:B-1----:R-:W-:Y:S02]  /*f8d0*/  IMAD.MOV.U32 R58, RZ, RZ, R56 ;  /* 0x000000ffff3a7224 */ /* 0x002fe400078e0038 */
[C---:B------:R-:W-:Y:S01]  /*f8e0*/  IMAD R10, R55.reuse, R5, R10 ;  /* 0x00000005370a7224 */ /* 0x040fe200078e020a */
[----:B------:R-:W-:Y:S01]  /*f8f0*/  IABS R5, R39 ;  /* 0x0000002700057213 */ /* 0x000fe20000000000 */
[----:B------:R-:W-:Y:S02]  /*f900*/  IMAD.MOV.U32 R56, RZ, RZ, R48 ;  /* 0x000000ffff387224 */ /* 0x000fe400078e0030 */
[----:B------:R-:W-:Y:S02]  /*f910*/  IMAD.MOV R3, RZ, RZ, -R3 ;  /* 0x000000ffff037224 */ /* 0x000fe400078e0a03 */
[----:B----4-:R-:W-:Y:S02]  /*f920*/  IMAD.MOV.U32 R39, RZ, RZ, R58 ;  /* 0x000000ffff277224 */ /* 0x010fe400078e003a */
[----:B------:R-:W-:Y:S01]  /*f930*/  IMAD R8, R55, R3, R8 ;  /* 0x0000000337087224 */ /* 0x000fe200078e0208 */
[----:B------:R-:W-:Y:S01]  /*f940*/  IABS R3, R51 ;  /* 0x0000003300037213 */ /* 0x000fe20000000000 */
[----:B---3--:R-:W-:-:S02]  /*f950*/  IMAD.MOV.U32 R59, RZ, RZ, R61 ;  /* 0x000000ffff3b7224 */ /* 0x008fc400078e003d */
        /* <DEDUP_REMOVED lines=11> */
[----:B------:R-:W-:Y:S01]  /*fa10*/  IMAD.MOV.U32 R61, RZ, RZ, R56 ;  /* 0x000000ffff3d7224 */ /* 0x000fe200078e0038 */
[----:B------:R-:W3:Y:S01]  /*fa20*/  LDL R30, [R1+0x534c] ;  /* 0x00534c00011e7983 */ /* 0x000ee20000100800 */
[----:B------:R-:W-:-:S02]  /*fa30*/  IMAD.MOV.U32 R56, RZ, RZ, R54 ;  /* 0x000000ffff387224 */ /* 0x000fc400078e0036 */
[----:B------:R-:W-:Y:S01]  /*fa40*/  IMAD.MOV.U32 R54, RZ, RZ, R46 ;  /* 0x000000ffff367224 */ /* 0x000fe200078e002e */
[----:B------:R0:W-:Y:S01]  /*fa50*/  STL [R1+0x57d4], R53 ;  /* 0x0057d43501007387 */ /* 0x0001e20000100800 */
[----:B------:R-:W-:Y:S02]  /*fa60*/  IMAD.MOV.U32 R51, RZ, RZ, R58 ;  /* 0x000000ffff337224 */ /* 0x000fe400078e003a */
[----:B------:R-:W-:Y:S01]  /*fa70*/  IMAD.MOV.U32 R58, RZ, RZ, R61 ;  /* 0x000000ffff3a7224 */ /* 0x000fe200078e003d */
[----:B------:R-:W4:Y:S01]  /*fa80*/  LDL R46, [R1+0x2368] ;  /* 0x00236800012e7983 */ /* 0x000f220000100800 */
[----:B------:R-:W-:Y:S02]  /*fa90*/  IMAD.MOV.U32 R61, RZ, RZ, R56 ;  /* 0x000000ffff3d7224 */ /* 0x000fe400078e0038 */
[----:B------:R-:W-:Y:S02]  /*faa0*/  IMAD.MOV.U32 R56, RZ, RZ, R54 ;  /* 0x000000ffff387224 */ /* 0x000fe400078e0036 */
[----:B------:R-:W-:-:S02]  /*fab0*/  IMAD.MOV.U32 R54, RZ, RZ, R45 ;  /* 0x000000ffff367224 */ /* 0x000fc400078e002d */
[----:B------:R-:W3:Y:S01]  /*fac0*/  LDL R45, [R1+0x236c] ;  /* 0x00236c00012d7983 */ /* 0x000ee20000100800 */
[----:B------:R-:W-:-:S05]  /*fad0*/  IABS R14, R14 ;  /* 0x0000000e000e7213 */ /* 0x000fca0000000000 */
[----:B------:R-:W-:-:S04]  /*fae0*/  IMAD.HI.U32 R0, R2, R14, RZ ;  /* 0x0000000e02007227 */ /* 0x000fc800078e00ff */
[----:B------:R-:W-:Y:S02]  /*faf0*/  IMAD.MOV R0, RZ, RZ, -R0 ;  /* 0x000000ffff007224 */ /* 0x000fe400078e0a00 */
[----:B------:R-:W-:Y:S02]  /*fb00*/  IMAD.MOV.U32 R37, RZ, RZ, R32 ;  /* 0x000000ffff257224 */ /* 0x000fe400078e0020 */
[----:B------:R-:W-:Y:S02]  /*fb10*/  IMAD R14, R55, R0, R14 ;  /* 0x00000000370e7224 */ /* 0x000fe400078e020e */
[----:B------:R-:W-:Y:S01]  /*fb20*/  IMAD.HI.U32 R0, R2, R7, RZ ;  /* 0x0000000702007227 */ /* 0x000fe200078e00ff */
[----:B------:R-:W-:-:S03]  /*fb30*/  ISETP.GE.AND P4, PT, R60, RZ, PT ;  /* 0x000000ff3c00720c */ /* 0x000fc60003f86270 */
[----:B------:R-:W-:Y:S01]  /*fb40*/  IMAD.MOV.U32 R32, RZ, RZ, R21 ;  /* 0x000000ffff207224 */ /* 0x000fe200078e0015 */
[----:B------:R-:W-:Y:S01]  /*fb50*/  IABS R50, R50 ;  /* 0x0000003200327213 */ /* 0x000fe20000000000 */
[----:B------:R-:W-:Y:S01]  /*fb60*/  IMAD.HI.U32 R21, R2, R5, RZ ;  /* 0x0000000502157227 */ /* 0x000fe200078e00ff */
[----:B------:R-:W-:-:S03]  /*fb70*/  IABS R48, R53 ;  /* 0x0000003500307213 */ /* 0x000fc60000000000 */
[----:B------:R-:W-:Y:S02]  /*fb80*/  IMAD.MOV R0, RZ, RZ, -R0 ;  /* 0x000000ffff007224 */ /* 0x000fe400078e0a00 */
[----:B------:R-:W-:-:S04]  /*fb90*/  IMAD.HI.U32 R15, R2, R3, RZ ;  /* 0x00000003020f7227 */ /* 0x000fc800078e00ff */
[----:B------:R-:W-:Y:S02]  /*fba0*/  IMAD.MOV.U32 R60, RZ, RZ, R47 ;  /* 0x000000ffff3c7224 */ /* 0x000fe400078e002f */
[----:B------:R-:W-:Y:S02]  /*fbb0*/  IMAD.MOV.U32 R49, RZ, RZ, R35 ;  /* 0x000000ffff317224 */ /* 0x000fe400078e0023 */
[----:B------:R-:W-:Y:S02]  /*fbc0*/  IMAD.MOV.U32 R35, RZ, RZ, R34 ;  /* 0x000000ffff237224 */ /* 0x000fe400078e0022 */
[----:B------:R-:W-:Y:S02]  /*fbd0*/  IMAD.MOV.U32 R47, RZ, RZ, R33 ;  /* 0x000000ffff2f7224 */ /* 0x000fe400078e0021 */
[----:B------:R-:W-:Y:S02]  /*fbe0*/  IMAD.MOV.U32 R34, RZ, RZ, R29 ;  /* 0x000000ffff227224 */ /* 0x000fe400078e001d */
[----:B--2---:R-:W-:-:S02]  /*fbf0*/  IMAD.MOV.U32 R33, RZ, RZ, R22 ;  /* 0x000000ffff217224 */ /* 0x004fc400078e0016 */
[----:B------:R-:W-:Y:S02]  /*fc00*/  IMAD.MOV R21, RZ, RZ, -R21 ;  /* 0x000000ffff157224 */ /* 0x000fe400078e0a15 */
[----:B------:R-:W-:Y:S02]  /*fc10*/  IMAD R7, R55, R0, R7 ;  /* 0x0000000037077224 */ /* 0x000fe400078e0207 */
[----:B------:R-:W-:Y:S02]  /*fc20*/  IMAD.MOV.U32 R29, RZ, RZ, R20 ;  /* 0x000000ffff1d7224 */ /* 0x000fe400078e0014 */
[----:B------:R-:W-:-:S04]  /*fc30*/  IMAD.HI.U32 R22, R2, R6, RZ ;  /* 0x0000000602167227 */ /* 0x000fc800078e00ff */
[----:B------:R-:W-:Y:S02]  /*fc40*/  IMAD.MOV R15, RZ, RZ, -R15 ;  /* 0x000000ffff0f7224 */ /* 0x000fe400078e0a0f */
[----:B------:R-:W-:Y:S01]  /*fc50*/  IMAD.HI.U32 R20, R2, R4, RZ ;  /* 0x0000000402147227 */ /* 0x000fe200078e00ff */
[----:B------:R-:W-:-:S03]  /*fc60*/  IABS R49, R49 ;  /* 0x0000003100317213 */ /* 0x000fc60000000000 */
[----:B------:R-:W-:Y:S01]  /*fc70*/  IMAD.HI.U32 R0, R2, R50, RZ ;  /* 0x0000003202007227 */ /* 0x000fe200078e00ff */
[----:B------:R-:W-:-:S03]  /*fc80*/  IABS R47, R47 ;  /* 0x0000002f002f7213 */ /* 0x000fc60000000000 */
[C---:B------:R-:W-:Y:S02]  /*fc90*/  IMAD R5, R55.reuse, R21, R5 ;  /* 0x0000001537057224 */ /* 0x040fe400078e0205 */
[----:B------:R-:W-:Y:S02]  /*fca0*/  IMAD.MOV R22, RZ, RZ, -R22 ;  /* 0x000000ffff167224 */ /* 0x000fe400078e0a16 */
[----:B------:R-:W-:Y:S02]  /*fcb0*/  IMAD R3, R55, R15, R3 ;  /* 0x0000000f37037224 */ /* 0x000fe400078e0203 */
[----:B------:R-:W-:Y:S01]  /*fcc0*/  IMAD.HI.U32 R21, R2, R48, RZ ;  /* 0x0000003002157227 */ /* 0x000fe200078e00ff */
[----:B------:R-:W-:-:S03]  /*fcd0*/  IABS R43, R43 ;  /* 0x0000002b002b7213 */ /* 0x000fc60000000000 */
[----:B------:R-:W-:Y:S02]  /*fce0*/  IMAD.MOV R20, RZ, RZ, -R20 ;  /* 0x000000ffff147224 */ /* 0x000fe400078e0a14 */
[----:B------:R-:W-:Y:S01]  /*fcf0*/  IMAD.MOV R0, RZ, RZ, -R0 ;  /* 0x000000ffff007224 */ /* 0x000fe200078e0a00 */
[----:B------:R-:W-:Y:S01]  /*fd00*/  IABS R41, R41 ;  /* 0x0000002900297213 */ /* 0x000fe20000000000 */
[C---:B------:R-:W-:Y:S02]  /*fd10*/  IMAD R6, R55.reuse, R22, R6 ;  /* 0x0000001637067224 */ /* 0x040fe400078e0206 */
[----:B------:R-:W-:Y:S02]  /*fd20*/  IMAD.MOV R21, RZ, RZ, -R21 ;  /* 0x000000ffff157224 */ /* 0x000fe400078e0a15 */
[C---:B------:R-:W-:Y:S02]  /*fd30*/  IMAD R4, R55.reuse, R20, R4 ;  /* 0x0000001437047224 */ /* 0x040fe400078e0204 */
[----:B------:R-:W-:-:S02]  /*fd40*/  IMAD R50, R55, R0, R50 ;  /* 0x0000000037327224 */ /* 0x000fc400078e0232 */
[----:B------:R-:W-:Y:S01]  /*fd50*/  IMAD.HI.U32 R22, R2, R49, RZ ;  /* 0x0000003102167227 */ /* 0x000fe200078e00ff */
[----:B------:R-:W-:-:S03]  /*fd60*/  IABS R44, R44 ;  /* 0x0000002c002c7213 */ /* 0x000fc60000000000 */
[----:B------:R-:W-:Y:S01]  /*fd70*/  IMAD.HI.U32 R20, R2, R47, RZ ;  /* 0x0000002f02147227 */ /* 0x000fe200078e00ff */
[----:B------:R-:W-:-:S03]  /*fd80*/  IABS R42, R42 ;  /* 0x0000002a002a7213 */ /* 0x000fc60000000000 */
[----:B------:R-:W-:Y:S01]  /*fd90*/  IMAD R48, R55, R21, R48 ;  /* 0x0000001537307224 */ /* 0x000fe200078e0230 */
[----:B------:R-:W-:Y:S01]  /*fda0*/  IABS R40, R40 ;  /* 0x0000002800287213 */ /* 0x000fe20000000000 */
[----:B------:R-:W-:Y:S02]  /*fdb0*/  IMAD.MOV R22, RZ, RZ, -R22 ;  /* 0x000000ffff167224 */ /* 0x000fe400078e0a16 */
[----:B------:R-:W-:-:S04]  /*fdc0*/  IMAD.HI.U32 R21, R2, R43, RZ ;  /* 0x0000002b02157227 */ /* 0x000fc800078e00ff */
[----:B------:R-:W-:Y:S02]  /*fdd0*/  IMAD.MOV R20, RZ, RZ, -R20 ;  /* 0x000000ffff147224 */ /* 0x000fe400078e0a14 */
[C---:B------:R-:W-:Y:S02]  /*fde0*/  IMAD R49, R55.reuse, R22, R49 ;  /* 0x0000001637317224 */ /* 0x040fe400078e0231 */
[----:B------:R-:W-:Y:S02]  /*fdf0*/  IMAD.MOV R21, RZ, RZ, -R21 ;  /* 0x000000ffff157224 */ /* 0x000fe400078e0a15 */
[----:B------:R-:W-:Y:S02]  /*fe00*/  IMAD R47, R55, R20, R47 ;  /* 0x00000014372f7224 */ /* 0x000fe400078e022f */
[----:B------:R-:W-:Y:S01]  /*fe10*/  IMAD.HI.U32 R22, R2, R44, RZ ;  /* 0x0000002c02167227 */ /* 0x000fe200078e00ff */
[----:B------:R-:W-:-:S03]  /*fe20*/  IABS R23, R23 ;  /* 0x0000001700177213 */ /* 0x000fc60000000000 */
[----:B------:R-:W-:-:S04]  /*fe30*/  IMAD.HI.U32 R20, R2, R42, RZ ;  /* 0x0000002a02147227 */ /* 0x000fc800078e00ff */
[C---:B------:R-:W-:Y:S01]  /*fe40*/  IMAD R43, R55.reuse, R21, R43 ;  /* 0x00000015372b7224 */ /* 0x040fe200078e022b */
[----:B------:R-:W-:Y:S01]  /*fe50*/  IABS R21, R39 ;  /* 0x0000002700157213 */ /* 0x000fe20000000000 */
[----:B------:R-:W-:Y:S02]  /*fe60*/  IMAD.MOV R22, RZ, RZ, -R22 ;  /* 0x000000ffff167224 */ /* 0x000fe400078e0a16 */
[----:B------:R-:W-:Y:S02]  /*fe70*/  IMAD.MOV R20, RZ, RZ, -R20 ;  /* 0x000000ffff147224 */ /* 0x000fe400078e0a14 */
[----:B------:R-:W-:Y:S02]  /*fe80*/  IMAD.MOV.U32 R39, RZ, RZ, R56 ;  /* 0x000000ffff277224 */ /* 0x000fe400078e0038 */
[----:B------:R-:W-:Y:S02]  /*fe90*/  IMAD.MOV.U32 R56, RZ, RZ, R25 ;  /* 0x000000ffff387224 */ /* 0x000fe400078e0019 */
[----:B------:R-:W-:-:S02]  /*fea0*/  IMAD R44, R55, R22, R44 ;  /* 0x00000016372c7224 */ /* 0x000fc400078e022c */
[----:B------:R-:W-:Y:S01]  /*feb0*/  IMAD.HI.U32 R25, R2, R23, RZ ;  /* 0x0000001702197227 */ /* 0x000fe200078e00ff */
[----:B------:R-:W-:-:S03]  /*fec0*/  IABS R26, R26 ;  /* 0x0000001a001a7213 */ /* 0x000fc60000000000 */
[----:B------:R-:W-:Y:S02]  /*fed0*/  IMAD R42, R55, R20, R42 ;  /* 0x00000014372a7224 */ /* 0x000fe400078e022a */
[----:B------:R-:W-:-:S04]  /*fee0*/  IMAD.HI.U32 R22, R2, R21, RZ ;  /* 0x0000001502167227 */ /* 0x000fc800078e00ff */
[----:B0-----:R-:W-:Y:S02]  /*fef0*/  IMAD.MOV.U32 R53, RZ, RZ, R58 ;  /* 0x000000ffff357224 */ /* 0x001fe400078e003a */
[----:B------:R-:W-:Y:S02]  /*ff00*/  IMAD.MOV R25, RZ, RZ, -R25 ;  /* 0x000000ffff197224 */ /* 0x000fe400078e0a19 */
[----:B------:R-:W-:Y:S02]  /*ff10*/  IMAD.MOV.U32 R58, RZ, RZ, R36 ;  /* 0x000000ffff3a7224 */ /* 0x000fe400078e0024 */
[----:B------:R-:W-:Y:S02]  /*ff20*/  IMAD.MOV R22, RZ, RZ, -R22 ;  /* 0x000000ffff167224 */ /* 0x000fe400078e0a16 */
[----:B------:R-:W-:Y:S02]  /*ff30*/  IMAD.MOV.U32 R36, RZ, RZ, R35 ;  /* 0x000000ffff247224 */ /* 0x000fe400078e0023 */
[----:B------:R-:W-:-:S02]  /*ff40*/  IMAD.MOV.U32 R35, RZ, RZ, R27 ;  /* 0x000000ffff237224 */ /* 0x000fc400078e001b */
[----:B------:R-:W-:-:S04]  /*ff50*/  IMAD.HI.U32 R27, R2, R26, RZ ;  /* 0x0000001a021b7227 */ /* 0x000fc800078e00ff */
[C---:B------:R-:W-:Y:S02]  /*ff60*/  IMAD R23, R55.reuse, R25, R23 ;  /* 0x0000001937177224 */ /* 0x040fe400078e0217 */
[----:B------:R-:W-:Y:S02]  /*ff70*/  IMAD R21, R55, R22, R21 ;  /* 0x0000001637157224 */ /* 0x000fe400078e0215 */
[----:B------:R-:W-:Y:S01]  /*ff80*/  IMAD.MOV R27, RZ, RZ, -R27 ;  /* 0x000000ffff1b7224 */ /* 0x000fe200078e0a1b */
[----:B------:R0:W-:Y:S04]  /*ff90*/  STL [R1+0x68], R23 ;  /* 0x0000681701007387 */ /* 0x0001e80000100800 */
[----:B------:R1:W-:Y:S01]  /*ffa0*/  STL [R1+0x64], R21 ;  /* 0x0000641501007387 */ /* 0x0003e20000100800 */
[----:B0-----:R-:W-:-:S05]  /*ffb0*/  IABS R23, R39 ;  /* 0x0000002700177213 */ /* 0x001fca0000000000 */
[----:B------:R-:W-:-:S04]  /*ffc0*/  IMAD.HI.U32 R25, R2, R23, RZ ;  /* 0x0000001702197227 */ /* 0x000fc800078e00ff */
[----:B------:R-:W-:-:S04]  /*ffd0*/  IMAD.MOV R25, RZ, RZ, -R25 ;  /* 0x000000ffff197224 */ /* 0x000fc800078e0a19 */
[----:B------:R-:W-:Y:S01]  /*ffe0*/  IMAD R23, R55, R25, R23 ;  /* 0x0000001937177224 */ /* 0x000fe200078e0217 */
[----:B----4-:R-:W-:-:S05]  /*fff0*/  IABS R46, R46 ;  /* 0x0000002e002e7213 */ /* 0x010fca0000000000 */
[----:B------:R-:W-:Y:S01]  /*10000*/  IMAD.HI.U32 R15, R2, R46, RZ ;  /* 0x0000002e020f7227 */ /* 0x000fe200078e00ff */
[----:B---3--:R-:W-:-:S03]  /*10010*/  IABS R45, R45 ;  /* 0x0000002d002d7213 */ /* 0x008fc60000000000 */
[----:B------:R-:W-:Y:S02]  /*10020*/  IMAD.MOV R15, RZ, RZ, -R15 ;  /* 0x000000ffff0f7224 */ /* 0x000fe400078e0a0f */
[----:B------:R-:W-:-:S04]  /*10030*/  IMAD.HI.U32 R0, R2, R45, RZ ;  /* 0x0000002d02007227 */ /* 0x000fc800078e00ff */
[----:B------:R-:W-:Y:S02]  /*10040*/  IMAD R46, R55, R15, R46 ;  /* 0x0000000f372e7224 */ /* 0x000fe400078e022e */
[----:B------:R-:W-:Y:S02]  /*10050*/  IMAD.MOV R0, RZ, RZ, -R0 ;  /* 0x000000ffff007224 */ /* 0x000fe400078e0a00 */
[----:B------:R-:W-:-:S04]  /*10060*/  IMAD.HI.U32 R15, R2, R41, RZ ;  /* 0x00000029020f7227 */ /* 0x000fc800078e00ff */
[----:B------:R-:W-:Y:S02]  /*10070*/  IMAD R45, R55, R0, R45 ;  /* 0x00000000372d7224 */ /* 0x000fe400078e022d */
[----:B------:R-:W-:Y:S02]  /*10080*/  IMAD.MOV R15, RZ, RZ, -R15 ;  /* 0x000000ffff0f7224 */ /* 0x000fe400078e0a0f */
[----:B------:R-:W-:-:S04]  /*10090*/  IMAD.HI.U32 R0, R2, R40, RZ ;  /* 0x0000002802007227 */ /* 0x000fc800078e00ff */
[C---:B------:R-:W-:Y:S01]  /*100a0*/  IMAD R41, R55.reuse, R15, R41 ;  /* 0x0000000f37297224 */ /* 0x040fe200078e0229 */
[----:B------:R-:W-:Y:S01]  /*100b0*/  IABS R15, R59 ;  /* 0x0000003b000f7213 */ /* 0x000fe20000000000 */
[----:B------:R-:W-:Y:S02]  /*100c0*/  IMAD.MOV R0, RZ, RZ, -R0 ;  /* 0x000000ffff007224 */ /* 0x000fe400078e0a00 */
[----:B------:R-:W-:Y:S02]  /*100d0*/  IMAD.MOV.U32 R59, RZ, RZ, R54 ;  /* 0x000000ffff3b7224 */ /* 0x000fe400078e0036 */
[----:B------:R-:W-:Y:S01]  /*100e0*/  IMAD R40, R55, R0, R40 ;  /* 0x0000000037287224 */ /* 0x000fe200078e0228 */
[----:B------:R-:W-:Y:S01]  /*100f0*/  IABS R0, R51 ;  /* 0x0000003300007213 */ /* 0x000fe20000000000 */
[----:B------:R-:W-:-:S04]  /*10100*/  IMAD.HI.U32 R20, R2, R15, RZ ;  /* 0x0000000f02147227 */ /* 0x000fc800078e00ff */
[----:B------:R-:W-:Y:S02]  /*10110*/  IMAD.MOV.U32 R54, RZ, RZ, R31 ;  /* 0x000000ffff367224 */ /* 0x000fe400078e001f */
[----:B------:R-:W-:Y:S02]  /*10120*/  IMAD.MOV.U32 R31, RZ, RZ, R30 ;  /* 0x000000ffff1f7224 */ /* 0x000fe400078e001e */
[----:B------:R-:W-:Y:S02]  /*10130*/  IMAD.MOV.U32 R30, RZ, RZ, R28 ;  /* 0x000000ffff1e7224 */ /* 0x000fe400078e001c */
[----:B------:R-:W-:Y:S02]  /*10140*/  IMAD.MOV R20, RZ, RZ, -R20 ;  /* 0x000000ffff147224 */ /* 0x000fe400078e0a14 */
[----:B------:R-:W-:-:S04]  /*10150*/  IMAD.HI.U32 R28, R2, R0, RZ ;  /* 0x00000000021c7227 */ /* 0x000fc800078e00ff */
[C---:B------:R-:W-:Y:S02]  /*10160*/  IMAD R15, R55.reuse, R20, R15 ;  /* 0x00000014370f7224 */ /* 0x040fe400078e020f */
[----:B------:R-:W-:Y:S02]  /*10170*/  IMAD.MOV R28, RZ, RZ, -R28 ;  /* 0x000000ffff1c7224 */ /* 0x000fe400078e0a1c */
[----:B------:R-:W-:Y:S01]  /*10180*/  IMAD.MOV.U32 R51, RZ, RZ, R61 ;  /* 0x000000ffff337224 */ /* 0x000fe200078e003d */
[----:B------:R0:W-:Y:S01]  /*10190*/  STL [R1+0x60], R15 ;  /* 0x0000600f01007387 */ /* 0x0001e20000100800 */
[C---:B------:R-:W-:Y:S01]  /*101a0*/  IMAD R0, R55.reuse, R28, R0 ;  /* 0x0000001c37007224 */ /* 0x040fe200078e0200 */
[----:B------:R-:W-:Y:S01]  /*101b0*/  IABS R28, R53 ;  /* 0x00000035001c7213 */ /* 0x000fe20000000000 */
[----:B------:R-:W-:Y:S01]  /*101c0*/  IMAD R61, R55, R27, R26 ;  /* 0x0000001b373d7224 */ /* 0x000fe200078e021a */
[----:B------:R-:W-:Y:S02]  /*101d0*/  IABS R26, R51 ;  /* 0x00000033001a7213 */ /* 0x000fe40000000000 */
[----:B-1----:R-:W-:Y:S01]  /*101e0*/  IABS R21, R59 ;  /* 0x0000003b00157213 */ /* 0x002fe20000000000 */
[----:B------:R-:W-:Y:S01]  /*101f0*/  IMAD.MOV.U32 R59, RZ, RZ, R56 ;  /* 0x000000ffff3b7224 */ /* 0x000fe200078e0038 */
[----:B0-----:R-:W-:Y:S01]  /*10200*/  IABS R15, R58 ;  /* 0x0000003a000f7213 */ /* 0x001fe20000000000 */
[----:B------:R-:W-:-:S02]  /*10210*/  IMAD.MOV.U32 R58, RZ, RZ, R57 ;  /* 0x000000ffff3a7224 */ /* 0x000fc400078e0039 */
[----:B------:R-:W-:Y:S02]  /*10220*/  IMAD.MOV.U32 R57, RZ, RZ, R38 ;  /* 0x000000ffff397224 */ /* 0x000fe400078e0026 */
[----:B------:R-:W-:Y:S02]  /*10230*/  IMAD.MOV.U32 R56, RZ, RZ, R60 ;  /* 0x000000ffff387224 */ /* 0x000fe400078e003c */
[----:B------:R-:W-:Y:S01]  /*10240*/  IMAD.MOV.U32 R38, RZ, RZ, R34 ;  /* 0x000000ffff267224 */ /* 0x000fe200078e0022 */
[----:B------:R-:W2:Y:S01]  /*10250*/  LDL R60, [R1+0x3d6c] ;  /* 0x003d6c00013c7983 */ /* 0x000ea20000100800 */
[----:B------:R-:W-:Y:S02]  /*10260*/  IMAD.MOV.U32 R34, RZ, RZ, R29 ;  /* 0x000000ffff227224 */ /* 0x000fe400078e001d */
[----:B------:R-:W-:-:S04]  /*10270*/  IMAD.HI.U32 R29, R2, R28, RZ ;  /* 0x0000001c021d7227 */ /* 0x000fc800078e00ff */
[----:B------:R-:W-:-:S04]  /*10280*/  IMAD.HI.U32 R27, R2, R26, RZ ;  /* 0x0000001a021b7227 */ /* 0x000fc800078e00ff */
[----:B------:R-:W-:-:S04]  /*10290*/  IMAD.HI.U32 R22, R2, R21, RZ ;  /* 0x0000001502167227 */ /* 0x000fc800078e00ff */
[----:B------:R-:W-:Y:S02]  /*102a0*/  IMAD.MOV R29, RZ, RZ, -R29 ;  /* 0x000000ffff1d7224 */ /* 0x000fe400078e0a1d */
[----:B------:R-:W-:Y:S02]  /*102b0*/  IMAD.MOV R27, RZ, RZ, -R27 ;  /* 0x000000ffff1b7224 */ /* 0x000fe400078e0a1b */
[----:B------:R-:W-:Y:S02]  /*102c0*/  IMAD.MOV R22, RZ, RZ, -R22 ;  /* 0x000000ffff167224 */ /* 0x000fe400078e0a16 */
[C---:B------:R-:W-:Y:S02]  /*102d0*/  IMAD R28, R55.reuse, R29, R28 ;  /* 0x0000001d371c7224 */ /* 0x040fe400078e021c */
[C---:B------:R-:W-:Y:S02]  /*102e0*/  IMAD R26, R55.reuse, R27, R26 ;  /* 0x0000001b371a7224 */ /* 0x040fe400078e021a */
[----:B------:R-:W-:Y:S01]  /*102f0*/  IMAD R21, R55, R22, R21 ;  /* 0x0000001637157224 */ /* 0x000fe200078e0215 */
[----:B------:R-:W-:Y:S04]  /*10300*/  STL [R1+0x5c], R28 ;  /* 0x00005c1c01007387 */ /* 0x000fe80000100800 */
[----:B------:R-:W-:Y:S04]  /*10310*/  STL [R1+0x58], R26 ;  /* 0x0000581a01007387 */ /* 0x000fe80000100800 */
[----:B------:R-:W-:Y:S04]  /*10320*/  STL [R1+0x54], R23 ;  /* 0x0000541701007387 */ /* 0x000fe80000100800 */
[----:B------:R0:W-:Y:S04]  /*10330*/  STL [R1+0x50], R21 ;  /* 0x0000501501007387 */ /* 0x0001e80000100800 */
[----:B------:R-:W3:Y:S04]  /*10340*/  LDL R53, [R1+0x3d70] ;  /* 0x003d700001357983 */ /* 0x000ee80000100800 */
[----:B------:R-:W4:Y:S01]  /*10350*/  LDL R51, [R1+0x3d74] ;  /* 0x003d740001337983 */ /* 0x000f220000100800 */
[----:B0-----:R-:W-:-:S03]  /*10360*/  IABS R21, R57 ;  /* 0x0000003900157213 */ /* 0x001fc60000000000 */
[----:B------:R-:W4:Y:S01]  /*10370*/  LDL R57, [R1+0x3d88] ;  /* 0x003d880001397983 */ /* 0x000f220000100800 */
[----:B------:R-:W-:-:S03]  /*10380*/  IABS R23, R56 ;  /* 0x0000003800177213 */ /* 0x000fc60000000000 */
[----:B------:R-:W4:Y:S01]  /*10390*/  LDL R56, [R1+0x3d7c] ;  /* 0x003d7c0001387983 */ /* 0x000f220000100800 */
[----:B------:R-:W-:Y:S01]  /*103a0*/  IMAD.HI.U32 R20, R2, R15, RZ ;  /* 0x0000000f02147227 */ /* 0x000fe200078e00ff */
[----:B------:R-:W-:-:S03]  /*103b0*/  IABS R28, R59 ;  /* 0x0000003b001c7213 */ /* 0x000fc60000000000 */
[----:B------:R-:W-:Y:S01]  /*103c0*/  IMAD.MOV R20, RZ, RZ, -R20 ;  /* 0x000000ffff147224 */ /* 0x000fe200078e0a14 */
[----:B------:R-:W-:Y:S02]  /*103d0*/  IABS R26, R58 ;  /* 0x0000003a001a7213 */ /* 0x000fe40000000000 */
[----:B------:R-:W4:Y:S01]  /*103e0*/  LDL R58, [R1+0x3d78] ;  /* 0x003d7800013a7983 */ /* 0x000f220000100800 */
[----:B------:R-:W-:Y:S02]  /*103f0*/  IMAD R39, R55, R20, R15 ;  /* 0x0000001437277224 */ /* 0x000fe400078e020f */
[----:B------:R-:W-:-:S04]  /*10400*/  IMAD.HI.U32 R29, R2, R28, RZ ;  /* 0x0000001c021d7227 */ /* 0x000fc800078e00ff */
[----:B------:R-:W-:-:S04]  /*10410*/  IMAD.HI.U32 R27, R2, R26, RZ ;  /* 0x0000001a021b7227 */ /* 0x000fc800078e00ff */
[----:B------:R-:W-:Y:S02]  /*10420*/  IMAD.MOV R29, RZ, RZ, -R29 ;  /* 0x000000ffff1d7224 */ /* 0x000fe400078e0a1d */
[----:B------:R-:W-:Y:S02]  /*10430*/  IMAD.MOV R27, RZ, RZ, -R27 ;  /* 0x000000ffff1b7224 */ /* 0x000fe400078e0a1b */
[C---:B------:R-:W-:Y:S02]  /*10440*/  IMAD R28, R55.reuse, R29, R28 ;  /* 0x0000001d371c7224 */ /* 0x040fe400078e021c */
[----:B------:R-:W-:-:S03]  /*10450*/  IMAD R26, R55, R27, R26 ;  /* 0x0000001b371a7224 */ /* 0x000fc600078e021a */
[----:B------:R3:W-:Y:S04]  /*10460*/  STL [R1+0x48], R28 ;  /* 0x0000481c01007387 */ /* 0x0007e80000100800 */
[----:B------:R4:W-:Y:S01]  /*10470*/  STL [R1+0x44], R26 ;  /* 0x0000441a01007387 */ /* 0x0009e20000100800 */
[----:B------:R-:W-:-:S04]  /*10480*/  IMAD.HI.U32 R22, R2, R21, RZ ;  /* 0x0000001502167227 */ /* 0x000fc800078e00ff */
[----:B------:R-:W-:-:S04]  /*10490*/  IMAD.MOV R22, RZ, RZ, -R22 ;  /* 0x000000ffff167224 */ /* 0x000fc800078e0a16 */
[----:B------:R-:W-:Y:S01]  /*104a0*/  IMAD R59, R55, R22, R21 ;  /* 0x00000016373b7224 */ /* 0x000fe200078e0215 */
[----:B--2---:R-:W-:-:S05]  /*104b0*/  IABS R15, R60 ;  /* 0x0000003c000f7213 */ /* 0x004fca0000000000 */
[----:B------:R-:W-:-:S04]  /*104c0*/  IMAD.HI.U32 R20, R2, R15, RZ ;  /* 0x0000000f02147227 */ /* 0x000fc800078e00ff */
[----:B------:R-:W-:-:S04]  /*104d0*/  IMAD.MOV R20, RZ, RZ, -R20 ;  /* 0x000000ffff147224 */ /* 0x000fc800078e0a14 */
[----:B------:R-:W-:-:S05]  /*104e0*/  IMAD R15, R55, R20, R15 ;  /* 0x00000014370f7224 */ /* 0x000fca00078e020f */
[----:B------:R0:W-:Y:S01]  /*104f0*/  STL [R1+0x654], R15 ;  /* 0x0006540f01007387 */ /* 0x0001e20000100800 */
[----:B---3--:R-:W-:-:S03]  /*10500*/  IABS R28, R53 ;  /* 0x00000035001c7213 */ /* 0x008fc60000000000 */
[----:B------:R-:W2:Y:S01]  /*10510*/  LDL R53, [R1+0x3d8c] ;  /* 0x003d8c0001357983 */ /* 0x000ea20000100800 */
[----:B----4-:R-:W-:-:S03]  /*10520*/  IABS R26, R51 ;  /* 0x00000033001a7213 */ /* 0x010fc60000000000 */
[----:B------:R-:W3:Y:S01]  /*10530*/  LDL R51, [R1+0x3d98] ;  /* 0x003d980001337983 */ /* 0x000ee20000100800 */
[----:B0-----:R-:W-:-:S03]  /*10540*/  IABS R15, R57 ;  /* 0x00000039000f7213 */ /* 0x001fc60000000000 */
[----:B------:R-:W4:Y:S01]  /*10550*/  LDL R57, [R1+0x3da4] ;  /* 0x003da40001397983 */ /* 0x000f220000100800 */
[----:B------:R-:W-:-:S03]  /*10560*/  IABS R21, R56 ;  /* 0x0000003800157213 */ /* 0x000fc60000000000 */
[----:B------:R-:W4:Y:S01]  /*10570*/  LDL R56, [R1+0x3da0] ;  /* 0x003da00001387983 */ /* 0x000f220000100800 */
[----:B------:R-:W-:-:S04]  /*10580*/  IMAD.HI.U32 R25, R2, R23, RZ ;  /* 0x0000001702197227 */ /* 0x000fc800078e00ff */
[----:B------:R-:W-:-:S04]  /*10590*/  IMAD.MOV R25, RZ, RZ, -R25 ;  /* 0x000000ffff197224 */ /* 0x000fc800078e0a19 */
[----:B------:R-:W-:Y:S01]  /*105a0*/  IMAD R60, R55, R25, R23 ;  /* 0x00000019373c7224 */ /* 0x000fe200078e0217 */
[----:B------:R-:W-:Y:S02]  /*105b0*/  IABS R23, R58 ;  /* 0x0000003a00177213 */ /* 0x000fe40000000000 */
[----:B------:R-:W4:Y:S01]  /*105c0*/  LDL R58, [R1+0x3d9c] ;  /* 0x003d9c00013a7983 */ /* 0x000f220000100800 */
[----:B------:R-:W-:-:S04]  /*105d0*/  IMAD.HI.U32 R29, R2, R28, RZ ;  /* 0x0000001c021d7227 */ /* 0x000fc800078e00ff */
[----:B------:R-:W-:-:S04]  /*105e0*/  IMAD.HI.U32 R27, R2, R26, RZ ;  /* 0x0000001a021b7227 */ /* 0x000fc800078e00ff */
[----:B------:R-:W-:-:S04]  /*105f0*/  IMAD.HI.U32 R25, R2, R23, RZ ;  /* 0x0000001702197227 */ /* 0x000fc800078e00ff */
[----:B------:R-:W-:-:S04]  /*10600*/  IMAD.HI.U32 R22, R2, R21, RZ ;  /* 0x0000001502167227 */ /* 0x000fc800078e00ff */
[----:B------:R-:W-:-:S04]  /*10610*/  IMAD.HI.U32 R20, R2, R15, RZ ;  /* 0x0000000f02147227 */ /* 0x000fc800078e00ff */
[----:B------:R-:W-:Y:S02]  /*10620*/  IMAD.MOV R29, RZ, RZ, -R29 ;  /* 0x000000ffff1d7224 */ /* 0x000fe400078e0a1d */
[----:B------:R-:W-:Y:S02]  /*10630*/  IMAD.MOV R27, RZ, RZ, -R27 ;  /* 0x000000ffff1b7224 */ /* 0x000fe400078e0a1b */
[----:B------:R-:W-:Y:S02]  /*10640*/  IMAD.MOV R25, RZ, RZ, -R25 ;  /* 0x000000ffff197224 */ /* 0x000fe400078e0a19 */
[----:B------:R-:W-:Y:S02]  /*10650*/  IMAD.MOV R22, RZ, RZ, -R22 ;  /* 0x000000ffff167224 */ /* 0x000fe400078e0a16 */
[----:B------:R-:W-:Y:S02]  /*10660*/  IMAD.MOV R20, RZ, RZ, -R20 ;  /* 0x000000ffff147224 */ /* 0x000fe400078e0a14 */
[----:B------:R-:W-:-:S02]  /*10670*/  IMAD R28, R55, R29, R28 ;  /* 0x0000001d371c7224 */ /* 0x000fc400078e021c */
[C---:B------:R-:W-:Y:S02]  /*10680*/  IMAD R26, R55.reuse, R27, R26 ;  /* 0x0000001b371a7224 */ /* 0x040fe400078e021a */
[C---:B------:R-:W-:Y:S02]  /*10690*/  IMAD R23, R55.reuse, R25, R23 ;  /* 0x0000001937177224 */ /* 0x040fe400078e0217 */
[C---:B------:R-:W-:Y:S01]  /*106a0*/  IMAD R21, R55.reuse, R22, R21 ;  /* 0x0000001637157224 */ /* 0x040fe200078e0215 */
[----:B------:R2:W-:Y:S01]  /*106b0*/  STL [R1+0x63c], R28 ;  /* 0x00063c1c01007387 */ /* 0x0005e20000100800 */
[----:B------:R-:W-:-:S03]  /*106c0*/  IMAD R15, R55, R20, R15 ;  /* 0x00000014370f7224 */ /* 0x000fc600078e020f */
[----:B------:R3:W-:Y:S04]  /*106d0*/  STL [R1+0x640], R26 ;  /* 0x0006401a01007387 */ /* 0x0007e80000100800 */
[----:B------:R-:W-:Y:S04]  /*106e0*/  STL [R1+0x644], R23 ;  /* 0x0006441701007387 */ /* 0x000fe80000100800 */
[----:B------:R-:W-:Y:S04]  /*106f0*/  STL [R1+0x648], R21 ;  /* 0x0006481501007387 */ /* 0x000fe80000100800 */
[----:B------:R4:W-:Y:S01]  /*10700*/  STL [R1+0x64c], R15 ;  /* 0x00064c0f01007387 */ /* 0x0009e20000100800 */
[----:B--2---:R-:W-:-:S03]  /*10710*/  IABS R28, R53 ;  /* 0x00000035001c7213 */ /* 0x004fc60000000000 */
[----:B------:R-:W2:Y:S01]  /*10720*/  LDL R53, [R1+0x3da8] ;  /* 0x003da80001357983 */ /* 0x000ea20000100800 */
[----:B---3--:R-:W-:-:S03]  /*10730*/  IABS R26, R51 ;  /* 0x00000033001a7213 */ /* 0x008fc60000000000 */
[----:B------:R-:W3:Y:S01]  /*10740*/  LDL R51, [R1+0x3dac] ;  /* 0x003dac0001337983 */ /* 0x000ee20000100800 */
[----:B----4-:R-:W-:-:S03]  /*10750*/  IABS R15, R57 ;  /* 0x00000039000f7213 */ /* 0x010fc60000000000 */
[----:B------:R-:W4:Y:S01]  /*10760*/  LDL R57, [R1+0x3dc8] ;  /* 0x003dc80001397983 */ /* 0x000f220000100800 */
[----:B------:R-:W-:-:S03]  /*10770*/  IABS R21, R56 ;  /* 0x0000003800157213 */ /* 0x000fc60000000000 */
[----:B------:R-:W4:Y:S01]  /*10780*/  LDL R56, [R1+0x3db4] ;  /* 0x003db40001387983 */ /* 0x000f220000100800 */
[----:B------:R-:W-:-:S04]  /*10790*/  IMAD.HI.U32 R29, R2, R28, RZ ;  /* 0x0000001c021d7227 */ /* 0x000fc800078e00ff */
[----:B------:R-:W-:Y:S01]  /*107a0*/  IMAD.HI.U32 R27, R2, R26, RZ ;  /* 0x0000001a021b7227 */ /* 0x000fe200078e00ff */
[----:B------:R-:W-:-:S03]  /*107b0*/  IABS R23, R58 ;  /* 0x0000003a00177213 */ /* 0x000fc60000000000 */
[C---:B------:R-:W-:Y:S01]  /*107c0*/  IMAD.HI.U32 R22, R2.reuse, R21, RZ ;  /* 0x0000001502167227 */ /* 0x040fe200078e00ff */
[----:B------:R-:W4:Y:S03]  /*107d0*/  LDL R58, [R1+0x3db0] ;  /* 0x003db000013a7983 */ /* 0x000f260000100800 */
        /* <DEDUP_REMOVED lines=24> */
[----:B------:R-:W3:Y:S01]  /*10960*/  LDL R56, [R1+0x3dd8] ;  /* 0x003dd80001387983 */ /* 0x000ee20000100800 */
[----:B------:R-:W-:-:S04]  /*10970*/  IMAD.HI.U32 R29, R2, R28, RZ ;  /* 0x0000001c021d7227 */ /* 0x000fc800078e00ff */
[----:B------:R-:W-:-:S04]  /*10980*/  IMAD.MOV R29, RZ, RZ, -R29 ;  /* 0x000000ffff1d7224 */ /* 0x000fc800078e0a1d */
[----:B------:R-:W-:Y:S01]  /*10990*/  IMAD R28, R55, R29, R28 ;  /* 0x0000001d371c7224 */ /* 0x000fe200078e021c */
[----:B------:R-:W-:Y:S01]  /*109a0*/  IABS R23, R58 ;  /* 0x0000003a00177213 */ /* 0x000fe20000000000 */
[C---:B------:R-:W-:Y:S01]  /*109b0*/  IMAD.HI.U32 R27, R2.reuse, R26, RZ ;  /* 0x0000001a021b7227 */ /* 0x040fe200078e00ff */
[----:B------:R-:W3:Y:S03]  /*109c0*/  LDL R58, [R1+0x3dd4] ;  /* 0x003dd400013a7983 */ /* 0x000ee60000100800 */
[C---:B------:R-:W-:Y:S01]  /*109d0*/  IMAD.HI.U32 R25, R2.reuse, R23, RZ ;  /* 0x0000001702197227 */ /* 0x040fe200078e00ff */
[----:B------:R2:W-:Y:S03]  /*109e0*/  STL [R1+0x614], R28 ;  /* 0x0006141c01007387 */ /* 0x0005e60000100800 */
[----:B------:R-:W-:-:S04]  /*109f0*/  IMAD.HI.U32 R22, R2, R21, RZ ;  /* 0x0000001502167227 */ /* 0x000fc800078e00ff */
[----:B------:R-:W-:-:S04]  /*10a00*/  IMAD.HI.U32 R20, R2, R15, RZ ;  /* 0x0000000f02147227 */ /* 0x000fc800078e00ff */
[----:B------:R-:W-:Y:S02]  /*10a10*/  IMAD.MOV R27, RZ, RZ, -R27 ;  /* 0x000000ffff1b7224 */ /* 0x000fe400078e0a1b */
[----:B------:R-:W-:Y:S02]  /*10a20*/  IMAD.MOV R25, RZ, RZ, -R25 ;  /* 0x000000ffff197224 */ /* 0x000fe400078e0a19 */
[----:B------:R-:W-:Y:S02]  /*10a30*/  IMAD.MOV R22, RZ, RZ, -R22 ;  /* 0x000000ffff167224 */ /* 0x000fe400078e0a16 */
[----:B------:R-:W-:Y:S02]  /*10a40*/  IMAD.MOV R20, RZ, RZ, -R20 ;  /* 0x000000ffff147224 */ /* 0x000fe400078e0a14 */
[C---:B------:R-:W-:Y:S02]  /*10a50*/  IMAD R26, R55.reuse, R27, R26 ;  /* 0x0000001b371a7224 */ /* 0x040fe400078e021a */
[----:B------:R-:W-:-:S02]  /*10a60*/  IMAD R23, R55, R25, R23 ;  /* 0x0000001937177224 */ /* 0x000fc400078e0217 */
[C---:B------:R-:W-:Y:S02]  /*10a70*/  IMAD R21, R55.reuse, R22, R21 ;  /* 0x0000001637157224 */ /* 0x040fe400078e0215 */
[----:B------:R-:W-:Y:S01]  /*10a80*/  IMAD R15, R55, R20, R15 ;  /* 0x00000014370f7224 */ /* 0x000fe200078e020f */
[----:B------:R-:W-:Y:S04]  /*10a90*/  STL [R1+0x618], R26 ;  /* 0x0006181a01007387 */ /* 0x000fe80000100800 */
[----:B------:R-:W-:Y:S04]  /*10aa0*/  STL [R1+0x61c], R23 ;  /* 0x00061c1701007387 */ /* 0x000fe80000100800 */
[----:B------:R-:W-:Y:S04]  /*10ab0*/  STL [R1+0x620], R21 ;  /* 0x0006201501007387 */ /* 0x000fe80000100800 */
[----:B------:R4:W-:Y:S01]  /*10ac0*/  STL [R1+0x624], R15 ;  /* 0x0006240f01007387 */ /* 0x0009e20000100800 */
[----:B--2---:R-:W-:-:S03]  /*10ad0*/  IABS R28, R53 ;  /* 0x00000035001c7213 */ /* 0x004fc60000000000 */
[----:B------:R-:W2:Y:S02]  /*10ae0*/  LDL R53, [R1+0x3dec] ;  /* 0x003dec0001357983 */ /* 0x000ea40000100800 */
[----:B------:R-:W-:-:S04]  /*10af0*/  IMAD.HI.U32 R29, R2, R28, RZ ;  /* 0x0000001c021d7227 */ /* 0x000fc800078e00ff */
[----:B------:R-:W-:-:S04]  /*10b00*/  IMAD.MOV R29, RZ, RZ, -R29 ;  /* 0x000000ffff1d7224 */ /* 0x000fc800078e0a1d */
[----:B------:R-:W-:Y:S02]  /*10b10*/  IMAD R29, R55, R29, R28 ;  /* 0x0000001d371d7224 */ /* 0x000fe400078e021c */
[----:B------:R-:W2:Y:S01]  /*10b20*/  LDL R28, [R1+0x3de8] ;  /* 0x003de800011c7983 */ /* 0x000ea20000100800 */
[----:B----4-:R-:W-:-:S03]  /*10b30*/  IABS R15, R57 ;  /* 0x00000039000f7213 */ /* 0x010fc60000000000 */
[----:B------:R-:W4:Y:S01]  /*10b40*/  LDL R57, [R1+0x3e00] ;  /* 0x003e000001397983 */ /* 0x000f220000100800 */
[----:B---3--:R-:W-:-:S03]  /*10b50*/  IABS R26, R51 ;  /* 0x00000033001a7213 */ /* 0x008fc60000000000 */
[----:B------:R-:W3:Y:S01]  /*10b60*/  LDL R51, [R1+0x3df8] ;  /* 0x003df80001337983 */ /* 0x000ee20000100800 */
[----:B------:R-:W-:-:S03]  /*10b70*/  IABS R21, R56 ;  /* 0x0000003800157213 */ /* 0x000fc60000000000 */
[----:B------:R-:W3:Y:S01]  /*10b80*/  LDL R56, [R1+0x3dfc] ;  /* 0x003dfc0001387983 */ /* 0x000ee20000100800 */
[----:B------:R-:W-:Y:S01]  /*10b90*/  IABS R23, R58 ;  /* 0x0000003a00177213 */ /* 0x000fe20000000000 */
[----:B------:R-:W-:-:S04]  /*10ba0*/  IMAD.HI.U32 R27, R2, R26, RZ ;  /* 0x0000001a021b7227 */ /* 0x000fc800078e00ff */
[----:B------:R-:W-:-:S04]  /*10bb0*/  IMAD.HI.U32 R25, R2, R23, RZ ;  /* 0x0000001702197227 */ /* 0x000fc800078e00ff */
[----:B------:R-:W-:Y:S01]  /*10bc0*/  IMAD.HI.U32 R20, R2, R15, RZ ;  /* 0x0000000f02147227 */ /* 0x000fe200078e00ff */
[----:B------:R0:W-:Y:S03]  /*10bd0*/  STL [R1+0x600], R29 ;  /* 0x0006001d01007387 */ /* 0x0001e60000100800 */
[----:B------:R-:W-:Y:S02]  /*10be0*/  IMAD.MOV R27, RZ, RZ, -R27 ;  /* 0x000000ffff1b7224 */ /* 0x000fe400078e0a1b */
[----:B------:R-:W-:Y:S02]  /*10bf0*/  IMAD.MOV R25, RZ, RZ, -R25 ;  /* 0x000000ffff197224 */ /* 0x000fe400078e0a19 */
[----:B------:R-:W-:Y:S02]  /*10c00*/  IMAD.MOV R20, RZ, RZ, -R20 ;  /* 0x000000ffff147224 */ /* 0x000fe400078e0a14 */
[----:B------:R-:W-:-:S02]  /*10c10*/  IMAD R26, R55, R27, R26 ;  /* 0x0000001b371a7224 */ /* 0x000fc400078e021a */
[C---:B------:R-:W-:Y:S02]  /*10c20*/  IMAD R23, R55.reuse, R25, R23 ;  /* 0x0000001937177224 */ /* 0x040fe400078e0217 */
[----:B------:R-:W-:Y:S01]  /*10c30*/  IMAD R15, R55, R20, R15 ;  /* 0x00000014370f7224 */ /* 0x000fe200078e020f */
[----:B------:R1:W-:Y:S04]  /*10c40*/  STL [R1+0x604], R26 ;  /* 0x0006041a01007387 */ /* 0x0003e80000100800 */
[----:B------:R-:W-:Y:S04]  /*10c50*/  STL [R1+0x608], R23 ;  /* 0x0006081701007387 */ /* 0x000fe80000100800 */
[----:B------:R4:W-:Y:S01]  /*10c60*/  STL [R1+0x610], R15 ;  /* 0x0006100f01007387 */ /* 0x0009e20000100800 */
[----:B------:R-:W-:-:S04]  /*10c70*/  IMAD.HI.U32 R22, R2, R21, RZ ;  /* 0x0000001502167227 */ /* 0x000fc800078e00ff */
[----:B------:R-:W-:-:S04]  /*10c80*/  IMAD.MOV R22, RZ, RZ, -R22 ;  /* 0x000000ffff167224 */ /* 0x000fc800078e0a16 */
[----:B------:R-:W-:Y:S01]  /*10c90*/  IMAD R58, R55, R22, R21 ;  /* 0x00000016373a7224 */ /* 0x000fe200078e0215 */
[----:B--2---:R-:W-:-:S05]  /*10ca0*/  IABS R28, R28 ;  /* 0x0000001c001c7213 */ /* 0x004fca0000000000 */
[----:B0-----:R-:W-:-:S04]  /*10cb0*/  IMAD.HI.U32 R29, R2, R28, RZ ;  /* 0x0000001c021d7227 */ /* 0x001fc800078e00ff */
[----:B------:R-:W-:-:S04]  /*10cc0*/  IMAD.MOV R29, RZ, RZ, -R29 ;  /* 0x000000ffff1d7224 */ /* 0x000fc800078e0a1d */
[----:B------:R-:W-:Y:S02]  /*10cd0*/  IMAD R29, R55, R29, R28 ;  /* 0x0000001d371d7224 */ /* 0x000fe400078e021c */
[----:B------:R-:W2:Y:S01]  /*10ce0*/  LDL R28, [R1+0x3e04] ;  /* 0x003e0400011c7983 */ /* 0x000ea20000100800 */
[----:B-1----:R-:W-:-:S03]  /*10cf0*/  IABS R26, R53 ;  /* 0x00000035001a7213 */ /* 0x002fc60000000000 */
[----:B------:R-:W2:Y:S01]  /*10d00*/  LDL R53, [R1+0x3e08] ;  /* 0x003e080001357983 */ /* 0x000ea20000100800 */
[----:B----4-:R-:W-:-:S03]  /*10d10*/  IABS R15, R57 ;  /* 0x00000039000f7213 */ /* 0x010fc60000000000 */
[----:B------:R-:W4:Y:S01]  /*10d20*/  LDL R57, [R1+0x3e1c] ;  /* 0x003e1c0001397983 */ /* 0x000f220000100800 */
[----:B---3--:R-:W-:-:S03]  /*10d30*/  IABS R23, R51 ;  /* 0x0000003300177213 */ /* 0x008fc60000000000 */
[----:B------:R-:W3:Y:S01]  /*10d40*/  LDL R51, [R1+0x3e0c] ;  /* 0x003e0c0001337983 */ /* 0x000ee20000100800 */
[----:B------:R-:W-:-:S03]  /*10d50*/  IABS R21, R56 ;  /* 0x0000003800157213 */ /* 0x000fc60000000000 */
[----:B------:R-:W3:Y:S01]  /*10d60*/  LDL R56, [R1+0x3e18] ;  /* 0x003e180001387983 */ /* 0x000ee20000100800 */
[----:B------:R-:W-:-:S04]  /*10d70*/  IMAD.HI.U32 R27, R2, R26, RZ ;  /* 0x0000001a021b7227 */ /* 0x000fc800078e00ff */
[----:B------:R-:W-:-:S04]  /*10d80*/  IMAD.HI.U32 R25, R2, R23, RZ ;  /* 0x0000001702197227 */ /* 0x000fc800078e00ff */
[----:B------:R-:W-:-:S04]  /*10d90*/  IMAD.HI.U32 R22, R2, R21, RZ ;  /* 0x0000001502167227 */ /* 0x000fc800078e00ff */
[----:B------:R-:W-:Y:S01]  /*10da0*/  IMAD.HI.U32 R20, R2, R15, RZ ;  /* 0x0000000f02147227 */ /* 0x000fe200078e00ff */
[----:B------:R0:W-:Y:S03]  /*10db0*/  STL [R1+0x5ec], R29 ;  /* 0x0005ec1d01007387 */ /* 0x0001e60000100800 */
[----:B------:R-:W-:Y:S02]  /*10dc0*/  IMAD.MOV R27, RZ, RZ, -R27 ;  /* 0x000000ffff1b7224 */ /* 0x000fe400078e0a1b */
[----:B------:R-:W-:Y:S02]  /*10dd0*/  IMAD.MOV R25, RZ, RZ, -R25 ;  /* 0x000000ffff197224 */ /* 0x000fe400078e0a19 */
[----:B------:R-:W-:Y:S02]  /*10de0*/  IMAD.MOV R22, RZ, RZ, -R22 ;  /* 0x000000ffff167224 */ /* 0x000fe400078e0a16 */
[----:B------:R-:W-:-:S02]  /*10df0*/  IMAD.MOV R20, RZ, RZ, -R20 ;  /* 0x000000ffff147224 */ /* 0x000fc400078e0a14 */
[C---:B------:R-:W-:Y:S02]  /*10e00*/  IMAD R26, R55.reuse, R27, R26 ;  /* 0x0000001b371a7224 */ /* 0x040fe400078e021a */
[C---:B------:R-:W-:Y:S02]  /*10e10*/  IMAD R23, R55.reuse, R25, R23 ;  /* 0x0000001937177224 */ /* 0x040fe400078e0217 */
[C---:B------:R-:W-:Y:S02]  /*10e20*/  IMAD R21, R55.reuse, R22, R21 ;  /* 0x0000001637157224 */ /* 0x040fe400078e0215 */
[----:B------:R-:W-:Y:S01]  /*10e30*/  IMAD R15, R55, R20, R15 ;  /* 0x00000014370f7224 */ /* 0x000fe200078e020f */
[----:B------:R1:W-:Y:S04]  /*10e40*/  STL [R1+0x5f0], R26 ;  /* 0x0005f01a01007387 */ /* 0x0003e80000100800 */
[----:B------:R-:W-:Y:S04]  /*10e50*/  STL [R1+0x5f4], R23 ;  /* 0x0005f41701007387 */ /* 0x000fe80000100800 */
[----:B------:R-:W-:Y:S04]  /*10e60*/  STL [R1+0x5f8], R21 ;  /* 0x0005f81501007387 */ /* 0x000fe80000100800 */
[----:B------:R4:W-:Y:S01]  /*10e70*/  STL [R1+0x5fc], R15 ;  /* 0x0005fc0f01007387 */ /* 0x0009e20000100800 */
        /* <DEDUP_REMOVED lines=104> */
[----:B------:R-:W-:Y:S02]  /*11500*/  IMAD.MOV R27, RZ, RZ, -R27 ;  /* 0x000000ffff1b7224 */ /* 0x000fe400078e0a1b */
[----:B------:R-:W-:-:S04]  /*11510*/  IMAD.HI.U32 R25, R2, R23, RZ ;  /* 0x0000001702197227 */ /* 0x000fc800078e00ff */
[----:B------:R-:W-:-:S04]  /*11520*/  IMAD.HI.U32 R22, R2, R21, RZ ;  /* 0x0000001502167227 */ /* 0x000fc800078e00ff */
[----:B------:R-:W-:Y:S02]  /*11530*/  IMAD R26, R55, R27, R26 ;  /* 0x0000001b371a7224 */ /* 0x000fe400078e021a */
[----:B------:R-:W-:Y:S01]  /*11540*/  IMAD.HI.U32 R20, R2, R15, RZ ;  /* 0x0000000f02147227 */ /* 0x000fe200078e00ff */
[----:B------:R-:W-:Y:S03]  /*11550*/  STL [R1+0x59c], R29 ;  /* 0x00059c1d01007387 */ /* 0x000fe60000100800 */
[----:B------:R-:W-:Y:S01]  /*11560*/  IMAD.MOV R25, RZ, RZ, -R25 ;  /* 0x000000ffff197224 */ /* 0x000fe200078e0a19 */
[----:B------:R0:W-:Y:S01]  /*11570*/  STL [R1+0x5a0], R26 ;  /* 0x0005a01a01007387 */ /* 0x0001e20000100800 */
[----:B------:R-:W-:Y:S02]  /*11580*/  IMAD.MOV R22, RZ, RZ, -R22 ;  /* 0x000000ffff167224 */ /* 0x000fe400078e0a16 */
[----:B------:R-:W-:-:S02]  /*11590*/  IMAD.MOV R20, RZ, RZ, -R20 ;  /* 0x000000ffff147224 */ /* 0x000fc400078e0a14 */
[C---:B------:R-:W-:Y:S02]  /*115a0*/  IMAD R23, R55.reuse, R25, R23 ;  /* 0x0000001937177224 */ /* 0x040fe400078e0217 */
[C---:B------:R-:W-:Y:S02]  /*115b0*/  IMAD R21, R55.reuse, R22, R21 ;  /* 0x0000001637157224 */ /* 0x040fe400078e0215 */
[----:B------:R-:W-:Y:S01]  /*115c0*/  IMAD R15, R55, R20, R15 ;  /* 0x00000014370f7224 */ /* 0x000fe200078e020f */
[----:B------:R-:W-:Y:S04]  /*115d0*/  STL [R1+0x5a4], R23 ;  /* 0x0005a41701007387 */ /* 0x000fe80000100800 */
[----:B------:R-:W-:Y:S04]  /*115e0*/  STL [R1+0x5a8], R21 ;  /* 0x0005a81501007387 */ /* 0x000fe80000100800 */
[----:B------:R4:W-:Y:S01]  /*115f0*/  STL [R1+0x5ac], R15 ;  /* 0x0005ac0f01007387 */ /* 0x0009e20000100800 */
[----:B--2---:R-:W-:-:S02]  /*11600*/  IABS R28, R28 ;  /* 0x0000001c001c7213 */ /* 0x004fc40000000000 */
[----:B0-----:R-:W-:-:S03]  /*11610*/  IABS R26, R53 ;  /* 0x00000035001a7213 */ /* 0x001fc60000000000 */
[----:B------:R-:W-:-:S04]  /*11620*/  IMAD.HI.U32 R29, R2, R28, RZ ;  /* 0x0000001c021d7227 */ /* 0x000fc800078e00ff */
[----:B------:R-:W-:-:S04]  /*11630*/  IMAD.HI.U32 R27, R2, R26, RZ ;  /* 0x0000001a021b7227 */ /* 0x000fc800078e00ff */
[----:B------:R-:W-:Y:S01]  /*11640*/  IMAD.MOV R29, RZ, RZ, -R29 ;  /* 0x000000ffff1d7224 */ /* 0x000fe200078e0a1d */
[----:B----4-:R-:W-:Y:S01]  /*11650*/  IABS R15, R57 ;  /* 0x00000039000f7213 */ /* 0x010fe20000000000 */
[----:B------:R-:W-:Y:S02]  /*11660*/  IMAD.MOV R27, RZ, RZ, -R27 ;  /* 0x000000ffff1b7224 */ /* 0x000fe400078e0a1b */
[C---:B------:R-:W-:Y:S02]  /*11670*/  IMAD R57, R55.reuse, R29, R28 ;  /* 0x0000001d37397224 */ /* 0x040fe400078e021c */
[----:B------:R-:W2:Y:S01]  /*11680*/  LDL R29, [R1+0x3e9c] ;  /* 0x003e9c00011d7983 */ /* 0x000ea20000100800 */
[----:B---3--:R-:W-:Y:S01]  /*11690*/  IABS R23, R51 ;  /* 0x0000003300177213 */ /* 0x008fe20000000000 */
[----:B------:R-:W-:Y:S02]  /*116a0*/  IMAD R53, R55, R27, R26 ;  /* 0x0000001b37357224 */ /* 0x000fe400078e021a */
[----:B------:R-:W3:Y:S04]  /*116b0*/  LDL R51, [R1+0x3ea4] ;  /* 0x003ea40001337983 */ /* 0x000ee80000100800 */
[----:B------:R-:W4:Y:S01]  /*116c0*/  LDL R26, [R1+0x3e98] ;  /* 0x003e9800011a7983 */ /* 0x000f220000100800 */
[----:B------:R-:W-:-:S03]  /*116d0*/  IABS R21, R56 ;  /* 0x0000003800157213 */ /* 0x000fc60000000000 */
[----:B------:R-:W4:Y:S04]  /*116e0*/  LDL R28, [R1+0x3ea0] ;  /* 0x003ea000011c7983 */ /* 0x000f280000100800 */
[----:B------:R-:W4:Y:S01]  /*116f0*/  LDL R56, [R1+0x3eb0] ;  /* 0x003eb00001387983 */ /* 0x000f220000100800 */
[----:B------:R-:W-:-:S04]  /*11700*/  IMAD.HI.U32 R25, R2, R23, RZ ;  /* 0x0000001702197227 */ /* 0x000fc800078e00ff */
[----:B------:R-:W-:-:S04]  /*11710*/  IMAD.HI.U32 R20, R2, R15, RZ ;  /* 0x0000000f02147227 */ /* 0x000fc800078e00ff */
[----:B------:R-:W-:Y:S02]  /*11720*/  IMAD.MOV R25, RZ, RZ, -R25 ;  /* 0x000000ffff197224 */ /* 0x000fe400078e0a19 */
[----:B------:R-:W-:-:S04]  /*11730*/  IMAD.HI.U32 R22, R2, R21, RZ ;  /* 0x0000001502167227 */ /* 0x000fc800078e00ff */
[----:B------:R-:W-:Y:S02]  /*11740*/  IMAD.MOV R20, RZ, RZ, -R20 ;  /* 0x000000ffff147224 */ /* 0x000fe400078e0a14 */
[C---:B------:R-:W-:Y:S02]  /*11750*/  IMAD R23, R55.reuse, R25, R23 ;  /* 0x0000001937177224 */ /* 0x040fe400078e0217 */
[----:B------:R-:W-:Y:S02]  /*11760*/  IMAD.MOV R22, RZ, RZ, -R22 ;  /* 0x000000ffff167224 */ /* 0x000fe400078e0a16 */
[C---:B------:R-:W-:Y:S02]  /*11770*/  IMAD R15, R55.reuse, R20, R15 ;  /* 0x00000014370f7224 */ /* 0x040fe400078e020f */
[----:B------:R-:W-:Y:S01]  /*11780*/  IMAD R21, R55, R22, R21 ;  /* 0x0000001637157224 */ /* 0x000fe200078e0215 */
[----:B------:R-:W-:Y:S04]  /*11790*/  STL [R1+0x590], R23 ;  /* 0x0005901701007387 */ /* 0x000fe80000100800 */
[----:B------:R-:W-:Y:S04]  /*117a0*/  STL [R1+0x594], R21 ;  /* 0x0005941501007387 */ /* 0x000fe80000100800 */
[----:B------:R0:W-:Y:S01]  /*117b0*/  STL [R1+0x598], R15 ;  /* 0x0005980f01007387 */ /* 0x0001e20000100800 */
[----:B--2---:R-:W-:-:S03]  /*117c0*/  IABS R25, R29 ;  /* 0x0000001d00197213 */ /* 0x004fc60000000000 */
[----:B------:R-:W2:Y:S01]  /*117d0*/  LDL R29, [R1+0x3ec0] ;  /* 0x003ec000011d7983 */ /* 0x000ea20000100800 */
[----:B---3--:R-:W-:Y:S01]  /*117e0*/  IABS R20, R51 ;  /* 0x0000003300147213 */ /* 0x008fe20000000000 */
[----:B------:R-:W-:Y:S01]  /*117f0*/  IMAD.MOV.U32 R51, RZ, RZ, R18 ;  /* 0x000000ffff337224 */ /* 0x000fe200078e0012 */
[----:B----4-:R-:W-:Y:S01]  /*11800*/  IABS R27, R26 ;  /* 0x0000001a001b7213 */ /* 0x010fe20000000000 */
[----:B------:R-:W-:Y:S01]  /*11810*/  IMAD.HI.U32 R26, R2, R25, RZ ;  /* 0x00000019021a7227 */ /* 0x000fe200078e00ff */
[----:B------:R-:W-:-:S03]  /*11820*/  IABS R22, R28 ;  /* 0x0000001c00167213 */ /* 0x000fc60000000000 */
[----:B------:R-:W-:-:S04]  /*11830*/  IMAD.HI.U32 R28, R2, R27, RZ ;  /* 0x0000001b021c7227 */ /* 0x000fc800078e00ff */
[----:B------:R-:W-:Y:S02]  /*11840*/  @!P5 IMAD.MOV R51, RZ, RZ, -R51 ;  /* 0x000000ffff33d224 */ /* 0x000fe400078e0a33 */
[----:B------:R-:W-:Y:S01]  /*11850*/  IMAD.MOV R26, RZ, RZ, -R26 ;  /* 0x000000ffff1a7224 */ /* 0x000fe200078e0a1a */
[----:B0-----:R-:W-:Y:S01]  /*11860*/  IABS R15, R56 ;  /* 0x00000038000f7213 */ /* 0x001fe20000000000 */
[----:B------:R-:W-:Y:S01]  /*11870*/  IMAD.MOV R28, RZ, RZ, -R28 ;  /* 0x000000ffff1c7224 */ /* 0x000fe200078e0a1c */
[----:B------:R-:W3:Y:S01]  /*11880*/  LDL R56, [R1+0x3ec4] ;  /* 0x003ec40001387983 */ /* 0x000ee20000100800 */
[----:B------:R-:W-:-:S03]  /*11890*/  IMAD R26, R55, R26, R25 ;  /* 0x0000001a371a7224 */ /* 0x000fc600078e0219 */
[----:B------:R0:W-:Y:S04]  /*118a0*/  STL [R1+0x7a4], R51 ;  /* 0x0007a43301007387 */ /* 0x0001e80000100800 */
[----:B------:R-:W4:Y:S01]  /*118b0*/  LDL R25, [R1+0x3eb4] ;  /* 0x003eb40001197983 */ /* 0x000f220000100800 */
[----:B0-----:R-:W-:-:S03]  /*118c0*/  IMAD R51, R55, R28, R27 ;  /* 0x0000001c37337224 */ /* 0x001fc600078e021b */
[----:B------:R-:W3:Y:S04]  /*118d0*/  LDL R28, [R1+0x3eb8] ;  /* 0x003eb800011c7983 */ /* 0x000ee80000100800 */
[----:B------:R-:W3:Y:S01]  /*118e0*/  LDL R27, [R1+0x3ebc] ;  /* 0x003ebc00011b7983 */ /* 0x000ee20000100800 */
[----:B------:R-:W-:-:S04]  /*118f0*/  IMAD.HI.U32 R18, R2, R15, RZ ;  /* 0x0000000f02127227 */ /* 0x000fc800078e00ff */
[----:B------:R-:W-:Y:S02]  /*11900*/  IMAD.MOV R18, RZ, RZ, -R18 ;  /* 0x000000ffff127224 */ /* 0x000fe400078e0a12 */
[----:B------:R-:W-:-:S04]  /*11910*/  IMAD.HI.U32 R23, R2, R22, RZ ;  /* 0x0000001602177227 */ /* 0x000fc800078e00ff */
[----:B------:R-:W-:-:S04]  /*11920*/  IMAD.HI.U32 R21, R2, R20, RZ ;  /* 0x0000001402157227 */ /* 0x000fc800078e00ff */
[C---:B------:R-:W-:Y:S02]  /*11930*/  IMAD R18, R55.reuse, R18, R15 ;  /* 0x0000001237127224 */ /* 0x040fe400078e020f */
[----:B------:R-:W-:Y:S02]  /*11940*/  IMAD.MOV R23, RZ, RZ, -R23 ;  /* 0x000000ffff177224 */ /* 0x000fe400078e0a17 */
[----:B------:R-:W-:Y:S01]  /*11950*/  IMAD.MOV R21, RZ, RZ, -R21 ;  /* 0x000000ffff157224 */ /* 0x000fe200078e0a15 */
[----:B------:R0:W-:Y:S01]  /*11960*/  STL [R1+0x57c], R26 ;  /* 0x00057c1a01007387 */ /* 0x0001e20000100800 */
[C---:B------:R-:W-:Y:S02]  /*11970*/  IMAD R22, R55.reuse, R23, R22 ;  /* 0x0000001737167224 */ /* 0x040fe400078e0216 */
[----:B------:R-:W-:-:S03]  /*11980*/  IMAD R20, R55, R21, R20 ;  /* 0x0000001537147224 */ /* 0x000fc600078e0214 */
[----:B------:R-:W-:Y:S04]  /*11990*/  STL [R1+0x580], R22 ;  /* 0x0005801601007387 */ /* 0x000fe80000100800 */
[----:B------:R-:W-:Y:S04]  /*119a0*/  STL [R1+0x584], R20 ;  /* 0x0005841401007387 */ /* 0x000fe80000100800 */
[----:B------:R1:W-:Y:S01]  /*119b0*/  STL [R1+0x588], R18 ;  /* 0x0005881201007387 */ /* 0x0003e20000100800 */
[----:B--2---:R-:W-:-:S03]  /*119c0*/  IABS R21, R29 ;  /* 0x0000001d00157213 */ /* 0x004fc60000000000 */
[----:B------:R-:W2:Y:S01]  /*119d0*/  LDL R29, [R1+0x3edc] ;  /* 0x003edc00011d7983 */ /* 0x000ea20000100800 */
[----:B----4-:R-:W-:Y:S02]  /*119e0*/  IABS R25, R25 ;  /* 0x0000001900197213 */ /* 0x010fe40000000000 */
[----:B---3--:R-:W-:-:S03]  /*119f0*/  IABS R15, R28 ;  /* 0x0000001c000f7213 */ /* 0x008fc60000000000 */
[----:B------:R-:W-:-:S04]  /*11a00*/  IMAD.HI.U32 R28, R2, R25, RZ ;  /* 0x00000019021c7227 */ /* 0x000fc800078e00ff */
[----:B------:R-:W-:Y:S02]  /*11a10*/  IMAD.MOV R28, RZ, RZ, -R28 ;  /* 0x000000ffff1c7224 */ /* 0x000fe400078e0a1c */
[----:B0-----:R-:W-:Y:S01]  /*11a20*/  IMAD.HI.U32 R26, R2, R15, RZ ;  /* 0x0000000f021a7227 */ /* 0x001fe200078e00ff */
[----:B-1----:R-:W-:Y:S02]  /*11a30*/  IABS R18, R56 ;  /* 0x0000003800127213 */ /* 0x002fe40000000000 */
[----:B------:R-:W3:Y:S01]  /*11a40*/  LDL R56, [R1+0x3ee0] ;  /* 0x003ee00001387983 */ /* 0x000ee20000100800 */
[C---:B------:R-:W-:Y:S02]  /*11a50*/  IMAD R25, R55.reuse, R28, R25 ;  /* 0x0000001c37197224 */ /* 0x040fe400078e0219 */
[----:B------:R-:W-:Y:S01]  /*11a60*/  IMAD.MOV R26, RZ, RZ, -R26 ;  /* 0x000000ffff1a7224 */ /* 0x000fe200078e0a1a */
[----:B------:R-:W4:Y:S03]  /*11a70*/  LDL R28, [R1+0x3ed8] ;  /* 0x003ed800011c7983 */ /* 0x000f260000100800 */
[----:B------:R-:W-:Y:S01]  /*11a80*/  IMAD R26, R55, R26, R15 ;  /* 0x0000001a371a7224 */ /* 0x000fe200078e020f */
[----:B------:R0:W-:Y:S04]  /*11a90*/  STL [R1+0x578], R25 ;  /* 0x0005781901007387 */ /* 0x0001e80000100800 */
[----:B------:R-:W2:Y:S01]  /*11aa0*/  LDL R15, [R1+0x3ed0] ;  /* 0x003ed000010f7983 */ /* 0x000ea20000100800 */
[----:B------:R-:W-:-:S05]  /*11ab0*/  IABS R23, R27 ;  /* 0x0000001b00177213 */ /* 0x000fca0000000000 */
[----:B------:R-:W-:-:S04]  /*11ac0*/  IMAD.HI.U32 R27, R2, R23, RZ ;  /* 0x00000017021b7227 */ /* 0x000fc800078e00ff */
[----:B0-----:R-:W-:Y:S02]  /*11ad0*/  IMAD.MOV R25, RZ, RZ, -R27 ;  /* 0x000000ffff197224 */ /* 0x001fe400078e0a1b */
[----:B------:R-:W3:Y:S01]  /*11ae0*/  LDL R27, [R1+0x3ed4] ;  /* 0x003ed400011b7983 */ /* 0x000ee20000100800 */
[----:B------:R-:W-:Y:S01]  /*11af0*/  ISETP.GT.U32.AND P5, PT, R55, R13, PT ;  /* 0x0000000d3700720c */ /* 0x000fe20003fa4070 */
[----:B------:R-:W-:-:S12]  /*11b00*/  IMAD.HI.U32 R20, R2, R18, RZ ;  /* 0x0000001202147227 */ /* 0x000fd800078e00ff */
[----:B------:R-:W-:-:S05]  /*11b10*/  @!P5 IMAD.IADD R13, R13, 0x1, -R55 ;  /* 0x000000010d0dd824 */ /* 0x000fca00078e0a37 */
[----:B------:R-:W-:Y:S01]  /*11b20*/  ISETP.GT.U32.AND P5, PT, R55, R13, PT ;  /* 0x0000000d3700720c */ /* 0x000fe20003fa4070 */
[----:B------:R-:W-:Y:S02]  /*11b30*/  IMAD.MOV R20, RZ, RZ, -R20 ;  /* 0x000000ffff147224 */ /* 0x000fe400078e0a14 */
[----:B------:R-:W-:-:S04]  /*11b40*/  IMAD.HI.U32 R22, R2, R21, RZ ;  /* 0x0000001502167227 */ /* 0x000fc800078e00ff */
[C---:B------:R-:W-:Y:S02]  /*11b50*/  IMAD R18, R55.reuse, R20, R18 ;  /* 0x0000001437127224 */ /* 0x040fe400078e0212 */
[----:B------:R-:W-:Y:S02]  /*11b60*/  IMAD.MOV R22, RZ, RZ, -R22 ;  /* 0x000000ffff167224 */ /* 0x000fe400078e0a16 */
[----:B------:R-:W-:Y:S02]  /*11b70*/  IMAD R23, R55, R25, R23 ;  /* 0x0000001937177224 */ /* 0x000fe400078e0217 */
[----:B------:R-:W-:Y:S02]  /*11b80*/  @!P5 IMAD.IADD R13, R13, 0x1, -R55 ;  /* 0x000000010d0dd824 */ /* 0x000fe400078e0a37 */
[----:B------:R-:W-:Y:S01]  /*11b90*/  IMAD R21, R55, R22, R21 ;  /* 0x0000001637157224 */ /* 0x000fe200078e0215 */
[----:B------:R-:W-:Y:S01]  /*11ba0*/  STL [R1+0x38], R26 ;  /* 0x0000381a01007387 */ /* 0x000fe20000100800 */
[----:B------:R-:W-:-:S03]  /*11bb0*/  @!P3 IMAD.MOV R13, RZ, RZ, -R13 ;  /* 0x000000ffff0db224 */ /* 0x000fc600078e0a0d */
[----:B------:R3:W-:Y:S04]  /*11bc0*/  STL [R1+0x34], R23 ;  /* 0x0000341701007387 */ /* 0x0007e80000100800 */
[----:B------:R-:W-:Y:S04]  /*11bd0*/  STL [R1+0x30], R21 ;  /* 0x0000301501007387 */ /* 0x000fe80000100800 */
[----:B------:R0:W-:Y:S04]  /*11be0*/  STL [R1+0x56c], R18 ;  /* 0x00056c1201007387 */ /* 0x0001e80000100800 */
[----:B------:R1:W-:Y:S01]  /*11bf0*/  STL [R1+0x7ac], R13 ;  /* 0x0007ac0d01007387 */ /* 0x0003e20000100800 */
[----:B--2---:R-:W-:-:S05]  /*11c00*/  IABS R15, R15 ;  /* 0x0000000f000f7213 */ /* 0x004fca0000000000 */
[----:B------:R-:W-:-:S04]  /*11c10*/  IMAD.HI.U32 R20, R2, R15, RZ ;  /* 0x0000000f02147227 */ /* 0x000fc800078e00ff */
[----:B------:R-:W-:-:S04]  /*11c20*/  IMAD.MOV R20, RZ, RZ, -R20 ;  /* 0x000000ffff147224 */ /* 0x000fc800078e0a14 */
[----:B------:R-:W-:Y:S01]  /*11c30*/  IMAD R15, R55, R20, R15 ;  /* 0x00000014370f7224 */ /* 0x000fe200078e020f */
[----:B---3--:R-:W-:-:S04]  /*11c40*/  IABS R23, R27 ;  /* 0x0000001b00177213 */ /* 0x008fc80000000000 */
[----:B------:R2:W-:Y:S04]  /*11c50*/  STL [R1+0x570], R15 ;  /* 0x0005700f01007387 */ /* 0x0005e80000100800 */
[----:B------:R-:W3:Y:S01]  /*11c60*/  LDL R27, [R1+0x3ee4] ;  /* 0x003ee400011b7983 */ /* 0x000ee20000100800 */
[C---:B------:R-:W-:Y:S02]  /*11c70*/  ISETP.GT.U32.AND P5, PT, R55.reuse, R24, PT ;  /* 0x000000183700720c */ /* 0x040fe40003fa4070 */
[----:B------:R-:W-:Y:S02]  /*11c80*/  ISETP.GT.U32.AND P3, PT, R55, R11, PT ;  /* 0x0000000b3700720c */ /* 0x000fe40003f64070 */
[----:B0-----:R-:W-:Y:S02]  /*11c90*/  IABS R18, R29 ;  /* 0x0000001d00127213 */ /* 0x001fe40000000000 */
[----:B-1----:R-:W-:Y:S01]  /*11ca0*/  IABS R13, R56 ;  /* 0x00000038000d7213 */ /* 0x002fe20000000000 */
[----:B------:R-:W4:Y:S04]  /*11cb0*/  LDL R29, [R1+0x3ee8] ;  /* 0x003ee800011d7983 */ /* 0x000f280000100800 */
[----:B------:R-:W4:Y:S02]  /*11cc0*/  LDL R56, [R1+0x3eec] ;  /* 0x003eec0001387983 */ /* 0x000f240000100800 */
[----:B------:R-:W-:-:S05]  /*11cd0*/  @!P5 IMAD.IADD R24, R24, 0x1, -R55 ;  /* 0x000000011818d824 */ /* 0x000fca00078e0a37 */
[----:B------:R-:W-:Y:S01]  /*11ce0*/  ISETP.GT.U32.AND P5, PT, R55, R24, PT ;  /* 0x000000183700720c */ /* 0x000fe20003fa4070 */
[----:B------:R-:W-:Y:S02]  /*11cf0*/  @!P3 IMAD.IADD R11, R11, 0x1, -R55 ;  /* 0x000000010b0bb824 */ /* 0x000fe400078e0a37 */
[----:B------:R-:W-:-:S03]  /*11d00*/  IMAD.HI.U32 R25, R2, R23, RZ ;  /* 0x0000001702197227 */ /* 0x000fc600078e00ff */
[----:B------:R-:W-:Y:S01]  /*11d10*/  ISETP.GT.U32.AND P3, PT, R55, R11, PT ;  /* 0x0000000b3700720c */ /* 0x000fe20003f64070 */
[----:B------:R-:W-:-:S06]  /*11d20*/  IMAD.HI.U32 R20, R2, R18, RZ ;  /* 0x0000001202147227 */ /* 0x000fcc00078e00ff */
[----:B------:R-:W-:Y:S02]  /*11d30*/  @!P5 IMAD.IADD R24, R24, 0x1, -R55 ;  /* 0x000000011818d824 */ /* 0x000fe400078e0a37 */
[----:B--2---:R-:W-:-:S04]  /*11d40*/  IMAD.HI.U32 R15, R2, R13, RZ ;  /* 0x0000000d020f7227 */ /* 0x004fc800078e00ff */
[----:B------:R-:W-:Y:S02]  /*11d50*/  IMAD.MOV.U32 R26, RZ, RZ, R24 ;  /* 0x000000ffff1a7224 */ /* 0x000fe400078e0018 */
[----:B------:R-:W-:Y:S02]  /*11d60*/  IMAD.MOV R24, RZ, RZ, -R25 ;  /* 0x000000ffff187224 */ /* 0x000fe400078e0a19 */
[----:B------:R-:W-:Y:S02]  /*11d70*/  IMAD.MOV R20, RZ, RZ, -R20 ;  /* 0x000000ffff147224 */ /* 0x000fe400078e0a14 */
[----:B------:R-:W-:Y:S02]  /*11d80*/  IMAD.MOV R15, RZ, RZ, -R15 ;  /* 0x000000ffff0f7224 */ /* 0x000fe400078e0a0f */
[----:B------:R-:W-:Y:S02]  /*11d90*/  @!P0 IMAD.MOV R26, RZ, RZ, -R26 ;  /* 0x000000ffff1a8224 */ /* 0x000fe400078e0a1a */
[----:B------:R-:W-:-:S02]  /*11da0*/  IMAD R23, R55, R24, R23 ;  /* 0x0000001837177224 */ /* 0x000fc400078e0217 */
[C---:B------:R-:W-:Y:S02]  /*11db0*/  IMAD R18, R55.reuse, R20, R18 ;  /* 0x0000001437127224 */ /* 0x040fe400078e0212 */
[----:B------:R-:W-:Y:S01]  /*11dc0*/  IMAD R13, R55, R15, R13 ;  /* 0x0000000f370d7224 */ /* 0x000fe200078e020d */
[----:B------:R-:W-:Y:S01]  /*11dd0*/  STL [R1+0x7a8], R26 ;  /* 0x0007a81a01007387 */ /* 0x000fe20000100800 */
[----:B------:R-:W-:-:S03]  /*11de0*/  @!P3 IMAD.IADD R11, R11, 0x1, -R55 ;  /* 0x000000010b0bb824 */ /* 0x000fc600078e0a37 */
[----:B------:R-:W-:Y:S04]  /*11df0*/  STL [R1+0x2c], R23 ;  /* 0x00002c1701007387 */ /* 0x000fe80000100800 */
[----:B------:R-:W-:Y:S04]  /*11e00*/  STL [R1+0x24], R18 ;  /* 0x0000241201007387 */ /* 0x000fe80000100800 */
[----:B------:R0:W-:Y:S02]  /*11e10*/  STL [R1+0x20], R13 ;  /* 0x0000200d01007387 */ /* 0x0001e40000100800 */
[----:B0-----:R-:W-:-:S04]  /*11e20*/  IMAD.MOV.U32 R13, RZ, RZ, R11 ;  /* 0x000000ffff0d7224 */ /* 0x001fc800078e000b */
[----:B------:R-:W-:-:S05]  /*11e30*/  @!P6 IMAD.MOV R13, RZ, RZ, -R13 ;  /* 0x000000ffff0de224 */ /* 0x000fca00078e0a0d */
[----:B------:R0:W-:Y:S01]  /*11e40*/  STL [R1+0x798], R13 ;  /* 0x0007980d01007387 */ /* 0x0001e20000100800 */
[----:B---3--:R-:W-:-:S03]  /*11e50*/  IABS R20, R27 ;  /* 0x0000001b00147213 */ /* 0x008fc60000000000 */
[----:B------:R-:W2:Y:S01]  /*11e60*/  LDL R27, [R1+0x3f00] ;  /* 0x003f0000011b7983 */ /* 0x000ea20000100800 */
[C---:B------:R-:W-:Y:S02]  /*11e70*/  ISETP.GT.U32.AND P5, PT, R55.reuse, R12, PT ;  /* 0x0000000c3700720c */ /* 0x040fe40003fa4070 */
[C---:B------:R-:W-:Y:S02]  /*11e80*/  ISETP.GT.U32.AND P0, PT, R55.reuse, R19, PT ;  /* 0x000000133700720c */ /* 0x040fe40003f04070 */
[----:B------:R-:W-:Y:S02]  /*11e90*/  ISETP.GT.U32.AND P3, PT, R55, R17, PT ;  /* 0x000000113700720c */ /* 0x000fe40003f64070 */
[----:B----4-:R-:W-:-:S07]  /*11ea0*/  IABS R21, R28 ;  /* 0x0000001c00157213 */ /* 0x010fce0000000000 */
[--C-:B------:R-:W-:Y:S02]  /*11eb0*/  @!P5 IMAD.IADD R12, R12, 0x1, -R55.reuse ;  /* 0x000000010c0cd824 */ /* 0x100fe400078e0a37 */
[----:B------:R-:W-:-:S03]  /*11ec0*/  @!P0 IMAD.IADD R19, R19, 0x1, -R55 ;  /* 0x0000000113138824 */ /* 0x000fc600078e0a37 */
[C---:B------:R-:W-:Y:S01]  /*11ed0*/  ISETP.GT.U32.AND P5, PT, R55.reuse, R12, PT ;  /* 0x0000000c3700720c */ /* 0x040fe20003fa4070 */
[----:B------:R-:W-:Y:S01]  /*11ee0*/  IMAD.HI.U32 R22, R2, R21, RZ ;  /* 0x0000001502167227 */ /* 0x000fe200078e00ff */
[----:B------:R-:W-:-:S03]  /*11ef0*/  ISETP.GT.U32.AND P0, PT, R55, R19, PT ;  /* 0x000000133700720c */ /* 0x000fc60003f04070 */
[----:B------:R-:W-:Y:S02]  /*11f00*/  IMAD.MOV R22, RZ, RZ, -R22 ;  /* 0x000000ffff167224 */ /* 0x000fe400078e0a16 */
[----:B------:R-:W-:Y:S02]  /*11f10*/  @!P3 IMAD.IADD R17, R17, 0x1, -R55 ;  /* 0x000000011111b824 */ /* 0x000fe400078e0a37 */
[C---:B------:R-:W-:Y:S01]  /*11f20*/  IMAD R28, R55.reuse, R22, R21 ;  /* 0x00000016371c7224 */ /* 0x040fe200078e0215 */
[----:B------:R-:W-:Y:S01]  /*11f30*/  IABS R15, R29 ;  /* 0x0000001d000f7213 */ /* 0x000fe20000000000 */
[----:B------:R-:W-:Y:S01]  /*11f40*/  IMAD.HI.U32 R21, R2, R20, RZ ;  /* 0x0000001402157227 */ /* 0x000fe200078e00ff */
[----:B------:R-:W-:Y:S01]  /*11f50*/  IABS R11, R56 ;  /* 0x00000038000b7213 */ /* 0x000fe20000000000 */
[----:B------:R-:W3:Y:S01]  /*11f60*/  LDL R29, [R1+0x3f04] ;  /* 0x003f0400011d7983 */ /* 0x000ee20000100800 */
[----:B------:R-:W-:Y:S01]  /*11f70*/  ISETP.GT.U32.AND P3, PT, R55, R17, PT ;  /* 0x000000113700720c */ /* 0x000fe20003f64070 */
[----:B------:R-:W-:-:S02]  /*11f80*/  @!P5 IMAD.IADD R12, R12, 0x1, -R55 ;  /* 0x000000010c0cd824 */ /* 0x000fc400078e0a37 */
[----:B------:R-:W4:Y:S01]  /*11f90*/  LDL R56, [R1+0x3f14] ;  /* 0x003f140001387983 */ /* 0x000f220000100800 */
[----:B------:R-:W-:Y:S02]  /*11fa0*/  IMAD.MOV R21, RZ, RZ, -R21 ;  /* 0x000000ffff157224 */ /* 0x000fe400078e0a15 */
[C---:B------:R-:W-:Y:S01]  /*11fb0*/  IMAD.HI.U32 R18, R2.reuse, R15, RZ ;  /* 0x0000000f02127227 */ /* 0x040fe200078e00ff */
[----:B------:R1:W-:Y:S03]  /*11fc0*/  STL [R1+0x57d8], R12 ;  /* 0x0057d80c01007387 */ /* 0x0003e60000100800 */
[----:B0-----:R-:W-:-:S04]  /*11fd0*/  IMAD.HI.U32 R13, R2, R11, RZ ;  /* 0x0000000b020d7227 */ /* 0x001fc800078e00ff */
[----:B------:R-:W-:Y:S02]  /*11fe0*/  @!P0 IMAD.IADD R19, R19, 0x1, -R55 ;  /* 0x0000000113138824 */ /* 0x000fe400078e0a37 */
[----:B-1----:R-:W-:Y:S02]  /*11ff0*/  IMAD R12, R55, R21, R20 ;  /* 0x00000015370c7224 */ /* 0x002fe400078e0214 */
[----:B------:R-:W-:Y:S01]  /*12000*/  IMAD.MOV R18, RZ, RZ, -R18 ;  /* 0x000000ffff127224 */ /* 0x000fe200078e0a12 */
[----:B------:R-:W-:Y:S01]  /*12010*/  STL [R1+0x57dc], R19 ;  /* 0x0057dc1301007387 */ /* 0x000fe20000100800 */
[----:B------:R-:W-:-:S03]  /*12020*/  IMAD.MOV R13, RZ, RZ, -R13 ;  /* 0x000000ffff0d7224 */ /* 0x000fc600078e0a0d */
[----:B------:R0:W-:Y:S01]  /*12030*/  STL [R1+0x560], R12 ;  /* 0x0005600c01007387 */ /* 0x0001e20000100800 */
[----:B------:R-:W-:Y:S02]  /*12040*/  IMAD R11, R55, R13, R11 ;  /* 0x0000000d370b7224 */ /* 0x000fe400078e020b */
[----:B------:R-:W-:Y:S02]  /*12050*/  @!P3 IMAD.IADD R17, R17, 0x1, -R55 ;  /* 0x000000011111b824 */ /* 0x000fe400078e0a37 */
[----:B0-----:R-:W-:-:S05]  /*12060*/  IMAD R12, R55, R18, R15 ;  /* 0x00000012370c7224 */ /* 0x001fca00078e020f */
[----:B------:R-:W-:Y:S04]  /*12070*/  STL [R1+0x564], R12 ;  /* 0x0005640c01007387 */ /* 0x000fe80000100800 */
[----:B------:R4:W-:Y:S04]  /*12080*/  STL [R1+0x568], R11 ;  /* 0x0005680b01007387 */ /* 0x0009e80000100800 */
[----:B------:R-:W-:Y:S04]  /*12090*/  STL [R1+0x57e0], R17 ;  /* 0x0057e01101007387 */ /* 0x000fe80000100800 */
[----:B------:R-:W4:Y:S01]  /*120a0*/  LDL R26, [R1+0x3f18] ;  /* 0x003f1800011a7983 */ /* 0x000f220000100800 */
[----:B--2---:R-:W-:-:S03]  /*120b0*/  IABS R20, R27 ;  /* 0x0000001b00147213 */ /* 0x004fc60000000000 */
[----:B------:R-:W2:Y:S01]  /*120c0*/  LDL R27, [R1+0x3f1c] ;  /* 0x003f1c00011b7983 */ /* 0x000ea20000100800 */
[C---:B------:R-:W-:Y:S02]  /*120d0*/  ISETP.GT.U32.AND P6, PT, R55.reuse, R14, PT ;  /* 0x0000000e3700720c */ /* 0x040fe40003fc4070 */
[C---:B------:R-:W-:Y:S02]  /*120e0*/  ISETP.GT.U32.AND P5, PT, R55.reuse, R16, PT ;  /* 0x000000103700720c */ /* 0x040fe40003fa4070 */
[C---:B------:R-:W-:Y:S02]  /*120f0*/  ISETP.GT.U32.AND P0, PT, R55.reuse, R10, PT ;  /* 0x0000000a3700720c */ /* 0x040fe40003f04070 */
[----:B------:R-:W-:-:S07]  /*12100*/  ISETP.GT.U32.AND P3, PT, R55, R9, PT ;  /* 0x000000093700720c */ /* 0x000fce0003f64070 */
[--C-:B------:R-:W-:Y:S02]  /*12110*/  @!P6 IMAD.IADD R14, R14, 0x1, -R55.reuse ;  /* 0x000000010e0ee824 */ /* 0x100fe400078e0a37 */
[--C-:B------:R-:W-:Y:S02]  /*12120*/  @!P5 IMAD.IADD R16, R16, 0x1, -R55.reuse ;  /* 0x000000011010d824 */ /* 0x100fe400078e0a37 */
[--C-:B------:R-:W-:Y:S01]  /*12130*/  @!P0 IMAD.IADD R10, R10, 0x1, -R55.reuse ;  /* 0x000000010a0a8824 */ /* 0x100fe200078e0a37 */
[C---:B------:R-:W-:Y:S02]  /*12140*/  ISETP.GT.U32.AND P6, PT, R55.reuse, R14, PT ;  /* 0x0000000e3700720c */ /* 0x040fe40003fc4070 */
[C---:B------:R-:W-:Y:S02]  /*12150*/  ISETP.GT.U32.AND P5, PT, R55.reuse, R16, PT ;  /* 0x000000103700720c */ /* 0x040fe40003fa4070 */
[----:B------:R-:W-:Y:S01]  /*12160*/  ISETP.GT.U32.AND P0, PT, R55, R10, PT ;  /* 0x0000000a3700720c */ /* 0x000fe20003f04070 */
[----:B------:R-:W-:-:S02]  /*12170*/  @!P3 IMAD.IADD R9, R9, 0x1, -R55 ;  /* 0x000000010909b824 */ /* 0x000fc400078e0a37 */
[----:B------:R-:W-:-:S03]  /*12180*/  IMAD.HI.U32 R21, R2, R20, RZ ;  /* 0x0000001402157227 */ /* 0x000fc600078e00ff */
[----:B------:R-:W-:Y:S02]  /*12190*/  ISETP.GT.U32.AND P3, PT, R55, R9, PT ;  /* 0x000000093700720c */ /* 0x000fe40003f64070 */
[----:B---3--:R-:W-:Y:S01]  /*121a0*/  IABS R15, R29 ;  /* 0x0000001d000f7213 */ /* 0x008fe20000000000 */
[--C-:B------:R-:W-:Y:S01]  /*121b0*/  @!P6 IMAD.IADD R14, R14, 0x1, -R55.reuse ;  /* 0x000000010e0ee824 */ /* 0x100fe200078e0a37 */
[----:B----4-:R-:W-:Y:S01]  /*121c0*/  IABS R11, R56 ;  /* 0x00000038000b7213 */ /* 0x010fe20000000000 */
[--C-:B------:R-:W-:Y:S01]  /*121d0*/  @!P5 IMAD.IADD R16, R16, 0x1, -R55.reuse ;  /* 0x000000011010d824 */ /* 0x100fe200078e0a37 */
[----:B------:R-:W3:Y:S01]  /*121e0*/  LDL R56, [R1+0x3f20] ;  /* 0x003f200001387983 */ /* 0x000ee20000100800 */
[----:B------:R-:W-:Y:S02]  /*121f0*/  @!P0 IMAD.IADD R10, R10, 0x1, -R55 ;  /* 0x000000010a0a8824 */ /* 0x000fe400078e0a37 */
[----:B------:R-:W-:Y:S01]  /*12200*/  IMAD.MOV R21, RZ, RZ, -R21 ;  /* 0x000000ffff157224 */ /* 0x000fe200078e0a15 */
[----:B------:R-:W-:Y:S01]  /*12210*/  STL [R1+0x57e4], R14 ;  /* 0x0057e40e01007387 */ /* 0x000fe20000100800 */
[----:B------:R-:W-:-:S03]  /*12220*/  IMAD.HI.U32 R13, R2, R11, RZ ;  /* 0x0000000b020d7227 */ /* 0x000fc600078e00ff */
[----:B------:R-:W-:Y:S01]  /*12230*/  STL [R1+0x57e8], R16 ;  /* 0x0057e81001007387 */ /* 0x000fe20000100800 */
[----:B------:R-:W-:-:S03]  /*12240*/  IMAD.HI.U32 R18, R2, R15, RZ ;  /* 0x0000000f02127227 */ /* 0x000fc600078e00ff */
[----:B------:R0:W-:Y:S01]  /*12250*/  STL [R1+0x57ec], R10 ;  /* 0x0057ec0a01007387 */ /* 0x0001e20000100800 */
[----:B------:R-:W-:Y:S02]  /*12260*/  IMAD.MOV R13, RZ, RZ, -R13 ;  /* 0x000000ffff0d7224 */ /* 0x000fe400078e0a0d */
[----:B------:R-:W-:Y:S02]  /*12270*/  IMAD.MOV R18, RZ, RZ, -R18 ;  /* 0x000000ffff127224 */ /* 0x000fe400078e0a12 */
[C---:B------:R-:W-:Y:S02]  /*12280*/  IMAD R29, R55.reuse, R13, R11 ;  /* 0x0000000d371d7224 */ /* 0x040fe400078e020b */
[----:B0-----:R-:W-:Y:S02]  /*12290*/  IMAD R10, R55, R21, R20 ;  /* 0x00000015370a7224 */ /* 0x001fe400078e0214 */
[----:B------:R-:W-:-:S03]  /*122a0*/  @!P3 IMAD.IADD R9, R9, 0x1, -R55 ;  /* 0x000000010909b824 */ /* 0x000fc600078e0a37 */
[----:B------:R0:W-:Y:S04]  /*122b0*/  STL [R1+0x554], R10 ;  /* 0x0005540a01007387 */ /* 0x0001e80000100800 */
[----:B------:R-:W-:Y:S01]  /*122c0*/  STL [R1+0x585c], R29 ;  /* 0x00585c1d01007387 */ /* 0x000fe20000100800 */
[----:B0-----:R-:W-:-:S05]  /*122d0*/  IMAD R10, R55, R18, R15 ;  /* 0x00000012370a7224 */ /* 0x001fca00078e020f */
[----:B------:R-:W-:Y:S01]  /*122e0*/  STL [R1+0x558], R10 ;  /* 0x0005580a01007387 */ /* 0x000fe20000100800 */
[----:B------:R-:W-:-:S03]  /*122f0*/  IABS R20, R26 ;  /* 0x0000001a00147213 */ /* 0x000fc60000000000 */
[----:B------:R-:W-:Y:S04]  /*12300*/  STL [R1+0x57f0], R9 ;  /* 0x0057f00901007387 */ /* 0x000fe80000100800 */
[----:B------:R-:W4:Y:S04]  /*12310*/  LDL R25, [R1+0x3f24] ;  /* 0x003f240001197983 */ /* 0x000f280000100800 */
[----:B------:R-:W3:Y:S01]  /*12320*/  LDL R26, [R1+0x3f30] ;  /* 0x003f3000011a7983 */ /* 0x000ee20000100800 */
        /* <DEDUP_REMOVED lines=14> */
[----:B------:R-:W-:-:S03]  /*12410*/  ISETP.GT.U32.AND P3, PT, R55, R5, PT ;  /* 0x000000053700720c */ /* 0x000fc60003f64070 */
[--C-:B------:R-:W-:Y:S02]  /*12420*/  @!P6 IMAD.IADD R8, R8, 0x1, -R55.reuse ;  /* 0x000000010808e824 */ /* 0x100fe400078e0a37 */
[--C-:B------:R-:W-:Y:S02]  /*12430*/  @!P5 IMAD.IADD R7, R7, 0x1, -R55.reuse ;  /* 0x000000010707d824 */ /* 0x100fe400078e0a37 */
[----:B------:R-:W-:Y:S01]  /*12440*/  @!P0 IMAD.IADD R6, R6, 0x1, -R55 ;  /* 0x0000000106068824 */ /* 0x000fe200078e0a37 */
[----:B------:R-:W-:Y:S01]  /*12450*/  STL [R1+0x57f4], R8 ;  /* 0x0057f40801007387 */ /* 0x000fe20000100800 */
[----:B------:R-:W-:Y:S02]  /*12460*/  IMAD.MOV R21, RZ, RZ, -R21 ;  /* 0x000000ffff157224 */ /* 0x000fe400078e0a15 */
[----:B------:R-:W-:Y:S01]  /*12470*/  IMAD.HI.U32 R18, R2, R15, RZ ;  /* 0x0000000f02127227 */ /* 0x000fe200078e00ff */
[----:B------:R-:W-:Y:S04]  /*12480*/  STL [R1+0x57f8], R7 ;  /* 0x0057f80701007387 */ /* 0x000fe80000100800 */
[----:B------:R0:W-:Y:S01]  /*12490*/  STL [R1+0x57fc], R6 ;  /* 0x0057fc0601007387 */ /* 0x0001e20000100800 */
[----:B------:R-:W-:-:S02]  /*124a0*/  IMAD.MOV R18, RZ, RZ, -R18 ;  /* 0x000000ffff127224 */ /* 0x000fc400078e0a12 */
[----:B------:R-:W-:Y:S02]  /*124b0*/  @!P3 IMAD.IADD R5, R5, 0x1, -R55 ;  /* 0x000000010505b824 */ /* 0x000fe400078e0a37 */
[----:B0-----:R-:W-:-:S05]  /*124c0*/  IMAD R6, R55, R21, R20 ;  /* 0x0000001537067224 */ /* 0x001fca00078e0214 */
[----:B------:R0:W-:Y:S02]  /*124d0*/  STL [R1+0x548], R6 ;  /* 0x0005480601007387 */ /* 0x0001e40000100800 */
[----:B0-----:R-:W-:-:S05]  /*124e0*/  IMAD R6, R55, R18, R15 ;  /* 0x0000001237067224 */ /* 0x001fca00078e020f */
[----:B------:R-:W-:Y:S04]  /*124f0*/  STL [R1+0x54c], R6 ;  /* 0x00054c0601007387 */ /* 0x000fe80000100800 */
[----:B------:R-:W-:Y:S01]  /*12500*/  STL [R1+0x5800], R5 ;  /* 0x0058000501007387 */ /* 0x000fe20000100800 */
[----:B----4-:R-:W-:-:S03]  /*12510*/  IABS R20, R25 ;  /* 0x0000001900147213 */ /* 0x010fc60000000000 */
[----:B------:R-:W4:Y:S01]  /*12520*/  LDL R25, [R1+0x3f40] ;  /* 0x003f400001197983 */ /* 0x000f220000100800 */
[----:B---3--:R-:W-:-:S03]  /*12530*/  IABS R15, R26 ;  /* 0x0000001a000f7213 */ /* 0x008fc60000000000 */
[----:B------:R-:W3:Y:S01]  /*12540*/  LDL R26, [R1+0x3f44] ;  /* 0x003f4400011a7983 */ /* 0x000ee20000100800 */
[----:B------:R-:W-:-:S05]  /*12550*/  IABS R11, R56 ;  /* 0x00000038000b7213 */ /* 0x000fca0000000000 */
[----:B------:R-:W-:-:S04]  /*12560*/  IMAD.HI.U32 R13, R2, R11, RZ ;  /* 0x0000000b020d7227 */ /* 0x000fc800078e00ff */
[----:B------:R-:W-:-:S04]  /*12570*/  IMAD.MOV R13, RZ, RZ, -R13 ;  /* 0x000000ffff0d7224 */ /* 0x000fc800078e0a0d */
[C---:B------:R-:W-:Y:S01]  /*12580*/  IMAD R56, R55.reuse, R13, R11 ;  /* 0x0000000d37387224 */ /* 0x040fe200078e020b */
[----:B--2---:R-:W-:Y:S02]  /*12590*/  IABS R11, R27 ;  /* 0x0000001b000b7213 */ /* 0x004fe40000000000 */
        /* <DEDUP_REMOVED lines=9> */
[----:B------:R-:W-:Y:S01]  /*12630*/  ISETP.GT.U32.AND P5, PT, R55, R3, PT ;  /* 0x000000033700720c */ /* 0x000fe20003fa4070 */
[----:B------:R-:W-:Y:S01]  /*12640*/  @!P3 IMAD.IADD R49, R49, 0x1, -R55 ;  /* 0x000000013131b824 */ /* 0x000fe200078e0a37 */
[----:B------:R-:W-:Y:S01]  /*12650*/  ISETP.GT.U32.AND P0, PT, R55, R50, PT ;  /* 0x000000323700720c */ /* 0x000fe20003f04070 */
[----:B------:R-:W-:-:S03]  /*12660*/  IMAD.HI.U32 R18, R2, R15, RZ ;  /* 0x0000000f02127227 */ /* 0x000fc600078e00ff */
[----:B------:R-:W-:Y:S01]  /*12670*/  ISETP.GT.U32.AND P3, PT, R55, R49, PT ;  /* 0x000000313700720c */ /* 0x000fe20003f64070 */
[----:B------:R-:W-:-:S04]  /*12680*/  IMAD.HI.U32 R13, R2, R11, RZ ;  /* 0x0000000b020d7227 */ /* 0x000fc800078e00ff */
[--C-:B------:R-:W-:Y:S02]  /*12690*/  @!P6 IMAD.IADD R4, R4, 0x1, -R55.reuse ;  /* 0x000000010404e824 */ /* 0x100fe400078e0a37 */
[----:B------:R-:W-:Y:S02]  /*126a0*/  @!P5 IMAD.IADD R3, R3, 0x1, -R55 ;  /* 0x000000010303d824 */ /* 0x000fe400078e0a37 */
[----:B------:R-:W-:Y:S02]  /*126b0*/  IMAD.MOV R18, RZ, RZ, -R18 ;  /* 0x000000ffff127224 */ /* 0x000fe400078e0a12 */
[----:B------:R-:W-:Y:S01]  /*126c0*/  IMAD.MOV R13, RZ, RZ, -R13 ;  /* 0x000000ffff0d7224 */ /* 0x000fe200078e0a0d */
[----:B------:R0:W-:Y:S01]  /*126d0*/  STL [R1+0x5804], R4 ;  /* 0x0058040401007387 */ /* 0x0001e20000100800 */
[----:B------:R-:W-:-:S03]  /*126e0*/  IMAD.HI.U32 R21, R2, R20, RZ ;  /* 0x0000001402157227 */ /* 0x000fc600078e00ff */
[----:B------:R1:W-:Y:S01]  /*126f0*/  STL [R1+0x5808], R3 ;  /* 0x0058080301007387 */ /* 0x0003e20000100800 */
[----:B------:R-:W-:Y:S02]  /*12700*/  @!P0 IMAD.IADD R50, R50, 0x1, -R55 ;  /* 0x0000000132328824 */ /* 0x000fe400078e0a37 */
[----:B------:R-:W-:Y:S02]  /*12710*/  IMAD.MOV R21, RZ, RZ, -R21 ;  /* 0x000000ffff157224 */ /* 0x000fe400078e0a15 */
[----:B0-----:R-:W-:Y:S02]  /*12720*/  IMAD R4, R55, R18, R15 ;  /* 0x0000001237047224 */ /* 0x001fe400078e020f */
[----:B------:R-:W-:Y:S02]  /*12730*/  @!P3 IMAD.IADD R49, R49, 0x1, -R55 ;  /* 0x000000013131b824 */ /* 0x000fe400078e0a37 */
[C---:B-1----:R-:W-:Y:S01]  /*12740*/  IMAD R3, R55.reuse, R13, R11 ;  /* 0x0000000d37037224 */ /* 0x042fe200078e020b */
[----:B------:R-:W-:Y:S01]  /*12750*/  STL [R1+0x580c], R50 ;  /* 0x00580c3201007387 */ /* 0x000fe20000100800 */
[----:B------:R-:W-:-:S03]  /*12760*/  IMAD R16, R55, R21, R20 ;  /* 0x0000001537107224 */ /* 0x000fc600078e0214 */
[----:B------:R0:W-:Y:S01]  /*12770*/  STL [R1+0x540], R4 ;  /* 0x0005400401007387 */ /* 0x0001e20000100800 */
[----:B------:R-:W-:-:S03]  /*12780*/  ISETP.GT.U32.AND P6, PT, R55, R48, PT ;  /* 0x000000303700720c */ /* 0x000fc60003fc4070 */
[----:B------:R-:W-:Y:S01]  /*12790*/  STL [R1+0x544], R3 ;  /* 0x0005440301007387 */ /* 0x000fe20000100800 */
[----:B------:R-:W-:-:S03]  /*127a0*/  ISETP.GT.U32.AND P5, PT, R55, R47, PT ;  /* 0x0000002f3700720c */ /* 0x000fc60003fa4070 */
[----:B------:R-:W-:Y:S01]  /*127b0*/  STL [R1+0x5810], R49 ;  /* 0x0058103101007387 */ /* 0x000fe20000100800 */
[C---:B------:R-:W-:Y:S02]  /*127c0*/  ISETP.GT.U32.AND P0, PT, R55.reuse, R46, PT ;  /* 0x0000002e3700720c */ /* 0x040fe40003f04070 */
[----:B------:R-:W-:Y:S02]  /*127d0*/  ISETP.GT.U32.AND P3, PT, R55, R45, PT ;  /* 0x0000002d3700720c */ /* 0x000fe40003f64070 */
[----:B----4-:R-:W-:Y:S02]  /*127e0*/  IABS R20, R25 ;  /* 0x0000001900147213 */ /* 0x010fe40000000000 */
[----:B------:R-:W4:Y:S01]  /*127f0*/  LDL R25, [R1+0x3f54] ;  /* 0x003f540001197983 */ /* 0x000f220000100800 */
[----:B---3--:R-:W-:-:S03]  /*12800*/  IABS R15, R26 ;  /* 0x0000001a000f7213 */ /* 0x008fc60000000000 */
[----:B------:R-:W3:Y:S01]  /*12810*/  LDL R26, [R1+0x3f4c] ;  /* 0x003f4c00011a7983 */ /* 0x000ee20000100800 */
[--C-:B------:R-:W-:Y:S02]  /*12820*/  @!P6 IMAD.IADD R48, R48, 0x1, -R55.reuse ;  /* 0x000000013030e824 */ /* 0x100fe400078e0a37 */
[--C-:B------:R-:W-:Y:S02]  /*12830*/  @!P5 IMAD.IADD R47, R47, 0x1, -R55.reuse ;  /* 0x000000012f2fd824 */ /* 0x100fe400078e0a37 */
[--C-:B------:R-:W-:Y:S01]  /*12840*/  @!P0 IMAD.IADD R46, R46, 0x1, -R55.reuse ;  /* 0x000000012e2e8824 */ /* 0x100fe200078e0a37 */
[----:B------:R-:W-:Y:S01]  /*12850*/  ISETP.GT.U32.AND P6, PT, R55, R48, PT ;  /* 0x000000303700720c */ /* 0x000fe20003fc4070 */
[----:B------:R-:W-:Y:S01]  /*12860*/  @!P3 IMAD.IADD R45, R45, 0x1, -R55 ;  /* 0x000000012d2db824 */ /* 0x000fe200078e0a37 */
[C---:B------:R-:W-:Y:S02]  /*12870*/  ISETP.GT.U32.AND P5, PT, R55.reuse, R47, PT ;  /* 0x0000002f3700720c */ /* 0x040fe40003fa4070 */
[----:B------:R-:W-:-:S02]  /*12880*/  ISETP.GT.U32.AND P0, PT, R55, R46, PT ;  /* 0x0000002e3700720c */ /* 0x000fc40003f04070 */
[----:B------:R-:W-:-:S07]  /*12890*/  ISETP.GT.U32.AND P3, PT, R55, R45, PT ;  /* 0x0000002d3700720c */ /* 0x000fce0003f64070 */
[--C-:B------:R-:W-:Y:S02]  /*128a0*/  @!P6 IMAD.IADD R48, R48, 0x1, -R55.reuse ;  /* 0x000000013030e824 */ /* 0x100fe400078e0a37 */
[--C-:B------:R-:W-:Y:S02]  /*128b0*/  @!P5 IMAD.IADD R47, R47, 0x1, -R55.reuse ;  /* 0x000000012f2fd824 */ /* 0x100fe400078e0a37 */
[--C-:B------:R-:W-:Y:S02]  /*128c0*/  @!P0 IMAD.IADD R46, R46, 0x1, -R55.reuse ;  /* 0x000000012e2e8824 */ /* 0x100fe400078e0a37 */
[----:B------:R-:W-:Y:S01]  /*128d0*/  @!P3 IMAD.IADD R45, R45, 0x1, -R55 ;  /* 0x000000012d2db824 */ /* 0x000fe200078e0a37 */
[----:B--2---:R-:W-:Y:S02]  /*128e0*/  IABS R11, R27 ;  /* 0x0000001b000b7213 */ /* 0x004fe40000000000 */
[----:B------:R-:W2:Y:S03]  /*128f0*/  LDL R27, [R1+0x3f50] ;  /* 0x003f5000011b7983 */ /* 0x000ea60000100800 */
[----:B------:R-:W-:-:S04]  /*12900*/  IMAD.HI.U32 R13, R2, R11, RZ ;  /* 0x0000000b020d7227 */ /* 0x000fc800078e00ff */
[----:B------:R-:W-:Y:S01]  /*12910*/  IMAD.MOV R13, RZ, RZ, -R13 ;  /* 0x000000ffff0d7224 */ /* 0x000fe200078e0a0d */
[----:B------:R-:W-:Y:S03]  /*12920*/  STL [R1+0x57b4], R48 ;  /* 0x0057b43001007387 */ /* 0x000fe60000100800 */
[----:B0-----:R-:W-:Y:S01]  /*12930*/  IMAD R4, R55, R13, R11 ;  /* 0x0000000d37047224 */ /* 0x001fe200078e020b */
[----:B------:R-:W-:Y:S04]  /*12940*/  STL [R1+0x57ac], R47 ;  /* 0x0057ac2f01007387 */ /* 0x000fe80000100800 */
[----:B------:R0:W-:Y:S04]  /*12950*/  STL [R1+0x57b0], R46 ;  /* 0x0057b02e01007387 */ /* 0x0001e80000100800 */
[----:B------:R1:W-:Y:S04]  /*12960*/  STL [R1+0x538], R4 ;  /* 0x0005380401007387 */ /* 0x0003e80000100800 */
[----:B------:R-:W-:Y:S04]  /*12970*/  STL [R1+0x5814], R45 ;  /* 0x0058142d01007387 */ /* 0x000fe80000100800 */
[----:B------:R-:W2:Y:S01]  /*12980*/  LDL R22, [R1+0x3f60] ;  /* 0x003f600001167983 */ /* 0x000ea20000100800 */
[----:B------:R-:W-:-:S04]  /*12990*/  IMAD.HI.U32 R21, R2, R20, RZ ;  /* 0x0000001402157227 */ /* 0x000fc800078e00ff */
[----:B------:R-:W-:Y:S01]  /*129a0*/  IMAD.HI.U32 R18, R2, R15, RZ ;  /* 0x0000000f02127227 */ /* 0x000fe200078e00ff */
[----:B------:R-:W-:-:S03]  /*129b0*/  ISETP.GT.U32.AND P6, PT, R55, R44, PT ;  /* 0x0000002c3700720c */ /* 0x000fc60003fc4070 */
[----:B------:R-:W-:Y:S02]  /*129c0*/  IMAD.MOV R21, RZ, RZ, -R21 ;  /* 0x000000ffff157224 */ /* 0x000fe400078e0a15 */
[----:B------:R-:W-:Y:S01]  /*129d0*/  IMAD.MOV R18, RZ, RZ, -R18 ;  /* 0x000000ffff127224 */ /* 0x000fe200078e0a12 */
[C---:B------:R-:W-:Y:S01]  /*129e0*/  ISETP.GT.U32.AND P5, PT, R55.reuse, R43, PT ;  /* 0x0000002b3700720c */ /* 0x040fe20003fa4070 */
[C---:B0-----:R-:W-:Y:S01]  /*129f0*/  IMAD R46, R55.reuse, R21, R20 ;  /* 0x00000015372e7224 */ /* 0x041fe200078e0214 */
[C---:B------:R-:W-:Y:S01]  /*12a00*/  ISETP.GT.U32.AND P0, PT, R55.reuse, R42, PT ;  /* 0x0000002a3700720c */ /* 0x040fe20003f04070 */
[C---:B------:R-:W-:Y:S01]  /*12a10*/  IMAD R3, R55.reuse, R18, R15 ;  /* 0x0000001237037224 */ /* 0x040fe200078e020f */
[----:B------:R-:W-:-:S03]  /*12a20*/  ISETP.GT.U32.AND P3, PT, R55, R41, PT ;  /* 0x000000293700720c */ /* 0x000fc60003f64070 */
[----:B------:R-:W-:-:S06]  /*12a30*/  @!P6 IMAD.IADD R44, R44, 0x1, -R55 ;  /* 0x000000012c2ce824 */ /* 0x000fcc00078e0a37 */
[--C-:B------:R-:W-:Y:S02]  /*12a40*/  @!P5 IMAD.IADD R43, R43, 0x1, -R55.reuse ;  /* 0x000000012b2bd824 */ /* 0x100fe400078e0a37 */
[--C-:B------:R-:W-:Y:S01]  /*12a50*/  @!P0 IMAD.IADD R42, R42, 0x1, -R55.reuse ;  /* 0x000000012a2a8824 */ /* 0x100fe200078e0a37 */
[----:B------:R-:W-:Y:S01]  /*12a60*/  ISETP.GT.U32.AND P6, PT, R55, R44, PT ;  /* 0x0000002c3700720c */ /* 0x000fe20003fc4070 */
[----:B------:R-:W-:Y:S01]  /*12a70*/  @!P3 IMAD.IADD R41, R41, 0x1, -R55 ;  /* 0x000000012929b824 */ /* 0x000fe200078e0a37 */
[C---:B------:R-:W-:Y:S02]  /*12a80*/  ISETP.GT.U32.AND P5, PT, R55.reuse, R43, PT ;  /* 0x0000002b3700720c */ /* 0x040fe40003fa4070 */
[C---:B------:R-:W-:Y:S02]  /*12a90*/  ISETP.GT.U32.AND P0, PT, R55.reuse, R42, PT ;  /* 0x0000002a3700720c */ /* 0x040fe40003f04070 */
[----:B------:R-:W-:Y:S02]  /*12aa0*/  ISETP.GT.U32.AND P3, PT, R55, R41, PT ;  /* 0x000000293700720c */ /* 0x000fe40003f64070 */
[----:B----4-:R-:W-:-:S02]  /*12ab0*/  IABS R20, R25 ;  /* 0x0000001900147213 */ /* 0x010fc40000000000 */
[----:B------:R-:W4:Y:S01]  /*12ac0*/  LDL R25, [R1+0x3f64] ;  /* 0x003f640001197983 */ /* 0x000f220000100800 */
[----:B---3--:R-:W-:-:S03]  /*12ad0*/  IABS R15, R26 ;  /* 0x0000001a000f7213 */ /* 0x008fc60000000000 */
[----:B------:R-:W3:Y:S04]  /*12ae0*/  LDL R26, [R1+0x3f68] ;  /* 0x003f6800011a7983 */ /* 0x000ee80000100800 */
[----:B------:R-:W3:Y:S04]  /*12af0*/  LDL.LU R19, [R1+0x68] ;  /* 0x0000680001137983 */ /* 0x000ee80000300800 */
[----:B------:R-:W3:Y:S04]  /*12b00*/  LDL.LU R24, [R1+0x64] ;  /* 0x0000640001187983 */ /* 0x000ee80000300800 */
[----:B------:R-:W3:Y:S01]  /*12b10*/  LDL.LU R23, [R1+0x60] ;  /* 0x0000600001177983 */ /* 0x000ee20000300800 */
[----:B------:R-:W-:-:S04]  /*12b20*/  IMAD.HI.U32 R21, R2, R20, RZ ;  /* 0x0000001402157227 */ /* 0x000fc800078e00ff */
[----:B------:R-:W-:-:S04]  /*12b30*/  IMAD.HI.U32 R18, R2, R15, RZ ;  /* 0x0000000f02127227 */ /* 0x000fc800078e00ff */
[----:B------:R-:W-:Y:S02]  /*12b40*/  @!P6 IMAD.IADD R44, R44, 0x1, -R55 ;  /* 0x000000012c2ce824 */ /* 0x000fe400078e0a37 */
[----:B------:R-:W-:Y:S02]  /*12b50*/  IMAD.MOV R21, RZ, RZ, -R21 ;  /* 0x000000ffff157224 */ /* 0x000fe400078e0a15 */
[--C-:B------:R-:W-:Y:S02]  /*12b60*/  @!P5 IMAD.IADD R43, R43, 0x1, -R55.reuse ;  /* 0x000000012b2bd824 */ /* 0x100fe400078e0a37 */
[----:B------:R-:W-:Y:S02]  /*12b70*/  IMAD.MOV R18, RZ, RZ, -R18 ;  /* 0x000000ffff127224 */ /* 0x000fe400078e0a12 */
[----:B------:R-:W-:Y:S01]  /*12b80*/  @!P0 IMAD.IADD R42, R42, 0x1, -R55 ;  /* 0x000000012a2a8824 */ /* 0x000fe200078e0a37 */
[----:B------:R-:W-:Y:S01]  /*12b90*/  STL [R1+0x57a4], R44 ;  /* 0x0057a42c01007387 */ /* 0x000fe20000100800 */
[----:B-1----:R-:W-:-:S02]  /*12ba0*/  IMAD R4, R55, R21, R20 ;  /* 0x0000001537047224 */ /* 0x002fc400078e0214 */
[----:B------:R-:W-:Y:S01]  /*12bb0*/  IMAD R48, R55, R18, R15 ;  /* 0x0000001237307224 */ /* 0x000fe200078e020f */
[----:B------:R-:W-:Y:S01]  /*12bc0*/  STL [R1+0x57a8], R43 ;  /* 0x0057a82b01007387 */ /* 0x000fe20000100800 */
[----:B------:R-:W-:-:S03]  /*12bd0*/  @!P3 IMAD.IADD R41, R41, 0x1, -R55 ;  /* 0x000000012929b824 */ /* 0x000fc600078e0a37 */
[----:B------:R-:W-:Y:S04]  /*12be0*/  STL [R1+0x5818], R42 ;  /* 0x0058182a01007387 */ /* 0x000fe80000100800 */
[----:B------:R-:W3:Y:S04]  /*12bf0*/  LDL.LU R14, [R1+0x5c] ;  /* 0x00005c00010e7983 */ /* 0x000ee80000300800 */
[----:B------:R-:W-:Y:S04]  /*12c00*/  STL [R1+0x524], R4 ;  /* 0x0005240401007387 */ /* 0x000fe80000100800 */
[----:B------:R-:W-:Y:S04]  /*12c10*/  STL [R1+0x5858], R48 ;  /* 0x0058583001007387 */ /* 0x000fe80000100800 */
[----:B------:R-:W-:Y:S04]  /*12c20*/  STL [R1+0x581c], R41 ;  /* 0x00581c2901007387 */ /* 0x000fe80000100800 */
[----:B------:R-:W3:Y:S01]  /*12c30*/  LDL R17, [R1+0x3f70] ;  /* 0x003f700001117983 */ /* 0x000ee20000100800 */
[----:B------:R-:W-:-:S02]  /*12c40*/  ISETP.GT.U32.AND P6, PT, R55, R40, PT ;  /* 0x000000283700720c */ /* 0x000fc40003fc4070 */
[----:B------:R-:W-:Y:S01]  /*12c50*/  ISETP.GT.U32.AND P5, PT, R55, R0, PT ;  /* 0x000000003700720c */ /* 0x000fe20003fa4070 */
[----:B------:R-:W3:Y:S01]  /*12c60*/  LDL R10, [R1+0x3f6c] ;  /* 0x003f6c00010a7983 */ /* 0x000ee20000100800 */
[----:B--2---:R-:W-:-:S03]  /*12c70*/  IABS R20, R22 ;  /* 0x0000001600147213 */ /* 0x004fc60000000000 */
[----:B------:R-:W2:Y:S06]  /*12c80*/  LDL R22, [R1+0x3f74] ;  /* 0x003f740001167983 */ /* 0x000eac0000100800 */
[--C-:B------:R-:W-:Y:S02]  /*12c90*/  @!P6 IMAD.IADD R40, R40, 0x1, -R55.reuse ;  /* 0x000000012828e824 */ /* 0x100fe400078e0a37 */
[----:B------:R-:W-:Y:S01]  /*12ca0*/  @!P5 IMAD.IADD R0, R0, 0x1, -R55 ;  /* 0x000000010000d824 */ /* 0x000fe200078e0a37 */
[C---:B------:R-:W-:Y:S01]  /*12cb0*/  ISETP.GT.U32.AND P0, PT, R55.reuse, R61, PT ;  /* 0x0000003d3700720c */ /* 0x040fe20003f04070 */
[----:B------:R-:W2:Y:S01]  /*12cc0*/  LDL.LU R12, [R1+0x58] ;  /* 0x00005800010c7983 */ /* 0x000ea20000300800 */
[----:B------:R-:W-:-:S02]  /*12cd0*/  ISETP.GT.U32.AND P6, PT, R55, R40, PT ;  /* 0x000000283700720c */ /* 0x000fc40003fc4070 */
[----:B------:R-:W-:Y:S02]  /*12ce0*/  ISETP.GT.U32.AND P5, PT, R55, R0, PT ;  /* 0x000000003700720c */ /* 0x000fe40003fa4070 */
[----:B------:R-:W-:-:S05]  /*12cf0*/  IABS R11, R27 ;  /* 0x0000001b000b7213 */ /* 0x000fca0000000000 */
[----:B------:R-:W-:-:S04]  /*12d00*/  IMAD.HI.U32 R13, R2, R11, RZ ;  /* 0x0000000b020d7227 */ /* 0x000fc800078e00ff */
[--C-:B------:R-:W-:Y:S02]  /*12d10*/  @!P6 IMAD.IADD R40, R40, 0x1, -R55.reuse ;  /* 0x000000012828e824 */ /* 0x100fe400078e0a37 */
[--C-:B------:R-:W-:Y:S02]  /*12d20*/  @!P0 IMAD.IADD R61, R61, 0x1, -R55.reuse ;  /* 0x000000013d3d8824 */ /* 0x100fe400078e0a37 */
[----:B------:R-:W-:Y:S02]  /*12d30*/  @!P5 IMAD.IADD R0, R0, 0x1, -R55 ;  /* 0x000000010000d824 */ /* 0x000fe400078e0a37 */
[----:B------:R-:W-:Y:S01]  /*12d40*/  IMAD.MOV R13, RZ, RZ, -R13 ;  /* 0x000000ffff0d7224 */ /* 0x000fe200078e0a0d */
[----:B------:R-:W-:-:S03]  /*12d50*/  ISETP.GT.U32.AND P0, PT, R55, R61, PT ;  /* 0x0000003d3700720c */ /* 0x000fc60003f04070 */
[----:B------:R-:W-:Y:S02]  /*12d60*/  IMAD R27, R55, R13, R11 ;  /* 0x0000000d371b7224 */ /* 0x000fe400078e020b */
[----:B------:R-:W-:-:S04]  /*12d70*/  IMAD.HI.U32 R21, R2, R20, RZ ;  /* 0x0000001402157227 */ /* 0x000fc800078e00ff */
[----:B------:R-:W-:-:S04]  /*12d80*/  IMAD.MOV R21, RZ, RZ, -R21 ;  /* 0x000000ffff157224 */ /* 0x000fc800078e0a15 */
[----:B------:R-:W-:Y:S01]  /*12d90*/  @!P0 IMAD.IADD R61, R61, 0x1, -R55 ;  /* 0x000000013d3d8824 */ /* 0x000fe200078e0a37 */
[----:B----4-:R-:W-:Y:S02]  /*12da0*/  IABS R15, R25 ;  /* 0x00000019000f7213 */ /* 0x010fe40000000000 */
[----:B------:R-:W4:Y:S01]  /*12db0*/  LDL.LU R25, [R1+0x54] ;  /* 0x0000540001197983 */ /* 0x000f220000300800 */
[C---:B---3--:R-:W-:Y:S02]  /*12dc0*/  ISETP.GT.U32.AND P3, PT, R55.reuse, R19, PT ;  /* 0x000000133700720c */ /* 0x048fe40003f64070 */
[C---:B------:R-:W-:Y:S02]  /*12dd0*/  ISETP.GT.U32.AND P6, PT, R55.reuse, R24, PT ;  /* 0x000000183700720c */ /* 0x040fe40003fc4070 */
[----:B------:R-:W-:Y:S02]  /*12de0*/  ISETP.GT.U32.AND P5, PT, R55, R23, PT ;  /* 0x000000173700720c */ /* 0x000fe40003fa4070 */
[----:B------:R-:W-:-:S02]  /*12df0*/  IABS R11, R26 ;  /* 0x0000001a000b7213 */ /* 0x000fc40000000000 */
[----:B------:R-:W3:Y:S05]  /*12e00*/  LDL.LU R26, [R1+0x50] ;  /* 0x00005000011a7983 */ /* 0x000eea0000300800 */
[--C-:B------:R-:W-:Y:S02]  /*12e10*/  @!P3 IMAD.IADD R19, R19, 0x1, -R55.reuse ;  /* 0x000000011313b824 */ /* 0x100fe400078e0a37 */
[----:B------:R-:W-:-:S03]  /*12e20*/  @!P6 IMAD.IADD R24, R24, 0x1, -R55 ;  /* 0x000000011818e824 */ /* 0x000fc600078e0a37 */
[C---:B------:R-:W-:Y:S01]  /*12e30*/  ISETP.GT.U32.AND P3, PT, R55.reuse, R19, PT ;  /* 0x000000133700720c */ /* 0x040fe20003f64070 */
[C---:B------:R-:W-:Y:S01]  /*12e40*/  IMAD.HI.U32 R13, R2.reuse, R11, RZ ;  /* 0x0000000b020d7227 */ /* 0x040fe200078e00ff */
[----:B------:R-:W-:Y:S01]  /*12e50*/  STL [R1+0x5820], R40 ;  /* 0x0058202801007387 */ /* 0x000fe20000100800 */
[----:B------:R-:W-:Y:S02]  /*12e60*/  ISETP.GT.U32.AND P6, PT, R55, R24, PT ;  /* 0x000000183700720c */ /* 0x000fe40003fc4070 */
[----:B------:R-:W-:Y:S01]  /*12e70*/  @!P5 IMAD.IADD R23, R23, 0x1, -R55 ;  /* 0x000000011717d824 */ /* 0x000fe200078e0a37 */
[----:B------:R0:W-:Y:S01]  /*12e80*/  STL [R1+0x5824], R0 ;  /* 0x0058240001007387 */ /* 0x0001e20000100800 */
[----:B------:R-:W-:-:S03]  /*12e90*/  IMAD.HI.U32 R18, R2, R15, RZ ;  /* 0x0000000f02127227 */ /* 0x000fc600078e00ff */
[C---:B------:R-:W-:Y:S01]  /*12ea0*/  ISETP.GT.U32.AND P5, PT, R55.reuse, R23, PT ;  /* 0x000000173700720c */ /* 0x040fe20003fa4070 */
[----:B------:R-:W-:Y:S02]  /*12eb0*/  IMAD.MOV R13, RZ, RZ, -R13 ;  /* 0x000000ffff0d7224 */ /* 0x000fe400078e0a0d */
[----:B------:R-:W-:Y:S02]  /*12ec0*/  IMAD.MOV R18, RZ, RZ, -R18 ;  /* 0x000000ffff127224 */ /* 0x000fe400078e0a12 */
[----:B0-----:R-:W-:Y:S01]  /*12ed0*/  IMAD R0, R55, R21, R20 ;  /* 0x0000001537007224 */ /* 0x001fe200078e0214 */
[----:B------:R0:W-:Y:S01]  /*12ee0*/  STL [R1+0x6c], R61 ;  /* 0x00006c3d01007387 */ /* 0x0001e20000100800 */
[----:B------:R-:W-:-:S03]  /*12ef0*/  @!P3 IMAD.IADD R19, R19, 0x1, -R55 ;  /* 0x000000011313b824 */ /* 0x000fc600078e0a37 */
[----:B------:R1:W-:Y:S01]  /*12f00*/  STL [R1+0x518], R0 ;  /* 0x0005180001007387 */ /* 0x0003e20000100800 */
[----:B------:R-:W-:Y:S02]  /*12f10*/  @!P6 IMAD.IADD R24, R24, 0x1, -R55 ;  /* 0x000000011818e824 */ /* 0x000fe400078e0a37 */
[C---:B0-----:R-:W-:Y:S02]  /*12f20*/  IMAD R61, R55.reuse, R13, R11 ;  /* 0x0000000d373d7224 */ /* 0x041fe400078e020b */
[----:B-1----:R-:W-:-:S03]  /*12f30*/  IMAD R0, R55, R18, R15 ;  /* 0x0000001237007224 */ /* 0x002fc600078e020f */
[----:B------:R-:W-:Y:S01]  /*12f40*/  STL [R1+0x5854], R61 ;  /* 0x0058543d01007387 */ /* 0x000fe20000100800 */
[----:B------:R-:W-:-:S03]  /*12f50*/  @!P5 IMAD.IADD R23, R23, 0x1, -R55 ;  /* 0x000000011717d824 */ /* 0x000fc600078e0a37 */
[----:B------:R-:W-:Y:S01]  /*12f60*/  STL [R1+0x51c], R0 ;  /* 0x00051c0001007387 */ /* 0x000fe20000100800 */
[----:B------:R-:W-:-:S03]  /*12f70*/  IABS R15, R17 ;  /* 0x00000011000f7213 */ /* 0x000fc60000000000 */
[----:B------:R0:W-:Y:S04]  /*12f80*/  STL [R1+0x68], R19 ;  /* 0x0000681301007387 */ /* 0x0001e80000100800 */
[----:B0-----:R-:W3:Y:S04]  /*12f90*/  LDL.LU R19, [R1+0x48] ;  /* 0x0000480001137983 */ /* 0x001ee80000300800 */
[----:B------:R0:W-:Y:S04]  /*12fa0*/  STL [R1+0x64], R24 ;  /* 0x0000641801007387 */ /* 0x0001e80000100800 */
[----:B------:R-:W3:Y:S04]  /*12fb0*/  LDL R17, [R1+0x3f78] ;  /* 0x003f780001117983 */ /* 0x000ee80000100800 */
[----:B0-----:R-:W3:Y:S01]  /*12fc0*/  LDL.LU R24, [R1+0x44] ;  /* 0x0000440001187983 */ /* 0x001ee20000300800 */
[----:B--2---:R-:W-:-:S03]  /*12fd0*/  IABS R11, R22 ;  /* 0x00000016000b7213 */ /* 0x004fc60000000000 */
[----:B------:R-:W2:Y:S04]  /*12fe0*/  LDL R22, [R1+0x3f7c] ;  /* 0x003f7c0001167983 */ /* 0x000ea80000100800 */
[----:B------:R0:W-:Y:S04]  /*12ff0*/  STL [R1+0x60], R23 ;  /* 0x0000601701007387 */ /* 0x0001e80000100800 */
[----:B0-----:R-:W2:Y:S01]  /*13000*/  LDL R23, [R1+0x3f90] ;  /* 0x003f900001177983 */ /* 0x001ea20000100800 */
[C---:B------:R-:W-:Y:S02]  /*13010*/  ISETP.GT.U32.AND P0, PT, R55.reuse, R14, PT ;  /* 0x0000000e3700720c */ /* 0x040fe40003f04070 */
[----:B------:R-:W-:-:S11]  /*13020*/  ISETP.GT.U32.AND P3, PT, R55, R12, PT ;  /* 0x0000000c3700720c */ /* 0x000fd60003f64070 */
[--C-:B------:R-:W-:Y:S02]  /*13030*/  @!P0 IMAD.IADD R14, R14, 0x1, -R55.reuse ;  /* 0x000000010e0e8824 */ /* 0x100fe400078e0a37 */
[----:B------:R-:W-:-:S03]  /*13040*/  @!P3 IMAD.IADD R12, R12, 0x1, -R55 ;  /* 0x000000010c0cb824 */ /* 0x000fc600078e0a37 */
[C---:B------:R-:W-:Y:S02]  /*13050*/  ISETP.GT.U32.AND P0, PT, R55.reuse, R14, PT ;  /* 0x0000000e3700720c */ /* 0x040fe40003f04070 */
[C---:B------:R-:W-:Y:S01]  /*13060*/  ISETP.GT.U32.AND P3, PT, R55.reuse, R12, PT ;  /* 0x0000000c3700720c */ /* 0x040fe20003f64070 */
[----:B------:R-:W-:Y:S01]  /*13070*/  IMAD.HI.U32 R18, R2, R15, RZ ;  /* 0x0000000f02127227 */ /* 0x000fe200078e00ff */
[----:B----4-:R-:W-:-:S03]  /*13080*/  ISETP.GT.U32.AND P6, PT, R55, R25, PT ;  /* 0x000000193700720c */ /* 0x010fc60003fc4070 */
[----:B------:R-:W-:Y:S01]  /*13090*/  IMAD.HI.U32 R13, R2, R11, RZ ;  /* 0x0000000b020d7227 */ /* 0x000fe200078e00ff */
[----:B---3--:R-:W-:-:S09]  /*130a0*/  ISETP.GT.U32.AND P5, PT, R55, R26, PT ;  /* 0x0000001a3700720c */ /* 0x008fd20003fa4070 */
[----:B------:R-:W-:Y:S01]  /*130b0*/  @!P6 IMAD.IADD R25, R25, 0x1, -R55 ;  /* 0x000000011919e824 */ /* 0x000fe200078e0a37 */
[----:B------:R-:W-:-:S04]  /*130c0*/  IABS R20, R10 ;  /* 0x0000000a00147213 */ /* 0x000fc80000000000 */
[----:B------:R-:W-:Y:S01]  /*130d0*/  ISETP.GT.U32.AND P6, PT, R55, R25, PT ;  /* 0x000000193700720c */ /* 0x000fe20003fc4070 */
[----:B------:R-:W-:Y:S02]  /*130e0*/  IMAD.MOV R18, RZ, RZ, -R18 ;  /* 0x000000ffff127224 */ /* 0x000fe400078e0a12 */
[----:B------:R-:W-:Y:S02]  /*130f0*/  @!P5 IMAD.IADD R26, R26, 0x1, -R55 ;  /* 0x000000011a1ad824 */ /* 0x000fe400078e0a37 */
[----:B------:R-:W-:-:S03]  /*13100*/  IMAD.MOV R13, RZ, RZ, -R13 ;  /* 0x000000ffff0d7224 */ /* 0x000fc600078e0a0d */
[C---:B------:R-:W-:Y:S01]  /*13110*/  ISETP.GT.U32.AND P5, PT, R55.reuse, R26, PT ;  /* 0x0000001a3700720c */ /* 0x040fe20003fa4070 */
[----:B------:R-:W-:Y:S02]  /*13120*/  @!P0 IMAD.IADD R14, R14, 0x1, -R55 ;  /* 0x000000010e0e8824 */ /* 0x000fe400078e0a37 */
[C---:B------:R-:W-:Y:S02]  /*13130*/  IMAD R5, R55.reuse, R18, R15 ;  /* 0x0000001237057224 */ /* 0x040fe400078e020f */
[----:B------:R-:W-:Y:S01]  /*13140*/  IMAD.HI.U32 R21, R2, R20, RZ ;  /* 0x0000001402157227 */ /* 0x000fe200078e00ff */
[----:B------:R-:W-:Y:S03]  /*13150*/  STL [R1+0x5c], R14 ;  /* 0x00005c0e01007387 */ /* 0x000fe60000100800 */
[C---:B------:R-:W-:Y:S02]  /*13160*/  IMAD R0, R55.reuse, R13, R11 ;  /* 0x0000000d37007224 */ /* 0x040fe400078e020b */
[----:B------:R-:W-:Y:S01]  /*13170*/  @!P3 IMAD.IADD R12, R12, 0x1, -R55 ;  /* 0x000000010c0cb824 */ /* 0x000fe200078e0a37 */
[----:B------:R-:W-:Y:S01]  /*13180*/  ISETP.GT.U32.AND P0, PT, R55, R39, PT ;  /* 0x000000273700720c */ /* 0x000fe20003f04070 */
[----:B------:R-:W-:Y:S01]  /*13190*/  IMAD.MOV R21, RZ, RZ, -R21 ;  /* 0x000000ffff157224 */ /* 0x000fe200078e0a15 */
[----:B------:R-:W-:Y:S01]  /*131a0*/  STL [R1+0x510], R5 ;  /* 0x0005100501007387 */ /* 0x000fe20000100800 */
[----:B------:R-:W-:-:S03]  /*131b0*/  @!P6 IMAD.IADD R25, R25, 0x1, -R55 ;  /* 0x000000011919e824 */ /* 0x000fc600078e0a37 */
[----:B------:R-:W-:Y:S01]  /*131c0*/  STL [R1+0x514], R0 ;  /* 0x0005140001007387 */ /* 0x000fe20000100800 */
[----:B------:R-:W-:-:S03]  /*131d0*/  @!P5 IMAD.IADD R26, R26, 0x1, -R55 ;  /* 0x000000011a1ad824 */ /* 0x000fc600078e0a37 */
[----:B------:R0:W-:Y:S01]  /*131e0*/  STL [R1+0x58], R12 ;  /* 0x0000580c01007387 */ /* 0x0001e20000100800 */
[----:B------:R-:W-:-:S03]  /*131f0*/  IMAD R4, R55, R21, R20 ;  /* 0x0000001537047224 */ /* 0x000fc600078e0214 */
[----:B------:R-:W3:Y:S01]  /*13200*/  LDL.LU R10, [R1+0x654] ;  /* 0x00065400010a7983 */ /* 0x000ee20000300800 */
[----:B------:R-:W-:Y:S01]  /*13210*/  @!P0 IMAD.IADD R39, R39, 0x1, -R55 ;  /* 0x0000000127278824 */ /* 0x000fe200078e0a37 */
[C---:B------:R-:W-:Y:S02]  /*13220*/  ISETP.GT.U32.AND P3, PT, R55.reuse, R19, PT ;  /* 0x000000133700720c */ /* 0x040fe40003f64070 */
[----:B------:R-:W-:Y:S02]  /*13230*/  IABS R20, R17 ;  /* 0x0000001100147213 */ /* 0x000fe40000000000 */
[----:B------:R-:W-:-:S09]  /*13240*/  ISETP.GT.U32.AND P6, PT, R55, R24, PT ;  /* 0x000000183700720c */ /* 0x000fd20003fc4070 */
[----:B------:R-:W-:Y:S01]  /*13250*/  @!P3 IMAD.IADD R19, R19, 0x1, -R55 ;  /* 0x000000011313b824 */ /* 0x000fe200078e0a37 */
[----:B------:R-:W-:-:S04]  /*13260*/  ISETP.GT.U32.AND P0, PT, R55, R39, PT ;  /* 0x000000273700720c */ /* 0x000fc80003f04070 */
[----:B------:R-:W-:Y:S01]  /*13270*/  ISETP.GT.U32.AND P3, PT, R55, R19, PT ;  /* 0x000000133700720c */ /* 0x000fe20003f64070 */
[----:B------:R-:W-:-:S05]  /*13280*/  @!P6 IMAD.IADD R24, R24, 0x1, -R55 ;  /* 0x000000011818e824 */ /* 0x000fca00078e0a37 */
[----:B------:R-:W-:-:S03]  /*13290*/  ISETP.GT.U32.AND P6, PT, R55, R24, PT ;  /* 0x000000183700720c */ /* 0x000fc60003fc4070 */
[----:B------:R-:W-:-:S04]  /*132a0*/  @!P0 IMAD.IADD R39, R39, 0x1, -R55 ;  /* 0x0000000127278824 */ /* 0x000fc800078e0a37 */
[----:B------:R-:W-:-:S06]  /*132b0*/  @!P3 IMAD.IADD R19, R19, 0x1, -R55 ;  /* 0x000000011313b824 */ /* 0x000fcc00078e0a37 */
[----:B------:R-:W-:Y:S01]  /*132c0*/  @!P6 IMAD.IADD R24, R24, 0x1, -R55 ;  /* 0x000000011818e824 */ /* 0x000fe200078e0a37 */
[----:B--2---:R-:W-:Y:S02]  /*132d0*/  IABS R11, R23 ;  /* 0x00000017000b7213 */ /* 0x004fe40000000000 */
[----:B------:R-:W2:Y:S04]  /*132e0*/  LDL.LU R23, [R1+0x63c] ;  /* 0x00063c0001177983 */ /* 0x000ea80000300800 */
[----:B------:R1:W-:Y:S04]  /*132f0*/  STL [R1+0x54], R25 ;  /* 0x0000541901007387 */ /* 0x0003e80000100800 */
[----:B------:R-:W4:Y:S04]  /*13300*/  LDL R17, [R1+0x3f94] ;  /* 0x003f940001117983 */ /* 0x000f280000100800 */
[----:B------:R1:W-:Y:S04]  /*13310*/  STL [R1+0x50], R26 ;  /* 0x0000501a01007387 */ /* 0x0003e80000100800 */
[----:B0-----:R-:W4:Y:S01]  /*13320*/  LDL R12, [R1+0x3fa0] ;  /* 0x003fa000010c7983 */ /* 0x001f220000100800 */
[----:B------:R-:W-:Y:S01]  /*13330*/  IMAD.HI.U32 R13, R2, R11, RZ ;  /* 0x0000000b020d7227 */ /* 0x000fe200078e00ff */
[----:B------:R-:W-:-:S02]  /*13340*/  IABS R15, R22 ;  /* 0x00000016000f7213 */ /* 0x000fc40000000000 */
[----:B------:R-:W4:Y:S01]  /*13350*/  LDL R22, [R1+0x3fa4] ;  /* 0x003fa40001167983 */ /* 0x000f220000100800 */
[----:B------:R-:W-:-:S03]  /*13360*/  IMAD.MOV R13, RZ, RZ, -R13 ;  /* 0x000000ffff0d7224 */ /* 0x000fc600078e0a0d */
[----:B-1----:R-:W4:Y:S01]  /*13370*/  LDL.LU R25, [R1+0x640] ;  /* 0x0006400001197983 */ /* 0x002f220000300800 */
[----:B------:R-:W-:-:S03]  /*13380*/  IMAD R0, R55, R13, R11 ;  /* 0x0000000d37007224 */ /* 0x000fc600078e020b */
[----:B------:R-:W4:Y:S04]  /*13390*/  LDL.LU R26, [R1+0x644] ;  /* 0x00064400011a7983 */ /* 0x000f280000300800 */
[----:B------:R-:W-:Y:S04]  /*133a0*/  STL [R1+0x4c], R39 ;  /* 0x00004c2701007387 */ /* 0x000fe80000100800 */
[----:B------:R-:W-:Y:S04]  /*133b0*/  STL [R1+0x508], R0 ;  /* 0x0005080001007387 */ /* 0x000fe80000100800 */
[----:B------:R-:W-:Y:S04]  /*133c0*/  STL [R1+0x48], R19 ;  /* 0x0000481301007387 */ /* 0x000fe80000100800 */
[----:B------:R-:W4:Y:S04]  /*133d0*/  LDL.LU R29, [R1+0x648] ;  /* 0x00064800011d7983 */ /* 0x000f280000300800 */
[----:B------:R0:W-:Y:S04]  /*133e0*/  STL [R1+0x44], R24 ;  /* 0x0000441801007387 */ /* 0x0001e80000100800 */
[----:B------:R-:W4:Y:S04]  /*133f0*/  LDL R9, [R1+0x3fa8] ;  /* 0x003fa80001097983 */ /* 0x000f280000100800 */
[----:B0-----:R-:W4:Y:S01]  /*13400*/  LDL R24, [R1+0x3fb0] ;  /* 0x003fb00001187983 */ /* 0x001f220000100800 */
[----:B------:R-:W-:Y:S01]  /*13410*/  ISETP.GT.U32.AND P5, PT, R55, R60, PT ;  /* 0x0000003c3700720c */ /* 0x000fe20003fa4070 */
[----:B------:R-:W-:-:S12]  /*13420*/  IMAD.HI.U32 R21, R2, R20, RZ ;  /* 0x0000001402157227 */ /* 0x000fd800078e00ff */
[----:B------:R-:W-:-:S05]  /*13430*/  @!P5 IMAD.IADD R60, R60, 0x1, -R55 ;  /* 0x000000013c3cd824 */ /* 0x000fca00078e0a37 */
[C---:B------:R-:W-:Y:S01]  /*13440*/  ISETP.GT.U32.AND P5, PT, R55.reuse, R60, PT ;  /* 0x0000003c3700720c */ /* 0x040fe20003fa4070 */
[----:B------:R-:W-:Y:S01]  /*13450*/  IMAD.HI.U32 R18, R2, R15, RZ ;  /* 0x0000000f02127227 */ /* 0x000fe200078e00ff */
[----:B------:R-:W-:-:S03]  /*13460*/  ISETP.GT.U32.AND P0, PT, R55, R59, PT ;  /* 0x0000003b3700720c */ /* 0x000fc60003f04070 */
[----:B------:R-:W-:Y:S02]  /*13470*/  IMAD.MOV R21, RZ, RZ, -R21 ;  /* 0x000000ffff157224 */ /* 0x000fe400078e0a15 */
[----:B------:R-:W-:Y:S02]  /*13480*/  IMAD.MOV R18, RZ, RZ, -R18 ;  /* 0x000000ffff127224 */ /* 0x000fe400078e0a12 */
[----:B------:R-:W-:-:S04]  /*13490*/  IMAD R39, R55, R21, R20 ;  /* 0x0000001537277224 */ /* 0x000fc800078e0214 */
[----:B------:R-:W-:Y:S02]  /*134a0*/  @!P5 IMAD.IADD R60, R60, 0x1, -R55 ;  /* 0x000000013c3cd824 */ /* 0x000fe400078e0a37 */
[C---:B------:R-:W-:Y:S01]  /*134b0*/  IMAD R14, R55.reuse, R18, R15 ;  /* 0x00000012370e7224 */ /* 0x040fe200078e020f */
[----:B---3--:R-:W-:Y:S01]  /*134c0*/  ISETP.GT.U32.AND P3, PT, R55, R10, PT ;  /* 0x0000000a3700720c */ /* 0x008fe20003f64070 */
[----:B------:R-:W-:-:S05]  /*134d0*/  @!P0 IMAD.IADD R59, R59, 0x1, -R55 ;  /* 0x000000013b3b8824 */ /* 0x000fca00078e0a37 */
[----:B------:R-:W-:-:S07]  /*134e0*/  ISETP.GT.U32.AND P0, PT, R55, R59, PT ;  /* 0x0000003b3700720c */ /* 0x000fce0003f04070 */
[----:B------:R-:W-:-:S05]  /*134f0*/  @!P3 IMAD.IADD R10, R10, 0x1, -R55 ;  /* 0x000000010a0ab824 */ /* 0x000fca00078e0a37 */
[----:B------:R-:W-:Y:S01]  /*13500*/  ISETP.GT.U32.AND P3, PT, R55, R10, PT ;  /* 0x0000000a3700720c */ /* 0x000fe20003f64070 */
[----:B------:R-:W-:-:S12]  /*13510*/  @!P0 IMAD.IADD R59, R59, 0x1, -R55 ;  /* 0x000000013b3b8824 */ /* 0x000fd800078e0a37 */
[----:B------:R-:W-:Y:S01]  /*13520*/  @!P3 IMAD.IADD R10, R10, 0x1, -R55 ;  /* 0x000000010a0ab824 */ /* 0x000fe200078e0a37 */
[----:B--2---:R-:W-:Y:S02]  /*13530*/  ISETP.GT.U32.AND P6, PT, R55, R23, PT ;  /* 0x000000173700720c */ /* 0x004fe40003fc4070 */
[----:B----4-:R-:W-:Y:S02]  /*13540*/  IABS R20, R17 ;  /* 0x0000001100147213 */ /* 0x010fe40000000000 */
[----:B------:R-:W2:Y:S04]  /*13550*/  LDL R17, [R1+0x3fac] ;  /* 0x003fac0001117983 */ /* 0x000ea80000100800 */
[----:B------:R0:W-:Y:S01]  /*13560*/  STL [R1+0x40], R60 ;  /* 0x0000403c01007387 */ /* 0x0001e20000100800 */
[----:B------:R-:W-:-:S03]  /*13570*/  IABS R15, R12 ;  /* 0x0000000c000f7213 */ /* 0x000fc60000000000 */
[----:B------:R-:W3:Y:S04]  /*13580*/  LDL.LU R19, [R1+0x64c] ;  /* 0x00064c0001137983 */ /* 0x000ee80000300800 */
[----:B------:R-:W4:Y:S01]  /*13590*/  LDL.LU R12, [R1+0x628] ;  /* 0x00062800010c7983 */ /* 0x000f220000300800 */
[----:B------:R-:W-:Y:S01]  /*135a0*/  @!P6 IMAD.IADD R23, R23, 0x1, -R55 ;  /* 0x000000011717e824 */ /* 0x000fe200078e0a37 */
[----:B------:R-:W-:-:S04]  /*135b0*/  IABS R11, R22 ;  /* 0x00000016000b7213 */ /* 0x000fc80000000000 */
[----:B------:R-:W-:Y:S01]  /*135c0*/  ISETP.GT.U32.AND P6, PT, R55, R23, PT ;  /* 0x000000173700720c */ /* 0x000fe20003fc4070 */
[----:B------:R-:W-:-:S04]  /*135d0*/  IMAD.HI.U32 R13, R2, R11, RZ ;  /* 0x0000000b020d7227 */ /* 0x000fc800078e00ff */
[----:B------:R-:W-:Y:S01]  /*135e0*/  IMAD.HI.U32 R21, R2, R20, RZ ;  /* 0x0000001402157227 */ /* 0x000fe200078e00ff */
[----:B------:R-:W-:Y:S03]  /*135f0*/  STL [R1+0x650], R59 ;  /* 0x0006503b01007387 */ /* 0x000fe60000100800 */
[----:B------:R-:W-:Y:S01]  /*13600*/  IMAD.MOV R13, RZ, RZ, -R13 ;  /* 0x000000ffff0d7224 */ /* 0x000fe200078e0a0d */
[----:B------:R-:W2:Y:S01]  /*13610*/  LDL.LU R22, [R1+0x62c] ;  /* 0x00062c0001167983 */ /* 0x000ea20000300800 */
[----:B------:R-:W-:Y:S02]  /*13620*/  IMAD.MOV R21, RZ, RZ, -R21 ;  /* 0x000000ffff157224 */ /* 0x000fe400078e0a15 */
[----:B------:R-:W-:Y:S01]  /*13630*/  @!P6 IMAD.IADD R23, R23, 0x1, -R55 ;  /* 0x000000011717e824 */ /* 0x000fe200078e0a37 */
[----:B------:R1:W-:Y:S01]  /*13640*/  STL [R1+0x654], R10 ;  /* 0x0006540a01007387 */ /* 0x0003e20000100800 */
[----:B------:R-:W-:-:S02]  /*13650*/  IMAD R5, R55, R13, R11 ;  /* 0x0000000d37057224 */ /* 0x000fc400078e020b */
[C---:B0-----:R-:W-:Y:S01]  /*13660*/  IMAD R60, R55.reuse, R21, R20 ;  /* 0x00000015373c7224 */ /* 0x041fe200078e0214 */
[----:B------:R-:W2:Y:S04]  /*13670*/  LDL.LU R8, [R1+0x630] ;  /* 0x0006300001087983 */ /* 0x000ea80000300800 */
[----:B------:R0:W-:Y:S01]  /*13680*/  STL [R1+0x63c], R23 ;  /* 0x00063c1701007387 */ /* 0x0001e20000100800 */
[----:B------:R-:W-:Y:S02]  /*13690*/  IABS R20, R9 ;  /* 0x0000000900147213 */ /* 0x000fe40000000000 */
[----:B------:R-:W-:Y:S02]  /*136a0*/  IABS R11, R24 ;  /* 0x00000018000b7213 */ /* 0x000fe40000000000 */
[----:B------:R-:W2:Y:S04]  /*136b0*/  LDL.LU R24, [R1+0x634] ;  /* 0x0006340001187983 */ /* 0x000ea80000300800 */
[----:B------:R-:W2:Y:S01]  /*136c0*/  LDL R9, [R1+0x3fb4] ;  /* 0x003fb40001097983 */ /* 0x000ea20000100800 */
[----:B------:R-:W-:-:S02]  /*136d0*/  ISETP.GT.U32.AND P5, PT, R55, R25, PT ;  /* 0x000000193700720c */ /* 0x000fc40003fa4070 */
[----:B------:R-:W-:-:S11]  /*136e0*/  ISETP.GT.U32.AND P0, PT, R55, R26, PT ;  /* 0x0000001a3700720c */ /* 0x000fd60003f04070 */
[----:B------:R-:W-:-:S05]  /*136f0*/  @!P5 IMAD.IADD R25, R25, 0x1, -R55 ;  /* 0x000000011919d824 */ /* 0x000fca00078e0a37 */
[C---:B------:R-:W-:Y:S02]  /*13700*/  ISETP.GT.U32.AND P5, PT, R55.reuse, R25, PT ;  /* 0x000000193700720c */ /* 0x040fe40003fa4070 */
[----:B------:R-:W-:Y:S01]  /*13710*/  ISETP.GT.U32.AND P3, PT, R55, R29, PT ;  /* 0x0000001d3700720c */ /* 0x000fe20003f64070 */
[----:B------:R-:W-:-:S10]  /*13720*/  @!P0 IMAD.IADD R26, R26, 0x1, -R55 ;  /* 0x000000011a1a8824 */ /* 0x000fd400078e0a37 */
[----:B------:R-:W-:-:S05]  /*13730*/  @!P5 IMAD.IADD R25, R25, 0x1, -R55 ;  /* 0x000000011919d824 */ /* 0x000fca00078e0a37 */
[----:B------:R-:W-:Y:S01]  /*13740*/  STL [R1+0x640], R25 ;  /* 0x0006401901007387 */ /* 0x000fe20000100800 */
[----:B------:R-:W-:-:S03]  /*13750*/  IMAD.HI.U32 R18, R2, R15, RZ ;  /* 0x0000000f02127227 */ /* 0x000fc600078e00ff */
[----:B-1----:R-:W2:Y:S01]  /*13760*/  LDL R10, [R1+0x3fc0] ;  /* 0x003fc000010a7983 */ /* 0x002ea20000100800 */
[----:B------:R-:W-:Y:S01]  /*13770*/  ISETP.GT.U32.AND P0, PT, R55, R26, PT ;  /* 0x0000001a3700720c */ /* 0x000fe20003f04070 */
[----:B------:R-:W-:Y:S02]  /*13780*/  IMAD.MOV R18, RZ, RZ, -R18 ;  /* 0x000000ffff127224 */ /* 0x000fe400078e0a12 */
[----:B------:R-:W-:Y:S02]  /*13790*/  @!P3 IMAD.IADD R29, R29, 0x1, -R55 ;  /* 0x000000011d1db824 */ /* 0x000fe400078e0a37 */
[C---:B------:R-:W-:Y:S02]  /*137a0*/  IMAD R59, R55.reuse, R18, R15 ;  /* 0x00000012373b7224 */ /* 0x040fe400078e020f */
[----:B------:R-:W-:Y:S01]  /*137b0*/  IMAD.HI.U32 R21, R2, R20, RZ ;  /* 0x0000001402157227 */ /* 0x000fe200078e00ff */
[----:B------:R-:W-:-:S03]  /*137c0*/  ISETP.GT.U32.AND P3, PT, R55, R29, PT ;  /* 0x0000001d3700720c */ /* 0x000fc60003f64070 */
[----:B------:R-:W-:Y:S02]  /*137d0*/  IMAD.MOV R21, RZ, RZ, -R21 ;  /* 0x000000ffff157224 */ /* 0x000fe400078e0a15 */
[----:B------:R-:W-:Y:S02]  /*137e0*/  @!P0 IMAD.IADD R26, R26, 0x1, -R55 ;  /* 0x000000011a1a8824 */ /* 0x000fe400078e0a37 */
[----:B------:R-:W-:-:S06]  /*137f0*/  IMAD R0, R55, R21, R20 ;  /* 0x0000001537007224 */ /* 0x000fcc00078e0214 */
[--C-:B------:R-:W-:Y:S01]  /*13800*/  @!P3 IMAD.IADD R29, R29, 0x1, -R55.reuse ;  /* 0x000000011d1db824 */ /* 0x100fe200078e0a37 */
[C---:B---3--:R-:W-:Y:S02]  /*13810*/  ISETP.GT.U32.AND P6, PT, R55.reuse, R19, PT ;  /* 0x000000133700720c */ /* 0x048fe40003fc4070 */
[----:B----4-:R-:W-:Y:S02]  /*13820*/  ISETP.GT.U32.AND P5, PT, R55, R12, PT ;  /* 0x0000000c3700720c */ /* 0x010fe40003fa4070 */
[----:B--2---:R-:W-:Y:S02]  /*13830*/  IABS R15, R17 ;  /* 0x00000011000f7213 */ /* 0x004fe40000000000 */
[----:B------:R-:W2:Y:S07]  /*13840*/  LDL R17, [R1+0x3fc4] ;  /* 0x003fc40001117983 */ /* 0x000eae0000100800 */
[--C-:B------:R-:W-:Y:S01]  /*13850*/  @!P6 IMAD.IADD R19, R19, 0x1, -R55.reuse ;  /* 0x000000011313e824 */ /* 0x100fe200078e0a37 */
[----:B0-----:R-:W3:Y:S01]  /*13860*/  LDL.LU R23, [R1+0x638] ;  /* 0x0006380001177983 */ /* 0x001ee20000300800 */
[----:B------:R-:W-:-:S03]  /*13870*/  @!P5 IMAD.IADD R12, R12, 0x1, -R55 ;  /* 0x000000010c0cd824 */ /* 0x000fc600078e0a37 */
[C---:B------:R-:W-:Y:S01]  /*13880*/  ISETP.GT.U32.AND P6, PT, R55.reuse, R19, PT ;  /* 0x000000133700720c */ /* 0x040fe20003fc4070 */
[----:B------:R-:W-:Y:S01]  /*13890*/  IMAD.HI.U32 R18, R2, R15, RZ ;  /* 0x0000000f02127227 */ /* 0x000fe200078e00ff */
[----:B------:R-:W-:-:S03]  /*138a0*/  ISETP.GT.U32.AND P5, PT, R55, R12, PT ;  /* 0x0000000c3700720c */ /* 0x000fc60003fa4070 */
[----:B------:R-:W-:Y:S01]  /*138b0*/  IMAD.MOV R18, RZ, RZ, -R18 ;  /* 0x000000ffff127224 */ /* 0x000fe200078e0a12 */
[----:B------:R0:W-:Y:S04]  /*138c0*/  STL [R1+0x644], R26 ;  /* 0x0006441a01007387 */ /* 0x0001e80000100800 */
[----:B------:R1:W-:Y:S03]  /*138d0*/  STL [R1+0x4e8], R0 ;  /* 0x0004e80001007387 */ /* 0x0003e60000100800 */
[----:B------:R-:W-:Y:S01]  /*138e0*/  @!P6 IMAD.IADD R19, R19, 0x1, -R55 ;  /* 0x000000011313e824 */ /* 0x000fe200078e0a37 */
[----:B0-----:R-:W4:Y:S01]  /*138f0*/  LDL.LU R26, [R1+0x614] ;  /* 0x00061400011a7983 */ /* 0x001f220000300800 */
[----:B-1----:R-:W-:-:S02]  /*13900*/  IMAD R0, R55, R18, R15 ;  /* 0x0000001237007224 */ /* 0x002fc400078e020f */
[----:B------:R-:W-:-:S03]  /*13910*/  @!P5 IMAD.IADD R12, R12, 0x1, -R55 ;  /* 0x000000010c0cd824 */ /* 0x000fc600078e0a37 */
[----:B------:R-:W-:Y:S01]  /*13920*/  STL [R1+0x4ec], R0 ;  /* 0x0004ec0001007387 */ /* 0x000fe20000100800 */
[----:B------:R-:W-:-:S03]  /*13930*/  IABS R20, R9 ;  /* 0x0000000900147213 */ /* 0x000fc60000000000 */
[----:B------:R0:W-:Y:S04]  /*13940*/  STL [R1+0x648], R29 ;  /* 0x0006481d01007387 */ /* 0x0001e80000100800 */
[----:B------:R-:W4:Y:S04]  /*13950*/  LDL.LU R9, [R1+0x618] ;  /* 0x0006180001097983 */ /* 0x000f280000300800 */
[----:B------:R1:W-:Y:S04]  /*13960*/  STL [R1+0x64c], R19 ;  /* 0x00064c1301007387 */ /* 0x0003e80000100800 */
[----:B------:R1:W-:Y:S04]  /*13970*/  STL [R1+0x628], R12 ;  /* 0x0006280c01007387 */ /* 0x0003e80000100800 */
[----:B------:R-:W3:Y:S01]  /*13980*/  LDL R7, [R1+0x3fd0] ;  /* 0x003fd00001077983 */ /* 0x000ee20000100800 */
[----:B------:R-:W-:-:S02]  /*13990*/  ISETP.GT.U32.AND P0, PT, R55, R22, PT ;  /* 0x000000163700720c */ /* 0x000fc40003f04070 */
[C---:B------:R-:W-:Y:S01]  /*139a0*/  ISETP.GT.U32.AND P3, PT, R55.reuse, R8, PT ;  /* 0x000000083700720c */ /* 0x040fe20003f64070 */
[----:B0-----:R-:W4:Y:S01]  /*139b0*/  LDL R29, [R1+0x3fd4] ;  /* 0x003fd400011d7983 */ /* 0x001f220000100800 */
[----:B------:R-:W-:Y:S01]  /*139c0*/  ISETP.GT.U32.AND P6, PT, R55, R24, PT ;  /* 0x000000183700720c */ /* 0x000fe20003fc4070 */
[----:B------:R-:W-:-:S04]  /*139d0*/  IMAD.HI.U32 R13, R2, R11, RZ ;  /* 0x0000000b020d7227 */ /* 0x000fc800078e00ff */
[----:B------:R-:W-:-:S04]  /*139e0*/  IMAD.MOV R13, RZ, RZ, -R13 ;  /* 0x000000ffff0d7224 */ /* 0x000fc800078e0a0d */
[--C-:B------:R-:W-:Y:S01]  /*139f0*/  @!P0 IMAD.IADD R22, R22, 0x1, -R55.reuse ;  /* 0x0000000116168824 */ /* 0x100fe200078e0a37 */
[----:B------:R-:W-:Y:S02]  /*13a00*/  IABS R15, R10 ;  /* 0x0000000a000f7213 */ /* 0x000fe40000000000 */
[----:B------:R-:W4:Y:S04]  /*13a10*/  LDL R10, [R1+0x3fd8] ;  /* 0x003fd800010a7983 */ /* 0x000f280000100800 */
[----:B-1----:R-:W4:Y:S04]  /*13a20*/  LDL.LU R19, [R1+0x61c] ;  /* 0x00061c0001137983 */ /* 0x002f280000300800 */
[----:B------:R-:W4:Y:S01]  /*13a30*/  LDL.LU R12, [R1+0x620] ;  /* 0x00062000010c7983 */ /* 0x000f220000300800 */
[--C-:B------:R-:W-:Y:S01]  /*13a40*/  @!P3 IMAD.IADD R8, R8, 0x1, -R55.reuse ;  /* 0x000000010808b824 */ /* 0x100fe200078e0a37 */
[----:B------:R-:W-:Y:S01]  /*13a50*/  ISETP.GT.U32.AND P0, PT, R55, R22, PT ;  /* 0x000000163700720c */ /* 0x000fe20003f04070 */
[----:B------:R-:W-:-:S02]  /*13a60*/  @!P6 IMAD.IADD R24, R24, 0x1, -R55 ;  /* 0x000000011818e824 */ /* 0x000fc400078e0a37 */
[C---:B------:R-:W-:Y:S01]  /*13a70*/  IMAD R25, R55.reuse, R13, R11 ;  /* 0x0000000d37197224 */ /* 0x040fe200078e020b */
[C---:B------:R-:W-:Y:S01]  /*13a80*/  ISETP.GT.U32.AND P3, PT, R55.reuse, R8, PT ;  /* 0x000000083700720c */ /* 0x040fe20003f64070 */
[----:B------:R-:W-:Y:S01]  /*13a90*/  IMAD.HI.U32 R18, R2, R15, RZ ;  /* 0x0000000f02127227 */ /* 0x000fe200078e00ff */
[----:B------:R-:W-:-:S03]  /*13aa0*/  ISETP.GT.U32.AND P6, PT, R55, R24, PT ;  /* 0x000000183700720c */ /* 0x000fc60003fc4070 */
[----:B------:R-:W-:-:S04]  /*13ab0*/  IMAD.MOV R18, RZ, RZ, -R18 ;  /* 0x000000ffff127224 */ /* 0x000fc800078e0a12 */
[----:B------:R-:W-:Y:S02]  /*13ac0*/  @!P0 IMAD.IADD R22, R22, 0x1, -R55 ;  /* 0x0000000116168824 */ /* 0x000fe400078e0a37 */
[----:B------:R-:W-:Y:S02]  /*13ad0*/  IMAD R6, R55, R18, R15 ;  /* 0x0000001237067224 */ /* 0x000fe400078e020f */
[----:B------:R-:W-:Y:S01]  /*13ae0*/  IMAD.HI.U32 R21, R2, R20, RZ ;  /* 0x0000001402157227 */ /* 0x000fe200078e00ff */
[----:B------:R0:W-:Y:S03]  /*13af0*/  STL [R1+0x62c], R22 ;  /* 0x00062c1601007387 */ /* 0x0001e60000100800 */
[--C-:B------:R-:W-:Y:S02]  /*13b00*/  @!P3 IMAD.IADD R8, R8, 0x1, -R55.reuse ;  /* 0x000000010808b824 */ /* 0x100fe400078e0a37 */
[----:B------:R-:W-:-:S02]  /*13b10*/  @!P6 IMAD.IADD R24, R24, 0x1, -R55 ;  /* 0x000000011818e824 */ /* 0x000fc400078e0a37 */
[----:B------:R-:W-:Y:S01]  /*13b20*/  IMAD.MOV R21, RZ, RZ, -R21 ;  /* 0x000000ffff157224 */ /* 0x000fe200078e0a15 */
[----:B0-----:R-:W4:Y:S04]  /*13b30*/  LDL.LU R22, [R1+0x624] ;  /* 0x0006240001167983 */ /* 0x001f280000300800 */
[----:B------:R-:W-:Y:S01]  /*13b40*/  STL [R1+0x4e0], R6 ;  /* 0x0004e00601007387 */ /* 0x000fe20000100800 */
[----:B--2---:R-:W-:-:S05]  /*13b50*/  IABS R11, R17 ;  /* 0x00000011000b7213 */ /* 0x004fca0000000000 */
[----:B------:R-:W-:-:S04]  /*13b60*/  IMAD.HI.U32 R13, R2, R11, RZ ;  /* 0x0000000b020d7227 */ /* 0x000fc800078e00ff */
[----:B------:R-:W-:-:S04]  /*13b70*/  IMAD.MOV R13, RZ, RZ, -R13 ;  /* 0x000000ffff0d7224 */ /* 0x000fc800078e0a0d */
[C---:B------:R-:W-:Y:S02]  /*13b80*/  IMAD R0, R55.reuse, R13, R11 ;  /* 0x0000000d37007224 */ /* 0x040fe400078e020b */
[----:B------:R-:W-:-:S03]  /*13b90*/  IMAD R17, R55, R21, R20 ;  /* 0x0000001537117224 */ /* 0x000fc600078e0214 */
[----:B------:R-:W-:Y:S04]  /*13ba0*/  STL [R1+0x4e4], R0 ;  /* 0x0004e40001007387 */ /* 0x000fe80000100800 */
[----:B------:R0:W-:Y:S04]  /*13bb0*/  STL [R1+0x630], R8 ;  /* 0x0006300801007387 */ /* 0x0001e80000100800 */
[----:B0-----:R-:W2:Y:S04]  /*13bc0*/  LDL.LU R8, [R1+0x600] ;  /* 0x0006000001087983 */ /* 0x001ea80000300800 */
[----:B------:R0:W-:Y:S04]  /*13bd0*/  STL [R1+0x634], R24 ;  /* 0x0006341801007387 */ /* 0x0001e80000100800 */
[----:B0-----:R-:W2:Y:S01]  /*13be0*/  LDL.LU R24, [R1+0x604] ;  /* 0x0006040001187983 */ /* 0x001ea20000300800 */
[----:B---3--:R-:W-:-:S03]  /*13bf0*/  IABS R20, R7 ;  /* 0x0000000700147213 */ /* 0x008fc60000000000 */
[----:B------:R-:W3:Y:S01]  /*13c00*/  LDL R7, [R1+0x3fdc] ;  /* 0x003fdc0001077983 */ /* 0x000ee20000100800 */
[C---:B------:R-:W-:Y:S02]  /*13c10*/  ISETP.GT.U32.AND P5, PT, R55.reuse, R23, PT ;  /* 0x000000173700720c */ /* 0x040fe40003fa4070 */
[----:B----4-:R-:W-:-:S11]  /*13c20*/  ISETP.GT.U32.AND P0, PT, R55, R26, PT ;  /* 0x0000001a3700720c */ /* 0x010fd60003f04070 */
[----:B------:R-:W-:-:S05]  /*13c30*/  @!P5 IMAD.IADD R23, R23, 0x1, -R55 ;  /* 0x000000011717d824 */ /* 0x000fca00078e0a37 */
[C---:B------:R-:W-:Y:S02]  /*13c40*/  ISETP.GT.U32.AND P5, PT, R55.reuse, R23, PT ;  /* 0x000000173700720c */ /* 0x040fe40003fa4070 */
[C---:B------:R-:W-:Y:S01]  /*13c50*/  ISETP.GT.U32.AND P3, PT, R55.reuse, R9, PT ;  /* 0x000000093700720c */ /* 0x040fe20003f64070 */
[----:B------:R-:W-:Y:S01]  /*13c60*/  @!P0 IMAD.IADD R26, R26, 0x1, -R55 ;  /* 0x000000011a1a8824 */ /* 0x000fe200078e0a37 */
[----:B------:R-:W-:Y:S02]  /*13c70*/  IABS R15, R29 ;  /* 0x0000001d000f7213 */ /* 0x000fe40000000000 */
[----:B------:R-:W-:-:S07]  /*13c80*/  ISETP.GT.U32.AND P6, PT, R55, R19, PT ;  /* 0x000000133700720c */ /* 0x000fce0003fc4070 */
[----:B------:R-:W-:Y:S01]  /*13c90*/  @!P5 IMAD.IADD R23, R23, 0x1, -R55 ;  /* 0x000000011717d824 */ /* 0x000fe200078e0a37 */
[C---:B------:R-:W-:Y:S02]  /*13ca0*/  ISETP.GT.U32.AND P5, PT, R55.reuse, R12, PT ;  /* 0x0000000c3700720c */ /* 0x040fe40003fa4070 */
[----:B------:R-:W-:Y:S02]  /*13cb0*/  IABS R11, R10 ;  /* 0x0000000a000b7213 */ /* 0x000fe40000000000 */
[----:B------:R0:W-:Y:S01]  /*13cc0*/  STL [R1+0x638], R23 ;  /* 0x0006381701007387 */ /* 0x0001e20000100800 */
[----:B------:R-:W-:-:S03]  /*13cd0*/  ISETP.GT.U32.AND P0, PT, R55, R26, PT ;  /* 0x0000001a3700720c */ /* 0x000fc60003f04070 */
[----:B------:R-:W4:Y:S01]  /*13ce0*/  LDL R29, [R1+0x3fe0] ;  /* 0x003fe000011d7983 */ /* 0x000f220000100800 */
[----:B------:R-:W-:-:S03]  /*13cf0*/  @!P3 IMAD.IADD R9, R9, 0x1, -R55 ;  /* 0x000000010909b824 */ /* 0x000fc600078e0a37 */
[----:B------:R-:W4:Y:S01]  /*13d00*/  LDL R10, [R1+0x3fe4] ;  /* 0x003fe400010a7983 */ /* 0x000f220000100800 */
[--C-:B------:R-:W-:Y:S01]  /*13d10*/  @!P6 IMAD.IADD R19, R19, 0x1, -R55.reuse ;  /* 0x000000011313e824 */ /* 0x100fe200078e0a37 */
[C---:B------:R-:W-:Y:S01]  /*13d20*/  ISETP.GT.U32.AND P3, PT, R55.reuse, R9, PT ;  /* 0x000000093700720c */ /* 0x040fe20003f64070 */
[----:B------:R-:W-:Y:S01]  /*13d30*/  @!P5 IMAD.IADD R12, R12, 0x1, -R55 ;  /* 0x000000010c0cd824 */ /* 0x000fe200078e0a37 */
[----:B0-----:R-:W4:Y:S01]  /*13d40*/  LDL.LU R23, [R1+0x608] ;  /* 0x0006080001177983 */ /* 0x001f220000300800 */
[C---:B------:R-:W-:Y:S01]  /*13d50*/  IMAD.HI.U32 R21, R2.reuse, R20, RZ ;  /* 0x0000001402157227 */ /* 0x040fe200078e00ff */
[C---:B------:R-:W-:Y:S02]  /*13d60*/  ISETP.GT.U32.AND P6, PT, R55.reuse, R19, PT ;  /* 0x000000133700720c */ /* 0x040fe40003fc4070 */
[----:B------:R-:W-:Y:S01]  /*13d70*/  ISETP.GT.U32.AND P5, PT, R55, R12, PT ;  /* 0x0000000c3700720c */ /* 0x000fe20003fa4070 */
[----:B------:R-:W-:-:S04]  /*13d80*/  IMAD.HI.U32 R13, R2, R11, RZ ;  /* 0x0000000b020d7227 */ /* 0x000fc800078e00ff */
[----:B------:R-:W-:Y:S02]  /*13d90*/  @!P0 IMAD.IADD R26, R26, 0x1, -R55 ;  /* 0x000000011a1a8824 */ /* 0x000fe400078e0a37 */
[----:B------:R-:W-:Y:S02]  /*13da0*/  IMAD.MOV R21, RZ, RZ, -R21 ;  /* 0x000000ffff157224 */ /* 0x000fe400078e0a15 */
[----:B------:R-:W-:Y:S01]  /*13db0*/  IMAD.MOV R13, RZ, RZ, -R13 ;  /* 0x000000ffff0d7224 */ /* 0x000fe200078e0a0d */
[----:B------:R0:W-:Y:S01]  /*13dc0*/  STL [R1+0x614], R26 ;  /* 0x0006141a01007387 */ /* 0x0001e20000100800 */
[----:B------:R-:W-:Y:S02]  /*13dd0*/  @!P3 IMAD.IADD R9, R9, 0x1, -R55 ;  /* 0x000000010909b824 */ /* 0x000fe400078e0a37 */
[----:B------:R-:W-:Y:S02]  /*13de0*/  IMAD R6, R55, R13, R11 ;  /* 0x0000000d37067224 */ /* 0x000fe400078e020b */
[----:B------:R-:W-:-:S02]  /*13df0*/  @!P6 IMAD.IADD R19, R19, 0x1, -R55 ;  /* 0x000000011313e824 */ /* 0x000fc400078e0a37 */
[----:B0-----:R-:W-:Y:S02]  /*13e00*/  IMAD R26, R55, R21, R20 ;  /* 0x00000015371a7224 */ /* 0x001fe400078e0214 */
[----:B------:R-:W-:-:S03]  /*13e10*/  @!P5 IMAD.IADD R12, R12, 0x1, -R55 ;  /* 0x000000010c0cd824 */ /* 0x000fc600078e0a37 */
[----:B------:R-:W-:Y:S04]  /*13e20*/  STL [R1+0x5850], R26 ;  /* 0x0058501a01007387 */ /* 0x000fe80000100800 */
[----:B------:R-:W-:Y:S04]  /*13e30*/  STL [R1+0x4d8], R6 ;  /* 0x0004d80601007387 */ /* 0x000fe80000100800 */
[----:B------:R0:W-:Y:S01]  /*13e40*/  STL [R1+0x618], R9 ;  /* 0x0006180901007387 */ /* 0x0001e20000100800 */
[----:B---3--:R-:W-:-:S03]  /*13e50*/  IABS R20, R7 ;  /* 0x0000000700147213 */ /* 0x008fc60000000000 */
[----:B------:R-:W3:Y:S04]  /*13e60*/  LDL.LU R7, [R1+0x610] ;  /* 0x0006100001077983 */ /* 0x000ee80000300800 */
[----:B------:R-:W-:Y:S04]  /*13e70*/  STL [R1+0x61c], R19 ;  /* 0x00061c1301007387 */ /* 0x000fe80000100800 */
[----:B------:R-:W3:Y:S04]  /*13e80*/  LDL R50, [R1+0x3ff0] ;  /* 0x003ff00001327983 */ /* 0x000ee80000100800 */
[----:B0-----:R-:W3:Y:S04]  /*13e90*/  LDL R9, [R1+0x3ff4] ;  /* 0x003ff40001097983 */ /* 0x001ee80000100800 */
[----:B------:R0:W-:Y:S04]  /*13ea0*/  STL [R1+0x620], R12 ;  /* 0x0006200c01007387 */ /* 0x0001e80000100800 */
[----:B0-----:R-:W3:Y:S01]  /*13eb0*/  LDL R12, [R1+0x3ff8] ;  /* 0x003ff800010c7983 */ /* 0x001ee20000100800 */
[C---:B------:R-:W-:Y:S01]  /*13ec0*/  ISETP.GT.U32.AND P0, PT, R55.reuse, R22, PT ;  /* 0x000000163700720c */ /* 0x040fe20003f04070 */
[----:B------:R-:W-:Y:S01]  /*13ed0*/  IMAD.HI.U32 R18, R2, R15, RZ ;  /* 0x0000000f02127227 */ /* 0x000fe200078e00ff */
[----:B--2---:R-:W-:-:S03]  /*13ee0*/  ISETP.GT.U32.AND P3, PT, R55, R8, PT ;  /* 0x000000083700720c */ /* 0x004fc60003f64070 */
[----:B------:R-:W-:Y:S01]  /*13ef0*/  IMAD.MOV R18, RZ, RZ, -R18 ;  /* 0x000000ffff127224 */ /* 0x000fe200078e0a12 */
[----:B------:R-:W-:-:S03]  /*13f00*/  ISETP.GT.U32.AND P6, PT, R55, R24, PT ;  /* 0x000000183700720c */ /* 0x000fc60003fc4070 */
[----:B------:R-:W-:Y:S01]  /*13f10*/  IMAD R0, R55, R18, R15 ;  /* 0x0000001237007224 */ /* 0x000fe200078e020f */
[----:B----4-:R-:W-:-:S03]  /*13f20*/  IABS R15, R29 ;  /* 0x0000001d000f7213 */ /* 0x010fc60000000000 */
[----:B------:R-:W-:Y:S01]  /*13f30*/  @!P0 IMAD.IADD R22, R22, 0x1, -R55 ;  /* 0x0000000116168824 */ /* 0x000fe200078e0a37 */
[----:B------:R-:W2:Y:S01]  /*13f40*/  LDL.LU R29, [R1+0x5ec] ;  /* 0x0005ec00011d7983 */ /* 0x000ea20000300800 */
[----:B------:R-:W-:-:S03]  /*13f50*/  IABS R11, R10 ;  /* 0x0000000a000b7213 */ /* 0x000fc60000000000 */
[----:B------:R-:W4:Y:S01]  /*13f60*/  LDL.LU R10, [R1+0x5f0] ;  /* 0x0005f000010a7983 */ /* 0x000f220000300800 */
[----:B------:R-:W-:Y:S01]  /*13f70*/  ISETP.GT.U32.AND P0, PT, R55, R22, PT ;  /* 0x000000163700720c */ /* 0x000fe20003f04070 */
[--C-:B------:R-:W-:Y:S02]  /*13f80*/  @!P3 IMAD.IADD R8, R8, 0x1, -R55.reuse ;  /* 0x000000010808b824 */ /* 0x100fe400078e0a37 */
[----:B------:R-:W-:-:S03]  /*13f90*/  @!P6 IMAD.IADD R24, R24, 0x1, -R55 ;  /* 0x000000011818e824 */ /* 0x000fc600078e0a37 */
[C---:B------:R-:W-:Y:S01]  /*13fa0*/  ISETP.GT.U32.AND P3, PT, R55.reuse, R8, PT ;  /* 0x000000083700720c */ /* 0x040fe20003f64070 */
[----:B------:R-:W-:Y:S01]  /*13fb0*/  IMAD.HI.U32 R21, R2, R20, RZ ;  /* 0x0000001402157227 */ /* 0x000fe200078e00ff */
[----:B------:R-:W-:-:S03]  /*13fc0*/  ISETP.GT.U32.AND P6, PT, R55, R24, PT ;  /* 0x000000183700720c */ /* 0x000fc60003fc4070 */
[----:B------:R-:W-:-:S04]  /*13fd0*/  IMAD.HI.U32 R18, R2, R15, RZ ;  /* 0x0000000f02127227 */ /* 0x000fc800078e00ff */
[----:B------:R-:W-:Y:S02]  /*13fe0*/  IMAD.MOV R21, RZ, RZ, -R21 ;  /* 0x000000ffff157224 */ /* 0x000fe400078e0a15 */
[----:B------:R-:W-:Y:S02]  /*13ff0*/  @!P0 IMAD.IADD R22, R22, 0x1, -R55 ;  /* 0x0000000116168824 */ /* 0x000fe400078e0a37 */
[----:B------:R-:W-:Y:S02]  /*14000*/  IMAD.MOV R18, RZ, RZ, -R18 ;  /* 0x000000ffff127224 */ /* 0x000fe400078e0a12 */
[----:B------:R-:W-:Y:S01]  /*14010*/  IMAD R6, R55, R21, R20 ;  /* 0x0000001537067224 */ /* 0x000fe200078e0214 */
[----:B------:R0:W-:Y:S01]  /*14020*/  STL [R1+0x624], R22 ;  /* 0x0006241601007387 */ /* 0x0001e20000100800 */
[----:B------:R-:W-:-:S04]  /*14030*/  IMAD.HI.U32 R13, R2, R11, RZ ;  /* 0x0000000b020d7227 */ /* 0x000fc800078e00ff */
[----:B------:R-:W-:Y:S01]  /*14040*/  @!P3 IMAD.IADD R8, R8, 0x1, -R55 ;  /* 0x000000010808b824 */ /* 0x000fe200078e0a37 */
[----:B------:R1:W-:Y:S01]  /*14050*/  STL [R1+0x4c4], R6 ;  /* 0x0004c40601007387 */ /* 0x0003e20000100800 */
[----:B------:R-:W-:Y:S02]  /*14060*/  IMAD.MOV R13, RZ, RZ, -R13 ;  /* 0x000000ffff0d7224 */ /* 0x000fe400078e0a0d */
[----:B0-----:R-:W-:Y:S01]  /*14070*/  IMAD R22, R55, R18, R15 ;  /* 0x0000001237167224 */ /* 0x001fe200078e020f */
[----:B------:R-:W4:Y:S01]  /*14080*/  LDL.LU R19, [R1+0x5f4] ;  /* 0x0005f40001137983 */ /* 0x000f220000300800 */
[----:B------:R-:W-:-:S03]  /*14090*/  @!P6 IMAD.IADD R24, R24, 0x1, -R55 ;  /* 0x000000011818e824 */ /* 0x000fc600078e0a37 */
[----:B------:R-:W-:Y:S01]  /*140a0*/  STL [R1+0x584c], R22 ;  /* 0x00584c1601007387 */ /* 0x000fe20000100800 */
[----:B-1----:R-:W-:-:S03]  /*140b0*/  IMAD R6, R55, R13, R11 ;  /* 0x0000000d37067224 */ /* 0x002fc600078e020b */
[----:B------:R0:W-:Y:S01]  /*140c0*/  STL [R1+0x600], R8 ;  /* 0x0006000801007387 */ /* 0x0001e20000100800 */
[----:B---3--:R-:W-:-:S03]  /*140d0*/  IABS R20, R50 ;  /* 0x0000003200147213 */ /* 0x008fc60000000000 */
[----:B------:R-:W3:Y:S04]  /*140e0*/  LDL.LU R50, [R1+0x5f8] ;  /* 0x0005f80001327983 */ /* 0x000ee80000300800 */
[----:B------:R1:W-:Y:S01]  /*140f0*/  STL [R1+0x604], R24 ;  /* 0x0006041801007387 */ /* 0x0003e20000100800 */
[----:B------:R-:W-:-:S03]  /*14100*/  IABS R11, R12 ;  /* 0x0000000c000b7213 */ /* 0x000fc60000000000 */
[----:B------:R-:W3:Y:S04]  /*14110*/  LDL.LU R12, [R1+0x5fc] ;  /* 0x0005fc00010c7983 */ /* 0x000ee80000300800 */
[----:B------:R-:W3:Y:S01]  /*14120*/  LDL R49, [R1+0x3ffc] ;  /* 0x003ffc0001317983 */ /* 0x000ee20000100800 */
[----:B------:R-:W-:-:S13]  /*14130*/  ISETP.GT.U32.AND P5, PT, R55, R23, PT ;  /* 0x000000173700720c */ /* 0x000fda0003fa4070 */
[----:B------:R-:W-:-:S05]  /*14140*/  @!P5 IMAD.IADD R23, R23, 0x1, -R55 ;  /* 0x000000011717d824 */ /* 0x000fca00078e0a37 */
[C---:B------:R-:W-:Y:S02]  /*14150*/  ISETP.GT.U32.AND P5, PT, R55.reuse, R23, PT ;  /* 0x000000173700720c */ /* 0x040fe40003fa4070 */
[C---:B------:R-:W-:Y:S02]  /*14160*/  ISETP.GT.U32.AND P0, PT, R55.reuse, R58, PT ;  /* 0x0000003a3700720c */ /* 0x040fe40003f04070 */
[C---:B------:R-:W-:Y:S02]  /*14170*/  ISETP.GT.U32.AND P3, PT, R55.reuse, R7, PT ;  /* 0x000000073700720c */ /* 0x040fe40003f64070 */
[----:B--2---:R-:W-:Y:S02]  /*14180*/  ISETP.GT.U32.AND P6, PT, R55, R29, PT ;  /* 0x0000001d3700720c */ /* 0x004fe40003fc4070 */
[----:B------:R-:W-:-:S05]  /*14190*/  IABS R15, R9 ;  /* 0x00000009000f7213 */ /* 0x000fca0000000000 */
[--C-:B------:R-:W-:Y:S01]  /*141a0*/  @!P5 IMAD.IADD R23, R23, 0x1, -R55.reuse ;  /* 0x000000011717d824 */ /* 0x100fe200078e0a37 */
[----:B----4-:R-:W-:Y:S01]  /*141b0*/  ISETP.GT.U32.AND P5, PT, R55, R10, PT ;  /* 0x0000000a3700720c */ /* 0x010fe20003fa4070 */
[----:B------:R-:W-:-:S03]  /*141c0*/  @!P0 IMAD.IADD R58, R58, 0x1, -R55 ;  /* 0x000000013a3a8824 */ /* 0x000fc600078e0a37 */
[----:B------:R2:W-:Y:S04]  /*141d0*/  STL [R1+0x608], R23 ;  /* 0x0006081701007387 */ /* 0x0005e80000100800 */
[----:B------:R-:W4:Y:S01]  /*141e0*/  LDL R9, [R1+0x4004] ;  /* 0x0040040001097983 */ /* 0x000f220000100800 */
[--C-:B------:R-:W-:Y:S01]  /*141f0*/  @!P3 IMAD.IADD R7, R7, 0x1, -R55.reuse ;  /* 0x000000010707b824 */ /* 0x100fe200078e0a37 */
[----:B------:R-:W-:Y:S01]  /*14200*/  ISETP.GT.U32.AND P0, PT, R55, R58, PT ;  /* 0x0000003a3700720c */ /* 0x000fe20003f04070 */
[--C-:B------:R-:W-:Y:S01]  /*14210*/  @!P6 IMAD.IADD R29, R29, 0x1, -R55.reuse ;  /* 0x000000011d1de824 */ /* 0x100fe200078e0a37 */
[----:B0-----:R-:W4:Y:S01]  /*14220*/  LDL R8, [R1+0x4000] ;  /* 0x0040000001087983 */ /* 0x001f220000100800 */
[----:B------:R-:W-:Y:S01]  /*14230*/  @!P5 IMAD.IADD R10, R10, 0x1, -R55 ;  /* 0x000000010a0ad824 */ /* 0x000fe200078e0a37 */
[C---:B------:R-:W-:Y:S01]  /*14240*/  ISETP.GT.U32.AND P3, PT, R55.reuse, R7, PT ;  /* 0x000000073700720c */ /* 0x040fe20003f64070 */
[----:B------:R-:W-:Y:S01]  /*14250*/  IMAD.HI.U32 R21, R2, R20, RZ ;  /* 0x0000001402157227 */ /* 0x000fe200078e00ff */
[C---:B------:R-:W-:Y:S01]  /*14260*/  ISETP.GT.U32.AND P6, PT, R55.reuse, R29, PT ;  /* 0x0000001d3700720c */ /* 0x040fe20003fc4070 */
[----:B-1----:R-:W4:Y:S01]  /*14270*/  LDL.LU R24, [R1+0x5d8] ;  /* 0x0005d80001187983 */ /* 0x002f220000300800 */
[----:B------:R-:W-:Y:S01]  /*14280*/  ISETP.GT.U32.AND P5, PT, R55, R10, PT ;  /* 0x0000000a3700720c */ /* 0x000fe20003fa4070 */
[----:B------:R-:W-:-:S04]  /*14290*/  IMAD.MOV R21, RZ, RZ, -R21 ;  /* 0x000000ffff157224 */ /* 0x000fc800078e0a15 */
[--C-:B------:R-:W-:Y:S02]  /*142a0*/  @!P0 IMAD.IADD R58, R58, 0x1, -R55.reuse ;  /* 0x000000013a3a8824 */ /* 0x100fe400078e0a37 */
[----:B------:R-:W-:Y:S02]  /*142b0*/  IMAD R20, R55, R21, R20 ;  /* 0x0000001537147224 */ /* 0x000fe400078e0214 */
[--C-:B------:R-:W-:Y:S01]  /*142c0*/  @!P3 IMAD.IADD R7, R7, 0x1, -R55.reuse ;  /* 0x000000010707b824 */ /* 0x100fe200078e0a37 */
[----:B------:R-:W-:Y:S01]  /*142d0*/  STL [R1+0x60c], R58 ;  /* 0x00060c3a01007387 */ /* 0x000fe20000100800 */
[--C-:B------:R-:W-:Y:S02]  /*142e0*/  @!P6 IMAD.IADD R29, R29, 0x1, -R55.reuse ;  /* 0x000000011d1de824 */ /* 0x100fe400078e0a37 */
[----:B------:R-:W-:Y:S01]  /*142f0*/  @!P5 IMAD.IADD R10, R10, 0x1, -R55 ;  /* 0x000000010a0ad824 */ /* 0x000fe200078e0a37 */
[----:B------:R3:W-:Y:S04]  /*14300*/  STL [R1+0x4b8], R20 ;  /* 0x0004b81401007387 */ /* 0x0007e80000100800 */
[----:B--2---:R-:W2:Y:S04]  /*14310*/  LDL.LU R23, [R1+0x5dc] ;  /* 0x0005dc0001177983 */ /* 0x004ea80000300800 */
[----:B------:R-:W-:Y:S01]  /*14320*/  STL [R1+0x610], R7 ;  /* 0x0006100701007387 */ /* 0x000fe20000100800 */
[----:B---3--:R-:W-:-:S03]  /*14330*/  IABS R20, R49 ;  /* 0x0000003100147213 */ /* 0x008fc60000000000 */
[----:B------:R-:W3:Y:S04]  /*14340*/  LDL.LU R49, [R1+0x5e0] ;  /* 0x0005e00001317983 */ /* 0x000ee80000300800 */
[----:B------:R0:W-:Y:S04]  /*14350*/  STL [R1+0x5ec], R29 ;  /* 0x0005ec1d01007387 */ /* 0x0001e80000100800 */
[----:B------:R-:W2:Y:S04]  /*14360*/  LDL R47, [R1+0x4008] ;  /* 0x00400800012f7983 */ /* 0x000ea80000100800 */
[----:B------:R1:W-:Y:S04]  /*14370*/  STL [R1+0x5f0], R10 ;  /* 0x0005f00a01007387 */ /* 0x0003e80000100800 */
[----:B0-----:R-:W3:Y:S01]  /*14380*/  LDL R29, [R1+0x4020] ;  /* 0x00402000011d7983 */ /* 0x001ee20000100800 */
[----:B------:R-:W-:Y:S01]  /*14390*/  IMAD.HI.U32 R13, R2, R11, RZ ;  /* 0x0000000b020d7227 */ /* 0x000fe200078e00ff */
[----:B------:R-:W-:-:S02]  /*143a0*/  ISETP.GT.U32.AND P0, PT, R55, R19, PT ;  /* 0x000000133700720c */ /* 0x000fc40003f04070 */
[C---:B------:R-:W-:Y:S01]  /*143b0*/  ISETP.GT.U32.AND P3, PT, R55.reuse, R50, PT ;  /* 0x000000323700720c */ /* 0x040fe20003f64070 */
[----:B------:R-:W-:Y:S01]  /*143c0*/  IMAD.MOV R13, RZ, RZ, -R13 ;  /* 0x000000ffff0d7224 */ /* 0x000fe200078e0a0d */
[C---:B------:R-:W-:Y:S01]  /*143d0*/  ISETP.GT.U32.AND P6, PT, R55.reuse, R12, PT ;  /* 0x0000000c3700720c */ /* 0x040fe20003fc4070 */
[----:B------:R-:W3:Y:S02]  /*143e0*/  LDL R7, [R1+0x400c] ;  /* 0x00400c0001077983 */ /* 0x000ee40000100800 */
[----:B------:R-:W-:Y:S02]  /*143f0*/  IMAD R40, R55, R13, R11 ;  /* 0x0000000d37287224 */ /* 0x000fe400078e020b */
[----:B------:R-:W-:-:S04]  /*14400*/  IMAD.HI.U32 R18, R2, R15, RZ ;  /* 0x0000000f02127227 */ /* 0x000fc800078e00ff */
[--C-:B------:R-:W-:Y:S02]  /*14410*/  @!P0 IMAD.IADD R19, R19, 0x1, -R55.reuse ;  /* 0x0000000113138824 */ /* 0x100fe400078e0a37 */
[----:B------:R-:W-:Y:S01]  /*14420*/  IMAD.MOV R18, RZ, RZ, -R18 ;  /* 0x000000ffff127224 */ /* 0x000fe200078e0a12 */
[----:B----4-:R-:W-:Y:S02]  /*14430*/  IABS R11, R9 ;  /* 0x00000009000b7213 */ /* 0x010fe40000000000 */
[----:B------:R-:W4:Y:S01]  /*14440*/  LDL.LU R9, [R1+0x5e4] ;  /* 0x0005e40001097983 */ /* 0x000f220000300800 */
[----:B------:R-:W-:Y:S01]  /*14450*/  @!P3 IMAD.IADD R50, R50, 0x1, -R55 ;  /* 0x000000013232b824 */ /* 0x000fe200078e0a37 */
[C---:B------:R-:W-:Y:S01]  /*14460*/  ISETP.GT.U32.AND P0, PT, R55.reuse, R19, PT ;  /* 0x000000133700720c */ /* 0x040fe20003f04070 */
[C---:B------:R-:W-:Y:S01]  /*14470*/  IMAD R58, R55.reuse, R18, R15 ;  /* 0x00000012373a7224 */ /* 0x040fe200078e020f */
[----:B------:R-:W-:Y:S01]  /*14480*/  IABS R15, R8 ;  /* 0x00000008000f7213 */ /* 0x000fe20000000000 */
[----:B------:R-:W-:Y:S01]  /*14490*/  @!P6 IMAD.IADD R12, R12, 0x1, -R55 ;  /* 0x000000010c0ce824 */ /* 0x000fe200078e0a37 */
[C---:B------:R-:W-:Y:S01]  /*144a0*/  ISETP.GT.U32.AND P3, PT, R55.reuse, R50, PT ;  /* 0x000000323700720c */ /* 0x040fe20003f64070 */
[C---:B------:R-:W-:Y:S01]  /*144b0*/  IMAD.HI.U32 R13, R2.reuse, R11, RZ ;  /* 0x0000000b020d7227 */ /* 0x040fe200078e00ff */
[----:B-1----:R-:W4:Y:S02]  /*144c0*/  LDL.LU R10, [R1+0x5e8] ;  /* 0x0005e800010a7983 */ /* 0x002f240000300800 */
[----:B------:R-:W-:Y:S01]  /*144d0*/  ISETP.GT.U32.AND P6, PT, R55, R12, PT ;  /* 0x0000000c3700720c */ /* 0x000fe20003fc4070 */
[----:B------:R-:W-:-:S04]  /*144e0*/  IMAD.HI.U32 R18, R2, R15, RZ ;  /* 0x0000000f02127227 */ /* 0x000fc800078e00ff */
[----:B------:R-:W-:Y:S02]  /*144f0*/  IMAD.MOV R18, RZ, RZ, -R18 ;  /* 0x000000ffff127224 */ /* 0x000fe400078e0a12 */
[----:B------:R-:W-:Y:S02]  /*14500*/  IMAD.MOV R13, RZ, RZ, -R13 ;  /* 0x000000ffff0d7224 */ /* 0x000fe400078e0a0d */
[----:B------:R-:W-:-:S04]  /*14510*/  IMAD.HI.U32 R21, R2, R20, RZ ;  /* 0x0000001402157227 */ /* 0x000fc800078e00ff */
[----:B------:R-:W-:Y:S02]  /*14520*/  @!P0 IMAD.IADD R19, R19, 0x1, -R55 ;  /* 0x0000000113138824 */ /* 0x000fe400078e0a37 */
[C---:B------:R-:W-:Y:S02]  /*14530*/  IMAD R15, R55.reuse, R18, R15 ;  /* 0x00000012370f7224 */ /* 0x040fe400078e020f */
[----:B------:R-:W-:Y:S01]  /*14540*/  IMAD R11, R55, R13, R11 ;  /* 0x0000000d370b7224 */ /* 0x000fe200078e020b */
[----:B------:R0:W-:Y:S01]  /*14550*/  STL [R1+0x5f4], R19 ;  /* 0x0005f41301007387 */ /* 0x0001e20000100800 */
[----:B------:R-:W-:Y:S02]  /*14560*/  IMAD.MOV R21, RZ, RZ, -R21 ;  /* 0x000000ffff157224 */ /* 0x000fe400078e0a15 */
[--C-:B------:R-:W-:Y:S01]  /*14570*/  @!P3 IMAD.IADD R50, R50, 0x1, -R55.reuse ;  /* 0x000000013232b824 */ /* 0x100fe200078e0a37 */
[----:B------:R-:W4:Y:S01]  /*14580*/  LDL.LU R8, [R1+0x5c4] ;  /* 0x0005c40001087983 */ /* 0x000f220000300800 */
[----:B------:R-:W-:-:S03]  /*14590*/  @!P6 IMAD.IADD R12, R12, 0x1, -R55 ;  /* 0x000000010c0ce824 */ /* 0x000fc600078e0a37 */
[----:B------:R-:W-:Y:S01]  /*145a0*/  STL [R1+0x4b0], R15 ;  /* 0x0004b00f01007387 */ /* 0x000fe20000100800 */
[----:B0-----:R-:W-:-:S03]  /*145b0*/  IMAD R19, R55, R21, R20 ;  /* 0x0000001537137224 */ /* 0x001fc600078e0214 */
[----:B------:R3:W-:Y:S04]  /*145c0*/  STL [R1+0x4b4], R11 ;  /* 0x0004b40b01007387 */ /* 0x0007e80000100800 */
[----:B------:R0:W-:Y:S01]  /*145d0*/  STL [R1+0x5f8], R50 ;  /* 0x0005f83201007387 */ /* 0x0001e20000100800 */
[----:B--2---:R-:W-:-:S03]  /*145e0*/  IABS R20, R47 ;  /* 0x0000002f00147213 */ /* 0x004fc60000000000 */
[----:B------:R-:W2:Y:S01]  /*145f0*/  LDL.LU R47, [R1+0x5c8] ;  /* 0x0005c800012f7983 */ /* 0x000ea20000300800 */
[----:B---3--:R-:W-:-:S03]  /*14600*/  IABS R11, R29 ;  /* 0x0000001d000b7213 */ /* 0x008fc60000000000 */
[----:B------:R-:W3:Y:S04]  /*14610*/  LDL.LU R29, [R1+0x5cc] ;  /* 0x0005cc00011d7983 */ /* 0x000ee80000300800 */
[----:B------:R1:W-:Y:S04]  /*14620*/  STL [R1+0x5fc], R12 ;  /* 0x0005fc0c01007387 */ /* 0x0003e80000100800 */
[----:B------:R-:W2:Y:S01]  /*14630*/  LDL R45, [R1+0x4024] ;  /* 0x00402400012d7983 */ /* 0x000ea20000100800 */
[----:B------:R-:W-:-:S13]  /*14640*/  ISETP.GT.U32.AND P5, PT, R55, R24, PT ;  /* 0x000000183700720c */ /* 0x000fda0003fa4070 */
[----:B------:R-:W-:-:S05]  /*14650*/  @!P5 IMAD.IADD R24, R24, 0x1, -R55 ;  /* 0x000000011818d824 */ /* 0x000fca00078e0a37 */
[C---:B------:R-:W-:Y:S02]  /*14660*/  ISETP.GT.U32.AND P5, PT, R55.reuse, R24, PT ;  /* 0x000000183700720c */ /* 0x040fe40003fa4070 */
[C---:B------:R-:W-:Y:S02]  /*14670*/  ISETP.GT.U32.AND P0, PT, R55.reuse, R23, PT ;  /* 0x000000173700720c */ /* 0x040fe40003f04070 */
[C---:B------:R-:W-:Y:S02]  /*14680*/  ISETP.GT.U32.AND P3, PT, R55.reuse, R49, PT ;  /* 0x000000313700720c */ /* 0x040fe40003f64070 */
[----:B----4-:R-:W-:Y:S02]  /*14690*/  ISETP.GT.U32.AND P6, PT, R55, R9, PT ;  /* 0x000000093700720c */ /* 0x010fe40003fc4070 */
[----:B------:R-:W-:-:S05]  /*146a0*/  IABS R15, R7 ;  /* 0x00000007000f7213 */ /* 0x000fca0000000000 */
[----:B------:R-:W-:-:S05]  /*146b0*/  @!P5 IMAD.IADD R24, R24, 0x1, -R55 ;  /* 0x000000011818d824 */ /* 0x000fca00078e0a37 */
[----:B------:R-:W-:Y:S04]  /*146c0*/  STL [R1+0x5d8], R24 ;  /* 0x0005d81801007387 */ /* 0x000fe80000100800 */
[----:B0-----:R-:W4:Y:S04]  /*146d0*/  LDL R50, [R1+0x4030] ;  /* 0x0040300001327983 */ /* 0x001f280000100800 */
[----:B------:R-:W4:Y:S04]  /*146e0*/  LDL R7, [R1+0x4034] ;  /* 0x0040340001077983 */ /* 0x000f280000100800 */
[----:B-1----:R-:W4:Y:S01]  /*146f0*/  LDL.LU R12, [R1+0x5d0] ;  /* 0x0005d000010c7983 */ /* 0x002f220000300800 */
[----:B------:R-:W-:-:S02]  /*14700*/  @!P0 IMAD.IADD R23, R23, 0x1, -R55 ;  /* 0x0000000117178824 */ /* 0x000fc400078e0a37 */
[--C-:B------:R-:W-:Y:S02]  /*14710*/  @!P3 IMAD.IADD R49, R49, 0x1, -R55.reuse ;  /* 0x000000013131b824 */ /* 0x100fe400078e0a37 */
[----:B------:R-:W-:Y:S01]  /*14720*/  @!P6 IMAD.IADD R9, R9, 0x1, -R55 ;  /* 0x000000010909e824 */ /* 0x000fe200078e0a37 */
[C---:B------:R-:W-:Y:S02]  /*14730*/  ISETP.GT.U32.AND P0, PT, R55.reuse, R23, PT ;  /* 0x000000173700720c */ /* 0x040fe40003f04070 */
[C---:B------:R-:W-:Y:S02]  /*14740*/  ISETP.GT.U32.AND P3, PT, R55.reuse, R49, PT ;  /* 0x000000313700720c */ /* 0x040fe40003f64070 */
[----:B------:R-:W-:Y:S01]  /*14750*/  ISETP.GT.U32.AND P6, PT, R55, R9, PT ;  /* 0x000000093700720c */ /* 0x000fe20003fc4070 */
[----:B------:R-:W-:-:S04]  /*14760*/  IMAD.HI.U32 R13, R2, R11, RZ ;  /* 0x0000000b020d7227 */ /* 0x000fc800078e00ff */
[----:B------:R-:W-:Y:S02]  /*14770*/  IMAD.MOV R13, RZ, RZ, -R13 ;  /* 0x000000ffff0d7224 */ /* 0x000fe400078e0a0d */
[----:B------:R-:W-:-:S04]  /*14780*/  IMAD.HI.U32 R21, R2, R20, RZ ;  /* 0x0000001402157227 */ /* 0x000fc800078e00ff */
[----:B------:R-:W-:Y:S02]  /*14790*/  @!P0 IMAD.IADD R23, R23, 0x1, -R55 ;  /* 0x0000000117178824 */ /* 0x000fe400078e0a37 */
[----:B------:R-:W-:Y:S02]  /*147a0*/  IMAD R11, R55, R13, R11 ;  /* 0x0000000d370b7224 */ /* 0x000fe400078e020b */
[----:B------:R-:W-:Y:S02]  /*147b0*/  IMAD.MOV R21, RZ, RZ, -R21 ;  /* 0x000000ffff157224 */ /* 0x000fe400078e0a15 */
[--C-:B------:R-:W-:Y:S01]  /*147c0*/  @!P3 IMAD.IADD R49, R49, 0x1, -R55.reuse ;  /* 0x000000013131b824 */ /* 0x100fe200078e0a37 */
[----:B------:R0:W-:Y:S01]  /*147d0*/  STL [R1+0x5dc], R23 ;  /* 0x0005dc1701007387 */ /* 0x0001e20000100800 */
[----:B------:R-:W-:Y:S02]  /*147e0*/  @!P6 IMAD.IADD R9, R9, 0x1, -R55 ;  /* 0x000000010909e824 */ /* 0x000fe400078e0a37 */
[----:B------:R-:W-:Y:S01]  /*147f0*/  IMAD R41, R55, R21, R20 ;  /* 0x0000001537297224 */ /* 0x000fe200078e0214 */
[----:B0-----:R-:W4:Y:S04]  /*14800*/  LDL.LU R23, [R1+0x5d4] ;  /* 0x0005d40001177983 */ /* 0x001f280000300800 */
[----:B------:R-:W-:Y:S04]  /*14810*/  STL [R1+0x4a8], R11 ;  /* 0x0004a80b01007387 */ /* 0x000fe80000100800 */
[----:B------:R0:W-:Y:S01]  /*14820*/  STL [R1+0x5e0], R49 ;  /* 0x0005e03101007387 */ /* 0x0001e20000100800 */
[----:B--2---:R-:W-:-:S03]  /*14830*/  IABS R20, R45 ;  /* 0x0000002d00147213 */ /* 0x004fc60000000000 */
[----:B------:R-:W2:Y:S04]  /*14840*/  LDL.LU R45, [R1+0x5b0] ;  /* 0x0005b000012d7983 */ /* 0x000ea80000300800 */
[----:B------:R1:W-:Y:S04]  /*14850*/  STL [R1+0x5e4], R9 ;  /* 0x0005e40901007387 */ /* 0x0003e80000100800 */
[----:B------:R-:W2:Y:S04]  /*14860*/  LDL R44, [R1+0x4038] ;  /* 0x00403800012c7983 */ /* 0x000ea80000100800 */
[----:B0-----:R-:W2:Y:S01]  /*14870*/  LDL R49, [R1+0x403c] ;  /* 0x00403c0001317983 */ /* 0x001ea20000100800 */
[----:B------:R-:W-:-:S02]  /*14880*/  ISETP.GT.U32.AND P5, PT, R55, R10, PT ;  /* 0x0000000a3700720c */ /* 0x000fc40003fa4070 */
[C---:B------:R-:W-:Y:S01]  /*14890*/  ISETP.GT.U32.AND P0, PT, R55.reuse, R8, PT ;  /* 0x000000083700720c */ /* 0x040fe20003f04070 */
[----:B------:R-:W-:Y:S01]  /*148a0*/  IMAD.HI.U32 R18, R2, R15, RZ ;  /* 0x0000000f02127227 */ /* 0x000fe200078e00ff */
[----:B------:R-:W-:Y:S01]  /*148b0*/  ISETP.GT.U32.AND P3, PT, R55, R47, PT ;  /* 0x0000002f3700720c */ /* 0x000fe20003f64070 */
[----:B-1----:R-:W2:Y:S08]  /*148c0*/  LDL R9, [R1+0x4040] ;  /* 0x0040400001097983 */ /* 0x002eb00000100800 */
[----:B------:R-:W-:-:S05]  /*148d0*/  @!P5 IMAD.IADD R10, R10, 0x1, -R55 ;  /* 0x000000010a0ad824 */ /* 0x000fca00078e0a37 */
[C---:B------:R-:W-:Y:S01]  /*148e0*/  ISETP.GT.U32.AND P5, PT, R55.reuse, R10, PT ;  /* 0x0000000a3700720c */ /* 0x040fe20003fa4070 */
[----:B------:R-:W-:Y:S01]  /*148f0*/  IMAD.MOV R18, RZ, RZ, -R18 ;  /* 0x000000ffff127224 */ /* 0x000fe200078e0a12 */
[----:B---3--:R-:W-:-:S03]  /*14900*/  ISETP.GT.U32.AND P6, PT, R55, R29, PT ;  /* 0x0000001d3700720c */ /* 0x008fc60003fc4070 */
[----:B------:R-:W-:-:S08]  /*14910*/  IMAD R24, R55, R18, R15 ;  /* 0x0000001237187224 */ /* 0x000fd000078e020f */
[----:B------:R-:W-:Y:S01]  /*14920*/  @!P5 IMAD.IADD R10, R10, 0x1, -R55 ;  /* 0x000000010a0ad824 */ /* 0x000fe200078e0a37 */
[----:B----4-:R-:W-:-:S04]  /*14930*/  ISETP.GT.U32.AND P5, PT, R55, R12, PT ;  /* 0x0000000c3700720c */ /* 0x010fc80003fa4070 */
[----:B------:R0:W-:Y:S01]  /*14940*/  STL [R1+0x5e8], R10 ;  /* 0x0005e80a01007387 */ /* 0x0001e20000100800 */
[----:B------:R-:W-:Y:S01]  /*14950*/  IABS R15, R50 ;  /* 0x00000032000f7213 */ /* 0x000fe20000000000 */
[--C-:B------:R-:W-:Y:S02]  /*14960*/  @!P0 IMAD.IADD R8, R8, 0x1, -R55.reuse ;  /* 0x0000000108088824 */ /* 0x100fe400078e0a37 */
[----:B0-----:R-:W3:Y:S04]  /*14970*/  LDL.LU R10, [R1+0x5b4] ;  /* 0x0005b400010a7983 */ /* 0x001ee80000300800 */
[----:B------:R-:W4:Y:S01]  /*14980*/  LDL.LU R50, [R1+0x5b8] ;  /* 0x0005b80001327983 */ /* 0x000f220000300800 */
[--C-:B------:R-:W-:Y:S01]  /*14990*/  @!P3 IMAD.IADD R47, R47, 0x1, -R55.reuse ;  /* 0x000000012f2fb824 */ /* 0x100fe200078e0a37 */
[----:B------:R-:W-:Y:S01]  /*149a0*/  ISETP.GT.U32.AND P0, PT, R55, R8, PT ;  /* 0x000000083700720c */ /* 0x000fe20003f04070 */
[----:B------:R-:W-:-:S02]  /*149b0*/  @!P6 IMAD.IADD R29, R29, 0x1, -R55 ;  /* 0x000000011d1de824 */ /* 0x000fc400078e0a37 */
[----:B------:R-:W-:Y:S01]  /*149c0*/  @!P5 IMAD.IADD R12, R12, 0x1, -R55 ;  /* 0x000000010c0cd824 */ /* 0x000fe200078e0a37 */
[C---:B------:R-:W-:Y:S01]  /*149d0*/  ISETP.GT.U32.AND P3, PT, R55.reuse, R47, PT ;  /* 0x0000002f3700720c */ /* 0x040fe20003f64070 */
[C---:B------:R-:W-:Y:S01]  /*149e0*/  IMAD.HI.U32 R21, R2.reuse, R20, RZ ;  /* 0x0000001402157227 */ /* 0x040fe200078e00ff */
[C---:B------:R-:W-:Y:S02]  /*149f0*/  ISETP.GT.U32.AND P6, PT, R55.reuse, R29, PT ;  /* 0x0000001d3700720c */ /* 0x040fe40003fc4070 */
[----:B------:R-:W-:Y:S01]  /*14a00*/  ISETP.GT.U32.AND P5, PT, R55, R12, PT ;  /* 0x0000000c3700720c */ /* 0x000fe20003fa4070 */
[----:B------:R-:W-:Y:S01]  /*14a10*/  IMAD.HI.U32 R18, R2, R15, RZ ;  /* 0x0000000f02127227 */ /* 0x000fe200078e00ff */
[----:B------:R-:W-:-:S03]  /*14a20*/  IABS R11, R7 ;  /* 0x00000007000b7213 */ /* 0x000fc60000000000 */
[----:B------:R-:W-:Y:S02]  /*14a30*/  IMAD.MOV R21, RZ, RZ, -R21 ;  /* 0x000000ffff157224 */ /* 0x000fe400078e0a15 */
[----:B------:R-:W-:Y:S02]  /*14a40*/  IMAD.MOV R18, RZ, RZ, -R18 ;  /* 0x000000ffff127224 */ /* 0x000fe400078e0a12 */
[----:B------:R-:W-:Y:S02]  /*14a50*/  @!P0 IMAD.IADD R8, R8, 0x1, -R55 ;  /* 0x0000000108088824 */ /* 0x000fe400078e0a37 */
[C---:B------:R-:W-:Y:S02]  /*14a60*/  IMAD R7, R55.reuse, R21, R20 ;  /* 0x0000001537077224 */ /* 0x040fe400078e0214 */
[----:B------:R-:W-:Y:S01]  /*14a70*/  IMAD R42, R55, R18, R15 ;  /* 0x00000012372a7224 */ /* 0x000fe200078e020f */
[----:B------:R0:W-:Y:S01]  /*14a80*/  STL [R1+0x5c4], R8 ;  /* 0x0005c40801007387 */ /* 0x0001e20000100800 */
[----:B------:R-:W-:-:S02]  /*14a90*/  @!P3 IMAD.IADD R47, R47, 0x1, -R55 ;  /* 0x000000012f2fb824 */ /* 0x000fc400078e0a37 */
[--C-:B------:R-:W-:Y:S01]  /*14aa0*/  @!P6 IMAD.IADD R29, R29, 0x1, -R55.reuse ;  /* 0x000000011d1de824 */ /* 0x100fe200078e0a37 */
[----:B------:R-:W-:Y:S01]  /*14ab0*/  STL [R1+0x494], R7 ;  /* 0x0004940701007387 */ /* 0x000fe20000100800 */
[----:B------:R-:W-:-:S03]  /*14ac0*/  @!P5 IMAD.IADD R12, R12, 0x1, -R55 ;  /* 0x000000010c0cd824 */ /* 0x000fc600078e0a37 */
[----:B0-----:R-:W4:Y:S04]  /*14ad0*/  LDL.LU R8, [R1+0x5bc] ;  /* 0x0005bc0001087983 */ /* 0x001f280000300800 */
[----:B------:R-:W-:Y:S04]  /*14ae0*/  STL [R1+0x5848], R42 ;  /* 0x0058482a01007387 */ /* 0x000fe80000100800 */
[----:B------:R0:W-:Y:S01]  /*14af0*/  STL [R1+0x5c8], R47 ;  /* 0x0005c82f01007387 */ /* 0x0001e20000100800 */
[----:B--2---:R-:W-:-:S03]  /*14b00*/  IABS R20, R44 ;  /* 0x0000002c00147213 */ /* 0x004fc60000000000 */
[----:B------:R-:W2:Y:S04]  /*14b10*/  LDL.LU R44, [R1+0x5c0] ;  /* 0x0005c000012c7983 */ /* 0x000ea80000300800 */
[----:B------:R1:W-:Y:S04]  /*14b20*/  STL [R1+0x5cc], R29 ;  /* 0x0005cc1d01007387 */ /* 0x0003e80000100800 */
[----:B------:R4:W-:Y:S04]  /*14b30*/  STL [R1+0x5d0], R12 ;  /* 0x0005d00c01007387 */ /* 0x0009e80000100800 */
[----:B------:R-:W2:Y:S01]  /*14b40*/  LDL R43, [R1+0x4044] ;  /* 0x00404400012b7983 */ /* 0x000ea20000100800 */
[----:B------:R-:W-:-:S03]  /*14b50*/  IABS R15, R49 ;  /* 0x00000031000f7213 */ /* 0x000fc60000000000 */
[----:B------:R-:W2:Y:S01]  /*14b60*/  LDL R49, [R1+0x4054] ;  /* 0x0040540001317983 */ /* 0x000ea20000100800 */
[C---:B------:R-:W-:Y:S01]  /*14b70*/  ISETP.GT.U32.AND P0, PT, R55.reuse, R23, PT ;  /* 0x000000173700720c */ /* 0x040fe20003f04070 */
[----:B------:R-:W-:Y:S01]  /*14b80*/  IMAD.HI.U32 R13, R2, R11, RZ ;  /* 0x0000000b020d7227 */ /* 0x000fe200078e00ff */
[----:B------:R-:W-:Y:S01]  /*14b90*/  ISETP.GT.U32.AND P3, PT, R55, R45, PT ;  /* 0x0000002d3700720c */ /* 0x000fe20003f64070 */
[----:B0-----:R-:W2:Y:S02]  /*14ba0*/  LDL R47, [R1+0x4050] ;  /* 0x00405000012f7983 */ /* 0x001ea40000100800 */
[----:B------:R-:W-:-:S04]  /*14bb0*/  IMAD.MOV R13, RZ, RZ, -R13 ;  /* 0x000000ffff0d7224 */ /* 0x000fc800078e0a0d */
[----:B------:R-:W-:Y:S01]  /*14bc0*/  IMAD R7, R55, R13, R11 ;  /* 0x0000000d37077224 */ /* 0x000fe200078e020b */
[----:B------:R-:W-:Y:S02]  /*14bd0*/  IABS R11, R9 ;  /* 0x00000009000b7213 */ /* 0x000fe40000000000 */
[----:B------:R-:W2:Y:S01]  /*14be0*/  LDL.LU R9, [R1+0x59c] ;  /* 0x00059c0001097983 */ /* 0x000ea20000300800 */
[----:B------:R-:W-:-:S03]  /*14bf0*/  @!P0 IMAD.IADD R23, R23, 0x1, -R55 ;  /* 0x0000000117178824 */ /* 0x000fc600078e0a37 */
[----:B-1----:R-:W2:Y:S01]  /*14c00*/  LDL.LU R29, [R1+0x5a0] ;  /* 0x0005a000011d7983 */ /* 0x002ea20000300800 */
[--C-:B------:R-:W-:Y:S01]  /*14c10*/  @!P3 IMAD.IADD R45, R45, 0x1, -R55.reuse ;  /* 0x000000012d2db824 */ /* 0x100fe200078e0a37 */
[C---:B------:R-:W-:Y:S02]  /*14c20*/  ISETP.GT.U32.AND P0, PT, R55.reuse, R23, PT ;  /* 0x000000173700720c */ /* 0x040fe40003f04070 */
[C---:B---3--:R-:W-:Y:S02]  /*14c30*/  ISETP.GT.U32.AND P6, PT, R55.reuse, R10, PT ;  /* 0x0000000a3700720c */ /* 0x048fe40003fc4070 */
[C---:B----4-:R-:W-:Y:S01]  /*14c40*/  ISETP.GT.U32.AND P5, PT, R55.reuse, R50, PT ;  /* 0x000000323700720c */ /* 0x050fe20003fa4070 */
[----:B------:R-:W-:Y:S01]  /*14c50*/  IMAD.HI.U32 R21, R2, R20, RZ ;  /* 0x0000001402157227 */ /* 0x000fe200078e00ff */
[----:B------:R-:W-:Y:S01]  /*14c60*/  ISETP.GT.U32.AND P3, PT, R55, R45, PT ;  /* 0x0000002d3700720c */ /* 0x000fe20003f64070 */
[----:B------:R-:W3:Y:S08]  /*14c70*/  LDL.LU R12, [R1+0x5a4] ;  /* 0x0005a400010c7983 */ /* 0x000ef00000300800 */
[----:B------:R-:W-:-:S02]  /*14c80*/  @!P6 IMAD.IADD R10, R10, 0x1, -R55 ;  /* 0x000000010a0ae824 */ /* 0x000fc400078e0a37 */
[----:B------:R-:W-:-:S03]  /*14c90*/  @!P5 IMAD.IADD R50, R50, 0x1, -R55 ;  /* 0x000000013232d824 */ /* 0x000fc600078e0a37 */
[C---:B------:R-:W-:Y:S01]  /*14ca0*/  ISETP.GT.U32.AND P6, PT, R55.reuse, R10, PT ;  /* 0x0000000a3700720c */ /* 0x040fe20003fc4070 */
[----:B------:R-:W-:Y:S01]  /*14cb0*/  IMAD.HI.U32 R18, R2, R15, RZ ;  /* 0x0000000f02127227 */ /* 0x000fe200078e00ff */
[----:B------:R-:W-:-:S03]  /*14cc0*/  ISETP.GT.U32.AND P5, PT, R55, R50, PT ;  /* 0x000000323700720c */ /* 0x000fc60003fa4070 */
[----:B------:R-:W-:Y:S02]  /*14cd0*/  IMAD.MOV R21, RZ, RZ, -R21 ;  /* 0x000000ffff157224 */ /* 0x000fe400078e0a15 */
[----:B------:R-:W-:Y:S02]  /*14ce0*/  IMAD.MOV R18, RZ, RZ, -R18 ;  /* 0x000000ffff127224 */ /* 0x000fe400078e0a12 */
[----:B------:R-:W-:Y:S02]  /*14cf0*/  @!P0 IMAD.IADD R23, R23, 0x1, -R55 ;  /* 0x0000000117178824 */ /* 0x000fe400078e0a37 */
[C---:B------:R-:W-:Y:S02]  /*14d00*/  IMAD R20, R55.reuse, R21, R20 ;  /* 0x0000001537147224 */ /* 0x040fe400078e0214 */
[----:B------:R-:W-:Y:S02]  /*14d10*/  IMAD R15, R55, R18, R15 ;  /* 0x00000012370f7224 */ /* 0x000fe400078e020f */
[----:B------:R-:W-:Y:S01]  /*14d20*/  @!P3 IMAD.IADD R45, R45, 0x1, -R55 ;  /* 0x000000012d2db824 */ /* 0x000fe200078e0a37 */
[----:B------:R0:W-:Y:S01]  /*14d30*/  STL [R1+0x5d4], R23 ;  /* 0x0005d41701007387 */ /* 0x0001e20000100800 */
[----:B------:R-:W-:-:S03]  /*14d40*/  IMAD.HI.U32 R13, R2, R11, RZ ;  /* 0x0000000b020d7227 */ /* 0x000fc600078e00ff */
[----:B------:R-:W-:Y:S01]  /*14d50*/  STL [R1+0x488], R20 ;  /* 0x0004881401007387 */ /* 0x000fe20000100800 */
[--C-:B------:R-:W-:Y:S02]  /*14d60*/  @!P6 IMAD.IADD R10, R10, 0x1, -R55.reuse ;  /* 0x000000010a0ae824 */ /* 0x100fe400078e0a37 */
[----:B------:R-:W-:Y:S01]  /*14d70*/  @!P5 IMAD.IADD R50, R50, 0x1, -R55 ;  /* 0x000000013232d824 */ /* 0x000fe200078e0a37 */
[----:B------:R-:W-:Y:S01]  /*14d80*/  STL [R1+0x48c], R15 ;  /* 0x00048c0f01007387 */ /* 0x000fe20000100800 */
[----:B------:R-:W-:-:S03]  /*14d90*/  IMAD.MOV R13, RZ, RZ, -R13 ;  /* 0x000000ffff0d7224 */ /* 0x000fc600078e0a0d */
[----:B------:R1:W-:Y:S01]  /*14da0*/  STL [R1+0x5b0], R45 ;  /* 0x0005b02d01007387 */ /* 0x0003e20000100800 */
[----:B0-----:R-:W-:-:S03]  /*14db0*/  IMAD R23, R55, R13, R11 ;  /* 0x0000000d37177224 */ /* 0x001fc600078e020b */
[----:B-1----:R-:W4:Y:S01]  /*14dc0*/  LDL.LU R45, [R1+0x5a8] ;  /* 0x0005a800012d7983 */ /* 0x002f220000300800 */
[----:B--2---:R-:W-:-:S03]  /*14dd0*/  IABS R20, R43 ;  /* 0x0000002b00147213 */ /* 0x004fc60000000000 */
[----:B------:R-:W2:Y:S04]  /*14de0*/  LDL R43, [R1+0x4068] ;  /* 0x00406800012b7983 */ /* 0x000ea80000100800 */
[----:B------:R0:W-:Y:S01]  /*14df0*/  STL [R1+0x5b4], R10 ;  /* 0x0005b40a01007387 */ /* 0x0001e20000100800 */
[----:B------:R-:W-:-:S03]  /*14e00*/  IABS R11, R49 ;  /* 0x00000031000b7213 */ /* 0x000fc60000000000 */
[----:B0-----:R-:W4:Y:S04]  /*14e10*/  LDL.LU R10, [R1+0x5ac] ;  /* 0x0005ac00010a7983 */ /* 0x001f280000300800 */
[----:B------:R0:W-:Y:S04]  /*14e20*/  STL [R1+0x5b8], R50 ;  /* 0x0005b83201007387 */ /* 0x0001e80000100800 */
[----:B------:R-:W3:Y:S04]  /*14e30*/  LDL R49, [R1+0x406c] ;  /* 0x00406c0001317983 */ /* 0x000ee80000100800 */
[----:B0-----:R-:W4:Y:S01]  /*14e40*/  LDL R50, [R1+0x4070] ;  /* 0x0040700001327983 */ /* 0x001f220000100800 */
[----:B------:R-:W-:-:S02]  /*14e50*/  ISETP.GT.U32.AND P0, PT, R55, R8, PT ;  /* 0x000000083700720c */ /* 0x000fc40003f04070 */
[C---:B------:R-:W-:Y:S02]  /*14e60*/  ISETP.GT.U32.AND P3, PT, R55.reuse, R44, PT ;  /* 0x0000002c3700720c */ /* 0x040fe40003f64070 */
[C---:B------:R-:W-:Y:S02]  /*14e70*/  ISETP.GT.U32.AND P6, PT, R55.reuse, R9, PT ;  /* 0x000000093700720c */ /* 0x040fe40003fc4070 */
[----:B------:R-:W-:-:S07]  /*14e80*/  ISETP.GT.U32.AND P5, PT, R55, R29, PT ;  /* 0x0000001d3700720c */ /* 0x000fce0003fa4070 */
[--C-:B------:R-:W-:Y:S02]  /*14e90*/  @!P0 IMAD.IADD R8, R8, 0x1, -R55.reuse ;  /* 0x0000000108088824 */ /* 0x100fe400078e0a37 */
[--C-:B------:R-:W-:Y:S01]  /*14ea0*/  @!P3 IMAD.IADD R44, R44, 0x1, -R55.reuse ;  /* 0x000000012c2cb824 */ /* 0x100fe200078e0a37 */
[----:B------:R-:W-:Y:S01]  /*14eb0*/  IABS R15, R47 ;  /* 0x0000002f000f7213 */ /* 0x000fe20000000000 */
[--C-:B------:R-:W-:Y:S01]  /*14ec0*/  @!P6 IMAD.IADD R9, R9, 0x1, -R55.reuse ;  /* 0x000000010909e824 */ /* 0x100fe200078e0a37 */
[----:B------:R-:W-:Y:S01]  /*14ed0*/  ISETP.GT.U32.AND P0, PT, R55, R8, PT ;  /* 0x000000083700720c */ /* 0x000fe20003f04070 */
[----:B------:R-:W-:Y:S01]  /*14ee0*/  @!P5 IMAD.IADD R29, R29, 0x1, -R55 ;  /* 0x000000011d1dd824 */ /* 0x000fe200078e0a37 */
[C---:B------:R-:W-:Y:S01]  /*14ef0*/  ISETP.GT.U32.AND P3, PT, R55.reuse, R44, PT ;  /* 0x0000002c3700720c */ /* 0x040fe20003f64070 */
[----:B------:R-:W-:Y:S01]  /*14f00*/  IMAD.HI.U32 R18, R2, R15, RZ ;  /* 0x0000000f02127227 */ /* 0x000fe200078e00ff */
[C---:B------:R-:W-:Y:S02]  /*14f10*/  ISETP.GT.U32.AND P6, PT, R55.reuse, R9, PT ;  /* 0x000000093700720c */ /* 0x040fe40003fc4070 */
[----:B------:R-:W-:Y:S01]  /*14f20*/  ISETP.GT.U32.AND P5, PT, R55, R29, PT ;  /* 0x0000001d3700720c */ /* 0x000fe20003fa4070 */
[----:B------:R-:W-:-:S02]  /*14f30*/  IMAD.MOV R18, RZ, RZ, -R18 ;  /* 0x000000ffff127224 */ /* 0x000fc400078e0a12 */
[----:B------:R-:W-:-:S04]  /*14f40*/  IMAD.HI.U32 R13, R2, R11, RZ ;  /* 0x0000000b020d7227 */ /* 0x000fc800078e00ff */
[----:B------:R-:W-:Y:S02]  /*14f50*/  @!P0 IMAD.IADD R8, R8, 0x1, -R55 ;  /* 0x0000000108088824 */ /* 0x000fe400078e0a37 */
[----:B------:R-:W-:-:S04]  /*14f60*/  IMAD.HI.U32 R21, R2, R20, RZ ;  /* 0x0000001402157227 */ /* 0x000fc800078e00ff */
[----:B------:R-:W-:Y:S02]  /*14f70*/  IMAD R15, R55, R18, R15 ;  /* 0x00000012370f7224 */ /* 0x000fe400078e020f */
[----:B------:R-:W-:Y:S02]  /*14f80*/  @!P3 IMAD.IADD R44, R44, 0x1, -R55 ;  /* 0x000000012c2cb824 */ /* 0x000fe400078e0a37 */
[----:B------:R-:W-:Y:S01]  /*14f90*/  IMAD.MOV R13, RZ, RZ, -R13 ;  /* 0x000000ffff0d7224 */ /* 0x000fe200078e0a0d */
[----:B------:R0:W-:Y:S01]  /*14fa0*/  STL [R1+0x5bc], R8 ;  /* 0x0005bc0801007387 */ /* 0x0001e20000100800 */
[----:B------:R-:W-:Y:S02]  /*14fb0*/  IMAD.MOV R21, RZ, RZ, -R21 ;  /* 0x000000ffff157224 */ /* 0x000fe400078e0a15 */
[----:B------:R-:W-:Y:S01]  /*14fc0*/  @!P6 IMAD.IADD R9, R9, 0x1, -R55 ;  /* 0x000000010909e824 */ /* 0x000fe200078e0a37 */
[----:B------:R3:W-:Y:S01]  /*14fd0*/  STL [R1+0x480], R15 ;  /* 0x0004800f01007387 */ /* 0x0007e20000100800 */
[----:B------:R-:W-:-:S02]  /*14fe0*/  IMAD R47, R55, R13, R11 ;  /* 0x0000000d372f7224 */ /* 0x000fc400078e020b */
[----:B------:R-:W-:Y:S01]  /*14ff0*/  @!P5 IMAD.IADD R29, R29, 0x1, -R55 ;  /* 0x000000011d1dd824 */ /* 0x000fe200078e0a37 */
[----:B------:R-:W-:Y:S01]  /*15000*/  STL [R1+0x5c0], R44 ;  /* 0x0005c02c01007387 */ /* 0x000fe20000100800 */
[----:B0-----:R-:W-:-:S03]  /*15010*/  IMAD R8, R55, R21, R20 ;  /* 0x0000001537087224 */ /* 0x001fc600078e0214 */
[----:B------:R-:W4:Y:S01]  /*15020*/  LDL.LU R48, [R1+0x590] ;  /* 0x0005900001307983 */ /* 0x000f220000300800 */
[----:B--2---:R-:W-:Y:S02]  /*15030*/  IABS R20, R43 ;  /* 0x0000002b00147213 */ /* 0x004fe40000000000 */
[----:B---3--:R-:W-:Y:S02]  /*15040*/  IABS R15, R49 ;  /* 0x00000031000f7213 */ /* 0x008fe40000000000 */
[----:B----4-:R-:W-:Y:S02]  /*15050*/  IABS R11, R50 ;  /* 0x00000032000b7213 */ /* 0x010fe40000000000 */
[----:B------:R-:W2:Y:S04]  /*15060*/  LDL.LU R50, [R1+0x594] ;  /* 0x0005940001327983 */ /* 0x000ea80000300800 */
[----:B------:R-:W-:Y:S04]  /*15070*/  STL [R1+0x59c], R9 ;  /* 0x00059c0901007387 */ /* 0x000fe80000100800 */
[----:B------:R-:W3:Y:S04]  /*15080*/  LDL R43, [R1+0x4074] ;  /* 0x00407400012b7983 */ /* 0x000ee80000100800 */
[----:B------:R-:W4:Y:S04]  /*15090*/  LDL R49, [R1+0x4078] ;  /* 0x0040780001317983 */ /* 0x000f280000100800 */
[----:B------:R0:W-:Y:S04]  /*150a0*/  STL [R1+0x5a0], R29 ;  /* 0x0005a01d01007387 */ /* 0x0001e80000100800 */
[----:B0-----:R-:W2:Y:S01]  /*150b0*/  LDL R29, [R1+0x407c] ;  /* 0x00407c00011d7983 */ /* 0x001ea20000100800 */
[----:B------:R-:W-:-:S02]  /*150c0*/  ISETP.GT.U32.AND P0, PT, R55, R12, PT ;  /* 0x0000000c3700720c */ /* 0x000fc40003f04070 */
[C---:B------:R-:W-:Y:S01]  /*150d0*/  ISETP.GT.U32.AND P3, PT, R55.reuse, R45, PT ;  /* 0x0000002d3700720c */ /* 0x040fe20003f64070 */
[----:B------:R-:W3:Y:S01]  /*150e0*/  LDL.LU R9, [R1+0x598] ;  /* 0x0005980001097983 */ /* 0x000ee20000300800 */
[----:B------:R-:W-:-:S09]  /*150f0*/  ISETP.GT.U32.AND P6, PT, R55, R10, PT ;  /* 0x0000000a3700720c */ /* 0x000fd20003fc4070 */
[--C-:B------:R-:W-:Y:S02]  /*15100*/  @!P0 IMAD.IADD R12, R12, 0x1, -R55.reuse ;  /* 0x000000010c0c8824 */ /* 0x100fe400078e0a37 */
[--C-:B------:R-:W-:Y:S02]  /*15110*/  @!P3 IMAD.IADD R45, R45, 0x1, -R55.reuse ;  /* 0x000000012d2db824 */ /* 0x100fe400078e0a37 */
[----:B------:R-:W-:Y:S01]  /*15120*/  @!P6 IMAD.IADD R10, R10, 0x1, -R55 ;  /* 0x000000010a0ae824 */ /* 0x000fe200078e0a37 */
[C---:B------:R-:W-:Y:S02]  /*15130*/  ISETP.GT.U32.AND P0, PT, R55.reuse, R12, PT ;  /* 0x0000000c3700720c */ /* 0x040fe40003f04070 */
[C---:B------:R-:W-:Y:S02]  /*15140*/  ISETP.GT.U32.AND P3, PT, R55.reuse, R45, PT ;  /* 0x0000002d3700720c */ /* 0x040fe40003f64070 */
[----:B------:R-:W-:Y:S01]  /*15150*/  ISETP.GT.U32.AND P6, PT, R55, R10, PT ;  /* 0x0000000a3700720c */ /* 0x000fe20003fc4070 */
[----:B------:R-:W-:-:S04]  /*15160*/  IMAD.HI.U32 R13, R2, R11, RZ ;  /* 0x0000000b020d7227 */ /* 0x000fc800078e00ff */
[----:B------:R-:W-:-:S04]  /*15170*/  IMAD.MOV R13, RZ, RZ, -R13 ;  /* 0x000000ffff0d7224 */ /* 0x000fc800078e0a0d */
[----:B------:R-:W-:Y:S02]  /*15180*/  @!P0 IMAD.IADD R12, R12, 0x1, -R55 ;  /* 0x000000010c0c8824 */ /* 0x000fe400078e0a37 */
[----:B------:R-:W-:Y:S02]  /*15190*/  IMAD R11, R55, R13, R11 ;  /* 0x0000000d370b7224 */ /* 0x000fe400078e020b */
[--C-:B------:R-:W-:Y:S01]  /*151a0*/  @!P3 IMAD.IADD R45, R45, 0x1, -R55.reuse ;  /* 0x000000012d2db824 */ /* 0x100fe200078e0a37 */
[----:B------:R-:W-:Y:S01]  /*151b0*/  STL [R1+0x5a4], R12 ;  /* 0x0005a40c01007387 */ /* 0x000fe20000100800 */
[----:B------:R-:W-:-:S03]  /*151c0*/  @!P6 IMAD.IADD R10, R10, 0x1, -R55 ;  /* 0x000000010a0ae824 */ /* 0x000fc600078e0a37 */
[----:B------:R2:W-:Y:S04]  /*151d0*/  STL [R1+0x478], R11 ;  /* 0x0004780b01007387 */ /* 0x0005e80000100800 */
[----:B------:R-:W-:Y:S04]  /*151e0*/  STL [R1+0x5a8], R45 ;  /* 0x0005a82d01007387 */ /* 0x000fe80000100800 */
[----:B------:R-:W4:Y:S04]  /*151f0*/  LDL.LU R26, [R1+0x57c] ;  /* 0x00057c00011a7983 */ /* 0x000f280000300800 */
[----:B------:R0:W-:Y:S01]  /*15200*/  STL [R1+0x5ac], R10 ;  /* 0x0005ac0a01007387 */ /* 0x0001e20000100800 */
[----:B------:R-:W-:-:S02]  /*15210*/  ISETP.GT.U32.AND P5, PT, R55, R57, PT ;  /* 0x000000393700720c */ /* 0x000fc40003fa4070 */
[----:B--2---:R-:W-:Y:S02]  /*15220*/  IABS R11, R29 ;  /* 0x0000001d000b7213 */ /* 0x004fe40000000000 */
[----:B------:R-:W2:Y:S04]  /*15230*/  LDL.LU R29, [R1+0x580] ;  /* 0x00058000011d7983 */ /* 0x000ea80000300800 */
[----:B------:R-:W2:Y:S05]  /*15240*/  LDL R61, [R1+0x4080] ;  /* 0x00408000013d7983 */ /* 0x000eaa0000100800 */
[----:B------:R-:W-:-:S05]  /*15250*/  @!P5 IMAD.IADD R57, R57, 0x1, -R55 ;  /* 0x000000013939d824 */ /* 0x000fca00078e0a37 */
[C---:B------:R-:W-:Y:S01]  /*15260*/  ISETP.GT.U32.AND P5, PT, R55.reuse, R57, PT ;  /* 0x000000393700720c */ /* 0x040fe20003fa4070 */
[C---:B------:R-:W-:Y:S01]  /*15270*/  IMAD.HI.U32 R21, R2.reuse, R20, RZ ;  /* 0x0000001402157227 */ /* 0x040fe200078e00ff */
[C---:B------:R-:W-:Y:S02]  /*15280*/  ISETP.GT.U32.AND P0, PT, R55.reuse, R53, PT ;  /* 0x000000353700720c */ /* 0x040fe40003f04070 */
[C---:B------:R-:W-:Y:S01]  /*15290*/  ISETP.GT.U32.AND P3, PT, R55.reuse, R48, PT ;  /* 0x000000303700720c */ /* 0x040fe20003f64070 */
[----:B------:R-:W-:Y:S01]  /*152a0*/  IMAD.HI.U32 R18, R2, R15, RZ ;  /* 0x0000000f02127227 */ /* 0x000fe200078e00ff */
[----:B------:R-:W-:-:S03]  /*152b0*/  ISETP.GT.U32.AND P6, PT, R55, R50, PT ;  /* 0x000000323700720c */ /* 0x000fc60003fc4070 */
[----:B------:R-:W-:Y:S02]  /*152c0*/  IMAD.MOV R21, RZ, RZ, -R21 ;  /* 0x000000ffff157224 */ /* 0x000fe400078e0a15 */
[----:B------:R-:W-:Y:S02]  /*152d0*/  IMAD.MOV R18, RZ, RZ, -R18 ;  /* 0x000000ffff127224 */ /* 0x000fe400078e0a12 */
[----:B------:R-:W-:Y:S01]  /*152e0*/  @!P5 IMAD.IADD R57, R57, 0x1, -R55 ;  /* 0x000000013939d824 */ /* 0x000fe200078e0a37 */
[C---:B---3--:R-:W-:Y:S01]  /*152f0*/  ISETP.GT.U32.AND P5, PT, R55.reuse, R9, PT ;  /* 0x000000093700720c */ /* 0x048fe20003fa4070 */
[C---:B------:R-:W-:Y:S01]  /*15300*/  IMAD R44, R55.reuse, R21, R20 ;  /* 0x00000015372c7224 */ /* 0x040fe200078e0214 */
[----:B------:R-:W-:Y:S01]  /*15310*/  IABS R20, R43 ;  /* 0x0000002b00147213 */ /* 0x000fe20000000000 */
[----:B------:R-:W-:Y:S01]  /*15320*/  IMAD R12, R55, R18, R15 ;  /* 0x00000012370c7224 */ /* 0x000fe200078e020f */
[----:B------:R-:W3:Y:S01]  /*15330*/  LDL R43, [R1+0x4084] ;  /* 0x00408400012b7983 */ /* 0x000ee20000100800 */
[----:B----4-:R-:W-:Y:S01]  /*15340*/  IABS R15, R49 ;  /* 0x00000031000f7213 */ /* 0x010fe20000000000 */
[----:B------:R-:W-:-:S02]  /*15350*/  @!P0 IMAD.IADD R53, R53, 0x1, -R55 ;  /* 0x0000000135358824 */ /* 0x000fc400078e0a37 */
[----:B------:R-:W4:Y:S01]  /*15360*/  LDL R49, [R1+0x4098] ;  /* 0x0040980001317983 */ /* 0x000f220000100800 */
[--C-:B------:R-:W-:Y:S02]  /*15370*/  @!P3 IMAD.IADD R48, R48, 0x1, -R55.reuse ;  /* 0x000000013030b824 */ /* 0x100fe400078e0a37 */
[--C-:B------:R-:W-:Y:S01]  /*15380*/  @!P6 IMAD.IADD R50, R50, 0x1, -R55.reuse ;  /* 0x000000013232e824 */ /* 0x100fe200078e0a37 */
[----:B------:R-:W-:Y:S01]  /*15390*/  ISETP.GT.U32.AND P0, PT, R55, R53, PT ;  /* 0x000000353700720c */ /* 0x000fe20003f04070 */
[----:B------:R-:W-:Y:S01]  /*153a0*/  @!P5 IMAD.IADD R9, R9, 0x1, -R55 ;  /* 0x000000010909d824 */ /* 0x000fe200078e0a37 */
[C---:B------:R-:W-:Y:S02]  /*153b0*/  ISETP.GT.U32.AND P3, PT, R55.reuse, R48, PT ;  /* 0x000000303700720c */ /* 0x040fe40003f64070 */
[C---:B------:R-:W-:Y:S01]  /*153c0*/  ISETP.GT.U32.AND P6, PT, R55.reuse, R50, PT ;  /* 0x000000323700720c */ /* 0x040fe20003fc4070 */
[----:B------:R-:W-:Y:S01]  /*153d0*/  IMAD.HI.U32 R21, R2, R20, RZ ;  /* 0x0000001402157227 */ /* 0x000fe200078e00ff */
[----:B------:R-:W-:-:S03]  /*153e0*/  ISETP.GT.U32.AND P5, PT, R55, R9, PT ;  /* 0x000000093700720c */ /* 0x000fc60003fa4070 */
[----:B------:R-:W-:Y:S01]  /*153f0*/  IMAD.MOV R21, RZ, RZ, -R21 ;  /* 0x000000ffff157224 */ /* 0x000fe200078e0a15 */
[----:B------:R-:W-:Y:S03]  /*15400*/  STL [R1+0x3c], R57 ;  /* 0x00003c3901007387 */ /* 0x000fe60000100800 */
[--C-:B------:R-:W-:Y:S01]  /*15410*/  @!P0 IMAD.IADD R53, R53, 0x1, -R55.reuse ;  /* 0x0000000135358824 */ /* 0x100fe200078e0a37 */
[----:B0-----:R-:W4:Y:S01]  /*15420*/  LDL.LU R10, [R1+0x584] ;  /* 0x00058400010a7983 */ /* 0x001f220000300800 */
[----:B------:R-:W-:Y:S02]  /*15430*/  IMAD R20, R55, R21, R20 ;  /* 0x0000001537147224 */ /* 0x000fe400078e0214 */
[--C-:B------:R-:W-:Y:S01]  /*15440*/  @!P3 IMAD.IADD R48, R48, 0x1, -R55.reuse ;  /* 0x000000013030b824 */ /* 0x100fe200078e0a37 */
[----:B------:R-:W4:Y:S01]  /*15450*/  LDL.LU R45, [R1+0x588] ;  /* 0x00058800012d7983 */ /* 0x000f220000300800 */
[----:B------:R-:W-:-:S02]  /*15460*/  @!P6 IMAD.IADD R50, R50, 0x1, -R55 ;  /* 0x000000013232e824 */ /* 0x000fc400078e0a37 */
[----:B------:R-:W-:Y:S01]  /*15470*/  @!P5 IMAD.IADD R9, R9, 0x1, -R55 ;  /* 0x000000010909d824 */ /* 0x000fe200078e0a37 */
[----:B------:R-:W-:Y:S04]  /*15480*/  STL [R1+0x58c], R53 ;  /* 0x00058c3501007387 */ /* 0x000fe80000100800 */
[----:B------:R2:W-:Y:S04]  /*15490*/  STL [R1+0x464], R20 ;  /* 0x0004641401007387 */ /* 0x0005e80000100800 */
[----:B------:R0:W-:Y:S01]  /*154a0*/  STL [R1+0x590], R48 ;  /* 0x0005903001007387 */ /* 0x0001e20000100800 */
[----:B--2---:R-:W-:-:S03]  /*154b0*/  IABS R20, R61 ;  /* 0x0000003d00147213 */ /* 0x004fc60000000000 */
[----:B------:R-:W2:Y:S04]  /*154c0*/  LDL.LU R61, [R1+0x578] ;  /* 0x00057800013d7983 */ /* 0x000ea80000300800 */
[----:B------:R1:W-:Y:S04]  /*154d0*/  STL [R1+0x594], R50 ;  /* 0x0005943201007387 */ /* 0x0003e80000100800 */
[----:B------:R4:W-:Y:S04]  /*154e0*/  STL [R1+0x598], R9 ;  /* 0x0005980901007387 */ /* 0x0009e80000100800 */
[----:B0-----:R-:W2:Y:S04]  /*154f0*/  LDL R48, [R1+0x40a0] ;  /* 0x0040a00001307983 */ /* 0x001ea80000100800 */
[----:B-1----:R-:W2:Y:S01]  /*15500*/  LDL R50, [R1+0x40a4] ;  /* 0x0040a40001327983 */ /* 0x002ea20000100800 */
[C---:B------:R-:W-:Y:S01]  /*15510*/  ISETP.GT.U32.AND P0, PT, R55.reuse, R51, PT ;  /* 0x000000333700720c */ /* 0x040fe20003f04070 */
[C---:B------:R-:W-:Y:S01]  /*15520*/  IMAD.HI.U32 R18, R2.reuse, R15, RZ ;  /* 0x0000000f02127227 */ /* 0x040fe200078e00ff */
[C---:B------:R-:W-:Y:S01]  /*15530*/  ISETP.GT.U32.AND P3, PT, R55.reuse, R26, PT ;  /* 0x0000001a3700720c */ /* 0x040fe20003f64070 */
[----:B------:R-:W2:Y:S02]  /*15540*/  LDL R22, [R1+0x409c] ;  /* 0x00409c0001167983 */ /* 0x000ea40000100800 */
[----:B------:R-:W-:Y:S01]  /*15550*/  IMAD.HI.U32 R13, R2, R11, RZ ;  /* 0x0000000b020d7227 */ /* 0x000fe200078e00ff */
[----:B------:R-:W-:-:S03]  /*15560*/  ISETP.GT.U32.AND P6, PT, R55, R29, PT ;  /* 0x0000001d3700720c */ /* 0x000fc60003fc4070 */
[----:B------:R-:W-:Y:S02]  /*15570*/  IMAD.MOV R18, RZ, RZ, -R18 ;  /* 0x000000ffff127224 */ /* 0x000fe400078e0a12 */
[----:B------:R-:W-:Y:S02]  /*15580*/  IMAD.MOV R13, RZ, RZ, -R13 ;  /* 0x000000ffff0d7224 */ /* 0x000fe400078e0a0d */
[----:B------:R-:W-:Y:S01]  /*15590*/  IMAD R57, R55, R18, R15 ;  /* 0x0000001237397224 */ /* 0x000fe200078e020f */
[----:B---3--:R-:W-:Y:S01]  /*155a0*/  IABS R15, R43 ;  /* 0x0000002b000f7213 */ /* 0x008fe20000000000 */
[----:B------:R-:W-:Y:S01]  /*155b0*/  @!P0 IMAD.IADD R51, R51, 0x1, -R55 ;  /* 0x0000000133338824 */ /* 0x000fe200078e0a37 */
[----:B------:R-:W3:Y:S01]  /*155c0*/  LDL.LU R43, [R1+0x38] ;  /* 0x00003800012b7983 */ /* 0x000ee20000300800 */
[C---:B------:R-:W-:Y:S01]  /*155d0*/  IMAD R53, R55.reuse, R13, R11 ;  /* 0x0000000d37357224 */ /* 0x040fe200078e020b */
[----:B----4-:R-:W-:Y:S02]  /*155e0*/  IABS R11, R49 ;  /* 0x00000031000b7213 */ /* 0x010fe40000000000 */
[----:B------:R-:W4:Y:S01]  /*155f0*/  LDL.LU R49, [R1+0x34] ;  /* 0x0000340001317983 */ /* 0x000f220000300800 */
[----:B------:R-:W-:Y:S01]  /*15600*/  ISETP.GT.U32.AND P0, PT, R55, R51, PT ;  /* 0x000000333700720c */ /* 0x000fe20003f04070 */
[----:B------:R-:W-:-:S02]  /*15610*/  @!P3 IMAD.IADD R26, R26, 0x1, -R55 ;  /* 0x000000011a1ab824 */ /* 0x000fc400078e0a37 */
[----:B------:R-:W-:-:S03]  /*15620*/  @!P6 IMAD.IADD R29, R29, 0x1, -R55 ;  /* 0x000000011d1de824 */ /* 0x000fc600078e0a37 */
[C---:B------:R-:W-:Y:S01]  /*15630*/  ISETP.GT.U32.AND P3, PT, R55.reuse, R26, PT ;  /* 0x0000001a3700720c */ /* 0x040fe20003f64070 */
[----:B------:R-:W-:Y:S01]  /*15640*/  IMAD.HI.U32 R21, R2, R20, RZ ;  /* 0x0000001402157227 */ /* 0x000fe200078e00ff */
[----:B------:R-:W-:-:S03]  /*15650*/  ISETP.GT.U32.AND P6, PT, R55, R29, PT ;  /* 0x0000001d3700720c */ /* 0x000fc60003fc4070 */
[----:B------:R-:W-:-:S04]  /*15660*/  IMAD.HI.U32 R13, R2, R11, RZ ;  /* 0x0000000b020d7227 */ /* 0x000fc800078e00ff */
[----:B------:R-:W-:-:S04]  /*15670*/  IMAD.HI.U32 R18, R2, R15, RZ ;  /* 0x0000000f02127227 */ /* 0x000fc800078e00ff */
[----:B------:R-:W-:Y:S02]  /*15680*/  @!P0 IMAD.IADD R51, R51, 0x1, -R55 ;  /* 0x0000000133338824 */ /* 0x000fe400078e0a37 */
[----:B------:R-:W-:Y:S02]  /*15690*/  IMAD.MOV R21, RZ, RZ, -R21 ;  /* 0x000000ffff157224 */ /* 0x000fe400078e0a15 */
[----:B------:R-:W-:Y:S02]  /*156a0*/  IMAD.MOV R13, RZ, RZ, -R13 ;  /* 0x000000ffff0d7224 */ /* 0x000fe400078e0a0d */
[----:B------:R-:W-:Y:S01]  /*156b0*/  IMAD.MOV R18, RZ, RZ, -R18 ;  /* 0x000000ffff127224 */ /* 0x000fe200078e0a12 */
[----:B------:R0:W-:Y:S01]  /*156c0*/  STL [R1+0x574], R51 ;  /* 0x0005743301007387 */ /* 0x0001e20000100800 */
[C---:B------:R-:W-:Y:S02]  /*156d0*/  IMAD R20, R55.reuse, R21, R20 ;  /* 0x0000001537147224 */ /* 0x040fe400078e0214 */
[----:B------:R-:W-:Y:S01]  /*156e0*/  IMAD R15, R55, R18, R15 ;  /* 0x00000012370f7224 */ /* 0x000fe200078e020f */
[----:B------:R-:W4:Y:S01]  /*156f0*/  LDL.LU R9, [R1+0x30] ;  /* 0x0000300001097983 */ /* 0x000f220000300800 */
[----:B------:R-:W-:-:S02]  /*15700*/  @!P3 IMAD.IADD R26, R26, 0x1, -R55 ;  /* 0x000000011a1ab824 */ /* 0x000fc400078e0a37 */
[----:B0-----:R-:W-:Y:S01]  /*15710*/  IMAD R51, R55, R13, R11 ;  /* 0x0000000d37337224 */ /* 0x001fe200078e020b */
[----:B------:R-:W-:Y:S01]  /*15720*/  STL [R1+0x458], R20 ;  /* 0x0004581401007387 */ /* 0x000fe20000100800 */
[----:B------:R-:W-:-:S03]  /*15730*/  @!P6 IMAD.IADD R29, R29, 0x1, -R55 ;  /* 0x000000011d1de824 */ /* 0x000fc600078e0a37 */
[----:B------:R-:W-:Y:S04]  /*15740*/  STL [R1+0x5844], R51 ;  /* 0x0058443301007387 */ /* 0x000fe80000100800 */
[----:B------:R-:W-:Y:S04]  /*15750*/  STL [R1+0x45c], R15 ;  /* 0x00045c0f01007387 */ /* 0x000fe80000100800 */
[----:B------:R0:W-:Y:S04]  /*15760*/  STL [R1+0x57c], R26 ;  /* 0x00057c1a01007387 */ /* 0x0001e80000100800 */
[----:B0-----:R-:W4:Y:S01]  /*15770*/  LDL.LU R26, [R1+0x56c] ;  /* 0x00056c00011a7983 */ /* 0x001f220000300800 */
[----:B--2---:R-:W-:-:S03]  /*15780*/  IABS R11, R50 ;  /* 0x00000032000b7213 */ /* 0x004fc60000000000 */
[----:B------:R-:W2:Y:S04]  /*15790*/  LDL.LU R50, [R1+0x570] ;  /* 0x0005700001327983 */ /* 0x000ea80000300800 */
[----:B------:R0:W-:Y:S01]  /*157a0*/  STL [R1+0x580], R29 ;  /* 0x0005801d01007387 */ /* 0x0001e20000100800 */
[----:B------:R-:W-:-:S03]  /*157b0*/  IABS R15, R48 ;  /* 0x00000030000f7213 */ /* 0x000fc60000000000 */
[----:B------:R-:W2:Y:S04]  /*157c0*/  LDL R48, [R1+0x40ac] ;  /* 0x0040ac0001307983 */ /* 0x000ea80000100800 */
[----:B0-----:R-:W2:Y:S01]  /*157d0*/  LDL R29, [R1+0x40b8] ;  /* 0x0040b800011d7983 */ /* 0x001ea20000100800 */
[----:B------:R-:W-:-:S13]  /*157e0*/  ISETP.GT.U32.AND P5, PT, R55, R10, PT ;  /* 0x0000000a3700720c */ /* 0x000fda0003fa4070 */
[----:B------:R-:W-:-:S05]  /*157f0*/  @!P5 IMAD.IADD R10, R10, 0x1, -R55 ;  /* 0x000000010a0ad824 */ /* 0x000fca00078e0a37 */
[C---:B------:R-:W-:Y:S02]  /*15800*/  ISETP.GT.U32.AND P5, PT, R55.reuse, R10, PT ;  /* 0x0000000a3700720c */ /* 0x040fe40003fa4070 */
[C---:B------:R-:W-:Y:S02]  /*15810*/  ISETP.GT.U32.AND P0, PT, R55.reuse, R45, PT ;  /* 0x0000002d3700720c */ /* 0x040fe40003f04070 */
[C---:B------:R-:W-:Y:S02]  /*15820*/  ISETP.GT.U32.AND P3, PT, R55.reuse, R61, PT ;  /* 0x0000003d3700720c */ /* 0x040fe40003f64070 */
[----:B---3--:R-:W-:-:S07]  /*15830*/  ISETP.GT.U32.AND P6, PT, R55, R43, PT ;  /* 0x0000002b3700720c */ /* 0x008fce0003fc4070 */
[--C-:B------:R-:W-:Y:S01]  /*15840*/  @!P5 IMAD.IADD R10, R10, 0x1, -R55.reuse ;  /* 0x000000010a0ad824 */ /* 0x100fe200078e0a37 */
[----:B----4-:R-:W-:Y:S01]  /*15850*/  ISETP.GT.U32.AND P5, PT, R55, R49, PT ;  /* 0x000000313700720c */ /* 0x010fe20003fa4070 */
[--C-:B------:R-:W-:Y:S01]  /*15860*/  @!P0 IMAD.IADD R45, R45, 0x1, -R55.reuse ;  /* 0x000000012d2d8824 */ /* 0x100fe200078e0a37 */
[----:B------:R-:W-:Y:S02]  /*15870*/  IABS R20, R22 ;  /* 0x0000001600147213 */ /* 0x000fe40000000000 */
[----:B------:R-:W3:Y:S01]  /*15880*/  LDL R22, [R1+0x40a8] ;  /* 0x0040a80001167983 */ /* 0x000ee20000100800 */
[--C-:B------:R-:W-:Y:S01]  /*15890*/  @!P3 IMAD.IADD R61, R61, 0x1, -R55.reuse ;  /* 0x000000013d3db824 */ /* 0x100fe200078e0a37 */
[----:B------:R-:W-:Y:S01]  /*158a0*/  ISETP.GT.U32.AND P0, PT, R55, R45, PT ;  /* 0x0000002d3700720c */ /* 0x000fe20003f04070 */
[----:B------:R-:W-:-:S03]  /*158b0*/  @!P6 IMAD.IADD R43, R43, 0x1, -R55 ;  /* 0x000000012b2be824 */ /* 0x000fc600078e0a37 */
[----:B------:R-:W-:-:S03]  /*158c0*/  ISETP.GT.U32.AND P3, PT, R55, R61, PT ;  /* 0x0000003d3700720c */ /* 0x000fc60003f64070 */
[----:B------:R-:W-:Y:S01]  /*158d0*/  @!P5 IMAD.IADD R49, R49, 0x1, -R55 ;  /* 0x000000013131d824 */ /* 0x000fe200078e0a37 */
[----:B------:R-:W-:Y:S01]  /*158e0*/  ISETP.GT.U32.AND P6, PT, R55, R43, PT ;  /* 0x0000002b3700720c */ /* 0x000fe20003fc4070 */
[----:B------:R-:W-:-:S03]  /*158f0*/  IMAD.HI.U32 R18, R2, R15, RZ ;  /* 0x0000000f02127227 */ /* 0x000fc600078e00ff */
[----:B------:R-:W-:Y:S01]  /*15900*/  ISETP.GT.U32.AND P5, PT, R55, R49, PT ;  /* 0x000000313700720c */ /* 0x000fe20003fa4070 */
[----:B------:R-:W-:-:S04]  /*15910*/  IMAD.HI.U32 R13, R2, R11, RZ ;  /* 0x0000000b020d7227 */ /* 0x000fc800078e00ff */
[----:B------:R-:W-:Y:S02]  /*15920*/  IMAD.MOV R18, RZ, RZ, -R18 ;  /* 0x000000ffff127224 */ /* 0x000fe400078e0a12 */
[----:B------:R-:W-:Y:S02]  /*15930*/  IMAD.MOV R13, RZ, RZ, -R13 ;  /* 0x000000ffff0d7224 */ /* 0x000fe400078e0a0d */
[----:B------:R-:W-:Y:S02]  /*15940*/  @!P0 IMAD.IADD R45, R45, 0x1, -R55 ;  /* 0x000000012d2d8824 */ /* 0x000fe400078e0a37 */
[C---:B------:R-:W-:Y:S01]  /*15950*/  IMAD R15, R55.reuse, R18, R15 ;  /* 0x00000012370f7224 */ /* 0x040fe200078e020f */
[----:B------:R0:W-:Y:S01]  /*15960*/  STL [R1+0x584], R10 ;  /* 0x0005840a01007387 */ /* 0x0001e20000100800 */
[----:B------:R-:W-:Y:S02]  /*15970*/  IMAD R11, R55, R13, R11 ;  /* 0x0000000d370b7224 */ /* 0x000fe400078e020b */
[----:B------:R-:W-:-:S02]  /*15980*/  @!P3 IMAD.IADD R61, R61, 0x1, -R55 ;  /* 0x000000013d3db824 */ /* 0x000fc400078e0a37 */
[--C-:B------:R-:W-:Y:S02]  /*15990*/  @!P6 IMAD.IADD R43, R43, 0x1, -R55.reuse ;  /* 0x000000012b2be824 */ /* 0x100fe400078e0a37 */
[----:B------:R-:W-:Y:S01]  /*159a0*/  @!P5 IMAD.IADD R49, R49, 0x1, -R55 ;  /* 0x000000013131d824 */ /* 0x000fe200078e0a37 */
[----:B0-----:R-:W4:Y:S04]  /*159b0*/  LDL.LU R10, [R1+0x2c] ;  /* 0x00002c00010a7983 */ /* 0x001f280000300800 */
[----:B------:R-:W-:Y:S04]  /*159c0*/  STL [R1+0x588], R45 ;  /* 0x0005882d01007387 */ /* 0x000fe80000100800 */
[----:B------:R2:W-:Y:S04]  /*159d0*/  STL [R1+0x450], R15 ;  /* 0x0004500f01007387 */ /* 0x0005e80000100800 */
[----:B------:R0:W-:Y:S04]  /*159e0*/  STL [R1+0x454], R11 ;  /* 0x0004540b01007387 */ /* 0x0001e80000100800 */
[----:B------:R1:W-:Y:S01]  /*159f0*/  STL [R1+0x578], R61 ;  /* 0x0005783d01007387 */ /* 0x0003e20000100800 */
[----:B--2---:R-:W-:-:S02]  /*15a00*/  IABS R15, R48 ;  /* 0x00000030000f7213 */ /* 0x004fc40000000000 */
[----:B0-----:R-:W-:Y:S02]  /*15a10*/  IABS R11, R29 ;  /* 0x0000001d000b7213 */ /* 0x001fe40000000000 */
[----:B------:R-:W2:Y:S04]  /*15a20*/  LDL.LU R29, [R1+0x24] ;  /* 0x00002400011d7983 */ /* 0x000ea80000300800 */
[----:B------:R0:W-:Y:S04]  /*15a30*/  STL [R1+0x38], R43 ;  /* 0x0000382b01007387 */ /* 0x0001e80000100800 */
[----:B------:R-:W2:Y:S04]  /*15a40*/  LDL R51, [R1+0x40bc] ;  /* 0x0040bc0001337983 */ /* 0x000ea80000100800 */
[----:B------:R0:W-:Y:S04]  /*15a50*/  STL [R1+0x34], R49 ;  /* 0x0000343101007387 */ /* 0x0001e80000100800 */
[----:B------:R-:W2:Y:S04]  /*15a60*/  LDL R48, [R1+0x40c8] ;  /* 0x0040c80001307983 */ /* 0x000ea80000100800 */
[----:B-1----:R-:W2:Y:S01]  /*15a70*/  LDL R61, [R1+0x40cc] ;  /* 0x0040cc00013d7983 */ /* 0x002ea20000100800 */
[----:B------:R-:W-:Y:S01]  /*15a80*/  IMAD.HI.U32 R21, R2, R20, RZ ;  /* 0x0000001402157227 */ /* 0x000fe200078e00ff */
[----:B------:R-:W-:-:S02]  /*15a90*/  ISETP.GT.U32.AND P0, PT, R55, R9, PT ;  /* 0x000000093700720c */ /* 0x000fc40003f04070 */
[C---:B------:R-:W-:Y:S01]  /*15aa0*/  ISETP.GT.U32.AND P3, PT, R55.reuse, R26, PT ;  /* 0x0000001a3700720c */ /* 0x040fe20003f64070 */
[----:B------:R-:W-:Y:S01]  /*15ab0*/  IMAD.MOV R21, RZ, RZ, -R21 ;  /* 0x000000ffff157224 */ /* 0x000fe200078e0a15 */
[----:B------:R-:W-:-:S03]  /*15ac0*/  ISETP.GT.U32.AND P6, PT, R55, R50, PT ;  /* 0x000000323700720c */ /* 0x000fc60003fc4070 */
[----:B------:R-:W-:Y:S01]  /*15ad0*/  IMAD R45, R55, R21, R20 ;  /* 0x00000015372d7224 */ /* 0x000fe200078e0214 */
[----:B---3--:R-:W-:Y:S02]  /*15ae0*/  IABS R20, R22 ;  /* 0x0000001600147213 */ /* 0x008fe40000000000 */
[----:B------:R-:W3:Y:S03]  /*15af0*/  LDL.LU R22, [R1+0x20] ;  /* 0x0000200001167983 */ /* 0x000ee60000300800 */
[--C-:B------:R-:W-:Y:S01]  /*15b00*/  @!P0 IMAD.IADD R9, R9, 0x1, -R55.reuse ;  /* 0x0000000109098824 */ /* 0x100fe200078e0a37 */
[----:B------:R-:W3:Y:S01]  /*15b10*/  LDL.LU R42, [R1+0x560] ;  /* 0x00056000012a7983 */ /* 0x000ee20000300800 */
[----:B------:R-:W-:-:S03]  /*15b20*/  @!P3 IMAD.IADD R26, R26, 0x1, -R55 ;  /* 0x000000011a1ab824 */ /* 0x000fc600078e0a37 */
[C---:B------:R-:W-:Y:S01]  /*15b30*/  ISETP.GT.U32.AND P0, PT, R55.reuse, R9, PT ;  /* 0x000000093700720c */ /* 0x040fe20003f04070 */
[----:B------:R-:W-:Y:S01]  /*15b40*/  @!P6 IMAD.IADD R50, R50, 0x1, -R55 ;  /* 0x000000013232e824 */ /* 0x000fe200078e0a37 */
[----:B0-----:R-:W3:Y:S01]  /*15b50*/  LDL.LU R43, [R1+0x564] ;  /* 0x00056400012b7983 */ /* 0x001ee20000300800 */
[C---:B------:R-:W-:Y:S01]  /*15b60*/  ISETP.GT.U32.AND P3, PT, R55.reuse, R26, PT ;  /* 0x0000001a3700720c */ /* 0x040fe20003f64070 */
[C---:B------:R-:W-:Y:S02]  /*15b70*/  IMAD.HI.U32 R13, R2.reuse, R11, RZ ;  /* 0x0000000b020d7227 */ /* 0x040fe400078e00ff */
[----:B------:R-:W-:Y:S02]  /*15b80*/  ISETP.GT.U32.AND P6, PT, R55, R50, PT ;  /* 0x000000323700720c */ /* 0x000fe40003fc4070 */
[----:B------:R-:W-:Y:S02]  /*15b90*/  IMAD.MOV R13, RZ, RZ, -R13 ;  /* 0x000000ffff0d7224 */ /* 0x000fe400078e0a0d */
[----:B------:R-:W-:-:S04]  /*15ba0*/  IMAD.HI.U32 R18, R2, R15, RZ ;  /* 0x0000000f02127227 */ /* 0x000fc800078e00ff */
[----:B------:R-:W-:Y:S02]  /*15bb0*/  @!P0 IMAD.IADD R9, R9, 0x1, -R55 ;  /* 0x0000000109098824 */ /* 0x000fe400078e0a37 */
[----:B------:R-:W-:-:S04]  /*15bc0*/  IMAD.HI.U32 R21, R2, R20, RZ ;  /* 0x0000001402157227 */ /* 0x000fc800078e00ff */
[C---:B------:R-:W-:Y:S02]  /*15bd0*/  IMAD R11, R55.reuse, R13, R11 ;  /* 0x0000000d370b7224 */ /* 0x040fe400078e020b */
[----:B------:R-:W-:Y:S02]  /*15be0*/  IMAD.MOV R18, RZ, RZ, -R18 ;  /* 0x000000ffff127224 */ /* 0x000fe400078e0a12 */
[----:B------:R-:W-:Y:S01]  /*15bf0*/  @!P3 IMAD.IADD R26, R26, 0x1, -R55 ;  /* 0x000000011a1ab824 */ /* 0x000fe200078e0a37 */
[----:B------:R0:W-:Y:S01]  /*15c00*/  STL [R1+0x30], R9 ;  /* 0x0000300901007387 */ /* 0x0001e20000100800 */
[----:B------:R-:W-:Y:S02]  /*15c10*/  IMAD.MOV R21, RZ, RZ, -R21 ;  /* 0x000000ffff157224 */ /* 0x000fe400078e0a15 */
[----:B------:R-:W-:Y:S01]  /*15c20*/  @!P6 IMAD.IADD R50, R50, 0x1, -R55 ;  /* 0x000000013232e824 */ /* 0x000fe200078e0a37 */
[----:B------:R-:W-:Y:S01]  /*15c30*/  STL [R1+0x448], R11 ;  /* 0x0004480b01007387 */ /* 0x000fe20000100800 */
[----:B------:R-:W-:-:S03]  /*15c40*/  IMAD R49, R55, R21, R20 ;  /* 0x0000001537317224 */ /* 0x000fc600078e0214 */
[----:B------:R1:W-:Y:S01]  /*15c50*/  STL [R1+0x56c], R26 ;  /* 0x00056c1a01007387 */ /* 0x0003e20000100800 */
[C---:B0-----:R-:W-:Y:S01]  /*15c60*/  IMAD R9, R55.reuse, R18, R15 ;  /* 0x0000001237097224 */ /* 0x041fe200078e020f */
[C---:B----4-:R-:W-:Y:S02]  /*15c70*/  ISETP.GT.U32.AND P5, PT, R55.reuse, R10, PT ;  /* 0x0000000a3700720c */ /* 0x050fe40003fa4070 */
[----:B------:R-:W-:-:S11]  /*15c80*/  ISETP.GT.U32.AND P0, PT, R55, R28, PT ;  /* 0x0000001c3700720c */ /* 0x000fd60003f04070 */
[--C-:B------:R-:W-:Y:S02]  /*15c90*/  @!P5 IMAD.IADD R10, R10, 0x1, -R55.reuse ;  /* 0x000000010a0ad824 */ /* 0x100fe400078e0a37 */
[----:B------:R-:W-:-:S03]  /*15ca0*/  @!P0 IMAD.IADD R28, R28, 0x1, -R55 ;  /* 0x000000011c1c8824 */ /* 0x000fc600078e0a37 */
[C---:B------:R-:W-:Y:S02]  /*15cb0*/  ISETP.GT.U32.AND P5, PT, R55.reuse, R10, PT ;  /* 0x0000000a3700720c */ /* 0x040fe40003fa4070 */
[----:B------:R-:W-:Y:S02]  /*15cc0*/  ISETP.GT.U32.AND P0, PT, R55, R28, PT ;  /* 0x0000001c3700720c */ /* 0x000fe40003f04070 */
[----:B--2---:R-:W-:Y:S02]  /*15cd0*/  IABS R20, R51 ;  /* 0x0000003300147213 */ /* 0x004fe40000000000 */
[----:B------:R-:W-:Y:S02]  /*15ce0*/  IABS R15, R48 ;  /* 0x00000030000f7213 */ /* 0x000fe40000000000 */
[----:B------:R-:W2:Y:S04]  /*15cf0*/  LDL.LU R48, [R1+0x568] ;  /* 0x0005680001307983 */ /* 0x000ea80000300800 */
[----:B-1----:R-:W4:Y:S04]  /*15d00*/  LDL.LU R26, [R1+0x554] ;  /* 0x00055400011a7983 */ /* 0x002f280000300800 */
[----:B------:R0:W-:Y:S04]  /*15d10*/  STL [R1+0x570], R50 ;  /* 0x0005703201007387 */ /* 0x0001e80000100800 */
[----:B------:R-:W2:Y:S01]  /*15d20*/  LDL R51, [R1+0x40d4] ;  /* 0x0040d40001337983 */ /* 0x000ea20000100800 */
[----:B------:R-:W-:Y:S01]  /*15d30*/  IMAD.HI.U32 R21, R2, R20, RZ ;  /* 0x0000001402157227 */ /* 0x000fe200078e00ff */
[----:B------:R-:W-:-:S02]  /*15d40*/  IABS R11, R61 ;  /* 0x0000003d000b7213 */ /* 0x000fc40000000000 */
[----:B------:R-:W4:Y:S01]  /*15d50*/  LDL.LU R61, [R1+0x558] ;  /* 0x00055800013d7983 */ /* 0x000f220000300800 */
[--C-:B------:R-:W-:Y:S02]  /*15d60*/  @!P5 IMAD.IADD R10, R10, 0x1, -R55.reuse ;  /* 0x000000010a0ad824 */ /* 0x100fe400078e0a37 */
[----:B------:R-:W-:Y:S02]  /*15d70*/  @!P0 IMAD.IADD R28, R28, 0x1, -R55 ;  /* 0x000000011c1c8824 */ /* 0x000fe400078e0a37 */
[----:B------:R-:W-:Y:S01]  /*15d80*/  IMAD.MOV R21, RZ, RZ, -R21 ;  /* 0x000000ffff157224 */ /* 0x000fe200078e0a15 */
[----:B------:R-:W-:Y:S03]  /*15d90*/  STL [R1+0x2c], R10 ;  /* 0x00002c0a01007387 */ /* 0x000fe60000100800 */
[C---:B0-----:R-:W-:Y:S01]  /*15da0*/  IMAD R50, R55.reuse, R21, R20 ;  /* 0x0000001537327224 */ /* 0x041fe200078e0214 */
[----:B------:R0:W-:Y:S04]  /*15db0*/  STL [R1+0x28], R28 ;  /* 0x0000281c01007387 */ /* 0x0001e80000100800 */
[----:B------:R-:W4:Y:S04]  /*15dc0*/  LDL R20, [R1+0x40d0] ;  /* 0x0040d00001147983 */ /* 0x000f280000100800 */
[----:B------:R-:W4:Y:S01]  /*15dd0*/  LDL R21, [R1+0x40d8] ;  /* 0x0040d80001157983 */ /* 0x000f220000100800 */
[----:B------:R-:W-:-:S02]  /*15de0*/  ISETP.GT.U32.AND P3, PT, R55, R29, PT ;  /* 0x0000001d3700720c */ /* 0x000fc40003f64070 */
[C---:B---3--:R-:W-:Y:S02]  /*15df0*/  ISETP.GT.U32.AND P6, PT, R55.reuse, R22, PT ;  /* 0x000000163700720c */ /* 0x048fe40003fc4070 */
        /* <DEDUP_REMOVED lines=9> */
[--C-:B------:R-:W-:Y:S02]  /*15e90*/  @!P3 IMAD.IADD R29, R29, 0x1, -R55.reuse ;  /* 0x000000011d1db824 */ /* 0x100fe400078e0a37 */
[----:B------:R-:W-:Y:S02]  /*15ea0*/  @!P6 IMAD.IADD R22, R22, 0x1, -R55 ;  /* 0x000000011616e824 */ /* 0x000fe400078e0a37 */
[----:B0-----:R-:W-:Y:S01]  /*15eb0*/  IMAD R28, R55, R18, R15 ;  /* 0x00000012371c7224 */ /* 0x001fe200078e020f */
[----:B------:R0:W-:Y:S01]  /*15ec0*/  STL [R1+0x24], R29 ;  /* 0x0000241d01007387 */ /* 0x0001e20000100800 */
[----:B------:R-:W-:-:S03]  /*15ed0*/  @!P5 IMAD.IADD R42, R42, 0x1, -R55 ;  /* 0x000000012a2ad824 */ /* 0x000fc600078e0a37 */
[----:B0-----:R-:W3:Y:S01]  /*15ee0*/  LDL.LU R29, [R1+0x585c] ;  /* 0x00585c00011d7983 */ /* 0x001ee20000300800 */
[----:B------:R-:W-:Y:S01]  /*15ef0*/  ISETP.GT.U32.AND P0, PT, R55, R43, PT ;  /* 0x0000002b3700720c */ /* 0x000fe20003f04070 */
[----:B------:R-:W-:-:S12]  /*15f00*/  IMAD.HI.U32 R13, R2, R11, RZ ;  /* 0x0000000b020d7227 */ /* 0x000fd800078e00ff */
[----:B------:R-:W-:-:S05]  /*15f10*/  @!P0 IMAD.IADD R43, R43, 0x1, -R55 ;  /* 0x000000012b2b8824 */ /* 0x000fca00078e0a37 */
[----:B------:R-:W-:Y:S02]  /*15f20*/  ISETP.GT.U32.AND P0, PT, R55, R43, PT ;  /* 0x0000002b3700720c */ /* 0x000fe40003f04070 */
[----:B--2---:R-:W-:Y:S02]  /*15f30*/  IABS R15, R51 ;  /* 0x00000033000f7213 */ /* 0x004fe40000000000 */
[----:B------:R-:W2:Y:S04]  /*15f40*/  LDL.LU R51, [R1+0x548] ;  /* 0x0005480001337983 */ /* 0x000ea80000300800 */
[----:B------:R0:W-:Y:S04]  /*15f50*/  STL [R1+0x20], R22 ;  /* 0x0000201601007387 */ /* 0x0001e80000100800 */
[----:B0-----:R-:W2:Y:S04]  /*15f60*/  LDL.LU R22, [R1+0x54c] ;  /* 0x00054c0001167983 */ /* 0x001ea80000300800 */
[----:B------:R0:W-:Y:S04]  /*15f70*/  STL [R1+0x560], R42 ;  /* 0x0005602a01007387 */ /* 0x0001e80000100800 */
[----:B0-----:R-:W3:Y:S01]  /*15f80*/  LDL R42, [R1+0x40ec] ;  /* 0x0040ec00012a7983 */ /* 0x001ee20000100800 */
[----:B------:R-:W-:Y:S01]  /*15f90*/  IMAD.MOV R13, RZ, RZ, -R13 ;  /* 0x000000ffff0d7224 */ /* 0x000fe200078e0a0d */
[----:B----4-:R-:W-:-:S03]  /*15fa0*/  IABS R20, R20 ;  /* 0x0000001400147213 */ /* 0x010fc60000000000 */
[----:B------:R-:W-:Y:S01]  /*15fb0*/  IMAD R10, R55, R13, R11 ;  /* 0x0000000d370a7224 */ /* 0x000fe200078e020b */
[----:B------:R-:W-:Y:S01]  /*15fc0*/  IABS R11, R21 ;  /* 0x00000015000b7213 */ /* 0x000fe20000000000 */
[----:B------:R-:W-:-:S04]  /*15fd0*/  IMAD.HI.U32 R21, R2, R20, RZ ;  /* 0x0000001402157227 */ /* 0x000fc800078e00ff */
[----:B------:R-:W-:Y:S02]  /*15fe0*/  @!P0 IMAD.IADD R43, R43, 0x1, -R55 ;  /* 0x000000012b2b8824 */ /* 0x000fe400078e0a37 */
[----:B------:R-:W-:-:S03]  /*15ff0*/  IMAD.MOV R21, RZ, RZ, -R21 ;  /* 0x000000ffff157224 */ /* 0x000fc600078e0a15 */
[----:B------:R0:W-:Y:S02]  /*16000*/  STL [R1+0x564], R43 ;  /* 0x0005642b01007387 */ /* 0x0001e40000100800 */
[C---:B0-----:R-:W-:Y:S02]  /*16010*/  IMAD R43, R55.reuse, R21, R20 ;  /* 0x00000015372b7224 */ /* 0x041fe400078e0214 */
[----:B------:R-:W4:Y:S04]  /*16020*/  LDL R20, [R1+0x40dc] ;  /* 0x0040dc0001147983 */ /* 0x000f280000100800 */
[----:B------:R-:W2:Y:S01]  /*16030*/  LDL R21, [R1+0x40e8] ;  /* 0x0040e80001157983 */ /* 0x000ea20000100800 */
[C---:B------:R-:W-:Y:S02]  /*16040*/  ISETP.GT.U32.AND P3, PT, R55.reuse, R48, PT ;  /* 0x000000303700720c */ /* 0x040fe40003f64070 */
[----:B------:R-:W-:-:S02]  /*16050*/  ISETP.GT.U32.AND P6, PT, R55, R26, PT ;  /* 0x0000001a3700720c */ /* 0x000fc40003fc4070 */
[----:B------:R-:W-:-:S09]  /*16060*/  ISETP.GT.U32.AND P5, PT, R55, R61, PT ;  /* 0x0000003d3700720c */ /* 0x000fd20003fa4070 */
[--C-:B------:R-:W-:Y:S02]  /*16070*/  @!P3 IMAD.IADD R48, R48, 0x1, -R55.reuse ;  /* 0x000000013030b824 */ /* 0x100fe400078e0a37 */
[--C-:B------:R-:W-:Y:S02]  /*16080*/  @!P6 IMAD.IADD R26, R26, 0x1, -R55.reuse ;  /* 0x000000011a1ae824 */ /* 0x100fe400078e0a37 */
[----:B------:R-:W-:Y:S01]  /*16090*/  @!P5 IMAD.IADD R61, R61, 0x1, -R55 ;  /* 0x000000013d3dd824 */ /* 0x000fe200078e0a37 */
[C---:B------:R-:W-:Y:S02]  /*160a0*/  ISETP.GT.U32.AND P3, PT, R55.reuse, R48, PT ;  /* 0x000000303700720c */ /* 0x040fe40003f64070 */
[C---:B------:R-:W-:Y:S01]  /*160b0*/  ISETP.GT.U32.AND P6, PT, R55.reuse, R26, PT ;  /* 0x0000001a3700720c */ /* 0x040fe20003fc4070 */
[----:B------:R-:W-:Y:S01]  /*160c0*/  IMAD.HI.U32 R18, R2, R15, RZ ;  /* 0x0000000f02127227 */ /* 0x000fe200078e00ff */
[----:B------:R-:W-:-:S03]  /*160d0*/  ISETP.GT.U32.AND P5, PT, R55, R61, PT ;  /* 0x0000003d3700720c */ /* 0x000fc60003fa4070 */
[----:B------:R-:W-:Y:S02]  /*160e0*/  IMAD.MOV R18, RZ, RZ, -R18 ;  /* 0x000000ffff127224 */ /* 0x000fe400078e0a12 */
[----:B------:R-:W-:-:S04]  /*160f0*/  IMAD.HI.U32 R13, R2, R11, RZ ;  /* 0x0000000b020d7227 */ /* 0x000fc800078e00ff */
[----:B------:R-:W-:Y:S02]  /*16100*/  IMAD R15, R55, R18, R15 ;  /* 0x00000012370f7224 */ /* 0x000fe400078e020f */
[--C-:B------:R-:W-:Y:S01]  /*16110*/  @!P3 IMAD.IADD R48, R48, 0x1, -R55.reuse ;  /* 0x000000013030b824 */ /* 0x100fe200078e0a37 */
[----:B------:R0:W-:Y:S01]  /*16120*/  STL [R1+0x428], R43 ;  /* 0x0004282b01007387 */ /* 0x0001e20000100800 */
[--C-:B------:R-:W-:Y:S02]  /*16130*/  @!P6 IMAD.IADD R26, R26, 0x1, -R55.reuse ;  /* 0x000000011a1ae824 */ /* 0x100fe400078e0a37 */
[----:B------:R-:W-:Y:S01]  /*16140*/  @!P5 IMAD.IADD R61, R61, 0x1, -R55 ;  /* 0x000000013d3dd824 */ /* 0x000fe200078e0a37 */
[----:B------:R-:W-:Y:S01]  /*16150*/  STL [R1+0x42c], R15 ;  /* 0x00042c0f01007387 */ /* 0x000fe20000100800 */
[----:B------:R-:W-:-:S03]  /*16160*/  IMAD.MOV R13, RZ, RZ, -R13 ;  /* 0x000000ffff0d7224 */ /* 0x000fc600078e0a0d */
[----:B------:R1:W-:Y:S01]  /*16170*/  STL [R1+0x568], R48 ;  /* 0x0005683001007387 */ /* 0x0003e20000100800 */
[----:B0-----:R-:W-:-:S03]  /*16180*/  IMAD R43, R55, R13, R11 ;  /* 0x0000000d372b7224 */ /* 0x001fc600078e020b */
[----:B-1----:R-:W2:Y:S04]  /*16190*/  LDL.LU R48, [R1+0x540] ;  /* 0x0005400001307983 */ /* 0x002ea80000300800 */
[----:B------:R0:W-:Y:S04]  /*161a0*/  STL [R1+0x554], R26 ;  /* 0x0005541a01007387 */ /* 0x0001e80000100800 */
[----:B0-----:R-:W2:Y:S04]  /*161b0*/  LDL.LU R26, [R1+0x544] ;  /* 0x00054400011a7983 */ /* 0x001ea80000300800 */
[----:B------:R0:W-:Y:S04]  /*161c0*/  STL [R1+0x558], R61 ;  /* 0x0005583d01007387 */ /* 0x0001e80000100800 */
[----:B0-----:R-:W2:Y:S01]  /*161d0*/  LDL R61, [R1+0x40fc] ;  /* 0x0040fc00013d7983 */ /* 0x001ea20000100800 */
[----:B---3--:R-:W-:-:S03]  /*161e0*/  IABS R11, R42 ;  /* 0x0000002a000b7213 */ /* 0x008fc60000000000 */
[----:B------:R-:W3:Y:S01]  /*161f0*/  LDL R42, [R1+0x4100] ;  /* 0x00410000012a7983 */ /* 0x000ee20000100800 */
[----:B------:R-:W-:-:S13]  /*16200*/  ISETP.GT.U32.AND P0, PT, R55, R29, PT ;  /* 0x0000001d3700720c */ /* 0x000fda0003f04070 */
[----:B------:R-:W-:-:S05]  /*16210*/  @!P0 IMAD.IADD R29, R29, 0x1, -R55 ;  /* 0x000000011d1d8824 */ /* 0x000fca00078e0a37 */
[----:B------:R-:W-:Y:S02]  /*16220*/  ISETP.GT.U32.AND P0, PT, R55, R29, PT ;  /* 0x0000001d3700720c */ /* 0x000fe40003f04070 */
[----:B----4-:R-:W-:Y:S02]  /*16230*/  IABS R20, R20 ;  /* 0x0000001400147213 */ /* 0x010fe40000000000 */
[----:B--2---:R-:W-:-:S03]  /*16240*/  IABS R15, R21 ;  /* 0x00000015000f7213 */ /* 0x004fc60000000000 */
[----:B------:R-:W-:-:S06]  /*16250*/  IMAD.HI.U32 R21, R2, R20, RZ ;  /* 0x0000001402157227 */ /* 0x000fcc00078e00ff */
[----:B------:R-:W-:Y:S02]  /*16260*/  @!P0 IMAD.IADD R29, R29, 0x1, -R55 ;  /* 0x000000011d1d8824 */ /* 0x000fe400078e0a37 */
[----:B------:R-:W-:-:S03]  /*16270*/  IMAD.MOV R21, RZ, RZ, -R21 ;  /* 0x000000ffff157224 */ /* 0x000fc600078e0a15 */
[----:B------:R0:W-:Y:S02]  /*16280*/  STL [R1+0x55c], R29 ;  /* 0x00055c1d01007387 */ /* 0x0001e40000100800 */
[C---:B0-----:R-:W-:Y:S02]  /*16290*/  IMAD R29, R55.reuse, R21, R20 ;  /* 0x00000015371d7224 */ /* 0x041fe400078e0214 */
[----:B------:R-:W2:Y:S01]  /*162a0*/  LDL R20, [R1+0x40f8] ;  /* 0x0040f80001147983 */ /* 0x000ea20000100800 */
[C---:B------:R-:W-:Y:S02]  /*162b0*/  ISETP.GT.U32.AND P3, PT, R55.reuse, R51, PT ;  /* 0x000000333700720c */ /* 0x040fe40003f64070 */
[C---:B------:R-:W-:Y:S02]  /*162c0*/  ISETP.GT.U32.AND P6, PT, R55.reuse, R22, PT ;  /* 0x000000163700720c */ /* 0x040fe40003fc4070 */
[----:B------:R-:W-:Y:S01]  /*162d0*/  ISETP.GT.U32.AND P5, PT, R55, R56, PT ;  /* 0x000000383700720c */ /* 0x000fe20003fa4070 */
[----:B------:R-:W-:-:S08]  /*162e0*/  IMAD.HI.U32 R18, R2, R15, RZ ;  /* 0x0000000f02127227 */ /* 0x000fd000078e00ff */
[--C-:B------:R-:W-:Y:S02]  /*162f0*/  @!P3 IMAD.IADD R51, R51, 0x1, -R55.reuse ;  /* 0x000000013333b824 */ /* 0x100fe400078e0a37 */
[--C-:B------:R-:W-:Y:S02]  /*16300*/  @!P6 IMAD.IADD R22, R22, 0x1, -R55.reuse ;  /* 0x000000011616e824 */ /* 0x100fe400078e0a37 */
[----:B------:R-:W-:Y:S01]  /*16310*/  @!P5 IMAD.IADD R56, R56, 0x1, -R55 ;  /* 0x000000013838d824 */ /* 0x000fe200078e0a37 */
[C---:B------:R-:W-:Y:S01]  /*16320*/  ISETP.GT.U32.AND P3, PT, R55.reuse, R51, PT ;  /* 0x000000333700720c */ /* 0x040fe20003f64070 */
[----:B------:R-:W-:Y:S01]  /*16330*/  IMAD.HI.U32 R13, R2, R11, RZ ;  /* 0x0000000b020d7227 */ /* 0x000fe200078e00ff */
[C---:B------:R-:W-:Y:S02]  /*16340*/  ISETP.GT.U32.AND P6, PT, R55.reuse, R22, PT ;  /* 0x000000163700720c */ /* 0x040fe40003fc4070 */
[----:B------:R-:W-:Y:S01]  /*16350*/  ISETP.GT.U32.AND P5, PT, R55, R56, PT ;  /* 0x000000383700720c */ /* 0x000fe20003fa4070 */
[----:B------:R-:W-:-:S02]  /*16360*/  IMAD.MOV R18, RZ, RZ, -R18 ;  /* 0x000000ffff127224 */ /* 0x000fc400078e0a12 */
[----:B------:R-:W-:Y:S02]  /*16370*/  IMAD.MOV R13, RZ, RZ, -R13 ;  /* 0x000000ffff0d7224 */ /* 0x000fe400078e0a0d */
[C---:B------:R-:W-:Y:S02]  /*16380*/  IMAD R15, R55.reuse, R18, R15 ;  /* 0x00000012370f7224 */ /* 0x040fe400078e020f */
[----:B------:R-:W-:Y:S02]  /*16390*/  IMAD R11, R55, R13, R11 ;  /* 0x0000000d370b7224 */ /* 0x000fe400078e020b */
[--C-:B------:R-:W-:Y:S01]  /*163a0*/  @!P3 IMAD.IADD R51, R51, 0x1, -R55.reuse ;  /* 0x000000013333b824 */ /* 0x100fe200078e0a37 */
[----:B------:R0:W-:Y:S01]  /*163b0*/  STL [R1+0x420], R15 ;  /* 0x0004200f01007387 */ /* 0x0001e20000100800 */
[--C-:B------:R-:W-:Y:S02]  /*163c0*/  @!P6 IMAD.IADD R22, R22, 0x1, -R55.reuse ;  /* 0x000000011616e824 */ /* 0x100fe400078e0a37 */
[----:B------:R-:W-:Y:S01]  /*163d0*/  @!P5 IMAD.IADD R56, R56, 0x1, -R55 ;  /* 0x000000013838d824 */ /* 0x000fe200078e0a37 */
[----:B------:R3:W-:Y:S04]  /*163e0*/  STL [R1+0x424], R11 ;  /* 0x0004240b01007387 */ /* 0x0007e80000100800 */
[----:B------:R1:W-:Y:S01]  /*163f0*/  STL [R1+0x548], R51 ;  /* 0x0005483301007387 */ /* 0x0003e20000100800 */
[----:B0-----:R-:W-:-:S03]  /*16400*/  IABS R15, R61 ;  /* 0x0000003d000f7213 */ /* 0x001fc60000000000 */
[----:B------:R-:W4:Y:S01]  /*16410*/  LDL.LU R61, [R1+0x538] ;  /* 0x00053800013d7983 */ /* 0x000f220000300800 */
[----:B---3--:R-:W-:-:S03]  /*16420*/  IABS R11, R42 ;  /* 0x0000002a000b7213 */ /* 0x008fc60000000000 */
[----:B------:R-:W3:Y:S04]  /*16430*/  LDL.LU R42, [R1+0x524] ;  /* 0x00052400012a7983 */ /* 0x000ee80000300800 */
[----:B------:R0:W-:Y:S04]  /*16440*/  STL [R1+0x54c], R22 ;  /* 0x00054c1601007387 */ /* 0x0001e80000100800 */
[----:B------:R2:W-:Y:S04]  /*16450*/  STL [R1+0x550], R56 ;  /* 0x0005503801007387 */ /* 0x0005e80000100800 */
[----:B-1----:R-:W4:Y:S04]  /*16460*/  LDL R51, [R1+0x410c] ;  /* 0x00410c0001337983 */ /* 0x002f280000100800 */
[----:B0-----:R-:W3:Y:S01]  /*16470*/  LDL R22, [R1+0x4108] ;  /* 0x0041080001167983 */ /* 0x001ee20000100800 */
[----:B------:R-:W-:-:S13]  /*16480*/  ISETP.GT.U32.AND P0, PT, R55, R16, PT ;  /* 0x000000103700720c */ /* 0x000fda0003f04070 */
[----:B------:R-:W-:-:S05]  /*16490*/  @!P0 IMAD.IADD R16, R16, 0x1, -R55 ;  /* 0x0000000110108824 */ /* 0x000fca00078e0a37 */
[----:B------:R-:W-:Y:S02]  /*164a0*/  ISETP.GT.U32.AND P0, PT, R55, R16, PT ;  /* 0x000000103700720c */ /* 0x000fe40003f04070 */
[----:B--2---:R-:W-:-:S11]  /*164b0*/  IABS R20, R20 ;  /* 0x0000001400147213 */ /* 0x004fd60000000000 */
[----:B------:R-:W-:Y:S02]  /*164c0*/  @!P0 IMAD.IADD R16, R16, 0x1, -R55 ;  /* 0x0000000110108824 */ /* 0x000fe400078e0a37 */
[----:B------:R-:W-:-:S04]  /*164d0*/  IMAD.HI.U32 R21, R2, R20, RZ ;  /* 0x0000001402157227 */ /* 0x000fc800078e00ff */
[----:B------:R-:W-:Y:S01]  /*164e0*/  IMAD.MOV R21, RZ, RZ, -R21 ;  /* 0x000000ffff157224 */ /* 0x000fe200078e0a15 */
[----:B------:R0:W-:Y:S03]  /*164f0*/  STL [R1+0x53c], R16 ;  /* 0x00053c1001007387 */ /* 0x0001e60000100800 */
[C---:B------:R-:W-:Y:S02]  /*16500*/  IMAD R56, R55.reuse, R21, R20 ;  /* 0x0000001537387224 */ /* 0x040fe400078e0214 */
[----:B------:R-:W2:Y:S01]  /*16510*/  LDL R20, [R1+0x4104] ;  /* 0x0041040001147983 */ /* 0x000ea20000100800 */
[C---:B------:R-:W-:Y:S02]  /*16520*/  ISETP.GT.U32.AND P3, PT, R55.reuse, R48, PT ;  /* 0x000000303700720c */ /* 0x040fe40003f64070 */
[----:B------:R-:W-:Y:S01]  /*16530*/  ISETP.GT.U32.AND P6, PT, R55, R26, PT ;  /* 0x0000001a3700720c */ /* 0x000fe20003fc4070 */
[----:B------:R-:W-:-:S10]  /*16540*/  IMAD.HI.U32 R13, R2, R11, RZ ;  /* 0x0000000b020d7227 */ /* 0x000fd400078e00ff */
[--C-:B------:R-:W-:Y:S02]  /*16550*/  @!P3 IMAD.IADD R48, R48, 0x1, -R55.reuse ;  /* 0x000000013030b824 */ /* 0x100fe400078e0a37 */
[----:B------:R-:W-:-:S03]  /*16560*/  @!P6 IMAD.IADD R26, R26, 0x1, -R55 ;  /* 0x000000011a1ae824 */ /* 0x000fc600078e0a37 */
[C---:B------:R-:W-:Y:S02]  /*16570*/  ISETP.GT.U32.AND P3, PT, R55.reuse, R48, PT ;  /* 0x000000303700720c */ /* 0x040fe40003f64070 */
[----:B------:R-:W-:Y:S01]  /*16580*/  ISETP.GT.U32.AND P6, PT, R55, R26, PT ;  /* 0x0000001a3700720c */ /* 0x000fe20003fc4070 */
[----:B------:R-:W-:Y:S02]  /*16590*/  IMAD.MOV R13, RZ, RZ, -R13 ;  /* 0x000000ffff0d7224 */ /* 0x000fe400078e0a0d */
[----:B------:R-:W-:-:S04]  /*165a0*/  IMAD.HI.U32 R18, R2, R15, RZ ;  /* 0x0000000f02127227 */ /* 0x000fc800078e00ff */
[C---:B------:R-:W-:Y:S02]  /*165b0*/  IMAD R11, R55.reuse, R13, R11 ;  /* 0x0000000d370b7224 */ /* 0x040fe400078e020b */
[----:B------:R-:W-:Y:S02]  /*165c0*/  IMAD.MOV R18, RZ, RZ, -R18 ;  /* 0x000000ffff127224 */ /* 0x000fe400078e0a12 */
[--C-:B------:R-:W-:Y:S01]  /*165d0*/  @!P3 IMAD.IADD R48, R48, 0x1, -R55.reuse ;  /* 0x000000013030b824 */ /* 0x100fe200078e0a37 */
[----:B------:R-:W-:Y:S01]  /*165e0*/  STL [R1+0x5840], R56 ;  /* 0x0058403801007387 */ /* 0x000fe20000100800 */
[----:B------:R-:W-:Y:S02]  /*165f0*/  @!P6 IMAD.IADD R26, R26, 0x1, -R55 ;  /* 0x000000011a1ae824 */ /* 0x000fe400078e0a37 */
[----:B0-----:R-:W-:Y:S01]  /*16600*/  IMAD R16, R55, R18, R15 ;  /* 0x0000001237107224 */ /* 0x001fe200078e020f */
[----:B------:R-:W-:Y:S04]  /*16610*/  STL [R1+0x418], R11 ;  /* 0x0004180b01007387 */ /* 0x000fe80000100800 */
[----:B------:R0:W-:Y:S04]  /*16620*/  STL [R1+0x540], R48 ;  /* 0x0005403001007387 */ /* 0x0001e80000100800 */
[----:B0-----:R-:W2:Y:S01]  /*16630*/  LDL.LU R48, [R1+0x5858] ;  /* 0x0058580001307983 */ /* 0x001ea20000300800 */
[----:B---3--:R-:W-:-:S03]  /*16640*/  IABS R15, R22 ;  /* 0x00000016000f7213 */ /* 0x008fc60000000000 */
[----:B------:R-:W3:Y:S04]  /*16650*/  LDL.LU R22, [R1+0x518] ;  /* 0x0005180001167983 */ /* 0x000ee80000300800 */
[----:B------:R0:W-:Y:S01]  /*16660*/  STL [R1+0x544], R26 ;  /* 0x0005441a01007387 */ /* 0x0001e20000100800 */
[----:B----4-:R-:W-:-:S03]  /*16670*/  IABS R11, R51 ;  /* 0x00000033000b7213 */ /* 0x010fc60000000000 */
[----:B0-----:R-:W4:Y:S04]  /*16680*/  LDL.LU R26, [R1+0x51c] ;  /* 0x00051c00011a7983 */ /* 0x001f280000300800 */
[----:B------:R-:W3:Y:S04]  /*16690*/  LDL R56, [R1+0x4114] ;  /* 0x0041140001387983 */ /* 0x000ee80000100800 */
[----:B------:R-:W4:Y:S01]  /*166a0*/  LDL R51, [R1+0x4128] ;  /* 0x0041280001337983 */ /* 0x000f220000100800 */
[C---:B------:R-:W-:Y:S02]  /*166b0*/  ISETP.GT.U32.AND P5, PT, R55.reuse, R46, PT ;  /* 0x0000002e3700720c */ /* 0x040fe40003fa4070 */
[----:B------:R-:W-:-:S02]  /*166c0*/  ISETP.GT.U32.AND P0, PT, R55, R3, PT ;  /* 0x000000033700720c */ /* 0x000fc40003f04070 */
[----:B------:R-:W-:-:S09]  /*166d0*/  ISETP.GT.U32.AND P3, PT, R55, R61, PT ;  /* 0x0000003d3700720c */ /* 0x000fd20003f64070 */
[--C-:B------:R-:W-:Y:S02]  /*166e0*/  @!P5 IMAD.IADD R46, R46, 0x1, -R55.reuse ;  /* 0x000000012e2ed824 */ /* 0x100fe400078e0a37 */
[----:B------:R-:W-:-:S03]  /*166f0*/  @!P0 IMAD.IADD R3, R3, 0x1, -R55 ;  /* 0x0000000103038824 */ /* 0x000fc600078e0a37 */
[C---:B------:R-:W-:Y:S02]  /*16700*/  ISETP.GT.U32.AND P5, PT, R55.reuse, R46, PT ;  /* 0x0000002e3700720c */ /* 0x040fe40003fa4070 */
[----:B------:R-:W-:Y:S01]  /*16710*/  ISETP.GT.U32.AND P0, PT, R55, R3, PT ;  /* 0x000000033700720c */ /* 0x000fe20003f04070 */
[----:B------:R-:W-:Y:S01]  /*16720*/  @!P3 IMAD.IADD R61, R61, 0x1, -R55 ;  /* 0x000000013d3db824 */ /* 0x000fe200078e0a37 */
[----:B--2---:R-:W-:-:S04]  /*16730*/  IABS R20, R20 ;  /* 0x0000001400147213 */ /* 0x004fc80000000000 */
[----:B------:R-:W-:Y:S01]  /*16740*/  ISETP.GT.U32.AND P3, PT, R55, R61, PT ;  /* 0x0000003d3700720c */ /* 0x000fe20003f64070 */
[----:B------:R-:W-:-:S04]  /*16750*/  IMAD.HI.U32 R21, R2, R20, RZ ;  /* 0x0000001402157227 */ /* 0x000fc800078e00ff */
[--C-:B------:R-:W-:Y:S02]  /*16760*/  @!P5 IMAD.IADD R46, R46, 0x1, -R55.reuse ;  /* 0x000000012e2ed824 */ /* 0x100fe400078e0a37 */
[----:B------:R-:W-:Y:S02]  /*16770*/  @!P0 IMAD.IADD R3, R3, 0x1, -R55 ;  /* 0x0000000103038824 */ /* 0x000fe400078e0a37 */
[----:B------:R-:W-:Y:S01]  /*16780*/  IMAD.MOV R21, RZ, RZ, -R21 ;  /* 0x000000ffff157224 */ /* 0x000fe200078e0a15 */
[----:B------:R-:W-:Y:S01]  /*16790*/  STL [R1+0x530], R46 ;  /* 0x0005302e01007387 */ /* 0x000fe20000100800 */
[----:B------:R-:W-:-:S03]  /*167a0*/  IMAD.HI.U32 R13, R2, R11, RZ ;  /* 0x0000000b020d7227 */ /* 0x000fc600078e00ff */
[----:B------:R0:W-:Y:S01]  /*167b0*/  STL [R1+0x534], R3 ;  /* 0x0005340301007387 */ /* 0x0001e20000100800 */
[----:B------:R-:W-:Y:S01]  /*167c0*/  IMAD.MOV R13, RZ, RZ, -R13 ;  /* 0x000000ffff0d7224 */ /* 0x000fe200078e0a0d */
[----:B------:R-:W-:Y:S01]  /*167d0*/  ISETP.GT.U32.AND P6, PT, R55, R42, PT ;  /* 0x0000002a3700720c */ /* 0x000fe20003fc4070 */
[----:B------:R-:W-:Y:S02]  /*167e0*/  @!P3 IMAD.IADD R61, R61, 0x1, -R55 ;  /* 0x000000013d3db824 */ /* 0x000fe400078e0a37 */
[C---:B0-----:R-:W-:Y:S02]  /*167f0*/  IMAD R3, R55.reuse, R21, R20 ;  /* 0x0000001537037224 */ /* 0x041fe400078e0214 */
[----:B------:R-:W2:Y:S04]  /*16800*/  LDL R20, [R1+0x4110] ;  /* 0x0041100001147983 */ /* 0x000ea80000100800 */
[----:B------:R0:W-:Y:S02]  /*16810*/  STL [R1+0x404], R3 ;  /* 0x0004040301007387 */ /* 0x0001e40000100800 */
[----:B0-----:R-:W-:-:S05]  /*16820*/  IMAD R3, R55, R13, R11 ;  /* 0x0000000d37037224 */ /* 0x001fca00078e020b */
[----:B------:R-:W-:Y:S04]  /*16830*/  STL [R1+0x583c], R3 ;  /* 0x00583c0301007387 */ /* 0x000fe80000100800 */
[----:B------:R0:W-:Y:S01]  /*16840*/  STL [R1+0x538], R61 ;  /* 0x0005383d01007387 */ /* 0x0001e20000100800 */
[----:B------:R-:W-:-:S03]  /*16850*/  @!P6 IMAD.IADD R42, R42, 0x1, -R55 ;  /* 0x000000012a2ae824 */ /* 0x000fc600078e0a37 */
[----:B0-----:R-:W2:Y:S02]  /*16860*/  LDL.LU R61, [R1+0x5854] ;  /* 0x00585400013d7983 */ /* 0x001ea40000300800 */
[----:B------:R-:W-:Y:S01]  /*16870*/  ISETP.GT.U32.AND P6, PT, R55, R42, PT ;  /* 0x0000002a3700720c */ /* 0x000fe20003fc4070 */
[----:B------:R-:W-:-:S04]  /*16880*/  IMAD.HI.U32 R18, R2, R15, RZ ;  /* 0x0000000f02127227 */ /* 0x000fc800078e00ff */
[----:B------:R-:W-:-:S04]  /*16890*/  IMAD.MOV R18, RZ, RZ, -R18 ;  /* 0x000000ffff127224 */ /* 0x000fc800078e0a12 */
[----:B------:R-:W-:-:S04]  /*168a0*/  IMAD R46, R55, R18, R15 ;  /* 0x00000012372e7224 */ /* 0x000fc800078e020f */
[----:B------:R-:W-:Y:S01]  /*168b0*/  @!P6 IMAD.IADD R42, R42, 0x1, -R55 ;  /* 0x000000012a2ae824 */ /* 0x000fe200078e0a37 */
[----:B---3--:R-:W-:Y:S02]  /*168c0*/  IABS R15, R56 ;  /* 0x00000038000f7213 */ /* 0x008fe40000000000 */
[----:B------:R-:W3:Y:S04]  /*168d0*/  LDL.LU R56, [R1+0x510] ;  /* 0x0005100001387983 */ /* 0x000ee80000300800 */
[----:B------:R0:W-:Y:S01]  /*168e0*/  STL [R1+0x524], R42 ;  /* 0x0005242a01007387 */ /* 0x0001e20000100800 */
[----:B----4-:R-:W-:-:S03]  /*168f0*/  IABS R11, R51 ;  /* 0x00000033000b7213 */ /* 0x010fc60000000000 */
[----:B0-----:R-:W4:Y:S04]  /*16900*/  LDL.LU R42, [R1+0x514] ;  /* 0x00051400012a7983 */ /* 0x001f280000300800 */
[----:B------:R-:W3:Y:S04]  /*16910*/  LDL R3, [R1+0x4130] ;  /* 0x0041300001037983 */ /* 0x000ee80000100800 */
[----:B------:R-:W4:Y:S01]  /*16920*/  LDL R51, [R1+0x4134] ;  /* 0x0041340001337983 */ /* 0x000f220000100800 */
[C---:B------:R-:W-:Y:S02]  /*16930*/  ISETP.GT.U32.AND P5, PT, R55.reuse, R48, PT ;  /* 0x000000303700720c */ /* 0x040fe40003fa4070 */
[----:B------:R-:W-:-:S11]  /*16940*/  ISETP.GT.U32.AND P0, PT, R55, R27, PT ;  /* 0x0000001b3700720c */ /* 0x000fd60003f04070 */
[----:B------:R-:W-:-:S05]  /*16950*/  @!P5 IMAD.IADD R48, R48, 0x1, -R55 ;  /* 0x000000013030d824 */ /* 0x000fca00078e0a37 */
[C---:B------:R-:W-:Y:S02]  /*16960*/  ISETP.GT.U32.AND P5, PT, R55.reuse, R48, PT ;  /* 0x000000303700720c */ /* 0x040fe40003fa4070 */
[----:B------:R-:W-:Y:S01]  /*16970*/  ISETP.GT.U32.AND P3, PT, R55, R22, PT ;  /* 0x000000163700720c */ /* 0x000fe20003f64070 */
[----:B------:R-:W-:Y:S01]  /*16980*/  @!P0 IMAD.IADD R27, R27, 0x1, -R55 ;  /* 0x000000011b1b8824 */ /* 0x000fe200078e0a37 */
[----:B------:R-:W-:-:S09]  /*16990*/  ISETP.GT.U32.AND P6, PT, R55, R26, PT ;  /* 0x0000001a3700720c */ /* 0x000fd20003fc4070 */
[--C-:B------:R-:W-:Y:S01]  /*169a0*/  @!P5 IMAD.IADD R48, R48, 0x1, -R55.reuse ;  /* 0x000000013030d824 */ /* 0x100fe200078e0a37 */
[----:B------:R-:W-:Y:S01]  /*169b0*/  ISETP.GT.U32.AND P0, PT, R55, R27, PT ;  /* 0x0000001b3700720c */ /* 0x000fe20003f04070 */
[--C-:B------:R-:W-:Y:S01]  /*169c0*/  @!P3 IMAD.IADD R22, R22, 0x1, -R55.reuse ;  /* 0x000000011616b824 */ /* 0x100fe200078e0a37 */
[----:B--2---:R-:W-:Y:S01]  /*169d0*/  IABS R20, R20 ;  /* 0x0000001400147213 */ /* 0x004fe20000000000 */
[----:B------:R-:W-:-:S03]  /*169e0*/  @!P6 IMAD.IADD R26, R26, 0x1, -R55 ;  /* 0x000000011a1ae824 */ /* 0x000fc600078e0a37 */
[C---:B------:R-:W-:Y:S01]  /*169f0*/  ISETP.GT.U32.AND P3, PT, R55.reuse, R22, PT ;  /* 0x000000163700720c */ /* 0x040fe20003f64070 */
[----:B------:R-:W-:Y:S01]  /*16a00*/  IMAD.HI.U32 R21, R2, R20, RZ ;  /* 0x0000001402157227 */ /* 0x000fe200078e00ff */
[----:B------:R-:W-:-:S03]  /*16a10*/  ISETP.GT.U32.AND P6, PT, R55, R26, PT ;  /* 0x0000001a3700720c */ /* 0x000fc60003fc4070 */
[----:B------:R-:W-:Y:S02]  /*16a20*/  IMAD.MOV R21, RZ, RZ, -R21 ;  /* 0x000000ffff157224 */ /* 0x000fe400078e0a15 */
[----:B------:R-:W-:Y:S01]  /*16a30*/  @!P0 IMAD.IADD R27, R27, 0x1, -R55 ;  /* 0x000000011b1b8824 */ /* 0x000fe200078e0a37 */
[C---:B------:R-:W-:Y:S01]  /*16a40*/  ISETP.GT.U32.AND P5, PT, R55.reuse, R61, PT ;  /* 0x0000003d3700720c */ /* 0x040fe20003fa4070 */
[----:B------:R0:W-:Y:S01]  /*16a50*/  STL [R1+0x528], R48 ;  /* 0x0005283001007387 */ /* 0x0001e20000100800 */
[----:B------:R-:W-:-:S11]  /*16a60*/  IMAD R21, R55, R21, R20 ;  /* 0x0000001537157224 */ /* 0x000fd600078e0214 */
[----:B------:R-:W-:-:S05]  /*16a70*/  @!P5 IMAD.IADD R61, R61, 0x1, -R55 ;  /* 0x000000013d3dd824 */ /* 0x000fca00078e0a37 */
[----:B------:R-:W-:Y:S01]  /*16a80*/  ISETP.GT.U32.AND P5, PT, R55, R61, PT ;  /* 0x0000003d3700720c */ /* 0x000fe20003fa4070 */
[----:B------:R-:W-:Y:S01]  /*16a90*/  STL [R1+0x52c], R27 ;  /* 0x00052c1b01007387 */ /* 0x000fe20000100800 */
[----:B------:R-:W-:-:S03]  /*16aa0*/  IMAD.HI.U32 R18, R2, R15, RZ ;  /* 0x0000000f02127227 */ /* 0x000fc600078e00ff */
[----:B------:R-:W2:Y:S01]  /*16ab0*/  LDL R20, [R1+0x412c] ;  /* 0x00412c0001147983 */ /* 0x000ea20000100800 */
[--C-:B------:R-:W-:Y:S02]  /*16ac0*/  @!P3 IMAD.IADD R22, R22, 0x1, -R55.reuse ;  /* 0x000000011616b824 */ /* 0x100fe400078e0a37 */
[----:B------:R-:W-:Y:S02]  /*16ad0*/  IMAD.MOV R18, RZ, RZ, -R18 ;  /* 0x000000ffff127224 */ /* 0x000fe400078e0a12 */
[----:B------:R-:W-:Y:S01]  /*16ae0*/  IMAD.HI.U32 R13, R2, R11, RZ ;  /* 0x0000000b020d7227 */ /* 0x000fe200078e00ff */
[----:B------:R-:W-:Y:S03]  /*16af0*/  STL [R1+0x3f8], R21 ;  /* 0x0003f81501007387 */ /* 0x000fe60000100800 */
[--C-:B------:R-:W-:Y:S01]  /*16b00*/  @!P6 IMAD.IADD R26, R26, 0x1, -R55.reuse ;  /* 0x000000011a1ae824 */ /* 0x100fe200078e0a37 */
[----:B------:R1:W-:Y:S01]  /*16b10*/  STL [R1+0x518], R22 ;  /* 0x0005181601007387 */ /* 0x0003e20000100800 */
[----:B------:R-:W-:-:S02]  /*16b20*/  @!P5 IMAD.IADD R61, R61, 0x1, -R55 ;  /* 0x000000013d3dd824 */ /* 0x000fc400078e0a37 */
[C---:B0-----:R-:W-:Y:S02]  /*16b30*/  IMAD R48, R55.reuse, R18, R15 ;  /* 0x0000001237307224 */ /* 0x041fe400078e020f */
[----:B------:R-:W-:Y:S01]  /*16b40*/  IMAD.MOV R13, RZ, RZ, -R13 ;  /* 0x000000ffff0d7224 */ /* 0x000fe200078e0a0d */
[----:B-1----:R-:W2:Y:S03]  /*16b50*/  LDL.LU R22, [R1+0x508] ;  /* 0x0005080001167983 */ /* 0x002ea60000300800 */
[----:B------:R-:W-:Y:S01]  /*16b60*/  IMAD R27, R55, R13, R11 ;  /* 0x0000000d371b7224 */ /* 0x000fe200078e020b */
[----:B---3--:R-:W-:Y:S02]  /*16b70*/  IABS R15, R3 ;  /* 0x00000003000f7213 */ /* 0x008fe40000000000 */
[----:B------:R-:W3:Y:S04]  /*16b80*/  LDL R3, [R1+0x4138] ;  /* 0x0041380001037983 */ /* 0x000ee80000100800 */
[----:B------:R0:W-:Y:S01]  /*16b90*/  STL [R1+0x51c], R26 ;  /* 0x00051c1a01007387 */ /* 0x0001e20000100800 */
[----:B----4-:R-:W-:-:S03]  /*16ba0*/  IABS R11, R51 ;  /* 0x00000033000b7213 */ /* 0x010fc60000000000 */
[----:B------:R1:W-:Y:S04]  /*16bb0*/  STL [R1+0x520], R61 ;  /* 0x0005203d01007387 */ /* 0x0003e80000100800 */
[----:B------:R-:W4:Y:S04]  /*16bc0*/  LDL R51, [R1+0x4148] ;  /* 0x0041480001337983 */ /* 0x000f280000100800 */
[----:B0-----:R-:W4:Y:S01]  /*16bd0*/  LDL R26, [R1+0x413c] ;  /* 0x00413c00011a7983 */ /* 0x001f220000100800 */
        /* <DEDUP_REMOVED lines=12> */
[----:B------:R-:W-:Y:S02]  /*16ca0*/  @!P0 IMAD.IADD R4, R4, 0x1, -R55 ;  /* 0x0000000104048824 */ /* 0x000fe400078e0a37 */
[C---:B------:R-:W-:Y:S02]  /*16cb0*/  IMAD R15, R55.reuse, R18, R15 ;  /* 0x00000012370f7224 */ /* 0x040fe400078e020f */
[----:B------:R-:W-:Y:S01]  /*16cc0*/  @!P3 IMAD.IADD R56, R56, 0x1, -R55 ;  /* 0x000000013838b824 */ /* 0x000fe200078e0a37 */
[----:B------:R0:W-:Y:S01]  /*16cd0*/  STL [R1+0x50c], R4 ;  /* 0x00050c0401007387 */ /* 0x0001e20000100800 */
[----:B------:R-:W-:Y:S02]  /*16ce0*/  IMAD.MOV R13, RZ, RZ, -R13 ;  /* 0x000000ffff0d7224 */ /* 0x000fe400078e0a0d */
[----:B------:R-:W-:Y:S01]  /*16cf0*/  @!P6 IMAD.IADD R42, R42, 0x1, -R55 ;  /* 0x000000012a2ae824 */ /* 0x000fe200078e0a37 */
[----:B------:R4:W-:Y:S01]  /*16d00*/  STL [R1+0x3f0], R15 ;  /* 0x0003f00f01007387 */ /* 0x0009e20000100800 */
[----:B-1----:R-:W-:-:S03]  /*16d10*/  IMAD R61, R55, R13, R11 ;  /* 0x0000000d373d7224 */ /* 0x002fc600078e020b */
[----:B------:R1:W-:Y:S01]  /*16d20*/  STL [R1+0x510], R56 ;  /* 0x0005103801007387 */ /* 0x0003e20000100800 */
[----:B--2---:R-:W-:-:S05]  /*16d30*/  IABS R20, R20 ;  /* 0x0000001400147213 */ /* 0x004fca0000000000 */
[----:B------:R-:W-:-:S04]  /*16d40*/  IMAD.HI.U32 R21, R2, R20, RZ ;  /* 0x0000001402157227 */ /* 0x000fc800078e00ff */
[----:B------:R-:W-:-:S04]  /*16d50*/  IMAD.MOV R21, RZ, RZ, -R21 ;  /* 0x000000ffff157224 */ /* 0x000fc800078e0a15 */
[C---:B0-----:R-:W-:Y:S01]  /*16d60*/  IMAD R4, R55.reuse, R21, R20 ;  /* 0x0000001537047224 */ /* 0x041fe200078e0214 */
[----:B---3--:R-:W-:Y:S02]  /*16d70*/  IABS R20, R3 ;  /* 0x0000000300147213 */ /* 0x008fe40000000000 */
[----:B----4-:R-:W-:Y:S02]  /*16d80*/  IABS R11, R51 ;  /* 0x00000033000b7213 */ /* 0x010fe40000000000 */
[----:B------:R-:W-:Y:S02]  /*16d90*/  IABS R15, R26 ;  /* 0x0000001a000f7213 */ /* 0x000fe40000000000 */
[----:B------:R-:W2:Y:S04]  /*16da0*/  LDL.LU R26, [R1+0x4e8] ;  /* 0x0004e800011a7983 */ /* 0x000ea80000300800 */
[----:B------:R-:W3:Y:S04]  /*16db0*/  LDL R3, [R1+0x414c] ;  /* 0x00414c0001037983 */ /* 0x000ee80000100800 */
[----:B------:R-:W4:Y:S04]  /*16dc0*/  LDL.LU R51, [R1+0x4ec] ;  /* 0x0004ec0001337983 */ /* 0x000f280000300800 */
[----:B------:R0:W-:Y:S04]  /*16dd0*/  STL [R1+0x514], R42 ;  /* 0x0005142a01007387 */ /* 0x0001e80000100800 */
[----:B-1----:R-:W2:Y:S04]  /*16de0*/  LDL R56, [R1+0x4158] ;  /* 0x0041580001387983 */ /* 0x002ea80000100800 */
[----:B0-----:R-:W4:Y:S01]  /*16df0*/  LDL R42, [R1+0x415c] ;  /* 0x00415c00012a7983 */ /* 0x001f220000100800 */
[----:B------:R-:W-:-:S13]  /*16e00*/  ISETP.GT.U32.AND P5, PT, R55, R39, PT ;  /* 0x000000273700720c */ /* 0x000fda0003fa4070 */
[----:B------:R-:W-:-:S05]  /*16e10*/  @!P5 IMAD.IADD R39, R39, 0x1, -R55 ;  /* 0x000000012727d824 */ /* 0x000fca00078e0a37 */
[C---:B------:R-:W-:Y:S02]  /*16e20*/  ISETP.GT.U32.AND P5, PT, R55.reuse, R39, PT ;  /* 0x000000273700720c */ /* 0x040fe40003fa4070 */
[C---:B------:R-:W-:Y:S02]  /*16e30*/  ISETP.GT.U32.AND P0, PT, R55.reuse, R14, PT ;  /* 0x0000000e3700720c */ /* 0x040fe40003f04070 */
[C---:B------:R-:W-:Y:S02]  /*16e40*/  ISETP.GT.U32.AND P3, PT, R55.reuse, R22, PT ;  /* 0x000000163700720c */ /* 0x040fe40003f64070 */
[----:B------:R-:W-:-:S07]  /*16e50*/  ISETP.GT.U32.AND P6, PT, R55, R60, PT ;  /* 0x0000003c3700720c */ /* 0x000fce0003fc4070 */
[--C-:B------:R-:W-:Y:S01]  /*16e60*/  @!P5 IMAD.IADD R39, R39, 0x1, -R55.reuse ;  /* 0x000000012727d824 */ /* 0x100fe200078e0a37 */
[C---:B------:R-:W-:Y:S01]  /*16e70*/  ISETP.GT.U32.AND P5, PT, R55.reuse, R59, PT ;  /* 0x0000003b3700720c */ /* 0x040fe20003fa4070 */
[--C-:B------:R-:W-:Y:S02]  /*16e80*/  @!P0 IMAD.IADD R14, R14, 0x1, -R55.reuse ;  /* 0x000000010e0e8824 */ /* 0x100fe400078e0a37 */
[--C-:B------:R-:W-:Y:S02]  /*16e90*/  @!P3 IMAD.IADD R22, R22, 0x1, -R55.reuse ;  /* 0x000000011616b824 */ /* 0x100fe400078e0a37 */
[----:B------:R-:W-:Y:S01]  /*16ea0*/  @!P6 IMAD.IADD R60, R60, 0x1, -R55 ;  /* 0x000000013c3ce824 */ /* 0x000fe200078e0a37 */
[C---:B------:R-:W-:Y:S02]  /*16eb0*/  ISETP.GT.U32.AND P0, PT, R55.reuse, R14, PT ;  /* 0x0000000e3700720c */ /* 0x040fe40003f04070 */
[----:B------:R-:W-:-:S05]  /*16ec0*/  ISETP.GT.U32.AND P3, PT, R55, R22, PT ;  /* 0x000000163700720c */ /* 0x000fca0003f64070 */
[----:B------:R-:W-:Y:S01]  /*16ed0*/  @!P5 IMAD.IADD R59, R59, 0x1, -R55 ;  /* 0x000000013b3bd824 */ /* 0x000fe200078e0a37 */
[----:B------:R-:W-:Y:S01]  /*16ee0*/  ISETP.GT.U32.AND P6, PT, R55, R60, PT ;  /* 0x0000003c3700720c */ /* 0x000fe20003fc4070 */
[----:B------:R-:W-:-:S03]  /*16ef0*/  IMAD.HI.U32 R13, R2, R11, RZ ;  /* 0x0000000b020d7227 */ /* 0x000fc600078e00ff */
[----:B------:R-:W-:Y:S01]  /*16f00*/  ISETP.GT.U32.AND P5, PT, R55, R59, PT ;  /* 0x0000003b3700720c */ /* 0x000fe20003fa4070 */
[----:B------:R-:W-:Y:S02]  /*16f10*/  IMAD.MOV R13, RZ, RZ, -R13 ;  /* 0x000000ffff0d7224 */ /* 0x000fe400078e0a0d */
[----:B------:R-:W-:-:S04]  /*16f20*/  IMAD.HI.U32 R18, R2, R15, RZ ;  /* 0x0000000f02127227 */ /* 0x000fc800078e00ff */
[----:B------:R-:W-:Y:S02]  /*16f30*/  @!P0 IMAD.IADD R14, R14, 0x1, -R55 ;  /* 0x000000010e0e8824 */ /* 0x000fe400078e0a37 */
[----:B------:R-:W-:Y:S02]  /*16f40*/  IMAD R11, R55, R13, R11 ;  /* 0x0000000d370b7224 */ /* 0x000fe400078e020b */
[--C-:B------:R-:W-:Y:S01]  /*16f50*/  @!P3 IMAD.IADD R22, R22, 0x1, -R55.reuse ;  /* 0x000000011616b824 */ /* 0x100fe200078e0a37 */
[----:B------:R-:W-:Y:S01]  /*16f60*/  STL [R1+0x500], R39 ;  /* 0x0005002701007387 */ /* 0x000fe20000100800 */
[----:B------:R-:W-:Y:S02]  /*16f70*/  IMAD.MOV R18, RZ, RZ, -R18 ;  /* 0x000000ffff127224 */ /* 0x000fe400078e0a12 */
[----:B------:R-:W-:Y:S01]  /*16f80*/  IMAD.HI.U32 R21, R2, R20, RZ ;  /* 0x0000001402157227 */ /* 0x000fe200078e00ff */
[----:B------:R0:W-:Y:S03]  /*16f90*/  STL [R1+0x504], R14 ;  /* 0x0005040e01007387 */ /* 0x0001e60000100800 */
[--C-:B------:R-:W-:Y:S01]  /*16fa0*/  @!P6 IMAD.IADD R60, R60, 0x1, -R55.reuse ;  /* 0x000000013c3ce824 */ /* 0x100fe200078e0a37 */
[----:B------:R-:W-:Y:S01]  /*16fb0*/  STL [R1+0x6e0], R11 ;  /* 0x0006e00b01007387 */ /* 0x000fe20000100800 */
[----:B------:R-:W-:-:S03]  /*16fc0*/  @!P5 IMAD.IADD R59, R59, 0x1, -R55 ;  /* 0x000000013b3bd824 */ /* 0x000fc600078e0a37 */
[----:B------:R1:W-:Y:S01]  /*16fd0*/  STL [R1+0x508], R22 ;  /* 0x0005081601007387 */ /* 0x0003e20000100800 */
[C---:B0-----:R-:W-:Y:S02]  /*16fe0*/  IMAD R14, R55.reuse, R18, R15 ;  /* 0x00000012370e7224 */ /* 0x041fe400078e020f */
[----:B------:R-:W-:Y:S01]  /*16ff0*/  IMAD.MOV R21, RZ, RZ, -R21 ;  /* 0x000000ffff157224 */ /* 0x000fe200078e0a15 */
[----:B-1----:R-:W4:Y:S03]  /*17000*/  LDL.LU R22, [R1+0x4e0] ;  /* 0x0004e00001167983 */ /* 0x002f260000300800 */
[C---:B------:R-:W-:Y:S01]  /*17010*/  IMAD R39, R55.reuse, R21, R20 ;  /* 0x0000001537277224 */ /* 0x040fe200078e0214 */
[----:B------:R-:W-:Y:S02]  /*17020*/  ISETP.GT.U32.AND P0, PT, R55, R5, PT ;  /* 0x000000053700720c */ /* 0x000fe40003f04070 */
[----:B---3--:R-:W-:-:S02]  /*17030*/  IABS R20, R3 ;  /* 0x0000000300147213 */ /* 0x008fc40000000000 */
[----:B--2---:R-:W-:Y:S02]  /*17040*/  IABS R15, R56 ;  /* 0x00000038000f7213 */ /* 0x004fe40000000000 */
[----:B------:R-:W2:Y:S04]  /*17050*/  LDL.LU R56, [R1+0x4e4] ;  /* 0x0004e40001387983 */ /* 0x000ea80000300800 */
[----:B------:R0:W-:Y:S01]  /*17060*/  STL [R1+0x4f4], R60 ;  /* 0x0004f43c01007387 */ /* 0x0001e20000100800 */
[----:B----4-:R-:W-:-:S03]  /*17070*/  IABS R11, R42 ;  /* 0x0000002a000b7213 */ /* 0x010fc60000000000 */
[----:B------:R1:W-:Y:S04]  /*17080*/  STL [R1+0x4f8], R59 ;  /* 0x0004f83b01007387 */ /* 0x0003e80000100800 */
[----:B------:R-:W3:Y:S04]  /*17090*/  LDL R42, [R1+0x4164] ;  /* 0x00416400012a7983 */ /* 0x000ee80000100800 */
[----:B------:R-:W4:Y:S01]  /*170a0*/  LDL R3, [R1+0x4168] ;  /* 0x0041680001037983 */ /* 0x000f220000100800 */
[----:B------:R-:W-:-:S05]  /*170b0*/  @!P0 IMAD.IADD R5, R5, 0x1, -R55 ;  /* 0x0000000105058824 */ /* 0x000fca00078e0a37 */
[----:B------:R-:W-:Y:S01]  /*170c0*/  ISETP.GT.U32.AND P0, PT, R55, R5, PT ;  /* 0x000000053700720c */ /* 0x000fe20003f04070 */
[----:B------:R-:W-:-:S04]  /*170d0*/  IMAD.HI.U32 R21, R2, R20, RZ ;  /* 0x0000001402157227 */ /* 0x000fc800078e00ff */
[----:B------:R-:W-:-:S08]  /*170e0*/  IMAD.MOV R21, RZ, RZ, -R21 ;  /* 0x000000ffff157224 */ /* 0x000fd000078e0a15 */
[----:B------:R-:W-:Y:S02]  /*170f0*/  @!P0 IMAD.IADD R5, R5, 0x1, -R55 ;  /* 0x0000000105058824 */ /* 0x000fe400078e0a37 */
[----:B0-----:R-:W-:-:S03]  /*17100*/  IMAD R60, R55, R21, R20 ;  /* 0x00000015373c7224 */ /* 0x001fc600078e0214 */
[----:B------:R0:W-:Y:S04]  /*17110*/  STL [R1+0x4fc], R5 ;  /* 0x0004fc0501007387 */ /* 0x0001e80000100800 */
[----:B------:R-:W2:Y:S01]  /*17120*/  LDL R20, [R1+0x4160] ;  /* 0x0041600001147983 */ /* 0x000ea20000100800 */
[C---:B------:R-:W-:Y:S02]  /*17130*/  ISETP.GT.U32.AND P3, PT, R55.reuse, R26, PT ;  /* 0x0000001a3700720c */ /* 0x040fe40003f64070 */
[----:B------:R-:W-:-:S11]  /*17140*/  ISETP.GT.U32.AND P6, PT, R55, R51, PT ;  /* 0x000000333700720c */ /* 0x000fd60003fc4070 */
[--C-:B------:R-:W-:Y:S02]  /*17150*/  @!P3 IMAD.IADD R26, R26, 0x1, -R55.reuse ;  /* 0x000000011a1ab824 */ /* 0x100fe400078e0a37 */
[----:B------:R-:W-:-:S03]  /*17160*/  @!P6 IMAD.IADD R51, R51, 0x1, -R55 ;  /* 0x000000013333e824 */ /* 0x000fc600078e0a37 */
[C---:B------:R-:W-:Y:S02]  /*17170*/  ISETP.GT.U32.AND P3, PT, R55.reuse, R26, PT ;  /* 0x0000001a3700720c */ /* 0x040fe40003f64070 */
[----:B------:R-:W-:Y:S01]  /*17180*/  ISETP.GT.U32.AND P6, PT, R55, R51, PT ;  /* 0x000000333700720c */ /* 0x000fe20003fc4070 */
[----:B------:R-:W-:-:S04]  /*17190*/  IMAD.HI.U32 R18, R2, R15, RZ ;  /* 0x0000000f02127227 */ /* 0x000fc800078e00ff */
[----:B------:R-:W-:-:S04]  /*171a0*/  IMAD.HI.U32 R13, R2, R11, RZ ;  /* 0x0000000b020d7227 */ /* 0x000fc800078e00ff */
[----:B------:R-:W-:Y:S02]  /*171b0*/  IMAD.MOV R18, RZ, RZ, -R18 ;  /* 0x000000ffff127224 */ /* 0x000fe400078e0a12 */
[--C-:B------:R-:W-:Y:S02]  /*171c0*/  @!P3 IMAD.IADD R26, R26, 0x1, -R55.reuse ;  /* 0x000000011a1ab824 */ /* 0x100fe400078e0a37 */
[----:B------:R-:W-:Y:S02]  /*171d0*/  @!P6 IMAD.IADD R51, R51, 0x1, -R55 ;  /* 0x000000013333e824 */ /* 0x000fe400078e0a37 */
[----:B------:R-:W-:Y:S01]  /*171e0*/  IMAD.MOV R13, RZ, RZ, -R13 ;  /* 0x000000ffff0d7224 */ /* 0x000fe200078e0a0d */
[----:B------:R0:W-:Y:S01]  /*171f0*/  STL [R1+0x4e8], R26 ;  /* 0x0004e81a01007387 */ /* 0x0001e20000100800 */
[C---:B-1----:R-:W-:Y:S02]  /*17200*/  IMAD R59, R55.reuse, R18, R15 ;  /* 0x00000012373b7224 */ /* 0x042fe400078e020f */
[C---:B0-----:R-:W-:Y:S01]  /*17210*/  IMAD R5, R55.reuse, R13, R11 ;  /* 0x0000000d37057224 */ /* 0x041fe200078e020b */
[----:B------:R-:W2:Y:S01]  /*17220*/  LDL.LU R26, [R1+0x5850] ;  /* 0x00585000011a7983 */ /* 0x000ea20000300800 */
[----:B------:R-:W-:-:S02]  /*17230*/  ISETP.GT.U32.AND P5, PT, R55, R25, PT ;  /* 0x000000193700720c */ /* 0x000fc40003fa4070 */
[----:B------:R-:W-:Y:S02]  /*17240*/  ISETP.GT.U32.AND P0, PT, R55, R17, PT ;  /* 0x000000113700720c */ /* 0x000fe40003f04070 */
[----:B---3--:R-:W-:Y:S02]  /*17250*/  IABS R15, R42 ;  /* 0x0000002a000f7213 */ /* 0x008fe40000000000 */
[----:B------:R-:W3:Y:S01]  /*17260*/  LDL.LU R42, [R1+0x4d8] ;  /* 0x0004d800012a7983 */ /* 0x000ee20000300800 */
[----:B----4-:R-:W-:-:S03]  /*17270*/  IABS R11, R3 ;  /* 0x00000003000b7213 */ /* 0x010fc60000000000 */
[----:B------:R0:W-:Y:S04]  /*17280*/  STL [R1+0x4ec], R51 ;  /* 0x0004ec3301007387 */ /* 0x0001e80000100800 */
[----:B0-----:R-:W4:Y:S04]  /*17290*/  LDL.LU R51, [R1+0x4c4] ;  /* 0x0004c40001337983 */ /* 0x001f280000300800 */
[----:B------:R-:W3:Y:S01]  /*172a0*/  LDL R3, [R1+0x4174] ;  /* 0x0041740001037983 */ /* 0x000ee20000100800 */
[--C-:B------:R-:W-:Y:S01]  /*172b0*/  @!P5 IMAD.IADD R25, R25, 0x1, -R55.reuse ;  /* 0x000000011919d824 */ /* 0x100fe200078e0a37 */
[----:B------:R-:W-:Y:S01]  /*172c0*/  ISETP.GT.U32.AND P3, PT, R55, R22, PT ;  /* 0x000000163700720c */ /* 0x000fe20003f64070 */
[----:B------:R-:W-:-:S03]  /*172d0*/  @!P0 IMAD.IADD R17, R17, 0x1, -R55 ;  /* 0x0000000111118824 */ /* 0x000fc600078e0a37 */
[C---:B------:R-:W-:Y:S02]  /*172e0*/  ISETP.GT.U32.AND P5, PT, R55.reuse, R25, PT ;  /* 0x000000193700720c */ /* 0x040fe40003fa4070 */
[----:B------:R-:W-:Y:S02]  /*172f0*/  ISETP.GT.U32.AND P0, PT, R55, R17, PT ;  /* 0x000000113700720c */ /* 0x000fe40003f04070 */
[----:B--2---:R-:W-:-:S05]  /*17300*/  IABS R20, R20 ;  /* 0x0000001400147213 */ /* 0x004fca0000000000 */
[----:B------:R-:W-:Y:S02]  /*17310*/  @!P3 IMAD.IADD R22, R22, 0x1, -R55 ;  /* 0x000000011616b824 */ /* 0x000fe400078e0a37 */
[----:B------:R-:W-:-:S03]  /*17320*/  IMAD.HI.U32 R21, R2, R20, RZ ;  /* 0x0000001402157227 */ /* 0x000fc600078e00ff */
[----:B------:R-:W-:Y:S01]  /*17330*/  ISETP.GT.U32.AND P3, PT, R55, R22, PT ;  /* 0x000000163700720c */ /* 0x000fe20003f64070 */
[--C-:B------:R-:W-:Y:S02]  /*17340*/  @!P5 IMAD.IADD R25, R25, 0x1, -R55.reuse ;  /* 0x000000011919d824 */ /* 0x100fe400078e0a37 */
[----:B------:R-:W-:Y:S02]  /*17350*/  @!P0 IMAD.IADD R17, R17, 0x1, -R55 ;  /* 0x0000000111118824 */ /* 0x000fe400078e0a37 */
[----:B------:R-:W-:Y:S01]  /*17360*/  IMAD.MOV R21, RZ, RZ, -R21 ;  /* 0x000000ffff157224 */ /* 0x000fe200078e0a15 */
[----:B------:R-:W-:Y:S01]  /*17370*/  STL [R1+0x4f0], R25 ;  /* 0x0004f01901007387 */ /* 0x000fe20000100800 */
[----:B------:R-:W-:-:S03]  /*17380*/  IMAD.HI.U32 R13, R2, R11, RZ ;  /* 0x0000000b020d7227 */ /* 0x000fc600078e00ff */
[----:B------:R0:W-:Y:S01]  /*17390*/  STL [R1+0x4dc], R17 ;  /* 0x0004dc1101007387 */ /* 0x0001e20000100800 */
[----:B------:R-:W-:Y:S02]  /*173a0*/  IMAD.MOV R13, RZ, RZ, -R13 ;  /* 0x000000ffff0d7224 */ /* 0x000fe400078e0a0d */
[----:B------:R-:W-:Y:S02]  /*173b0*/  @!P3 IMAD.IADD R22, R22, 0x1, -R55 ;  /* 0x000000011616b824 */ /* 0x000fe400078e0a37 */
[C---:B0-----:R-:W-:Y:S02]  /*173c0*/  IMAD R17, R55.reuse, R21, R20 ;  /* 0x0000001537117224 */ /* 0x041fe400078e0214 */
[----:B------:R-:W2:Y:S04]  /*173d0*/  LDL R20, [R1+0x416c] ;  /* 0x00416c0001147983 */ /* 0x000ea80000100800 */
[----:B------:R-:W2:Y:S04]  /*173e0*/  LDL R21, [R1+0x4170] ;  /* 0x0041700001157983 */ /* 0x000ea80000100800 */
[----:B------:R0:W-:Y:S01]  /*173f0*/  STL [R1+0x3cc], R17 ;  /* 0x0003cc1101007387 */ /* 0x0001e20000100800 */
[C---:B------:R-:W-:Y:S01]  /*17400*/  ISETP.GT.U32.AND P6, PT, R55.reuse, R56, PT ;  /* 0x000000383700720c */ /* 0x040fe20003fc4070 */
[----:B0-----:R-:W-:-:S05]  /*17410*/  IMAD R17, R55, R13, R11 ;  /* 0x0000000d37117224 */ /* 0x001fca00078e020b */
[----:B------:R-:W-:Y:S04]  /*17420*/  STL [R1+0x5838], R17 ;  /* 0x0058381101007387 */ /* 0x000fe80000100800 */
[----:B------:R0:W-:Y:S03]  /*17430*/  STL [R1+0x4e0], R22 ;  /* 0x0004e01601007387 */ /* 0x0001e60000100800 */
[----:B------:R-:W-:Y:S01]  /*17440*/  @!P6 IMAD.IADD R56, R56, 0x1, -R55 ;  /* 0x000000013838e824 */ /* 0x000fe200078e0a37 */
[----:B0-----:R-:W2:Y:S04]  /*17450*/  LDL.LU R22, [R1+0x584c] ;  /* 0x00584c0001167983 */ /* 0x001ea80000300800 */
[----:B------:R-:W-:Y:S01]  /*17460*/  ISETP.GT.U32.AND P6, PT, R55, R56, PT ;  /* 0x000000383700720c */ /* 0x000fe20003fc4070 */
[----:B------:R-:W2:-:S12]  /*17470*/  LDL.LU R17, [R1+0x4b8] ;  /* 0x0004b80001117983 */ /* 0x000e980000300800 */
[----:B------:R-:W-:-:S05]  /*17480*/  @!P6 IMAD.IADD R56, R56, 0x1, -R55 ;  /* 0x000000013838e824 */ /* 0x000fca00078e0a37 */
[----:B------:R0:W-:Y:S04]  /*17490*/  STL [R1+0x4e4], R56 ;  /* 0x0004e43801007387 */ /* 0x0001e80000100800 */
[----:B0-----:R-:W2:Y:S01]  /*174a0*/  LDL R56, [R1+0x4188] ;  /* 0x0041880001387983 */ /* 0x001ea20000100800 */
[----:B---3--:R-:W-:-:S03]  /*174b0*/  IABS R11, R3 ;  /* 0x00000003000b7213 */ /* 0x008fc60000000000 */
[----:B------:R-:W3:Y:S01]  /*174c0*/  LDL R3, [R1+0x4184] ;  /* 0x0041840001037983 */ /* 0x000ee20000100800 */
[C---:B------:R-:W-:Y:S02]  /*174d0*/  ISETP.GT.U32.AND P5, PT, R55.reuse, R26, PT ;  /* 0x0000001a3700720c */ /* 0x040fe40003fa4070 */
[----:B------:R-:W-:-:S11]  /*174e0*/  ISETP.GT.U32.AND P0, PT, R55, R0, PT ;  /* 0x000000003700720c */ /* 0x000fd60003f04070 */
[----:B------:R-:W-:-:S05]  /*174f0*/  @!P5 IMAD.IADD R26, R26, 0x1, -R55 ;  /* 0x000000011a1ad824 */ /* 0x000fca00078e0a37 */
[C---:B------:R-:W-:Y:S02]  /*17500*/  ISETP.GT.U32.AND P5, PT, R55.reuse, R26, PT ;  /* 0x0000001a3700720c */ /* 0x040fe40003fa4070 */
[C---:B------:R-:W-:Y:S01]  /*17510*/  ISETP.GT.U32.AND P3, PT, R55.reuse, R42, PT ;  /* 0x0000002a3700720c */ /* 0x040fe20003f64070 */
[----:B------:R-:W-:Y:S01]  /*17520*/  @!P0 IMAD.IADD R0, R0, 0x1, -R55 ;  /* 0x0000000100008824 */ /* 0x000fe200078e0a37 */
[----:B----4-:R-:W-:Y:S01]  /*17530*/  ISETP.GT.U32.AND P6, PT, R55, R51, PT ;  /* 0x000000333700720c */ /* 0x010fe20003fc4070 */
[----:B------:R-:W-:-:S08]  /*17540*/  IMAD.HI.U32 R18, R2, R15, RZ ;  /* 0x0000000f02127227 */ /* 0x000fd000078e00ff */
[--C-:B------:R-:W-:Y:S01]  /*17550*/  @!P5 IMAD.IADD R26, R26, 0x1, -R55.reuse ;  /* 0x000000011a1ad824 */ /* 0x100fe200078e0a37 */
[C---:B------:R-:W-:Y:S01]  /*17560*/  ISETP.GT.U32.AND P0, PT, R55.reuse, R0, PT ;  /* 0x000000003700720c */ /* 0x040fe20003f04070 */
[----:B------:R-:W-:Y:S02]  /*17570*/  IMAD.MOV R18, RZ, RZ, -R18 ;  /* 0x000000ffff127224 */ /* 0x000fe400078e0a12 */
[----:B------:R-:W-:Y:S02]  /*17580*/  @!P3 IMAD.IADD R42, R42, 0x1, -R55 ;  /* 0x000000012a2ab824 */ /* 0x000fe400078e0a37 */
[----:B------:R-:W-:Y:S01]  /*17590*/  IMAD R25, R55, R18, R15 ;  /* 0x0000001237197224 */ /* 0x000fe200078e020f */
[----:B--2---:R-:W-:Y:S01]  /*175a0*/  IABS R20, R20 ;  /* 0x0000001400147213 */ /* 0x004fe20000000000 */
[----:B------:R-:W-:Y:S01]  /*175b0*/  @!P6 IMAD.IADD R51, R51, 0x1, -R55 ;  /* 0x000000013333e824 */ /* 0x000fe200078e0a37 */
[C---:B------:R-:W-:Y:S02]  /*175c0*/  ISETP.GT.U32.AND P3, PT, R55.reuse, R42, PT ;  /* 0x0000002a3700720c */ /* 0x040fe40003f64070 */
[----:B------:R-:W-:Y:S01]  /*175d0*/  IABS R15, R21 ;  /* 0x00000015000f7213 */ /* 0x000fe20000000000 */
[----:B------:R-:W-:Y:S01]  /*175e0*/  IMAD.HI.U32 R21, R2, R20, RZ ;  /* 0x0000001402157227 */ /* 0x000fe200078e00ff */
[----:B------:R-:W-:-:S03]  /*175f0*/  ISETP.GT.U32.AND P6, PT, R55, R51, PT ;  /* 0x000000333700720c */ /* 0x000fc60003fc4070 */
[----:B------:R-:W-:-:S04]  /*17600*/  IMAD.HI.U32 R18, R2, R15, RZ ;  /* 0x0000000f02127227 */ /* 0x000fc800078e00ff */
[----:B------:R-:W-:-:S04]  /*17610*/  IMAD.HI.U32 R13, R2, R11, RZ ;  /* 0x0000000b020d7227 */ /* 0x000fc800078e00ff */
[----:B------:R-:W-:Y:S01]  /*17620*/  @!P0 IMAD.IADD R0, R0, 0x1, -R55 ;  /* 0x0000000100008824 */ /* 0x000fe200078e0a37 */
[----:B------:R-:W-:Y:S01]  /*17630*/  ISETP.GT.U32.AND P5, PT, R55, R22, PT ;  /* 0x000000163700720c */ /* 0x000fe20003fa4070 */
[----:B------:R-:W-:Y:S02]  /*17640*/  IMAD.MOV R21, RZ, RZ, -R21 ;  /* 0x000000ffff157224 */ /* 0x000fe400078e0a15 */
[----:B------:R-:W-:Y:S01]  /*17650*/  IMAD.MOV R18, RZ, RZ, -R18 ;  /* 0x000000ffff127224 */ /* 0x000fe200078e0a12 */
[----:B------:R0:W-:Y:S01]  /*17660*/  STL [R1+0x4d0], R26 ;  /* 0x0004d01a01007387 */ /* 0x0001e20000100800 */
[----:B------:R-:W-:-:S08]  /*17670*/  IMAD.MOV R13, RZ, RZ, -R13 ;  /* 0x000000ffff0d7224 */ /* 0x000fd000078e0a0d */
[----:B------:R-:W-:-:S05]  /*17680*/  @!P5 IMAD.IADD R22, R22, 0x1, -R55 ;  /* 0x000000011616d824 */ /* 0x000fca00078e0a37 */
[C---:B------:R-:W-:Y:S01]  /*17690*/  ISETP.GT.U32.AND P5, PT, R55.reuse, R22, PT ;  /* 0x000000163700720c */ /* 0x040fe20003fa4070 */
[----:B------:R1:W-:Y:S01]  /*176a0*/  STL [R1+0x4d4], R0 ;  /* 0x0004d40001007387 */ /* 0x0003e20000100800 */
[C---:B------:R-:W-:Y:S02]  /*176b0*/  IMAD R15, R55.reuse, R18, R15 ;  /* 0x00000012370f7224 */ /* 0x040fe400078e020f */
[C---:B0-----:R-:W-:Y:S02]  /*176c0*/  IMAD R26, R55.reuse, R13, R11 ;  /* 0x0000000d371a7224 */ /* 0x041fe400078e020b */
[--C-:B------:R-:W-:Y:S02]  /*176d0*/  @!P3 IMAD.IADD R42, R42, 0x1, -R55.reuse ;  /* 0x000000012a2ab824 */ /* 0x100fe400078e0a37 */
[----:B-1----:R-:W-:Y:S02]  /*176e0*/  IMAD R0, R55, R21, R20 ;  /* 0x0000001537007224 */ /* 0x002fe400078e0214 */
[----:B------:R-:W2:Y:S01]  /*176f0*/  LDL R20, [R1+0x4180] ;  /* 0x0041800001147983 */ /* 0x000ea20000100800 */
[----:B------:R-:W-:-:S03]  /*17700*/  @!P6 IMAD.IADD R51, R51, 0x1, -R55 ;  /* 0x000000013333e824 */ /* 0x000fc600078e0a37 */
[----:B------:R-:W-:Y:S01]  /*17710*/  STL [R1+0x3c4], R15 ;  /* 0x0003c40f01007387 */ /* 0x000fe20000100800 */
[----:B------:R-:W-:-:S03]  /*17720*/  @!P5 IMAD.IADD R22, R22, 0x1, -R55 ;  /* 0x000000011616d824 */ /* 0x000fc600078e0a37 */
[----:B------:R-:W-:Y:S01]  /*17730*/  STL [R1+0x5834], R26 ;  /* 0x0058341a01007387 */ /* 0x000fe20000100800 */
[----:B------:R-:W-:-:S03]  /*17740*/  IABS R11, R56 ;  /* 0x00000038000b7213 */ /* 0x000fc60000000000 */
[----:B------:R0:W-:Y:S04]  /*17750*/  STL [R1+0x4d8], R42 ;  /* 0x0004d82a01007387 */ /* 0x0001e80000100800 */
[----:B0-----:R-:W4:Y:S04]  /*17760*/  LDL.LU R42, [R1+0x4b0] ;  /* 0x0004b000012a7983 */ /* 0x001f280000300800 */
[----:B------:R-:W4:Y:S04]  /*17770*/  LDL R26, [R1+0x418c] ;  /* 0x00418c00011a7983 */ /* 0x000f280000100800 */
[----:B------:R-:W4:Y:S04]  /*17780*/  LDL.LU R56, [R1+0x4b4] ;  /* 0x0004b40001387983 */ /* 0x000f280000300800 */
[----:B------:R0:W-:Y:S04]  /*17790*/  STL [R1+0x4c4], R51 ;  /* 0x0004c43301007387 */ /* 0x0001e80000100800 */
[----:B------:R-:W-:Y:S04]  /*177a0*/  STL [R1+0x4c8], R22 ;  /* 0x0004c81601007387 */ /* 0x000fe80000100800 */
[----:B0-----:R-:W4:Y:S01]  /*177b0*/  LDL R51, [R1+0x4cac] ;  /* 0x004cac0001337983 */ /* 0x001f220000100800 */
[----:B---3--:R-:W-:-:S03]  /*177c0*/  IABS R15, R3 ;  /* 0x00000003000f7213 */ /* 0x008fc60000000000 */
[----:B------:R-:W3:Y:S01]  /*177d0*/  LDL R3, [R1+0x4ca8] ;  /* 0x004ca80001037983 */ /* 0x000ee20000100800 */
[C---:B------:R-:W-:Y:S02]  /*177e0*/  ISETP.GT.U32.AND P0, PT, R55.reuse, R6, PT ;  /* 0x000000063700720c */ /* 0x040fe40003f04070 */
[C---:B------:R-:W-:Y:S02]  /*177f0*/  ISETP.GT.U32.AND P3, PT, R55.reuse, R17, PT ;  /* 0x000000113700720c */ /* 0x040fe40003f64070 */
        /* <DEDUP_REMOVED lines=8> */
[----:B------:R-:W-:-:S04]  /*17880*/  IMAD.MOV R13, RZ, RZ, -R13 ;  /* 0x000000ffff0d7224 */ /* 0x000fc800078e0a0d */
[----:B------:R-:W-:Y:S02]  /*17890*/  IMAD R11, R55, R13, R11 ;  /* 0x0000000d370b7224 */ /* 0x000fe400078e020b */
[--C-:B------:R-:W-:Y:S02]  /*178a0*/  @!P0 IMAD.IADD R6, R6, 0x1, -R55.reuse ;  /* 0x0000000106068824 */ /* 0x100fe400078e0a37 */
[--C-:B------:R-:W-:Y:S02]  /*178b0*/  @!P3 IMAD.IADD R17, R17, 0x1, -R55.reuse ;  /* 0x000000011111b824 */ /* 0x100fe400078e0a37 */
[----:B------:R-:W-:Y:S01]  /*178c0*/  @!P6 IMAD.IADD R58, R58, 0x1, -R55 ;  /* 0x000000013a3ae824 */ /* 0x000fe200078e0a37 */
[----:B------:R-:W-:Y:S04]  /*178d0*/  STL [R1+0x4cc], R6 ;  /* 0x0004cc0601007387 */ /* 0x000fe80000100800 */
[----:B------:R-:W-:Y:S04]  /*178e0*/  STL [R1+0x3bc], R11 ;  /* 0x0003bc0b01007387 */ /* 0x000fe80000100800 */
[----:B------:R0:W-:Y:S01]  /*178f0*/  STL [R1+0x4b8], R17 ;  /* 0x0004b81101007387 */ /* 0x0001e20000100800 */
[----:B------:R-:W-:-:S03]  /*17900*/  IMAD.HI.U32 R18, R2, R15, RZ ;  /* 0x0000000f02127227 */ /* 0x000fc600078e00ff */
[----:B0-----:R-:W3:Y:S01]  /*17910*/  LDL.LU R17, [R1+0x4a8] ;  /* 0x0004a80001117983 */ /* 0x001ee20000300800 */
[----:B------:R-:W-:-:S04]  /*17920*/  IMAD.MOV R18, RZ, RZ, -R18 ;  /* 0x000000ffff127224 */ /* 0x000fc800078e0a12 */
[----:B------:R-:W-:Y:S01]  /*17930*/  IMAD R6, R55, R18, R15 ;  /* 0x0000001237067224 */ /* 0x000fe200078e020f */
[----:B--2---:R-:W-:-:S05]  /*17940*/  IABS R20, R20 ;  /* 0x0000001400147213 */ /* 0x004fca0000000000 */
[----:B------:R-:W-:-:S04]  /*17950*/  IMAD.HI.U32 R21, R2, R20, RZ ;  /* 0x0000001402157227 */ /* 0x000fc800078e00ff */
[----:B------:R-:W-:-:S04]  /*17960*/  IMAD.MOV R21, RZ, RZ, -R21 ;  /* 0x000000ffff157224 */ /* 0x000fc800078e0a15 */
[----:B------:R-:W-:Y:S01]  /*17970*/  IMAD R22, R55, R21, R20 ;  /* 0x0000001537167224 */ /* 0x000fe200078e0214 */
[----:B----4-:R-:W-:Y:S02]  /*17980*/  IABS R20, R26 ;  /* 0x0000001a00147213 */ /* 0x010fe40000000000 */
[----:B------:R-:W-:Y:S02]  /*17990*/  IABS R11, R51 ;  /* 0x00000033000b7213 */ /* 0x000fe40000000000 */
[----:B------:R-:W2:Y:S04]  /*179a0*/  LDL.LU R51, [R1+0x494] ;  /* 0x0004940001337983 */ /* 0x000ea80000300800 */
[----:B------:R0:W-:Y:S04]  /*179b0*/  STL [R1+0x4bc], R58 ;  /* 0x0004bc3a01007387 */ /* 0x0001e80000100800 */
[----:B------:R-:W4:Y:S01]  /*179c0*/  LDL R26, [R1+0x4cb4] ;  /* 0x004cb400011a7983 */ /* 0x000f220000100800 */
[----:B---3--:R-:W-:-:S03]  /*179d0*/  IABS R15, R3 ;  /* 0x00000003000f7213 */ /* 0x008fc60000000000 */
[----:B------:R-:W3:Y:S01]  /*179e0*/  LDL R3, [R1+0x4cb8] ;  /* 0x004cb80001037983 */ /* 0x000ee20000100800 */
[C---:B------:R-:W-:Y:S02]  /*179f0*/  ISETP.GT.U32.AND P5, PT, R55.reuse, R40, PT ;  /* 0x000000283700720c */ /* 0x040fe40003fa4070 */
[----:B------:R-:W-:-:S11]  /*17a00*/  ISETP.GT.U32.AND P0, PT, R55, R19, PT ;  /* 0x000000133700720c */ /* 0x000fd60003f04070 */
[--C-:B------:R-:W-:Y:S02]  /*17a10*/  @!P5 IMAD.IADD R40, R40, 0x1, -R55.reuse ;  /* 0x000000012828d824 */ /* 0x100fe400078e0a37 */
[----:B------:R-:W-:-:S03]  /*17a20*/  @!P0 IMAD.IADD R19, R19, 0x1, -R55 ;  /* 0x0000000113138824 */ /* 0x000fc600078e0a37 */
[C---:B------:R-:W-:Y:S02]  /*17a30*/  ISETP.GT.U32.AND P5, PT, R55.reuse, R40, PT ;  /* 0x000000283700720c */ /* 0x040fe40003fa4070 */
[C---:B------:R-:W-:Y:S02]  /*17a40*/  ISETP.GT.U32.AND P0, PT, R55.reuse, R19, PT ;  /* 0x000000133700720c */ /* 0x040fe40003f04070 */
[C---:B------:R-:W-:Y:S02]  /*17a50*/  ISETP.GT.U32.AND P3, PT, R55.reuse, R42, PT ;  /* 0x0000002a3700720c */ /* 0x040fe40003f64070 */
[----:B------:R-:W-:Y:S01]  /*17a60*/  ISETP.GT.U32.AND P6, PT, R55, R56, PT ;  /* 0x000000383700720c */ /* 0x000fe20003fc4070 */
[----:B------:R-:W-:-:S06]  /*17a70*/  IMAD.HI.U32 R21, R2, R20, RZ ;  /* 0x0000001402157227 */ /* 0x000fcc00078e00ff */
[--C-:B------:R-:W-:Y:S01]  /*17a80*/  @!P5 IMAD.IADD R40, R40, 0x1, -R55.reuse ;  /* 0x000000012828d824 */ /* 0x100fe200078e0a37 */
[----:B------:R-:W-:Y:S01]  /*17a90*/  ISETP.GT.U32.AND P5, PT, R55, R41, PT ;  /* 0x000000293700720c */ /* 0x000fe20003fa4070 */
[--C-:B------:R-:W-:Y:S02]  /*17aa0*/  @!P0 IMAD.IADD R19, R19, 0x1, -R55.reuse ;  /* 0x0000000113138824 */ /* 0x100fe400078e0a37 */
[----:B------:R-:W-:Y:S02]  /*17ab0*/  @!P3 IMAD.IADD R42, R42, 0x1, -R55 ;  /* 0x000000012a2ab824 */ /* 0x000fe400078e0a37 */
[----:B------:R-:W-:Y:S01]  /*17ac0*/  IMAD.MOV R21, RZ, RZ, -R21 ;  /* 0x000000ffff157224 */ /* 0x000fe200078e0a15 */
[----:B------:R1:W-:Y:S01]  /*17ad0*/  STL [R1+0x4c0], R40 ;  /* 0x0004c02801007387 */ /* 0x0003e20000100800 */
[--C-:B------:R-:W-:Y:S01]  /*17ae0*/  @!P6 IMAD.IADD R56, R56, 0x1, -R55.reuse ;  /* 0x000000013838e824 */ /* 0x100fe200078e0a37 */
[C---:B------:R-:W-:Y:S01]  /*17af0*/  ISETP.GT.U32.AND P3, PT, R55.reuse, R42, PT ;  /* 0x0000002a3700720c */ /* 0x040fe20003f64070 */
[----:B0-----:R-:W-:Y:S01]  /*17b00*/  IMAD R58, R55, R21, R20 ;  /* 0x00000015373a7224 */ /* 0x001fe200078e0214 */
[----:B------:R-:W-:Y:S03]  /*17b10*/  STL [R1+0x4ac], R19 ;  /* 0x0004ac1301007387 */ /* 0x000fe60000100800 */
[----:B------:R-:W-:Y:S01]  /*17b20*/  @!P5 IMAD.IADD R41, R41, 0x1, -R55 ;  /* 0x000000012929d824 */ /* 0x000fe200078e0a37 */
[----:B------:R-:W2:Y:S01]  /*17b30*/  LDL R20, [R1+0x4cb0] ;  /* 0x004cb00001147983 */ /* 0x000ea20000100800 */
[----:B------:R-:W-:Y:S01]  /*17b40*/  ISETP.GT.U32.AND P6, PT, R55, R56, PT ;  /* 0x000000383700720c */ /* 0x000fe20003fc4070 */
[----:B------:R-:W-:-:S02]  /*17b50*/  IMAD.HI.U32 R18, R2, R15, RZ ;  /* 0x0000000f02127227 */ /* 0x000fc400078e00ff */
[C---:B------:R-:W-:Y:S02]  /*17b60*/  ISETP.GT.U32.AND P5, PT, R55.reuse, R41, PT ;  /* 0x000000293700720c */ /* 0x040fe40003fa4070 */
[----:B------:R-:W-:Y:S02]  /*17b70*/  IMAD.MOV R18, RZ, RZ, -R18 ;  /* 0x000000ffff127224 */ /* 0x000fe400078e0a12 */
[----:B------:R-:W-:Y:S02]  /*17b80*/  @!P3 IMAD.IADD R42, R42, 0x1, -R55 ;  /* 0x000000012a2ab824 */ /* 0x000fe400078e0a37 */
[----:B-1----:R-:W-:-:S04]  /*17b90*/  IMAD R40, R55, R18, R15 ;  /* 0x0000001237287224 */ /* 0x002fc800078e020f */
[--C-:B------:R-:W-:Y:S01]  /*17ba0*/  @!P6 IMAD.IADD R56, R56, 0x1, -R55.reuse ;  /* 0x000000013838e824 */ /* 0x100fe200078e0a37 */
[----:B------:R-:W-:Y:S02]  /*17bb0*/  STL [R1+0x5830], R40 ;  /* 0x0058302801007387 */ /* 0x000fe40000100800 */
[----:B------:R-:W-:Y:S02]  /*17bc0*/  @!P5 IMAD.IADD R41, R41, 0x1, -R55 ;  /* 0x000000012929d824 */ /* 0x000fe400078e0a37 */
[----:B------:R0:W-:Y:S01]  /*17bd0*/  STL [R1+0x4b0], R42 ;  /* 0x0004b02a01007387 */ /* 0x0001e20000100800 */
[----:B------:R-:W-:-:S03]  /*17be0*/  IMAD.HI.U32 R13, R2, R11, RZ ;  /* 0x0000000b020d7227 */ /* 0x000fc600078e00ff */
[----:B0-----:R-:W2:Y:S01]  /*17bf0*/  LDL.LU R42, [R1+0x5848] ;  /* 0x00584800012a7983 */ /* 0x001ea20000300800 */
[----:B------:R-:W-:-:S04]  /*17c00*/  IMAD.MOV R13, RZ, RZ, -R13 ;  /* 0x000000ffff0d7224 */ /* 0x000fc800078e0a0d */
[----:B------:R-:W-:Y:S01]  /*17c10*/  IMAD R19, R55, R13, R11 ;  /* 0x0000000d37137224 */ /* 0x000fe200078e020b */
[----:B----4-:R-:W-:Y:S02]  /*17c20*/  IABS R15, R26 ;  /* 0x0000001a000f7213 */ /* 0x010fe40000000000 */
[----:B------:R-:W4:Y:S04]  /*17c30*/  LDL.LU R26, [R1+0x488] ;  /* 0x00048800011a7983 */ /* 0x000f280000300800 */
[----:B------:R0:W-:Y:S04]  /*17c40*/  STL [R1+0x4b4], R56 ;  /* 0x0004b43801007387 */ /* 0x0001e80000100800 */
[----:B0-----:R-:W4:Y:S04]  /*17c50*/  LDL.LU R56, [R1+0x48c] ;  /* 0x00048c0001387983 */ /* 0x001f280000300800 */
[----:B------:R0:W-:Y:S04]  /*17c60*/  STL [R1+0x4a0], R41 ;  /* 0x0004a02901007387 */ /* 0x0001e80000100800 */
[----:B------:R-:W4:Y:S01]  /*17c70*/  LDL R40, [R1+0x4cc0] ;  /* 0x004cc00001287983 */ /* 0x000f220000100800 */
[----:B---3--:R-:W-:-:S03]  /*17c80*/  IABS R11, R3 ;  /* 0x00000003000b7213 */ /* 0x008fc60000000000 */
[----:B------:R-:W3:Y:S01]  /*17c90*/  LDL R3, [R1+0x4cc4] ;  /* 0x004cc40001037983 */ /* 0x000ee20000100800 */
[C---:B------:R-:W-:Y:S02]  /*17ca0*/  ISETP.GT.U32.AND P0, PT, R55.reuse, R24, PT ;  /* 0x000000183700720c */ /* 0x040fe40003f04070 */
[C---:B------:R-:W-:Y:S02]  /*17cb0*/  ISETP.GT.U32.AND P3, PT, R55.reuse, R17, PT ;  /* 0x000000113700720c */ /* 0x040fe40003f64070 */
[----:B--2---:R-:W-:-:S09]  /*17cc0*/  ISETP.GT.U32.AND P6, PT, R55, R51, PT ;  /* 0x000000333700720c */ /* 0x004fd20003fc4070 */
[----:B------:R-:W-:-:S05]  /*17cd0*/  @!P0 IMAD.IADD R24, R24, 0x1, -R55 ;  /* 0x0000000118188824 */ /* 0x000fca00078e0a37 */
[----:B------:R-:W-:Y:S01]  /*17ce0*/  ISETP.GT.U32.AND P0, PT, R55, R24, PT ;  /* 0x000000183700720c */ /* 0x000fe20003f04070 */
[--C-:B------:R-:W-:Y:S02]  /*17cf0*/  @!P3 IMAD.IADD R17, R17, 0x1, -R55.reuse ;  /* 0x000000011111b824 */ /* 0x100fe400078e0a37 */
[----:B------:R-:W-:-:S03]  /*17d00*/  @!P6 IMAD.IADD R51, R51, 0x1, -R55 ;  /* 0x000000013333e824 */ /* 0x000fc600078e0a37 */
[C---:B------:R-:W-:Y:S02]  /*17d10*/  ISETP.GT.U32.AND P3, PT, R55.reuse, R17, PT ;  /* 0x000000113700720c */ /* 0x040fe40003f64070 */
[----:B------:R-:W-:-:S05]  /*17d20*/  ISETP.GT.U32.AND P6, PT, R55, R51, PT ;  /* 0x000000333700720c */ /* 0x000fca0003fc4070 */
[----:B------:R-:W-:Y:S01]  /*17d30*/  @!P0 IMAD.IADD R24, R24, 0x1, -R55 ;  /* 0x0000000118188824 */ /* 0x000fe200078e0a37 */
[----:B------:R-:W-:-:S05]  /*17d40*/  IABS R20, R20 ;  /* 0x0000001400147213 */ /* 0x000fca0000000000 */
[----:B------:R-:W-:-:S04]  /*17d50*/  IMAD.HI.U32 R21, R2, R20, RZ ;  /* 0x0000001402157227 */ /* 0x000fc800078e00ff */
[----:B------:R-:W-:Y:S01]  /*17d60*/  IMAD.MOV R21, RZ, RZ, -R21 ;  /* 0x000000ffff157224 */ /* 0x000fe200078e0a15 */
[----:B------:R-:W-:Y:S01]  /*17d70*/  STL [R1+0x4a4], R24 ;  /* 0x0004a41801007387 */ /* 0x000fe20000100800 */
[----:B------:R-:W-:-:S04]  /*17d80*/  IMAD.HI.U32 R18, R2, R15, RZ ;  /* 0x0000000f02127227 */ /* 0x000fc800078e00ff */
[----:B------:R-:W-:Y:S02]  /*17d90*/  IMAD R21, R55, R21, R20 ;  /* 0x0000001537157224 */ /* 0x000fe400078e0214 */
[----:B------:R-:W2:Y:S01]  /*17da0*/  LDL R20, [R1+0x4cbc] ;  /* 0x004cbc0001147983 */ /* 0x000ea20000100800 */
[--C-:B------:R-:W-:Y:S02]  /*17db0*/  @!P3 IMAD.IADD R17, R17, 0x1, -R55.reuse ;  /* 0x000000011111b824 */ /* 0x100fe400078e0a37 */
[----:B------:R-:W-:Y:S01]  /*17dc0*/  IMAD.MOV R18, RZ, RZ, -R18 ;  /* 0x000000ffff127224 */ /* 0x000fe200078e0a12 */
[----:B------:R-:W-:Y:S01]  /*17dd0*/  STL [R1+0x398], R21 ;  /* 0x0003981501007387 */ /* 0x000fe20000100800 */
[----:B------:R-:W-:Y:S02]  /*17de0*/  @!P6 IMAD.IADD R51, R51, 0x1, -R55 ;  /* 0x000000013333e824 */ /* 0x000fe400078e0a37 */
[----:B------:R-:W-:Y:S01]  /*17df0*/  IMAD.HI.U32 R13, R2, R11, RZ ;  /* 0x0000000b020d7227 */ /* 0x000fe200078e00ff */
[----:B------:R1:W-:Y:S03]  /*17e00*/  STL [R1+0x4a8], R17 ;  /* 0x0004a81101007387 */ /* 0x0003e60000100800 */
[----:B0-----:R-:W-:-:S02]  /*17e10*/  IMAD R41, R55, R18, R15 ;  /* 0x0000001237297224 */ /* 0x001fc400078e020f */
[----:B------:R-:W-:Y:S01]  /*17e20*/  IMAD.MOV R13, RZ, RZ, -R13 ;  /* 0x000000ffff0d7224 */ /* 0x000fe200078e0a0d */
[----:B-1----:R-:W2:Y:S03]  /*17e30*/  LDL.LU R17, [R1+0x480] ;  /* 0x0004800001117983 */ /* 0x002ea60000300800 */
[----:B------:R-:W-:Y:S01]  /*17e40*/  IMAD R24, R55, R13, R11 ;  /* 0x0000000d37187224 */ /* 0x000fe200078e020b */
[----:B----4-:R-:W-:Y:S02]  /*17e50*/  IABS R15, R40 ;  /* 0x00000028000f7213 */ /* 0x010fe40000000000 */
[----:B------:R-:W4:Y:S04]  /*17e60*/  LDL R40, [R1+0x4cc8] ;  /* 0x004cc80001287983 */ /* 0x000f280000100800 */
[----:B------:R0:W-:Y:S04]  /*17e70*/  STL [R1+0x494], R51 ;  /* 0x0004943301007387 */ /* 0x0001e80000100800 */
[----:B0-----:R-:W4:Y:S01]  /*17e80*/  LDL R51, [R1+0x4ccc] ;  /* 0x004ccc0001337983 */ /* 0x001f220000100800 */
[----:B---3--:R-:W-:-:S03]  /*17e90*/  IABS R11, R3 ;  /* 0x00000003000b7213 */ /* 0x008fc60000000000 */
[----:B------:R-:W3:Y:S01]  /*17ea0*/  LDL R3, [R1+0x4cd0] ;  /* 0x004cd00001037983 */ /* 0x000ee20000100800 */
[C---:B------:R-:W-:Y:S02]  /*17eb0*/  ISETP.GT.U32.AND P5, PT, R55.reuse, R42, PT ;  /* 0x0000002a3700720c */ /* 0x040fe40003fa4070 */
[----:B------:R-:W-:-:S11]  /*17ec0*/  ISETP.GT.U32.AND P0, PT, R55, R7, PT ;  /* 0x000000073700720c */ /* 0x000fd60003f04070 */
[----:B------:R-:W-:-:S05]  /*17ed0*/  @!P5 IMAD.IADD R42, R42, 0x1, -R55 ;  /* 0x000000012a2ad824 */ /* 0x000fca00078e0a37 */
[C---:B------:R-:W-:Y:S02]  /*17ee0*/  ISETP.GT.U32.AND P5, PT, R55.reuse, R42, PT ;  /* 0x0000002a3700720c */ /* 0x040fe40003fa4070 */
[C---:B------:R-:W-:Y:S02]  /*17ef0*/  ISETP.GT.U32.AND P3, PT, R55.reuse, R26, PT ;  /* 0x0000001a3700720c */ /* 0x040fe40003f64070 */
[----:B------:R-:W-:Y:S01]  /*17f00*/  ISETP.GT.U32.AND P6, PT, R55, R56, PT ;  /* 0x000000383700720c */ /* 0x000fe20003fc4070 */
[----:B------:R-:W-:-:S08]  /*17f10*/  @!P0 IMAD.IADD R7, R7, 0x1, -R55 ;  /* 0x0000000107078824 */ /* 0x000fd000078e0a37 */
[--C-:B------:R-:W-:Y:S01]  /*17f20*/  @!P5 IMAD.IADD R42, R42, 0x1, -R55.reuse ;  /* 0x000000012a2ad824 */ /* 0x100fe200078e0a37 */
[C---:B------:R-:W-:Y:S01]  /*17f30*/  ISETP.GT.U32.AND P5, PT, R55.reuse, R23, PT ;  /* 0x000000173700720c */ /* 0x040fe20003fa4070 */
[--C-:B------:R-:W-:Y:S01]  /*17f40*/  @!P3 IMAD.IADD R26, R26, 0x1, -R55.reuse ;  /* 0x000000011a1ab824 */ /* 0x100fe200078e0a37 */
[----:B------:R-:W-:Y:S01]  /*17f50*/  ISETP.GT.U32.AND P0, PT, R55, R7, PT ;  /* 0x000000073700720c */ /* 0x000fe20003f04070 */
[----:B------:R-:W-:-:S03]  /*17f60*/  @!P6 IMAD.IADD R56, R56, 0x1, -R55 ;  /* 0x000000013838e824 */ /* 0x000fc600078e0a37 */
[C---:B------:R-:W-:Y:S01]  /*17f70*/  ISETP.GT.U32.AND P3, PT, R55.reuse, R26, PT ;  /* 0x0000001a3700720c */ /* 0x040fe20003f64070 */
[----:B------:R-:W-:Y:S01]  /*17f80*/  IMAD.HI.U32 R18, R2, R15, RZ ;  /* 0x0000000f02127227 */ /* 0x000fe200078e00ff */
[----:B------:R-:W-:-:S05]  /*17f90*/  ISETP.GT.U32.AND P6, PT, R55, R56, PT ;  /* 0x000000383700720c */ /* 0x000fca0003fc4070 */
[----:B------:R-:W-:Y:S02]  /*17fa0*/  @!P5 IMAD.IADD R23, R23, 0x1, -R55 ;  /* 0x000000011717d824 */ /* 0x000fe400078e0a37 */
[----:B------:R-:W-:-:S03]  /*17fb0*/  IMAD.MOV R18, RZ, RZ, -R18 ;  /* 0x000000ffff127224 */ /* 0x000fc600078e0a12 */
[----:B------:R-:W-:Y:S01]  /*17fc0*/  ISETP.GT.U32.AND P5, PT, R55, R23, PT ;  /* 0x000000173700720c */ /* 0x000fe20003fa4070 */
[----:B------:R-:W-:Y:S01]  /*17fd0*/  @!P0 IMAD.IADD R7, R7, 0x1, -R55 ;  /* 0x0000000107078824 */ /* 0x000fe200078e0a37 */
[----:B--2---:R-:W-:Y:S01]  /*17fe0*/  IABS R20, R20 ;  /* 0x0000001400147213 */ /* 0x004fe20000000000 */
[----:B------:R-:W-:-:S04]  /*17ff0*/  IMAD R15, R55, R18, R15 ;  /* 0x00000012370f7224 */ /* 0x000fc800078e020f */
[----:B------:R-:W-:Y:S01]  /*18000*/  IMAD.HI.U32 R21, R2, R20, RZ ;  /* 0x0000001402157227 */ /* 0x000fe200078e00ff */
[----:B------:R-:W-:Y:S03]  /*18010*/  STL [R1+0x498], R42 ;  /* 0x0004982a01007387 */ /* 0x000fe60000100800 */
[----:B------:R-:W-:Y:S02]  /*18020*/  @!P3 IMAD.IADD R26, R26, 0x1, -R55 ;  /* 0x000000011a1ab824 */ /* 0x000fe400078e0a37 */
[----:B------:R-:W-:Y:S01]  /*18030*/  IMAD.MOV R21, RZ, RZ, -R21 ;  /* 0x000000ffff157224 */ /* 0x000fe200078e0a15 */
[----:B------:R0:W-:Y:S01]  /*18040*/  STL [R1+0x49c], R7 ;  /* 0x00049c0701007387 */ /* 0x0001e20000100800 */
[----:B------:R-:W-:-:S03]  /*18050*/  IMAD.HI.U32 R13, R2, R11, RZ ;  /* 0x0000000b020d7227 */ /* 0x000fc600078e00ff */
[----:B------:R1:W-:Y:S01]  /*18060*/  STL [R1+0x390], R15 ;  /* 0x0003900f01007387 */ /* 0x0003e20000100800 */
[----:B------:R-:W-:-:S03]  /*18070*/  IMAD.MOV R13, RZ, RZ, -R13 ;  /* 0x000000ffff0d7224 */ /* 0x000fc600078e0a0d */
[----:B------:R2:W-:Y:S01]  /*18080*/  STL [R1+0x488], R26 ;  /* 0x0004881a01007387 */ /* 0x0005e20000100800 */
[----:B0-----:R-:W-:Y:S02]  /*18090*/  IMAD R7, R55, R21, R20 ;  /* 0x0000001537077224 */ /* 0x001fe400078e0214 */
[--C-:B------:R-:W-:Y:S02]  /*180a0*/  @!P6 IMAD.IADD R56, R56, 0x1, -R55.reuse ;  /* 0x000000013838e824 */ /* 0x100fe400078e0a37 */
[----:B------:R-:W-:Y:S02]  /*180b0*/  @!P5 IMAD.IADD R23, R23, 0x1, -R55 ;  /* 0x000000011717d824 */ /* 0x000fe400078e0a37 */
[----:B------:R-:W-:Y:S01]  /*180c0*/  IMAD R42, R55, R13, R11 ;  /* 0x0000000d372a7224 */ /* 0x000fe200078e020b */
[----:B----4-:R-:W-:Y:S02]  /*180d0*/  IABS R20, R40 ;  /* 0x0000002800147213 */ /* 0x010fe40000000000 */
[----:B-1----:R-:W-:-:S02]  /*180e0*/  IABS R15, R51 ;  /* 0x00000033000f7213 */ /* 0x002fc40000000000 */
[----:B------:R-:W4:Y:S04]  /*180f0*/  LDL.LU R51, [R1+0x478] ;  /* 0x0004780001337983 */ /* 0x000f280000300800 */
[----:B------:R-:W4:Y:S01]  /*18100*/  LDL R40, [R1+0x4cd4] ;  /* 0x004cd40001287983 */ /* 0x000f220000100800 */
[----:B---3--:R-:W-:-:S03]  /*18110*/  IABS R11, R3 ;  /* 0x00000003000b7213 */ /* 0x008fc60000000000 */
[----:B------:R-:W3:Y:S04]  /*18120*/  LDL.LU R3, [R1+0x464] ;  /* 0x0004640001037983 */ /* 0x000ee80000300800 */
[----:B------:R0:W-:Y:S04]  /*18130*/  STL [R1+0x48c], R56 ;  /* 0x00048c3801007387 */ /* 0x0001e80000100800 */
[----:B------:R1:W-:Y:S04]  /*18140*/  STL [R1+0x490], R23 ;  /* 0x0004901701007387 */ /* 0x0003e80000100800 */
[----:B--2---:R-:W2:Y:S04]  /*18150*/  LDL R26, [R1+0x4cd8] ;  /* 0x004cd800011a7983 */ /* 0x004ea80000100800 */
[----:B0-----:R-:W3:Y:S01]  /*18160*/  LDL R56, [R1+0x4cdc] ;  /* 0x004cdc0001387983 */ /* 0x001ee20000100800 */
[----:B------:R-:W-:-:S13]  /*18170*/  ISETP.GT.U32.AND P0, PT, R55, R8, PT ;  /* 0x000000083700720c */ /* 0x000fda0003f04070 */
[----:B------:R-:W-:-:S05]  /*18180*/  @!P0 IMAD.IADD R8, R8, 0x1, -R55 ;  /* 0x0000000108088824 */ /* 0x000fca00078e0a37 */
[C---:B------:R-:W-:Y:S02]  /*18190*/  ISETP.GT.U32.AND P0, PT, R55.reuse, R8, PT ;  /* 0x000000083700720c */ /* 0x040fe40003f04070 */
[C---:B------:R-:W-:Y:S02]  /*181a0*/  ISETP.GT.U32.AND P3, PT, R55.reuse, R17, PT ;  /* 0x000000113700720c */ /* 0x040fe40003f64070 */
[C---:B------:R-:W-:Y:S02]  /*181b0*/  ISETP.GT.U32.AND P6, PT, R55.reuse, R47, PT ;  /* 0x0000002f3700720c */ /* 0x040fe40003fc4070 */
[----:B------:R-:W-:-:S07]  /*181c0*/  ISETP.GT.U32.AND P5, PT, R55, R44, PT ;  /* 0x0000002c3700720c */ /* 0x000fce0003fa4070 */
[--C-:B------:R-:W-:Y:S01]  /*181d0*/  @!P0 IMAD.IADD R8, R8, 0x1, -R55.reuse ;  /* 0x0000000108088824 */ /* 0x100fe200078e0a37 */
[----:B------:R-:W-:Y:S01]  /*181e0*/  ISETP.GT.U32.AND P0, PT, R55, R12, PT ;  /* 0x0000000c3700720c */ /* 0x000fe20003f04070 */
[--C-:B------:R-:W-:Y:S02]  /*181f0*/  @!P3 IMAD.IADD R17, R17, 0x1, -R55.reuse ;  /* 0x000000011111b824 */ /* 0x100fe400078e0a37 */
[--C-:B------:R-:W-:Y:S02]  /*18200*/  @!P6 IMAD.IADD R47, R47, 0x1, -R55.reuse ;  /* 0x000000012f2fe824 */ /* 0x100fe400078e0a37 */
[----:B------:R-:W-:Y:S01]  /*18210*/  @!P5 IMAD.IADD R44, R44, 0x1, -R55 ;  /* 0x000000012c2cd824 */ /* 0x000fe200078e0a37 */
[C---:B------:R-:W-:Y:S01]  /*18220*/  ISETP.GT.U32.AND P3, PT, R55.reuse, R17, PT ;  /* 0x000000113700720c */ /* 0x040fe20003f64070 */
[----:B------:R-:W-:Y:S01]  /*18230*/  IMAD.HI.U32 R21, R2, R20, RZ ;  /* 0x0000001402157227 */ /* 0x000fe200078e00ff */
[----:B------:R-:W-:-:S05]  /*18240*/  ISETP.GT.U32.AND P6, PT, R55, R47, PT ;  /* 0x0000002f3700720c */ /* 0x000fca0003fc4070 */
[----:B------:R-:W-:Y:S01]  /*18250*/  @!P0 IMAD.IADD R12, R12, 0x1, -R55 ;  /* 0x000000010c0c8824 */ /* 0x000fe200078e0a37 */
[----:B------:R-:W-:Y:S01]  /*18260*/  ISETP.GT.U32.AND P5, PT, R55, R44, PT ;  /* 0x0000002c3700720c */ /* 0x000fe20003fa4070 */
[----:B------:R-:W-:-:S03]  /*18270*/  IMAD.HI.U32 R13, R2, R11, RZ ;  /* 0x0000000b020d7227 */ /* 0x000fc600078e00ff */
[C---:B------:R-:W-:Y:S01]  /*18280*/  ISETP.GT.U32.AND P0, PT, R55.reuse, R12, PT ;  /* 0x0000000c3700720c */ /* 0x040fe20003f04070 */
[----:B------:R-:W-:Y:S02]  /*18290*/  IMAD.MOV R21, RZ, RZ, -R21 ;  /* 0x000000ffff157224 */ /* 0x000fe400078e0a15 */
[----:B------:R-:W-:Y:S02]  /*182a0*/  IMAD.MOV R13, RZ, RZ, -R13 ;  /* 0x000000ffff0d7224 */ /* 0x000fe400078e0a0d */
[----:B-1----:R-:W-:Y:S02]  /*182b0*/  IMAD R23, R55, R21, R20 ;  /* 0x0000001537177224 */ /* 0x002fe400078e0214 */
[----:B------:R-:W-:-:S04]  /*182c0*/  IMAD.HI.U32 R18, R2, R15, RZ ;  /* 0x0000000f02127227 */ /* 0x000fc800078e00ff */
[----:B------:R-:W-:Y:S02]  /*182d0*/  IMAD R11, R55, R13, R11 ;  /* 0x0000000d370b7224 */ /* 0x000fe400078e020b */
[--C-:B------:R-:W-:Y:S01]  /*182e0*/  @!P3 IMAD.IADD R17, R17, 0x1, -R55.reuse ;  /* 0x000000011111b824 */ /* 0x100fe200078e0a37 */
[----:B------:R0:W-:Y:S01]  /*182f0*/  STL [R1+0x47c], R8 ;  /* 0x00047c0801007387 */ /* 0x0001e20000100800 */
[----:B------:R-:W-:Y:S02]  /*18300*/  IMAD.MOV R18, RZ, RZ, -R18 ;  /* 0x000000ffff127224 */ /* 0x000fe400078e0a12 */
[--C-:B------:R-:W-:Y:S01]  /*18310*/  @!P6 IMAD.IADD R47, R47, 0x1, -R55.reuse ;  /* 0x000000012f2fe824 */ /* 0x100fe200078e0a37 */
[----:B------:R-:W-:Y:S01]  /*18320*/  STL [R1+0x388], R11 ;  /* 0x0003880b01007387 */ /* 0x000fe20000100800 */
[--C-:B------:R-:W-:Y:S02]  /*18330*/  @!P5 IMAD.IADD R44, R44, 0x1, -R55.reuse ;  /* 0x000000012c2cd824 */ /* 0x100fe400078e0a37 */
[----:B------:R-:W-:Y:S01]  /*18340*/  @!P0 IMAD.IADD R12, R12, 0x1, -R55 ;  /* 0x000000010c0c8824 */ /* 0x000fe200078e0a37 */
[----:B------:R1:W-:Y:S01]  /*18350*/  STL [R1+0x480], R17 ;  /* 0x0004801101007387 */ /* 0x0003e20000100800 */
[----:B0-----:R-:W-:-:S03]  /*18360*/  IMAD R8, R55, R18, R15 ;  /* 0x0000001237087224 */ /* 0x001fc600078e020f */
[----:B-1----:R-:W3:Y:S01]  /*18370*/  LDL.LU R17, [R1+0x458] ;  /* 0x0004580001117983 */ /* 0x002ee20000300800 */
[----:B----4-:R-:W-:-:S05]  /*18380*/  IABS R20, R40 ;  /* 0x0000002800147213 */ /* 0x010fca0000000000 */
[----:B------:R-:W-:-:S04]  /*18390*/  IMAD.HI.U32 R21, R2, R20, RZ ;  /* 0x0000001402157227 */ /* 0x000fc800078e00ff */
[----:B------:R-:W-:Y:S01]  /*183a0*/  IMAD.MOV R21, RZ, RZ, -R21 ;  /* 0x000000ffff157224 */ /* 0x000fe200078e0a15 */
[----:B--2---:R-:W-:Y:S02]  /*183b0*/  IABS R15, R26 ;  /* 0x0000001a000f7213 */ /* 0x004fe40000000000 */
[----:B---3--:R-:W-:Y:S02]  /*183c0*/  IABS R11, R56 ;  /* 0x00000038000b7213 */ /* 0x008fe40000000000 */
[----:B------:R-:W2:Y:S04]  /*183d0*/  LDL.LU R56, [R1+0x45c] ;  /* 0x00045c0001387983 */ /* 0x000ea80000300800 */
[----:B------:R0:W-:Y:S04]  /*183e0*/  STL [R1+0x484], R47 ;  /* 0x0004842f01007387 */ /* 0x0001e80000100800 */
[----:B------:R-:W3:Y:S04]  /*183f0*/  LDL R40, [R1+0x4ce4] ;  /* 0x004ce40001287983 */ /* 0x000ee80000100800 */
[----:B------:R-:W4:Y:S01]  /*18400*/  LDL R26, [R1+0x4ce8] ;  /* 0x004ce800011a7983 */ /* 0x000f220000100800 */
[----:B0-----:R-:W-:-:S03]  /*18410*/  IMAD R47, R55, R21, R20 ;  /* 0x00000015372f7224 */ /* 0x001fc600078e0214 */
[----:B------:R-:W-:Y:S04]  /*18420*/  STL [R1+0x470], R44 ;  /* 0x0004702c01007387 */ /* 0x000fe80000100800 */
[----:B------:R-:W-:Y:S04]  /*18430*/  STL [R1+0x474], R12 ;  /* 0x0004740c01007387 */ /* 0x000fe80000100800 */
[----:B------:R-:W2:Y:S01]  /*18440*/  LDL R20, [R1+0x4ce0] ;  /* 0x004ce00001147983 */ /* 0x000ea20000100800 */
[C---:B------:R-:W-:Y:S02]  /*18450*/  ISETP.GT.U32.AND P3, PT, R55.reuse, R51, PT ;  /* 0x000000333700720c */ /* 0x040fe40003f64070 */
[----:B------:R-:W-:-:S02]  /*18460*/  ISETP.GT.U32.AND P6, PT, R55, R3, PT ;  /* 0x000000033700720c */ /* 0x000fc40003fc4070 */
[----:B------:R-:W-:-:S09]  /*18470*/  ISETP.GT.U32.AND P5, PT, R55, R57, PT ;  /* 0x000000393700720c */ /* 0x000fd20003fa4070 */
[----:B------:R-:W-:-:S05]  /*18480*/  @!P3 IMAD.IADD R51, R51, 0x1, -R55 ;  /* 0x000000013333b824 */ /* 0x000fca00078e0a37 */
[C---:B------:R-:W-:Y:S02]  /*18490*/  ISETP.GT.U32.AND P3, PT, R55.reuse, R51, PT ;  /* 0x000000333700720c */ /* 0x040fe40003f64070 */
[----:B------:R-:W-:Y:S01]  /*184a0*/  ISETP.GT.U32.AND P0, PT, R55, R53, PT ;  /* 0x000000353700720c */ /* 0x000fe20003f04070 */
[--C-:B------:R-:W-:Y:S02]  /*184b0*/  @!P6 IMAD.IADD R3, R3, 0x1, -R55.reuse ;  /* 0x000000010303e824 */ /* 0x100fe400078e0a37 */
[----:B------:R-:W-:-:S08]  /*184c0*/  @!P5 IMAD.IADD R57, R57, 0x1, -R55 ;  /* 0x000000013939d824 */ /* 0x000fd000078e0a37 */
[--C-:B------:R-:W-:Y:S01]  /*184d0*/  @!P3 IMAD.IADD R51, R51, 0x1, -R55.reuse ;  /* 0x000000013333b824 */ /* 0x100fe200078e0a37 */
[----:B------:R-:W-:Y:S01]  /*184e0*/  ISETP.GT.U32.AND P6, PT, R55, R3, PT ;  /* 0x000000033700720c */ /* 0x000fe20003fc4070 */
[----:B------:R-:W-:-:S03]  /*184f0*/  @!P0 IMAD.IADD R53, R53, 0x1, -R55 ;  /* 0x0000000135358824 */ /* 0x000fc600078e0a37 */
[----:B------:R0:W-:Y:S01]  /*18500*/  STL [R1+0x478], R51 ;  /* 0x0004783301007387 */ /* 0x0001e20000100800 */
[C---:B------:R-:W-:Y:S02]  /*18510*/  ISETP.GT.U32.AND P5, PT, R55.reuse, R57, PT ;  /* 0x000000393700720c */ /* 0x040fe40003fa4070 */
[----:B------:R-:W-:Y:S01]  /*18520*/  ISETP.GT.U32.AND P0, PT, R55, R53, PT ;  /* 0x000000353700720c */ /* 0x000fe20003f04070 */
[----:B0-----:R-:W2:Y:S01]  /*18530*/  LDL.LU R51, [R1+0x5844] ;  /* 0x0058440001337983 */ /* 0x001ea20000300800 */
[----:B------:R-:W-:-:S04]  /*18540*/  IMAD.HI.U32 R18, R2, R15, RZ ;  /* 0x0000000f02127227 */ /* 0x000fc800078e00ff */
[----:B------:R-:W-:-:S04]  /*18550*/  IMAD.HI.U32 R13, R2, R11, RZ ;  /* 0x0000000b020d7227 */ /* 0x000fc800078e00ff */
[----:B------:R-:W-:Y:S02]  /*18560*/  IMAD.MOV R18, RZ, RZ, -R18 ;  /* 0x000000ffff127224 */ /* 0x000fe400078e0a12 */
[----:B------:R-:W-:Y:S02]  /*18570*/  @!P6 IMAD.IADD R3, R3, 0x1, -R55 ;  /* 0x000000010303e824 */ /* 0x000fe400078e0a37 */
[----:B------:R-:W-:Y:S02]  /*18580*/  IMAD.MOV R13, RZ, RZ, -R13 ;  /* 0x000000ffff0d7224 */ /* 0x000fe400078e0a0d */
[----:B------:R-:W-:Y:S02]  /*18590*/  IMAD R44, R55, R18, R15 ;  /* 0x00000012372c7224 */ /* 0x000fe400078e020f */
[--C-:B------:R-:W-:Y:S02]  /*185a0*/  @!P5 IMAD.IADD R57, R57, 0x1, -R55.reuse ;  /* 0x000000013939d824 */ /* 0x100fe400078e0a37 */
[----:B------:R-:W-:-:S02]  /*185b0*/  @!P0 IMAD.IADD R53, R53, 0x1, -R55 ;  /* 0x0000000135358824 */ /* 0x000fc400078e0a37 */
[----:B------:R-:W-:Y:S01]  /*185c0*/  IMAD R12, R55, R13, R11 ;  /* 0x0000000d370c7224 */ /* 0x000fe200078e020b */
[----:B---3--:R-:W-:Y:S02]  /*185d0*/  IABS R15, R40 ;  /* 0x00000028000f7213 */ /* 0x008fe40000000000 */
[----:B------:R-:W3:Y:S01]  /*185e0*/  LDL.LU R40, [R1+0x450] ;  /* 0x0004500001287983 */ /* 0x000ee20000300800 */
[----:B----4-:R-:W-:-:S03]  /*185f0*/  IABS R11, R26 ;  /* 0x0000001a000b7213 */ /* 0x010fc60000000000 */
[----:B------:R0:W-:Y:S01]  /*18600*/  STL [R1+0x464], R3 ;  /* 0x0004640301007387 */ /* 0x0001e20000100800 */
[----:B--2---:R-:W-:-:S03]  /*18610*/  IABS R20, R20 ;  /* 0x0000001400147213 */ /* 0x004fc60000000000 */
[----:B0-----:R-:W2:Y:S02]  /*18620*/  LDL.LU R3, [R1+0x454] ;  /* 0x0004540001037983 */ /* 0x001ea40000300800 */
[----:B------:R-:W-:Y:S02]  /*18630*/  IMAD.HI.U32 R21, R2, R20, RZ ;  /* 0x0000001402157227 */ /* 0x000fe400078e00ff */
[----:B------:R-:W-:Y:S02]  /*18640*/  STL [R1+0x468], R57 ;  /* 0x0004683901007387 */ /* 0x000fe40000100800 */
[----:B------:R-:W-:Y:S02]  /*18650*/  IMAD.MOV R21, RZ, RZ, -R21 ;  /* 0x000000ffff157224 */ /* 0x000fe400078e0a15 */
[----:B------:R-:W4:Y:S04]  /*18660*/  LDL R26, [R1+0x4cf4] ;  /* 0x004cf400011a7983 */ /* 0x000f280000100800 */
[----:B------:R0:W-:Y:S02]  /*18670*/  STL [R1+0x46c], R53 ;  /* 0x00046c3501007387 */ /* 0x0001e40000100800 */
[----:B0-----:R-:W-:-:S02]  /*18680*/  IMAD R53, R55, R21, R20 ;  /* 0x0000001537357224 */ /* 0x001fc400078e0214 */
[----:B------:R-:W3:Y:S04]  /*18690*/  LDL R20, [R1+0x4cec] ;  /* 0x004cec0001147983 */ /* 0x000ee80000100800 */
        /* <DEDUP_REMOVED lines=18> */
[----:B------:R-:W-:Y:S02]  /*187c0*/  IMAD.MOV R13, RZ, RZ, -R13 ;  /* 0x000000ffff0d7224 */ /* 0x000fe400078e0a0d */
[--C-:B------:R-:W-:Y:S01]  /*187d0*/  @!P6 IMAD.IADD R56, R56, 0x1, -R55.reuse ;  /* 0x000000013838e824 */ /* 0x100fe200078e0a37 */
[----:B------:R0:W-:Y:S01]  /*187e0*/  STL [R1+0x358], R53 ;  /* 0x0003583501007387 */ /* 0x0001e20000100800 */
[--C-:B------:R-:W-:Y:S02]  /*187f0*/  @!P5 IMAD.IADD R51, R51, 0x1, -R55.reuse ;  /* 0x000000013333d824 */ /* 0x100fe400078e0a37 */
[----:B------:R-:W-:Y:S01]  /*18800*/  @!P0 IMAD.IADD R45, R45, 0x1, -R55 ;  /* 0x000000012d2d8824 */ /* 0x000fe200078e0a37 */
[----:B------:R1:W-:Y:S01]  /*18810*/  STL [R1+0x458], R17 ;  /* 0x0004581101007387 */ /* 0x0003e20000100800 */
[----:B0-----:R-:W-:-:S03]  /*18820*/  IMAD R53, R55, R13, R11 ;  /* 0x0000000d37357224 */ /* 0x001fc600078e020b */
[----:B-1----:R-:W2:Y:S04]  /*18830*/  LDL.LU R17, [R1+0x448] ;  /* 0x0004480001117983 */ /* 0x002ea80000300800 */
[----:B------:R0:W-:Y:S04]  /*18840*/  STL [R1+0x45c], R56 ;  /* 0x00045c3801007387 */ /* 0x0001e80000100800 */
[----:B0-----:R-:W2:Y:S01]  /*18850*/  LDL R56, [R1+0x4cfc] ;  /* 0x004cfc0001387983 */ /* 0x001ea20000100800 */
[----:B----4-:R-:W-:-:S03]  /*18860*/  IABS R11, R26 ;  /* 0x0000001a000b7213 */ /* 0x010fc60000000000 */
[----:B------:R-:W4:Y:S01]  /*18870*/  LDL R26, [R1+0x4d00] ;  /* 0x004d0000011a7983 */ /* 0x000f220000100800 */
[----:B---3--:R-:W-:Y:S02]  /*18880*/  IABS R20, R20 ;  /* 0x0000001400147213 */ /* 0x008fe40000000000 */
[----:B--2---:R-:W-:-:S03]  /*18890*/  IABS R15, R21 ;  /* 0x00000015000f7213 */ /* 0x004fc60000000000 */
[----:B------:R-:W-:Y:S01]  /*188a0*/  IMAD.HI.U32 R21, R2, R20, RZ ;  /* 0x0000001402157227 */ /* 0x000fe200078e00ff */
[----:B------:R-:W-:Y:S03]  /*188b0*/  STL [R1+0x460], R51 ;  /* 0x0004603301007387 */ /* 0x000fe60000100800 */
[----:B------:R-:W-:Y:S01]  /*188c0*/  IMAD.MOV R21, RZ, RZ, -R21 ;  /* 0x000000ffff157224 */ /* 0x000fe200078e0a15 */
[----:B------:R0:W-:Y:S03]  /*188d0*/  STL [R1+0x44c], R45 ;  /* 0x00044c2d01007387 */ /* 0x0001e60000100800 */
[C---:B0-----:R-:W-:Y:S02]  /*188e0*/  IMAD R45, R55.reuse, R21, R20 ;  /* 0x00000015372d7224 */ /* 0x041fe400078e0214 */
[----:B------:R-:W2:Y:S01]  /*188f0*/  LDL R20, [R1+0x4cf8] ;  /* 0x004cf80001147983 */ /* 0x000ea20000100800 */
[----:B------:R-:W-:-:S02]  /*18900*/  ISETP.GT.U32.AND P3, PT, R55, R40, PT ;  /* 0x000000283700720c */ /* 0x000fc40003f64070 */
[C---:B------:R-:W-:Y:S02]  /*18910*/  ISETP.GT.U32.AND P6, PT, R55.reuse, R3, PT ;  /* 0x000000033700720c */ /* 0x040fe40003fc4070 */
[C---:B------:R-:W-:Y:S02]  /*18920*/  ISETP.GT.U32.AND P5, PT, R55.reuse, R49, PT ;  /* 0x000000313700720c */ /* 0x040fe40003fa4070 */
[----:B------:R-:W-:-:S07]  /*18930*/  ISETP.GT.U32.AND P0, PT, R55, R9, PT ;  /* 0x000000093700720c */ /* 0x000fce0003f04070 */
[--C-:B------:R-:W-:Y:S02]  /*18940*/  @!P3 IMAD.IADD R40, R40, 0x1, -R55.reuse ;  /* 0x000000012828b824 */ /* 0x100fe400078e0a37 */
[--C-:B------:R-:W-:Y:S02]  /*18950*/  @!P6 IMAD.IADD R3, R3, 0x1, -R55.reuse ;  /* 0x000000010303e824 */ /* 0x100fe400078e0a37 */
        /* <DEDUP_REMOVED lines=9> */
[----:B------:R-:W-:Y:S02]  /*189f0*/  IMAD R15, R55, R18, R15 ;  /* 0x00000012370f7224 */ /* 0x000fe400078e020f */
[--C-:B------:R-:W-:Y:S02]  /*18a00*/  @!P3 IMAD.IADD R40, R40, 0x1, -R55.reuse ;  /* 0x000000012828b824 */ /* 0x100fe400078e0a37 */
[----:B------:R-:W-:Y:S01]  /*18a10*/  @!P6 IMAD.IADD R3, R3, 0x1, -R55 ;  /* 0x000000010303e824 */ /* 0x000fe200078e0a37 */
[----:B------:R0:W-:Y:S01]  /*18a20*/  STL [R1+0x350], R15 ;  /* 0x0003500f01007387 */ /* 0x0001e20000100800 */
[----:B------:R-:W-:Y:S02]  /*18a30*/  IMAD.MOV R13, RZ, RZ, -R13 ;  /* 0x000000ffff0d7224 */ /* 0x000fe400078e0a0d */
[--C-:B------:R-:W-:Y:S01]  /*18a40*/  @!P5 IMAD.IADD R49, R49, 0x1, -R55.reuse ;  /* 0x000000013131d824 */ /* 0x100fe200078e0a37 */
[----:B------:R1:W-:Y:S01]  /*18a50*/  STL [R1+0x450], R40 ;  /* 0x0004502801007387 */ /* 0x0003e20000100800 */
[----:B------:R-:W-:-:S02]  /*18a60*/  @!P0 IMAD.IADD R9, R9, 0x1, -R55 ;  /* 0x0000000109098824 */ /* 0x000fc400078e0a37 */
[----:B------:R-:W-:Y:S01]  /*18a70*/  IMAD R51, R55, R13, R11 ;  /* 0x0000000d37337224 */ /* 0x000fe200078e020b */
[----:B0-----:R-:W-:Y:S02]  /*18a80*/  IABS R15, R56 ;  /* 0x00000038000f7213 */ /* 0x001fe40000000000 */
[----:B------:R-:W3:Y:S04]  /*18a90*/  LDL.LU R56, [R1+0x428] ;  /* 0x0004280001387983 */ /* 0x000ee80000300800 */
[----:B-1----:R-:W3:Y:S04]  /*18aa0*/  LDL.LU R40, [R1+0x42c] ;  /* 0x00042c0001287983 */ /* 0x002ee80000300800 */
[----:B------:R0:W-:Y:S04]  /*18ab0*/  STL [R1+0x454], R3 ;  /* 0x0004540301007387 */ /* 0x0001e80000100800 */
[----:B------:R1:W-:Y:S04]  /*18ac0*/  STL [R1+0x440], R49 ;  /* 0x0004403101007387 */ /* 0x0003e80000100800 */
[----:B0-----:R-:W3:Y:S01]  /*18ad0*/  LDL R3, [R1+0x4d10] ;  /* 0x004d100001037983 */ /* 0x001ee20000100800 */
[----:B----4-:R-:W-:-:S03]  /*18ae0*/  IABS R11, R26 ;  /* 0x0000001a000b7213 */ /* 0x010fc60000000000 */
[----:B------:R-:W4:Y:S04]  /*18af0*/  LDL R26, [R1+0x4d0c] ;  /* 0x004d0c00011a7983 */ /* 0x000f280000100800 */
[----:B------:R0:W-:Y:S01]  /*18b00*/  STL [R1+0x444], R9 ;  /* 0x0004440901007387 */ /* 0x0001e20000100800 */
[----:B--2---:R-:W-:-:S05]  /*18b10*/  IABS R20, R20 ;  /* 0x0000001400147213 */ /* 0x004fca0000000000 */
[----:B------:R-:W-:-:S04]  /*18b20*/  IMAD.HI.U32 R21, R2, R20, RZ ;  /* 0x0000001402157227 */ /* 0x000fc800078e00ff */
[----:B------:R-:W-:-:S04]  /*18b30*/  IMAD.MOV R21, RZ, RZ, -R21 ;  /* 0x000000ffff157224 */ /* 0x000fc800078e0a15 */
[C---:B-1----:R-:W-:Y:S02]  /*18b40*/  IMAD R49, R55.reuse, R21, R20 ;  /* 0x0000001537317224 */ /* 0x042fe400078e0214 */
        /* <DEDUP_REMOVED lines=8> */
[C---:B------:R-:W-:Y:S01]  /*18bd0*/  ISETP.GT.U32.AND P3, PT, R55.reuse, R17, PT ;  /* 0x000000113700720c */ /* 0x040fe20003f64070 */
        /* <DEDUP_REMOVED lines=9> */
[----:B------:R-:W-:Y:S01]  /*18c70*/  IMAD.MOV R18, RZ, RZ, -R18 ;  /* 0x000000ffff127224 */ /* 0x000fe200078e0a12 */
[----:B------:R-:W-:Y:S01]  /*18c80*/  STL [R1+0x348], R11 ;  /* 0x0003480b01007387 */ /* 0x000fe20000100800 */
[--C-:B------:R-:W-:Y:S02]  /*18c90*/  @!P6 IMAD.IADD R50, R50, 0x1, -R55.reuse ;  /* 0x000000013232e824 */ /* 0x100fe400078e0a37 */
[--C-:B------:R-:W-:Y:S01]  /*18ca0*/  @!P5 IMAD.IADD R28, R28, 0x1, -R55.reuse ;  /* 0x000000011c1cd824 */ /* 0x100fe200078e0a37 */
[----:B------:R1:W-:Y:S01]  /*18cb0*/  STL [R1+0x448], R17 ;  /* 0x0004481101007387 */ /* 0x0003e20000100800 */
[----:B------:R-:W-:-:S02]  /*18cc0*/  @!P0 IMAD.IADD R10, R10, 0x1, -R55 ;  /* 0x000000010a0a8824 */ /* 0x000fc400078e0a37 */
[----:B0-----:R-:W-:Y:S01]  /*18cd0*/  IMAD R9, R55, R18, R15 ;  /* 0x0000001237097224 */ /* 0x001fe200078e020f */
[----:B-1----:R-:W2:Y:S01]  /*18ce0*/  LDL.LU R17, [R1+0x420] ;  /* 0x0004200001117983 */ /* 0x002ea20000300800 */
[----:B---3--:R-:W-:-:S03]  /*18cf0*/  IABS R11, R3 ;  /* 0x00000003000b7213 */ /* 0x008fc60000000000 */
[----:B------:R-:W3:Y:S04]  /*18d00*/  LDL.LU R3, [R1+0x424] ;  /* 0x0004240001037983 */ /* 0x000ee80000300800 */
[----:B------:R0:W-:Y:S01]  /*18d10*/  STL [R1+0x434], R50 ;  /* 0x0004343201007387 */ /* 0x0001e20000100800 */
[----:B----4-:R-:W-:-:S03]  /*18d20*/  IABS R15, R26 ;  /* 0x0000001a000f7213 */ /* 0x010fc60000000000 */
[----:B------:R-:W4:Y:S04]  /*18d30*/  LDL R26, [R1+0x4d18] ;  /* 0x004d1800011a7983 */ /* 0x000f280000100800 */
[----:B------:R-:W-:Y:S04]  /*18d40*/  STL [R1+0x438], R28 ;  /* 0x0004381c01007387 */ /* 0x000fe80000100800 */
[----:B------:R-:W-:Y:S01]  /*18d50*/  STL [R1+0x43c], R10 ;  /* 0x00043c0a01007387 */ /* 0x000fe20000100800 */
[----:B--2---:R-:W-:-:S05]  /*18d60*/  IABS R20, R20 ;  /* 0x0000001400147213 */ /* 0x004fca0000000000 */
[----:B------:R-:W-:-:S04]  /*18d70*/  IMAD.HI.U32 R21, R2, R20, RZ ;  /* 0x0000001402157227 */ /* 0x000fc800078e00ff */
[----:B------:R-:W-:-:S04]  /*18d80*/  IMAD.MOV R21, RZ, RZ, -R21 ;  /* 0x000000ffff157224 */ /* 0x000fc800078e0a15 */
[C---:B0-----:R-:W-:Y:S02]  /*18d90*/  IMAD R50, R55.reuse, R21, R20 ;  /* 0x0000001537327224 */ /* 0x041fe400078e0214 */
[----:B------:R-:W2:Y:S04]  /*18da0*/  LDL R20, [R1+0x4d14] ;  /* 0x004d140001147983 */ /* 0x000ea80000100800 */
        /* <DEDUP_REMOVED lines=8> */
[--C-:B------:R-:W-:Y:S02]  /*18e30*/  @!P3 IMAD.IADD R56, R56, 0x1, -R55.reuse ;  /* 0x000000013838b824 */ /* 0x100fe400078e0a37 */
[--C-:B------:R-:W-:Y:S02]  /*18e40*/  @!P5 IMAD.IADD R43, R43, 0x1, -R55.reuse ;  /* 0x000000012b2bd824 */ /* 0x100fe400078e0a37 */
[----:B------:R-:W-:Y:S01]  /*18e50*/  @!P0 IMAD.IADD R29, R29, 0x1, -R55 ;  /* 0x000000011d1d8824 */ /* 0x000fe200078e0a37 */
[----:B------:R0:W-:Y:S01]  /*18e60*/  STL [R1+0x428], R56 ;  /* 0x0004283801007387 */ /* 0x0001e20000100800 */
[C---:B------:R-:W-:Y:S02]  /*18e70*/  ISETP.GT.U32.AND P6, PT, R55.reuse, R40, PT ;  /* 0x000000283700720c */ /* 0x040fe40003fc4070 */
[C---:B------:R-:W-:Y:S01]  /*18e80*/  ISETP.GT.U32.AND P5, PT, R55.reuse, R43, PT ;  /* 0x0000002b3700720c */ /* 0x040fe20003fa4070 */
[C---:B------:R-:W-:Y:S01]  /*18e90*/  IMAD.HI.U32 R13, R2.reuse, R11, RZ ;  /* 0x0000000b020d7227 */ /* 0x040fe200078e00ff */
[----:B------:R-:W-:Y:S01]  /*18ea0*/  ISETP.GT.U32.AND P0, PT, R55, R29, PT ;  /* 0x0000001d3700720c */ /* 0x000fe20003f04070 */
[----:B0-----:R-:W3:Y:S02]  /*18eb0*/  LDL.LU R56, [R1+0x5840] ;  /* 0x0058400001387983 */ /* 0x001ee40000300800 */
[----:B------:R-:W-:-:S04]  /*18ec0*/  IMAD.HI.U32 R18, R2, R15, RZ ;  /* 0x0000000f02127227 */ /* 0x000fc800078e00ff */
[----:B------:R-:W-:Y:S02]  /*18ed0*/  IMAD.MOV R13, RZ, RZ, -R13 ;  /* 0x000000ffff0d7224 */ /* 0x000fe400078e0a0d */
[----:B------:R-:W-:Y:S02]  /*18ee0*/  IMAD.MOV R18, RZ, RZ, -R18 ;  /* 0x000000ffff127224 */ /* 0x000fe400078e0a12 */
[C---:B------:R-:W-:Y:S02]  /*18ef0*/  IMAD R10, R55.reuse, R13, R11 ;  /* 0x0000000d370a7224 */ /* 0x040fe400078e020b */
[----:B------:R-:W-:Y:S02]  /*18f00*/  @!P6 IMAD.IADD R40, R40, 0x1, -R55 ;  /* 0x000000012828e824 */ /* 0x000fe400078e0a37 */
[----:B------:R-:W-:Y:S02]  /*18f10*/  IMAD R28, R55, R18, R15 ;  /* 0x00000012371c7224 */ /* 0x000fe400078e020f */
[----:B------:R-:W-:-:S02]  /*18f20*/  @!P5 IMAD.IADD R43, R43, 0x1, -R55 ;  /* 0x000000012b2bd824 */ /* 0x000fc400078e0a37 */
[----:B------:R-:W-:Y:S01]  /*18f30*/  @!P0 IMAD.IADD R29, R29, 0x1, -R55 ;  /* 0x000000011d1d8824 */ /* 0x000fe200078e0a37 */
[----:B----4-:R-:W-:Y:S02]  /*18f40*/  IABS R15, R26 ;  /* 0x0000001a000f7213 */ /* 0x010fe40000000000 */
[----:B------:R-:W4:Y:S04]  /*18f50*/  LDL.LU R26, [R1+0x418] ;  /* 0x00041800011a7983 */ /* 0x000f280000300800 */
[----:B------:R0:W-:Y:S04]  /*18f60*/  STL [R1+0x42c], R40 ;  /* 0x00042c2801007387 */ /* 0x0001e80000100800 */
[----:B0-----:R-:W4:Y:S04]  /*18f70*/  LDL.LU R40, [R1+0x404] ;  /* 0x0004040001287983 */ /* 0x001f280000300800 */
[----:B------:R-:W-:Y:S04]  /*18f80*/  STL [R1+0x430], R43 ;  /* 0x0004302b01007387 */ /* 0x000fe80000100800 */
[----:B------:R0:W-:Y:S01]  /*18f90*/  STL [R1+0x41c], R29 ;  /* 0x00041c1d01007387 */ /* 0x0001e20000100800 */
[----:B--2---:R-:W-:-:S02]  /*18fa0*/  IABS R20, R20 ;  /* 0x0000001400147213 */ /* 0x004fc40000000000 */
[----:B---3--:R-:W-:-:S03]  /*18fb0*/  IABS R11, R21 ;  /* 0x00000015000b7213 */ /* 0x008fc60000000000 */
[----:B------:R-:W-:-:S04]  /*18fc0*/  IMAD.HI.U32 R21, R2, R20, RZ ;  /* 0x0000001402157227 */ /* 0x000fc800078e00ff */
[----:B------:R-:W-:-:S04]  /*18fd0*/  IMAD.MOV R21, RZ, RZ, -R21 ;  /* 0x000000ffff157224 */ /* 0x000fc800078e0a15 */
[C---:B0-----:R-:W-:Y:S02]  /*18fe0*/  IMAD R29, R55.reuse, R21, R20 ;  /* 0x00000015371d7224 */ /* 0x041fe400078e0214 */
[----:B------:R-:W2:Y:S04]  /*18ff0*/  LDL R20, [R1+0x4d20] ;  /* 0x004d200001147983 */ /* 0x000ea80000100800 */
[----:B------:R-:W3:Y:S01]  /*19000*/  LDL R21, [R1+0x4d28] ;  /* 0x004d280001157983 */ /* 0x000ee20000100800 */
[C---:B------:R-:W-:Y:S02]  /*19010*/  ISETP.GT.U32.AND P3, PT, R55.reuse, R17, PT ;  /* 0x000000113700720c */ /* 0x040fe40003f64070 */
[----:B------:R-:W-:-:S11]  /*19020*/  ISETP.GT.U32.AND P6, PT, R55, R3, PT ;  /* 0x000000033700720c */ /* 0x000fd60003fc4070 */
[--C-:B------:R-:W-:Y:S02]  /*19030*/  @!P3 IMAD.IADD R17, R17, 0x1, -R55.reuse ;  /* 0x000000011111b824 */ /* 0x100fe400078e0a37 */
[----:B------:R-:W-:-:S03]  /*19040*/  @!P6 IMAD.IADD R3, R3, 0x1, -R55 ;  /* 0x000000010303e824 */ /* 0x000fc600078e0a37 */
[C---:B------:R-:W-:Y:S02]  /*19050*/  ISETP.GT.U32.AND P3, PT, R55.reuse, R17, PT ;  /* 0x000000113700720c */ /* 0x040fe40003f64070 */
[C---:B------:R-:W-:Y:S02]  /*19060*/  ISETP.GT.U32.AND P6, PT, R55.reuse, R3, PT ;  /* 0x000000033700720c */ /* 0x040fe40003fc4070 */
[C---:B------:R-:W-:Y:S01]  /*19070*/  ISETP.GT.U32.AND P0, PT, R55.reuse, R16, PT ;  /* 0x000000103700720c */ /* 0x040fe20003f04070 */
[----:B------:R-:W-:Y:S01]  /*19080*/  IMAD.HI.U32 R18, R2, R15, RZ ;  /* 0x0000000f02127227 */ /* 0x000fe200078e00ff */
[----:B------:R-:W-:-:S03]  /*19090*/  ISETP.GT.U32.AND P5, PT, R55, R56, PT ;  /* 0x000000383700720c */ /* 0x000fc60003fa4070 */
[----:B------:R-:W-:-:S04]  /*190a0*/  IMAD.MOV R18, RZ, RZ, -R18 ;  /* 0x000000ffff127224 */ /* 0x000fc800078e0a12 */
[--C-:B------:R-:W-:Y:S01]  /*190b0*/  @!P3 IMAD.IADD R17, R17, 0x1, -R55.reuse ;  /* 0x000000011111b824 */ /* 0x100fe200078e0a37 */
[----:B------:R-:W-:Y:S01]  /*190c0*/  STL [R1+0x310], R29 ;  /* 0x0003101d01007387 */ /* 0x000fe20000100800 */
[----:B------:R-:W-:Y:S02]  /*190d0*/  @!P6 IMAD.IADD R3, R3, 0x1, -R55 ;  /* 0x000000010303e824 */ /* 0x000fe400078e0a37 */
[C---:B------:R-:W-:Y:S02]  /*190e0*/  IMAD R43, R55.reuse, R18, R15 ;  /* 0x00000012372b7224 */ /* 0x040fe400078e020f */
[----:B------:R-:W4:Y:S01]  /*190f0*/  LDL R15, [R1+0x4d24] ;  /* 0x004d2400010f7983 */ /* 0x000f220000100800 */
[--C-:B------:R-:W-:Y:S02]  /*19100*/  @!P0 IMAD.IADD R16, R16, 0x1, -R55.reuse ;  /* 0x0000000110108824 */ /* 0x100fe400078e0a37 */
[----:B------:R-:W-:Y:S01]  /*19110*/  @!P5 IMAD.IADD R56, R56, 0x1, -R55 ;  /* 0x000000013838d824 */ /* 0x000fe200078e0a37 */
[----:B------:R0:W-:Y:S02]  /*19120*/  STL [R1+0x420], R17 ;  /* 0x0004201101007387 */ /* 0x0001e40000100800 */
[C---:B------:R-:W-:Y:S01]  /*19130*/  ISETP.GT.U32.AND P0, PT, R55.reuse, R16, PT ;  /* 0x000000103700720c */ /* 0x040fe20003f04070 */
[----:B------:R-:W-:Y:S01]  /*19140*/  IMAD.HI.U32 R13, R2, R11, RZ ;  /* 0x0000000b020d7227 */ /* 0x000fe200078e00ff */
[----:B------:R-:W-:Y:S01]  /*19150*/  ISETP.GT.U32.AND P5, PT, R55, R56, PT ;  /* 0x000000383700720c */ /* 0x000fe20003fa4070 */
[----:B0-----:R-:W4:Y:S04]  /*19160*/  LDL.LU R17, [R1+0x3f8] ;  /* 0x0003f80001117983 */ /* 0x001f280000300800 */
[----:B------:R0:W-:Y:S01]  /*19170*/  STL [R1+0x424], R3 ;  /* 0x0004240301007387 */ /* 0x0001e20000100800 */
[----:B------:R-:W-:-:S03]  /*19180*/  IMAD.MOV R13, RZ, RZ, -R13 ;  /* 0x000000ffff0d7224 */ /* 0x000fc600078e0a0d */
[----:B0-----:R-:W4:Y:S01]  /*19190*/  LDL.LU R3, [R1+0x583c] ;  /* 0x00583c0001037983 */ /* 0x001f220000300800 */
[----:B------:R-:W-:-:S03]  /*191a0*/  IMAD R29, R55, R13, R11 ;  /* 0x0000000d371d7224 */ /* 0x000fc600078e020b */
[--C-:B------:R-:W-:Y:S02]  /*191b0*/  @!P5 IMAD.IADD R56, R56, 0x1, -R55.reuse ;  /* 0x000000013838d824 */ /* 0x100fe400078e0a37 */
[----:B------:R-:W-:-:S03]  /*191c0*/  @!P0 IMAD.IADD R16, R16, 0x1, -R55 ;  /* 0x0000000110108824 */ /* 0x000fc600078e0a37 */
[----:B------:R-:W-:Y:S04]  /*191d0*/  STL [R1+0x410], R56 ;  /* 0x0004103801007387 */ /* 0x000fe80000100800 */
[----:B------:R0:W-:Y:S01]  /*191e0*/  STL [R1+0x414], R16 ;  /* 0x0004141001007387 */ /* 0x0001e20000100800 */
[----:B--2---:R-:W-:Y:S02]  /*191f0*/  IABS R20, R20 ;  /* 0x0000001400147213 */ /* 0x004fe40000000000 */
[----:B---3--:R-:W-:-:S03]  /*19200*/  IABS R11, R21 ;  /* 0x00000015000b7213 */ /* 0x008fc60000000000 */
[----:B------:R-:W-:-:S04]  /*19210*/  IMAD.HI.U32 R21, R2, R20, RZ ;  /* 0x0000001402157227 */ /* 0x000fc800078e00ff */
[----:B------:R-:W-:-:S04]  /*19220*/  IMAD.MOV R21, RZ, RZ, -R21 ;  /* 0x000000ffff157224 */ /* 0x000fc800078e0a15 */
[C---:B0-----:R-:W-:Y:S02]  /*19230*/  IMAD R16, R55.reuse, R21, R20 ;  /* 0x0000001537107224 */ /* 0x041fe400078e0214 */
[----:B------:R-:W2:Y:S04]  /*19240*/  LDL R20, [R1+0x4d2c] ;  /* 0x004d2c0001147983 */ /* 0x000ea80000100800 */
[----:B------:R-:W3:Y:S01]  /*19250*/  LDL R21, [R1+0x4d34] ;  /* 0x004d340001157983 */ /* 0x000ee20000100800 */
[C---:B----4-:R-:W-:Y:S02]  /*19260*/  ISETP.GT.U32.AND P3, PT, R55.reuse, R26, PT ;  /* 0x0000001a3700720c */ /* 0x050fe40003f64070 */
[C---:B------:R-:W-:Y:S02]  /*19270*/  ISETP.GT.U32.AND P6, PT, R55.reuse, R40, PT ;  /* 0x000000283700720c */ /* 0x040fe40003fc4070 */
[----:B------:R-:W-:-:S09]  /*19280*/  ISETP.GT.U32.AND P5, PT, R55, R46, PT ;  /* 0x0000002e3700720c */ /* 0x000fd20003fa4070 */
[--C-:B------:R-:W-:Y:S02]  /*19290*/  @!P3 IMAD.IADD R26, R26, 0x1, -R55.reuse ;  /* 0x000000011a1ab824 */ /* 0x100fe400078e0a37 */
[--C-:B------:R-:W-:Y:S02]  /*192a0*/  @!P6 IMAD.IADD R40, R40, 0x1, -R55.reuse ;  /* 0x000000012828e824 */ /* 0x100fe400078e0a37 */
[----:B------:R-:W-:Y:S01]  /*192b0*/  @!P5 IMAD.IADD R46, R46, 0x1, -R55 ;  /* 0x000000012e2ed824 */ /* 0x000fe200078e0a37 */
[C---:B------:R-:W-:Y:S02]  /*192c0*/  ISETP.GT.U32.AND P3, PT, R55.reuse, R26, PT ;  /* 0x0000001a3700720c */ /* 0x040fe40003f64070 */
[C---:B------:R-:W-:Y:S02]  /*192d0*/  ISETP.GT.U32.AND P6, PT, R55.reuse, R40, PT ;  /* 0x000000283700720c */ /* 0x040fe40003fc4070 */
[----:B------:R-:W-:Y:S02]  /*192e0*/  IABS R15, R15 ;  /* 0x0000000f000f7213 */ /* 0x000fe40000000000 */
[----:B------:R-:W-:Y:S01]  /*192f0*/  ISETP.GT.U32.AND P5, PT, R55, R46, PT ;  /* 0x0000002e3700720c */ /* 0x000fe20003fa4070 */
[----:B------:R-:W-:-:S04]  /*19300*/  IMAD.HI.U32 R13, R2, R11, RZ ;  /* 0x0000000b020d7227 */ /* 0x000fc800078e00ff */
[----:B------:R-:W-:Y:S01]  /*19310*/  IMAD.HI.U32 R18, R2, R15, RZ ;  /* 0x0000000f02127227 */ /* 0x000fe200078e00ff */
[----:B------:R-:W-:-:S03]  /*19320*/  ISETP.GT.U32.AND P0, PT, R55, R3, PT ;  /* 0x000000033700720c */ /* 0x000fc60003f04070 */
[----:B------:R-:W-:Y:S02]  /*19330*/  IMAD.MOV R18, RZ, RZ, -R18 ;  /* 0x000000ffff127224 */ /* 0x000fe400078e0a12 */
[----:B------:R-:W-:-:S08]  /*19340*/  IMAD.MOV R13, RZ, RZ, -R13 ;  /* 0x000000ffff0d7224 */ /* 0x000fd000078e0a0d */
[----:B------:R-:W-:-:S05]  /*19350*/  @!P0 IMAD.IADD R3, R3, 0x1, -R55 ;  /* 0x0000000103038824 */ /* 0x000fca00078e0a37 */
[C---:B------:R-:W-:Y:S01]  /*19360*/  ISETP.GT.U32.AND P0, PT, R55.reuse, R3, PT ;  /* 0x000000033700720c */ /* 0x040fe20003f04070 */
[C---:B------:R-:W-:Y:S02]  /*19370*/  IMAD R18, R55.reuse, R18, R15 ;  /* 0x0000001237127224 */ /* 0x040fe400078e020f */
[----:B------:R-:W-:Y:S01]  /*19380*/  IMAD R56, R55, R13, R11 ;  /* 0x0000000d37387224 */ /* 0x000fe200078e020b */
[----:B------:R-:W4:Y:S01]  /*19390*/  LDL R15, [R1+0x4d30] ;  /* 0x004d3000010f7983 */ /* 0x000f220000100800 */
[--C-:B------:R-:W-:Y:S02]  /*193a0*/  @!P3 IMAD.IADD R26, R26, 0x1, -R55.reuse ;  /* 0x000000011a1ab824 */ /* 0x100fe400078e0a37 */
[--C-:B------:R-:W-:Y:S01]  /*193b0*/  @!P6 IMAD.IADD R40, R40, 0x1, -R55.reuse ;  /* 0x000000012828e824 */ /* 0x100fe200078e0a37 */
[----:B------:R-:W-:Y:S01]  /*193c0*/  STL [R1+0x308], R18 ;  /* 0x0003081201007387 */ /* 0x000fe20000100800 */
[----:B------:R-:W-:-:S03]  /*193d0*/  @!P5 IMAD.IADD R46, R46, 0x1, -R55 ;  /* 0x000000012e2ed824 */ /* 0x000fc600078e0a37 */
[----:B------:R0:W-:Y:S01]  /*193e0*/  STL [R1+0x418], R26 ;  /* 0x0004181a01007387 */ /* 0x0001e20000100800 */
[----:B------:R-:W-:-:S03]  /*193f0*/  @!P0 IMAD.IADD R3, R3, 0x1, -R55 ;  /* 0x0000000103038824 */ /* 0x000fc600078e0a37 */
[----:B0-----:R-:W4:Y:S04]  /*19400*/  LDL.LU R26, [R1+0x3f0] ;  /* 0x0003f000011a7983 */ /* 0x001f280000300800 */
[----:B------:R0:W-:Y:S04]  /*19410*/  STL [R1+0x404], R40 ;  /* 0x0004042801007387 */ /* 0x0001e80000100800 */
[----:B------:R1:W-:Y:S04]  /*19420*/  STL [R1+0x408], R46 ;  /* 0x0004082e01007387 */ /* 0x0003e80000100800 */
[----:B0-----:R-:W4:Y:S04]  /*19430*/  LDL R40, [R1+0x4d40] ;  /* 0x004d400001287983 */ /* 0x001f280000100800 */
[----:B------:R-:W-:Y:S01]  /*19440*/  STL [R1+0x40c], R3 ;  /* 0x00040c0301007387 */ /* 0x000fe20000100800 */
[----:B--2---:R-:W-:-:S02]  /*19450*/  IABS R20, R20 ;  /* 0x0000001400147213 */ /* 0x004fc40000000000 */
[----:B---3--:R-:W-:-:S03]  /*19460*/  IABS R11, R21 ;  /* 0x00000015000b7213 */ /* 0x008fc60000000000 */
[----:B------:R-:W-:-:S04]  /*19470*/  IMAD.HI.U32 R21, R2, R20, RZ ;  /* 0x0000001402157227 */ /* 0x000fc800078e00ff */
[----:B------:R-:W-:-:S04]  /*19480*/  IMAD.MOV R21, RZ, RZ, -R21 ;  /* 0x000000ffff157224 */ /* 0x000fc800078e0a15 */
[C---:B-1----:R-:W-:Y:S02]  /*19490*/  IMAD R46, R55.reuse, R21, R20 ;  /* 0x00000015372e7224 */ /* 0x042fe400078e0214 */
[----:B------:R-:W2:Y:S04]  /*194a0*/  LDL R20, [R1+0x4d38] ;  /* 0x004d380001147983 */ /* 0x000ea80000100800 */
[----:B------:R-:W3:Y:S01]  /*194b0*/  LDL R21, [R1+0x4d3c] ;  /* 0x004d3c0001157983 */ /* 0x000ee20000100800 */
[C---:B------:R-:W-:Y:S02]  /*194c0*/  ISETP.GT.U32.AND P3, PT, R55.reuse, R17, PT ;  /* 0x000000113700720c */ /* 0x040fe40003f64070 */
[C---:B------:R-:W-:Y:S02]  /*194d0*/  ISETP.GT.U32.AND P6, PT, R55.reuse, R48, PT ;  /* 0x000000303700720c */ /* 0x040fe40003fc4070 */
[----:B------:R-:W-:-:S02]  /*194e0*/  ISETP.GT.U32.AND P5, PT, R55, R27, PT ;  /* 0x0000001b3700720c */ /* 0x000fc40003fa4070 */
        /* <DEDUP_REMOVED lines=10> */
[----:B------:R-:W-:-:S04]  /*19590*/  IMAD.MOV R13, RZ, RZ, -R13 ;  /* 0x000000ffff0d7224 */ /* 0x000fc800078e0a0d */
[----:B------:R-:W-:Y:S02]  /*195a0*/  IMAD R11, R55, R13, R11 ;  /* 0x0000000d370b7224 */ /* 0x000fe400078e020b */
[--C-:B------:R-:W-:Y:S02]  /*195b0*/  @!P3 IMAD.IADD R17, R17, 0x1, -R55.reuse ;  /* 0x000000011111b824 */ /* 0x100fe400078e0a37 */
[--C-:B------:R-:W-:Y:S01]  /*195c0*/  @!P6 IMAD.IADD R48, R48, 0x1, -R55.reuse ;  /* 0x000000013030e824 */ /* 0x100fe200078e0a37 */
[----:B------:R-:W-:Y:S01]  /*195d0*/  STL [R1+0x300], R11 ;  /* 0x0003000b01007387 */ /* 0x000fe20000100800 */
[--C-:B------:R-:W-:Y:S02]  /*195e0*/  @!P5 IMAD.IADD R27, R27, 0x1, -R55.reuse ;  /* 0x000000011b1bd824 */ /* 0x100fe400078e0a37 */
[----:B------:R-:W-:Y:S01]  /*195f0*/  @!P0 IMAD.IADD R4, R4, 0x1, -R55 ;  /* 0x0000000104048824 */ /* 0x000fe200078e0a37 */
[----:B------:R0:W-:Y:S04]  /*19600*/  STL [R1+0x3f8], R17 ;  /* 0x0003f81101007387 */ /* 0x0001e80000100800 */
[----:B0-----:R-:W3:Y:S01]  /*19610*/  LDL.LU R17, [R1+0x6e0] ;  /* 0x0006e00001117983 */ /* 0x001ee20000300800 */
[----:B----4-:R-:W-:-:S05]  /*19620*/  IABS R15, R15 ;  /* 0x0000000f000f7213 */ /* 0x010fca0000000000 */
[----:B------:R-:W-:-:S04]  /*19630*/  IMAD.HI.U32 R18, R2, R15, RZ ;  /* 0x0000000f02127227 */ /* 0x000fc800078e00ff */
[----:B------:R-:W-:-:S04]  /*19640*/  IMAD.MOV R18, RZ, RZ, -R18 ;  /* 0x000000ffff127224 */ /* 0x000fc800078e0a12 */
[----:B------:R-:W-:Y:S01]  /*19650*/  IMAD R3, R55, R18, R15 ;  /* 0x0000001237037224 */ /* 0x000fe200078e020f */
[----:B------:R0:W-:Y:S01]  /*19660*/  STL [R1+0x3fc], R48 ;  /* 0x0003fc3001007387 */ /* 0x0001e20000100800 */
[----:B------:R-:W-:-:S03]  /*19670*/  IABS R11, R40 ;  /* 0x00000028000b7213 */ /* 0x000fc60000000000 */
[----:B------:R-:W4:Y:S04]  /*19680*/  LDL R40, [R1+0x4d4c] ;  /* 0x004d4c0001287983 */ /* 0x000f280000100800 */
[----:B------:R1:W-:Y:S04]  /*19690*/  STL [R1+0x400], R27 ;  /* 0x0004001b01007387 */ /* 0x0003e80000100800 */
        /* <DEDUP_REMOVED lines=24> */
[----:B-1----:R-:W-:Y:S02]  /*19820*/  IMAD R27, R55, R18, R15 ;  /* 0x00000012371b7224 */ /* 0x002fe400078e020f */
[----:B------:R-:W-:Y:S02]  /*19830*/  IMAD.MOV R13, RZ, RZ, -R13 ;  /* 0x000000ffff0d7224 */ /* 0x000fe400078e0a0d */
[--C-:B------:R-:W-:Y:S01]  /*19840*/  @!P6 IMAD.IADD R61, R61, 0x1, -R55.reuse ;  /* 0x000000013d3de824 */ /* 0x100fe200078e0a37 */
[----:B------:R0:W-:Y:S01]  /*19850*/  STL [R1+0x3f0], R26 ;  /* 0x0003f01a01007387 */ /* 0x0001e20000100800 */
[--C-:B------:R-:W-:Y:S02]  /*19860*/  @!P5 IMAD.IADD R39, R39, 0x1, -R55.reuse ;  /* 0x000000012727d824 */ /* 0x100fe400078e0a37 */
[----:B------:R-:W-:-:S02]  /*19870*/  @!P0 IMAD.IADD R14, R14, 0x1, -R55 ;  /* 0x000000010e0e8824 */ /* 0x000fc400078e0a37 */
[----:B------:R-:W-:Y:S01]  /*19880*/  IMAD R4, R55, R13, R11 ;  /* 0x0000000d37047224 */ /* 0x000fe200078e020b */
[----:B0-----:R-:W3:Y:S04]  /*19890*/  LDL.LU R26, [R1+0x3cc] ;  /* 0x0003cc00011a7983 */ /* 0x001ee80000300800 */
[----:B------:R0:W-:Y:S04]  /*198a0*/  STL [R1+0x3f4], R61 ;  /* 0x0003f43d01007387 */ /* 0x0001e80000100800 */
[----:B0-----:R-:W3:Y:S01]  /*198b0*/  LDL R61, [R1+0x4d58] ;  /* 0x004d5800013d7983 */ /* 0x001ee20000100800 */
[----:B----4-:R-:W-:-:S03]  /*198c0*/  IABS R11, R40 ;  /* 0x00000028000b7213 */ /* 0x010fc60000000000 */
[----:B------:R-:W4:Y:S04]  /*198d0*/  LDL R40, [R1+0x4d54] ;  /* 0x004d540001287983 */ /* 0x000f280000100800 */
[----:B------:R-:W-:Y:S04]  /*198e0*/  STL [R1+0x3e4], R39 ;  /* 0x0003e42701007387 */ /* 0x000fe80000100800 */
[----:B------:R0:W-:Y:S01]  /*198f0*/  STL [R1+0x3e8], R14 ;  /* 0x0003e80e01007387 */ /* 0x0001e20000100800 */
[----:B--2---:R-:W-:Y:S02]  /*19900*/  IABS R20, R20 ;  /* 0x0000001400147213 */ /* 0x004fe40000000000 */
[----:B---3--:R-:W-:-:S03]  /*19910*/  IABS R15, R21 ;  /* 0x00000015000f7213 */ /* 0x008fc60000000000 */
[----:B------:R-:W-:-:S04]  /*19920*/  IMAD.HI.U32 R21, R2, R20, RZ ;  /* 0x0000001402157227 */ /* 0x000fc800078e00ff */
[----:B------:R-:W-:-:S04]  /*19930*/  IMAD.MOV R21, RZ, RZ, -R21 ;  /* 0x000000ffff157224 */ /* 0x000fc800078e0a15 */
[C---:B0-----:R-:W-:Y:S02]  /*19940*/  IMAD R14, R55.reuse, R21, R20 ;  /* 0x00000015370e7224 */ /* 0x041fe400078e0214 */
[----:B------:R-:W2:Y:S01]  /*19950*/  LDL R20, [R1+0x4d50] ;  /* 0x004d500001147983 */ /* 0x000ea20000100800 */
[C---:B------:R-:W-:Y:S02]  /*19960*/  ISETP.GT.U32.AND P3, PT, R55.reuse, R17, PT ;  /* 0x000000113700720c */ /* 0x040fe40003f64070 */
[C---:B------:R-:W-:Y:S02]  /*19970*/  ISETP.GT.U32.AND P6, PT, R55.reuse, R60, PT ;  /* 0x0000003c3700720c */ /* 0x040fe40003fc4070 */
[----:B------:R-:W-:-:S09]  /*19980*/  ISETP.GT.U32.AND P5, PT, R55, R59, PT ;  /* 0x0000003b3700720c */ /* 0x000fd20003fa4070 */
[----:B------:R-:W-:-:S05]  /*19990*/  @!P3 IMAD.IADD R17, R17, 0x1, -R55 ;  /* 0x000000011111b824 */ /* 0x000fca00078e0a37 */
[C---:B------:R-:W-:Y:S02]  /*199a0*/  ISETP.GT.U32.AND P3, PT, R55.reuse, R17, PT ;  /* 0x000000113700720c */ /* 0x040fe40003f64070 */
[----:B------:R-:W-:Y:S01]  /*199b0*/  ISETP.GT.U32.AND P0, PT, R55, R5, PT ;  /* 0x000000053700720c */ /* 0x000fe20003f04070 */
[--C-:B------:R-:W-:Y:S01]  /*199c0*/  @!P6 IMAD.IADD R60, R60, 0x1, -R55.reuse ;  /* 0x000000013c3ce824 */ /* 0x100fe200078e0a37 */
[----:B------:R-:W-:Y:S01]  /*199d0*/  STL [R1+0x2c8], R14 ;  /* 0x0002c80e01007387 */ /* 0x000fe20000100800 */
[----:B------:R-:W-:-:S08]  /*199e0*/  @!P5 IMAD.IADD R59, R59, 0x1, -R55 ;  /* 0x000000013b3bd824 */ /* 0x000fd000078e0a37 */
[--C-:B------:R-:W-:Y:S02]  /*199f0*/  @!P3 IMAD.IADD R17, R17, 0x1, -R55.reuse ;  /* 0x000000011111b824 */ /* 0x100fe400078e0a37 */
[----:B------:R-:W-:Y:S01]  /*19a00*/  @!P0 IMAD.IADD R5, R5, 0x1, -R55 ;  /* 0x0000000105058824 */ /* 0x000fe200078e0a37 */
[C---:B------:R-:W-:Y:S02]  /*19a10*/  ISETP.GT.U32.AND P6, PT, R55.reuse, R60, PT ;  /* 0x0000003c3700720c */ /* 0x040fe40003fc4070 */
[----:B------:R0:W-:Y:S01]  /*19a20*/  STL [R1+0x6e0], R17 ;  /* 0x0006e01101007387 */ /* 0x0001e20000100800 */
[C---:B------:R-:W-:Y:S02]  /*19a30*/  ISETP.GT.U32.AND P5, PT, R55.reuse, R59, PT ;  /* 0x0000003b3700720c */ /* 0x040fe40003fa4070 */
[----:B------:R-:W-:Y:S01]  /*19a40*/  ISETP.GT.U32.AND P0, PT, R55, R5, PT ;  /* 0x000000053700720c */ /* 0x000fe20003f04070 */
[----:B0-----:R-:W3:Y:S01]  /*19a50*/  LDL.LU R17, [R1+0x5838] ;  /* 0x0058380001117983 */ /* 0x001ee20000300800 */
[----:B------:R-:W-:-:S04]  /*19a60*/  IMAD.HI.U32 R18, R2, R15, RZ ;  /* 0x0000000f02127227 */ /* 0x000fc800078e00ff */
[----:B------:R-:W-:-:S04]  /*19a70*/  IMAD.HI.U32 R13, R2, R11, RZ ;  /* 0x0000000b020d7227 */ /* 0x000fc800078e00ff */
[----:B------:R-:W-:Y:S02]  /*19a80*/  IMAD.MOV R18, RZ, RZ, -R18 ;  /* 0x000000ffff127224 */ /* 0x000fe400078e0a12 */
[----:B------:R-:W-:Y:S02]  /*19a90*/  @!P6 IMAD.IADD R60, R60, 0x1, -R55 ;  /* 0x000000013c3ce824 */ /* 0x000fe400078e0a37 */
[----:B------:R-:W-:Y:S02]  /*19aa0*/  IMAD.MOV R13, RZ, RZ, -R13 ;  /* 0x000000ffff0d7224 */ /* 0x000fe400078e0a0d */
[----:B------:R-:W-:Y:S02]  /*19ab0*/  @!P5 IMAD.IADD R59, R59, 0x1, -R55 ;  /* 0x000000013b3bd824 */ /* 0x000fe400078e0a37 */
[----:B------:R-:W-:Y:S02]  /*19ac0*/  IMAD R39, R55, R18, R15 ;  /* 0x0000001237277224 */ /* 0x000fe400078e020f */
[----:B------:R-:W-:-:S02]  /*19ad0*/  @!P0 IMAD.IADD R5, R5, 0x1, -R55 ;  /* 0x0000000105058824 */ /* 0x000fc400078e0a37 */
[----:B------:R-:W-:Y:S01]  /*19ae0*/  IMAD R14, R55, R13, R11 ;  /* 0x0000000d370e7224 */ /* 0x000fe200078e020b */
[----:B------:R-:W-:Y:S02]  /*19af0*/  IABS R11, R61 ;  /* 0x0000003d000b7213 */ /* 0x000fe40000000000 */
[----:B----4-:R-:W-:Y:S02]  /*19b00*/  IABS R15, R40 ;  /* 0x00000028000f7213 */ /* 0x010fe40000000000 */
[----:B------:R-:W4:Y:S04]  /*19b10*/  LDL.LU R40, [R1+0x3c4] ;  /* 0x0003c40001287983 */ /* 0x000f280000300800 */
[----:B------:R0:W-:Y:S04]  /*19b20*/  STL [R1+0x3d8], R60 ;  /* 0x0003d83c01007387 */ /* 0x0001e80000100800 */
[----:B------:R-:W-:Y:S04]  /*19b30*/  STL [R1+0x3dc], R59 ;  /* 0x0003dc3b01007387 */ /* 0x000fe80000100800 */
[----:B------:R-:W4:Y:S04]  /*19b40*/  LDL R61, [R1+0x4d60] ;  /* 0x004d6000013d7983 */ /* 0x000f280000100800 */
[----:B0-----:R-:W4:Y:S04]  /*19b50*/  LDL R60, [R1+0x4d64] ;  /* 0x004d6400013c7983 */ /* 0x001f280000100800 */
[----:B------:R0:W-:Y:S01]  /*19b60*/  STL [R1+0x3e0], R5 ;  /* 0x0003e00501007387 */ /* 0x0001e20000100800 */
[----:B--2---:R-:W-:-:S05]  /*19b70*/  IABS R20, R20 ;  /* 0x0000001400147213 */ /* 0x004fca0000000000 */
[----:B------:R-:W-:-:S04]  /*19b80*/  IMAD.HI.U32 R21, R2, R20, RZ ;  /* 0x0000001402157227 */ /* 0x000fc800078e00ff */
[----:B------:R-:W-:-:S04]  /*19b90*/  IMAD.MOV R21, RZ, RZ, -R21 ;  /* 0x000000ffff157224 */ /* 0x000fc800078e0a15 */
[C---:B0-----:R-:W-:Y:S02]  /*19ba0*/  IMAD R5, R55.reuse, R21, R20 ;  /* 0x0000001537057224 */ /* 0x041fe400078e0214 */
[----:B------:R-:W2:Y:S01]  /*19bb0*/  LDL R20, [R1+0x4d5c] ;  /* 0x004d5c0001147983 */ /* 0x000ea20000100800 */
[C---:B------:R-:W-:Y:S01]  /*19bc0*/  ISETP.GT.U32.AND P3, PT, R55.reuse, R26, PT ;  /* 0x0000001a3700720c */ /* 0x040fe20003f64070 */
[----:B------:R-:W-:Y:S01]  /*19bd0*/  IMAD.HI.U32 R13, R2, R11, RZ ;  /* 0x0000000b020d7227 */ /* 0x000fe200078e00ff */
[----:B------:R-:W-:-:S11]  /*19be0*/  ISETP.GT.U32.AND P6, PT, R55, R25, PT ;  /* 0x000000193700720c */ /* 0x000fd60003fc4070 */
[----:B------:R-:W-:-:S05]  /*19bf0*/  @!P3 IMAD.IADD R26, R26, 0x1, -R55 ;  /* 0x000000011a1ab824 */ /* 0x000fca00078e0a37 */
[C---:B------:R-:W-:Y:S01]  /*19c00*/  ISETP.GT.U32.AND P3, PT, R55.reuse, R26, PT ;  /* 0x0000001a3700720c */ /* 0x040fe20003f64070 */
[----:B------:R-:W-:Y:S01]  /*19c10*/  IMAD.HI.U32 R18, R2, R15, RZ ;  /* 0x0000000f02127227 */ /* 0x000fe200078e00ff */
[----:B------:R-:W-:-:S03]  /*19c20*/  ISETP.GT.U32.AND P0, PT, R55, R0, PT ;  /* 0x000000003700720c */ /* 0x000fc60003f04070 */
[----:B------:R-:W-:Y:S02]  /*19c30*/  IMAD.MOV R13, RZ, RZ, -R13 ;  /* 0x000000ffff0d7224 */ /* 0x000fe400078e0a0d */
[----:B------:R-:W-:Y:S02]  /*19c40*/  IMAD.MOV R18, RZ, RZ, -R18 ;  /* 0x000000ffff127224 */ /* 0x000fe400078e0a12 */
[C---:B------:R-:W-:Y:S01]  /*19c50*/  IMAD R59, R55.reuse, R13, R11 ;  /* 0x0000000d373b7224 */ /* 0x040fe200078e020b */
[C---:B---3--:R-:W-:Y:S01]  /*19c60*/  ISETP.GT.U32.AND P5, PT, R55.reuse, R17, PT ;  /* 0x000000113700720c */ /* 0x048fe20003fa4070 */
[----:B------:R-:W-:Y:S02]  /*19c70*/  IMAD R15, R55, R18, R15 ;  /* 0x00000012370f7224 */ /* 0x000fe400078e020f */
[--C-:B------:R-:W-:Y:S01]  /*19c80*/  @!P3 IMAD.IADD R26, R26, 0x1, -R55.reuse ;  /* 0x000000011a1ab824 */ /* 0x100fe200078e0a37 */
[----:B------:R-:W-:Y:S01]  /*19c90*/  STL [R1+0x582c], R59 ;  /* 0x00582c3b01007387 */ /* 0x000fe20000100800 */
[----:B------:R-:W-:-:S03]  /*19ca0*/  @!P6 IMAD.IADD R25, R25, 0x1, -R55 ;  /* 0x000000011919e824 */ /* 0x000fc600078e0a37 */
[----:B------:R-:W-:Y:S01]  /*19cb0*/  STL [R1+0x2c0], R15 ;  /* 0x0002c00f01007387 */ /* 0x000fe20000100800 */
[----:B------:R-:W-:-:S03]  /*19cc0*/  @!P0 IMAD.IADD R0, R0, 0x1, -R55 ;  /* 0x0000000100008824 */ /* 0x000fc600078e0a37 */
[----:B------:R0:W-:Y:S01]  /*19cd0*/  STL [R1+0x3cc], R26 ;  /* 0x0003cc1a01007387 */ /* 0x0001e20000100800 */
[--C-:B------:R-:W-:Y:S01]  /*19ce0*/  @!P5 IMAD.IADD R17, R17, 0x1, -R55.reuse ;  /* 0x000000011111d824 */ /* 0x100fe200078e0a37 */
[C---:B------:R-:W-:Y:S02]  /*19cf0*/  ISETP.GT.U32.AND P6, PT, R55.reuse, R25, PT ;  /* 0x000000193700720c */ /* 0x040fe40003fc4070 */
[----:B0-----:R-:W3:Y:S02]  /*19d00*/  LDL.LU R26, [R1+0x5834] ;  /* 0x00583400011a7983 */ /* 0x001ee40000300800 */
[C---:B------:R-:W-:Y:S02]  /*19d10*/  ISETP.GT.U32.AND P5, PT, R55.reuse, R17, PT ;  /* 0x000000113700720c */ /* 0x040fe40003fa4070 */
[----:B------:R-:W-:Y:S01]  /*19d20*/  ISETP.GT.U32.AND P0, PT, R55, R0, PT ;  /* 0x000000003700720c */ /* 0x000fe20003f04070 */
[----:B------:R-:W3:Y:S06]  /*19d30*/  LDL.LU R59, [R1+0x3bc] ;  /* 0x0003bc00013b7983 */ /* 0x000eec0000300800 */
[----:B------:R-:W-:-:S05]  /*19d40*/  @!P6 IMAD.IADD R25, R25, 0x1, -R55 ;  /* 0x000000011919e824 */ /* 0x000fca00078e0a37 */
[----:B------:R0:W-:Y:S01]  /*19d50*/  STL [R1+0x3d0], R25 ;  /* 0x0003d01901007387 */ /* 0x0001e20000100800 */
[--C-:B------:R-:W-:Y:S02]  /*19d60*/  @!P5 IMAD.IADD R17, R17, 0x1, -R55.reuse ;  /* 0x000000011111d824 */ /* 0x100fe400078e0a37 */
[----:B------:R-:W-:Y:S01]  /*19d70*/  @!P0 IMAD.IADD R0, R0, 0x1, -R55 ;  /* 0x0000000100008824 */ /* 0x000fe200078e0a37 */
[----:B----4-:R-:W-:Y:S02]  /*19d80*/  IABS R15, R61 ;  /* 0x0000003d000f7213 */ /* 0x010fe40000000000 */
[----:B------:R-:W4:Y:S01]  /*19d90*/  LDL R61, [R1+0x4d6c] ;  /* 0x004d6c00013d7983 */ /* 0x000f220000100800 */
[----:B------:R-:W-:-:S03]  /*19da0*/  IABS R11, R60 ;  /* 0x0000003c000b7213 */ /* 0x000fc60000000000 */
[----:B------:R-:W4:Y:S04]  /*19db0*/  LDL R60, [R1+0x4d70] ;  /* 0x004d7000013c7983 */ /* 0x000f280000100800 */
[----:B------:R-:W-:Y:S04]  /*19dc0*/  STL [R1+0x3d4], R17 ;  /* 0x0003d41101007387 */ /* 0x000fe80000100800 */
[----:B------:R-:W-:Y:S01]  /*19dd0*/  STL [R1+0x3c0], R0 ;  /* 0x0003c00001007387 */ /* 0x000fe20000100800 */
[----:B--2---:R-:W-:-:S05]  /*19de0*/  IABS R20, R20 ;  /* 0x0000001400147213 */ /* 0x004fca0000000000 */
[----:B------:R-:W-:-:S04]  /*19df0*/  IMAD.HI.U32 R21, R2, R20, RZ ;  /* 0x0000001402157227 */ /* 0x000fc800078e00ff */
[----:B------:R-:W-:-:S04]  /*19e00*/  IMAD.MOV R21, RZ, RZ, -R21 ;  /* 0x000000ffff157224 */ /* 0x000fc800078e0a15 */
[C---:B0-----:R-:W-:Y:S02]  /*19e10*/  IMAD R25, R55.reuse, R21, R20 ;  /* 0x0000001537197224 */ /* 0x041fe400078e0214 */
[----:B------:R-:W2:Y:S01]  /*19e20*/  LDL R20, [R1+0x4d68] ;  /* 0x004d680001147983 */ /* 0x000ea20000100800 */
[C---:B------:R-:W-:Y:S02]  /*19e30*/  ISETP.GT.U32.AND P3, PT, R55.reuse, R40, PT ;  /* 0x000000283700720c */ /* 0x040fe40003f64070 */
[----:B------:R-:W-:-:S11]  /*19e40*/  ISETP.GT.U32.AND P5, PT, R55, R22, PT ;  /* 0x000000163700720c */ /* 0x000fd60003fa4070 */
[----:B------:R-:W-:-:S05]  /*19e50*/  @!P3 IMAD.IADD R40, R40, 0x1, -R55 ;  /* 0x000000012828b824 */ /* 0x000fca00078e0a37 */
[C---:B------:R-:W-:Y:S02]  /*19e60*/  ISETP.GT.U32.AND P3, PT, R55.reuse, R40, PT ;  /* 0x000000283700720c */ /* 0x040fe40003f64070 */
[C---:B------:R-:W-:Y:S01]  /*19e70*/  ISETP.GT.U32.AND P0, PT, R55.reuse, R6, PT ;  /* 0x000000063700720c */ /* 0x040fe20003f04070 */
[----:B------:R-:W-:Y:S01]  /*19e80*/  @!P5 IMAD.IADD R22, R22, 0x1, -R55 ;  /* 0x000000011616d824 */ /* 0x000fe200078e0a37 */
[----:B---3--:R-:W-:-:S09]  /*19e90*/  ISETP.GT.U32.AND P6, PT, R55, R26, PT ;  /* 0x0000001a3700720c */ /* 0x008fd20003fc4070 */
[--C-:B------:R-:W-:Y:S02]  /*19ea0*/  @!P3 IMAD.IADD R40, R40, 0x1, -R55.reuse ;  /* 0x000000012828b824 */ /* 0x100fe400078e0a37 */
[----:B------:R-:W-:-:S03]  /*19eb0*/  @!P0 IMAD.IADD R6, R6, 0x1, -R55 ;  /* 0x0000000106068824 */ /* 0x000fc600078e0a37 */
[----:B------:R0:W-:Y:S01]  /*19ec0*/  STL [R1+0x3c4], R40 ;  /* 0x0003c42801007387 */ /* 0x0001e20000100800 */
[C---:B------:R-:W-:Y:S01]  /*19ed0*/  ISETP.GT.U32.AND P5, PT, R55.reuse, R22, PT ;  /* 0x000000163700720c */ /* 0x040fe20003fa4070 */
[----:B------:R-:W-:Y:S02]  /*19ee0*/  @!P6 IMAD.IADD R26, R26, 0x1, -R55 ;  /* 0x000000011a1ae824 */ /* 0x000fe400078e0a37 */
[----:B0-----:R-:W3:Y:S03]  /*19ef0*/  LDL.LU R40, [R1+0x5830] ;  /* 0x0058300001287983 */ /* 0x001ee60000300800 */
[C---:B------:R-:W-:Y:S02]  /*19f00*/  ISETP.GT.U32.AND P6, PT, R55.reuse, R26, PT ;  /* 0x0000001a3700720c */ /* 0x040fe40003fc4070 */
[----:B------:R-:W-:Y:S01]  /*19f10*/  ISETP.GT.U32.AND P0, PT, R55, R6, PT ;  /* 0x000000063700720c */ /* 0x000fe20003f04070 */
[----:B------:R-:W-:-:S04]  /*19f20*/  IMAD.HI.U32 R18, R2, R15, RZ ;  /* 0x0000000f02127227 */ /* 0x000fc800078e00ff */
[----:B------:R-:W-:-:S04]  /*19f30*/  IMAD.HI.U32 R13, R2, R11, RZ ;  /* 0x0000000b020d7227 */ /* 0x000fc800078e00ff */
[----:B------:R-:W-:Y:S02]  /*19f40*/  IMAD.MOV R18, RZ, RZ, -R18 ;  /* 0x000000ffff127224 */ /* 0x000fe400078e0a12 */
[----:B------:R-:W-:Y:S02]  /*19f50*/  @!P6 IMAD.IADD R26, R26, 0x1, -R55 ;  /* 0x000000011a1ae824 */ /* 0x000fe400078e0a37 */
[----:B------:R-:W-:Y:S02]  /*19f60*/  IMAD.MOV R13, RZ, RZ, -R13 ;  /* 0x000000ffff0d7224 */ /* 0x000fe400078e0a0d */
[--C-:B------:R-:W-:Y:S02]  /*19f70*/  @!P5 IMAD.IADD R22, R22, 0x1, -R55.reuse ;  /* 0x000000011616d824 */ /* 0x100fe400078e0a37 */
[----:B------:R-:W-:Y:S01]  /*19f80*/  @!P0 IMAD.IADD R6, R6, 0x1, -R55 ;  /* 0x0000000106068824 */ /* 0x000fe200078e0a37 */
[----:B------:R0:W-:Y:S01]  /*19f90*/  STL [R1+0x3c8], R26 ;  /* 0x0003c81a01007387 */ /* 0x0001e20000100800 */
[C---:B------:R-:W-:Y:S01]  /*19fa0*/  IMAD R17, R55.reuse, R18, R15 ;  /* 0x0000001237117224 */ /* 0x040fe200078e020f */
[----:B----4-:R-:W-:Y:S01]  /*19fb0*/  IABS R15, R61 ;  /* 0x0000003d000f7213 */ /* 0x010fe20000000000 */
[----:B------:R-:W-:Y:S01]  /*19fc0*/  IMAD R0, R55, R13, R11 ;  /* 0x0000000d37007224 */ /* 0x000fe200078e020b */
[----:B------:R-:W-:Y:S01]  /*19fd0*/  IABS R11, R60 ;  /* 0x0000003c000b7213 */ /* 0x000fe20000000000 */
[----:B------:R1:W-:Y:S04]  /*19fe0*/  STL [R1+0x3b4], R22 ;  /* 0x0003b41601007387 */ /* 0x0003e80000100800 */
[----:B------:R-:W4:Y:S04]  /*19ff0*/  LDL R61, [R1+0x4d78] ;  /* 0x004d7800013d7983 */ /* 0x000f280000100800 */
[----:B------:R-:W4:Y:S04]  /*1a000*/  LDL R60, [R1+0x4d80] ;  /* 0x004d8000013c7983 */ /* 0x000f280000100800 */
[----:B------:R-:W-:Y:S01]  /*1a010*/  STL [R1+0x3b8], R6 ;  /* 0x0003b80601007387 */ /* 0x000fe20000100800 */
[----:B--2---:R-:W-:-:S05]  /*1a020*/  IABS R20, R20 ;  /* 0x0000001400147213 */ /* 0x004fca0000000000 */
[----:B------:R-:W-:-:S04]  /*1a030*/  IMAD.HI.U32 R21, R2, R20, RZ ;  /* 0x0000001402157227 */ /* 0x000fc800078e00ff */
[----:B------:R-:W-:-:S04]  /*1a040*/  IMAD.MOV R21, RZ, RZ, -R21 ;  /* 0x000000ffff157224 */ /* 0x000fc800078e0a15 */
[C---:B0-----:R-:W-:Y:S02]  /*1a050*/  IMAD R26, R55.reuse, R21, R20 ;  /* 0x00000015371a7224 */ /* 0x041fe400078e0214 */
[----:B------:R-:W2:Y:S01]  /*1a060*/  LDL R20, [R1+0x4d74] ;  /* 0x004d740001147983 */ /* 0x000ea20000100800 */
[----:B------:R-:W-:Y:S01]  /*1a070*/  IMAD.HI.U32 R18, R2, R15, RZ ;  /* 0x0000000f02127227 */ /* 0x000fe200078e00ff */
[C---:B------:R-:W-:Y:S02]  /*1a080*/  ISETP.GT.U32.AND P3, PT, R55.reuse, R59, PT ;  /* 0x0000003b3700720c */ /* 0x040fe40003f64070 */
[C---:B------:R-:W-:Y:S01]  /*1a090*/  ISETP.GT.U32.AND P6, PT, R55.reuse, R58, PT ;  /* 0x0000003a3700720c */ /* 0x040fe20003fc4070 */
[----:B------:R-:W-:Y:S01]  /*1a0a0*/  IMAD.MOV R18, RZ, RZ, -R18 ;  /* 0x000000ffff127224 */ /* 0x000fe200078e0a12 */
[----:B------:R-:W-:-:S03]  /*1a0b0*/  ISETP.GT.U32.AND P0, PT, R55, R19, PT ;  /* 0x000000133700720c */ /* 0x000fc60003f04070 */
[----:B-1----:R-:W-:-:S05]  /*1a0c0*/  IMAD R22, R55, R18, R15 ;  /* 0x0000001237167224 */ /* 0x002fca00078e020f */
[----:B------:R0:W-:Y:S01]  /*1a0d0*/  STL [R1+0x5828], R22 ;  /* 0x0058281601007387 */ /* 0x0001e20000100800 */
[--C-:B------:R-:W-:Y:S02]  /*1a0e0*/  @!P3 IMAD.IADD R59, R59, 0x1, -R55.reuse ;  /* 0x000000013b3bb824 */ /* 0x100fe400078e0a37 */
[--C-:B------:R-:W-:Y:S02]  /*1a0f0*/  @!P6 IMAD.IADD R58, R58, 0x1, -R55.reuse ;  /* 0x000000013a3ae824 */ /* 0x100fe400078e0a37 */
[----:B------:R-:W-:Y:S01]  /*1a100*/  @!P0 IMAD.IADD R19, R19, 0x1, -R55 ;  /* 0x0000000113138824 */ /* 0x000fe200078e0a37 */
[----:B0-----:R-:W2:Y:S01]  /*1a110*/  LDL.LU R22, [R1+0x398] ;  /* 0x0003980001167983 */ /* 0x001ea20000300800 */
[C---:B------:R-:W-:Y:S02]  /*1a120*/  ISETP.GT.U32.AND P3, PT, R55.reuse, R59, PT ;  /* 0x0000003b3700720c */ /* 0x040fe40003f64070 */
[C---:B---3--:R-:W-:Y:S02]  /*1a130*/  ISETP.GT.U32.AND P5, PT, R55.reuse, R40, PT ;  /* 0x000000283700720c */ /* 0x048fe40003fa4070 */
[----:B------:R-:W-:-:S02]  /*1a140*/  ISETP.GT.U32.AND P6, PT, R55, R58, PT ;  /* 0x0000003a3700720c */ /* 0x000fc40003fc4070 */
[----:B------:R-:W-:-:S09]  /*1a150*/  ISETP.GT.U32.AND P0, PT, R55, R19, PT ;  /* 0x000000133700720c */ /* 0x000fd20003f04070 */
[----:B------:R-:W-:-:S05]  /*1a160*/  @!P5 IMAD.IADD R40, R40, 0x1, -R55 ;  /* 0x000000012828d824 */ /* 0x000fca00078e0a37 */
[----:B------:R-:W-:Y:S01]  /*1a170*/  ISETP.GT.U32.AND P5, PT, R55, R40, PT ;  /* 0x000000283700720c */ /* 0x000fe20003fa4070 */
[----:B------:R-:W-:-:S04]  /*1a180*/  IMAD.HI.U32 R13, R2, R11, RZ ;  /* 0x0000000b020d7227 */ /* 0x000fc800078e00ff */
[----:B------:R-:W-:Y:S02]  /*1a190*/  @!P3 IMAD.IADD R59, R59, 0x1, -R55 ;  /* 0x000000013b3bb824 */ /* 0x000fe400078e0a37 */
[----:B------:R-:W-:Y:S02]  /*1a1a0*/  IMAD.MOV R13, RZ, RZ, -R13 ;  /* 0x000000ffff0d7224 */ /* 0x000fe400078e0a0d */
[--C-:B------:R-:W-:Y:S01]  /*1a1b0*/  @!P6 IMAD.IADD R58, R58, 0x1, -R55.reuse ;  /* 0x000000013a3ae824 */ /* 0x100fe200078e0a37 */
[----:B------:R0:W-:Y:S01]  /*1a1c0*/  STL [R1+0x3bc], R59 ;  /* 0x0003bc3b01007387 */ /* 0x0001e20000100800 */
[--C-:B------:R-:W-:Y:S02]  /*1a1d0*/  @!P0 IMAD.IADD R19, R19, 0x1, -R55.reuse ;  /* 0x0000000113138824 */ /* 0x100fe400078e0a37 */
[----:B------:R-:W-:Y:S01]  /*1a1e0*/  @!P5 IMAD.IADD R40, R40, 0x1, -R55 ;  /* 0x000000012828d824 */ /* 0x000fe200078e0a37 */
[----:B----4-:R-:W-:Y:S01]  /*1a1f0*/  IABS R15, R61 ;  /* 0x0000003d000f7213 */ /* 0x010fe20000000000 */
[----:B------:R-:W-:Y:S01]  /*1a200*/  IMAD R6, R55, R13, R11 ;  /* 0x0000000d37067224 */ /* 0x000fe200078e020b */
[----:B------:R-:W-:Y:S01]  /*1a210*/  IABS R11, R60 ;  /* 0x0000003c000b7213 */ /* 0x000fe20000000000 */
[----:B0-----:R-:W3:Y:S04]  /*1a220*/  LDL.LU R59, [R1+0x390] ;  /* 0x00039000013b7983 */ /* 0x001ee80000300800 */
[----:B------:R-:W-:Y:S04]  /*1a230*/  STL [R1+0x3a8], R58 ;  /* 0x0003a83a01007387 */ /* 0x000fe80000100800 */
[----:B------:R-:W4:Y:S04]  /*1a240*/  LDL R61, [R1+0x4d88] ;  /* 0x004d8800013d7983 */ /* 0x000f280000100800 */
[----:B------:R-:W3:Y:S04]  /*1a250*/  LDL R60, [R1+0x4d8c] ;  /* 0x004d8c00013c7983 */ /* 0x000ee80000100800 */
[----:B------:R0:W-:Y:S04]  /*1a260*/  STL [R1+0x3ac], R40 ;  /* 0x0003ac2801007387 */ /* 0x0001e80000100800 */
[----:B------:R1:W-:Y:S01]  /*1a270*/  STL [R1+0x3b0], R19 ;  /* 0x0003b01301007387 */ /* 0x0003e20000100800 */
[----:B--2---:R-:W-:-:S05]  /*1a280*/  IABS R20, R20 ;  /* 0x0000001400147213 */ /* 0x004fca0000000000 */
[----:B------:R-:W-:-:S04]  /*1a290*/  IMAD.HI.U32 R21, R2, R20, RZ ;  /* 0x0000001402157227 */ /* 0x000fc800078e00ff */
[----:B------:R-:W-:-:S04]  /*1a2a0*/  IMAD.MOV R21, RZ, RZ, -R21 ;  /* 0x000000ffff157224 */ /* 0x000fc800078e0a15 */
[C---:B0-----:R-:W-:Y:S02]  /*1a2b0*/  IMAD R40, R55.reuse, R21, R20 ;  /* 0x0000001537287224 */ /* 0x041fe400078e0214 */
[----:B------:R-:W2:Y:S01]  /*1a2c0*/  LDL R20, [R1+0x4d84] ;  /* 0x004d840001147983 */ /* 0x000ea20000100800 */
[C---:B------:R-:W-:Y:S02]  /*1a2d0*/  ISETP.GT.U32.AND P6, PT, R55.reuse, R41, PT ;  /* 0x000000293700720c */ /* 0x040fe40003fc4070 */
[C---:B------:R-:W-:Y:S02]  /*1a2e0*/  ISETP.GT.U32.AND P5, PT, R55.reuse, R24, PT ;  /* 0x000000183700720c */ /* 0x040fe40003fa4070 */
[C---:B------:R-:W-:Y:S02]  /*1a2f0*/  ISETP.GT.U32.AND P3, PT, R55.reuse, R22, PT ;  /* 0x000000163700720c */ /* 0x040fe40003f64070 */
[----:B------:R-:W-:-:S07]  /*1a300*/  ISETP.GT.U32.AND P0, PT, R55, R7, PT ;  /* 0x000000073700720c */ /* 0x000fce0003f04070 */
[--C-:B------:R-:W-:Y:S02]  /*1a310*/  @!P6 IMAD.IADD R41, R41, 0x1, -R55.reuse ;  /* 0x000000012929e824 */ /* 0x100fe400078e0a37 */
[--C-:B------:R-:W-:Y:S02]  /*1a320*/  @!P5 IMAD.IADD R24, R24, 0x1, -R55.reuse ;  /* 0x000000011818d824 */ /* 0x100fe400078e0a37 */
[--C-:B------:R-:W-:Y:S02]  /*1a330*/  @!P3 IMAD.IADD R22, R22, 0x1, -R55.reuse ;  /* 0x000000011616b824 */ /* 0x100fe400078e0a37 */
[----:B------:R-:W-:Y:S01]  /*1a340*/  @!P0 IMAD.IADD R7, R7, 0x1, -R55 ;  /* 0x0000000107078824 */ /* 0x000fe200078e0a37 */
[C---:B------:R-:W-:Y:S02]  /*1a350*/  ISETP.GT.U32.AND P6, PT, R55.reuse, R41, PT ;  /* 0x000000293700720c */ /* 0x040fe40003fc4070 */
[C---:B------:R-:W-:Y:S02]  /*1a360*/  ISETP.GT.U32.AND P3, PT, R55.reuse, R22, PT ;  /* 0x000000163700720c */ /* 0x040fe40003f64070 */
[----:B------:R-:W-:-:S02]  /*1a370*/  ISETP.GT.U32.AND P5, PT, R55, R24, PT ;  /* 0x000000183700720c */ /* 0x000fc40003fa4070 */
[----:B------:R-:W-:Y:S01]  /*1a380*/  ISETP.GT.U32.AND P0, PT, R55, R7, PT ;  /* 0x000000073700720c */ /* 0x000fe20003f04070 */
[----:B------:R-:W-:-:S04]  /*1a390*/  IMAD.HI.U32 R18, R2, R15, RZ ;  /* 0x0000000f02127227 */ /* 0x000fc800078e00ff */
[----:B------:R-:W-:-:S04]  /*1a3a0*/  IMAD.HI.U32 R13, R2, R11, RZ ;  /* 0x0000000b020d7227 */ /* 0x000fc800078e00ff */
[--C-:B------:R-:W-:Y:S02]  /*1a3b0*/  @!P3 IMAD.IADD R22, R22, 0x1, -R55.reuse ;  /* 0x000000011616b824 */ /* 0x100fe400078e0a37 */
[----:B------:R-:W-:Y:S02]  /*1a3c0*/  @!P6 IMAD.IADD R41, R41, 0x1, -R55 ;  /* 0x000000012929e824 */ /* 0x000fe400078e0a37 */
[----:B------:R-:W-:Y:S02]  /*1a3d0*/  IMAD.MOV R18, RZ, RZ, -R18 ;  /* 0x000000ffff127224 */ /* 0x000fe400078e0a12 */
[----:B------:R-:W-:Y:S02]  /*1a3e0*/  IMAD.MOV R13, RZ, RZ, -R13 ;  /* 0x000000ffff0d7224 */ /* 0x000fe400078e0a0d */
[--C-:B------:R-:W-:Y:S01]  /*1a3f0*/  @!P5 IMAD.IADD R24, R24, 0x1, -R55.reuse ;  /* 0x000000011818d824 */ /* 0x100fe200078e0a37 */
[----:B------:R0:W-:Y:S01]  /*1a400*/  STL [R1+0x398], R22 ;  /* 0x0003981601007387 */ /* 0x0001e20000100800 */
[----:B------:R-:W-:-:S02]  /*1a410*/  @!P0 IMAD.IADD R7, R7, 0x1, -R55 ;  /* 0x0000000107078824 */ /* 0x000fc400078e0a37 */
[C---:B------:R-:W-:Y:S02]  /*1a420*/  IMAD R58, R55.reuse, R18, R15 ;  /* 0x00000012373a7224 */ /* 0x040fe400078e020f */
[----:B-1----:R-:W-:Y:S01]  /*1a430*/  IMAD R19, R55, R13, R11 ;  /* 0x0000000d37137224 */ /* 0x002fe200078e020b */
[----:B0-----:R-:W2:Y:S04]  /*1a440*/  LDL.LU R22, [R1+0x388] ;  /* 0x0003880001167983 */ /* 0x001ea80000300800 */
[----:B------:R-:W-:Y:S04]  /*1a450*/  STL [R1+0x39c], R41 ;  /* 0x00039c2901007387 */ /* 0x000fe80000100800 */
[----:B------:R-:W-:Y:S01]  /*1a460*/  STL [R1+0x3a0], R24 ;  /* 0x0003a01801007387 */ /* 0x000fe20000100800 */
[----:B----4-:R-:W-:-:S03]  /*1a470*/  IABS R15, R61 ;  /* 0x0000003d000f7213 */ /* 0x010fc60000000000 */
[----:B------:R-:W4:Y:S01]  /*1a480*/  LDL R61, [R1+0x4d94] ;  /* 0x004d9400013d7983 */ /* 0x000f220000100800 */
[----:B---3--:R-:W-:-:S03]  /*1a490*/  IABS R11, R60 ;  /* 0x0000003c000b7213 */ /* 0x008fc60000000000 */
[----:B------:R-:W3:Y:S04]  /*1a4a0*/  LDL R60, [R1+0x4d98] ;  /* 0x004d9800013c7983 */ /* 0x000ee80000100800 */
        /* <DEDUP_REMOVED lines=15> */
[C---:B------:R-:W-:Y:S02]  /*1a5a0*/  ISETP.GT.U32.AND P6, PT, R55.reuse, R42, PT ;  /* 0x0000002a3700720c */ /* 0x040fe40003fc4070 */
[C---:B------:R-:W-:Y:S02]  /*1a5b0*/  ISETP.GT.U32.AND P5, PT, R55.reuse, R23, PT ;  /* 0x000000173700720c */ /* 0x040fe40003fa4070 */
[----:B------:R-:W-:Y:S01]  /*1a5c0*/  ISETP.GT.U32.AND P0, PT, R55, R8, PT ;  /* 0x000000083700720c */ /* 0x000fe20003f04070 */
[----:B------:R-:W-:-:S04]  /*1a5d0*/  IMAD.HI.U32 R18, R2, R15, RZ ;  /* 0x0000000f02127227 */ /* 0x000fc800078e00ff */
[----:B------:R-:W-:-:S04]  /*1a5e0*/  IMAD.HI.U32 R13, R2, R11, RZ ;  /* 0x0000000b020d7227 */ /* 0x000fc800078e00ff */
[----:B------:R-:W-:Y:S02]  /*1a5f0*/  @!P3 IMAD.IADD R59, R59, 0x1, -R55 ;  /* 0x000000013b3bb824 */ /* 0x000fe400078e0a37 */
[----:B------:R-:W-:Y:S02]  /*1a600*/  IMAD.MOV R18, RZ, RZ, -R18 ;  /* 0x000000ffff127224 */ /* 0x000fe400078e0a12 */
[----:B------:R-:W-:Y:S02]  /*1a610*/  IMAD.MOV R13, RZ, RZ, -R13 ;  /* 0x000000ffff0d7224 */ /* 0x000fe400078e0a0d */
[--C-:B------:R-:W-:Y:S01]  /*1a620*/  @!P6 IMAD.IADD R42, R42, 0x1, -R55.reuse ;  /* 0x000000012a2ae824 */ /* 0x100fe200078e0a37 */
[----:B------:R0:W-:Y:S01]  /*1a630*/  STL [R1+0x390], R59 ;  /* 0x0003903b01007387 */ /* 0x0001e20000100800 */
[--C-:B------:R-:W-:Y:S02]  /*1a640*/  @!P5 IMAD.IADD R23, R23, 0x1, -R55.reuse ;  /* 0x000000011717d824 */ /* 0x100fe400078e0a37 */
[----:B------:R-:W-:-:S02]  /*1a650*/  @!P0 IMAD.IADD R8, R8, 0x1, -R55 ;  /* 0x0000000108088824 */ /* 0x000fc400078e0a37 */
[C---:B------:R-:W-:Y:S02]  /*1a660*/  IMAD R41, R55.reuse, R18, R15 ;  /* 0x0000001237297224 */ /* 0x040fe400078e020f */
[----:B------:R-:W-:Y:S01]  /*1a670*/  IMAD R24, R55, R13, R11 ;  /* 0x0000000d37187224 */ /* 0x000fe200078e020b */
[----:B0-----:R-:W2:Y:S04]  /*1a680*/  LDL.LU R59, [R1+0x358] ;  /* 0x00035800013b7983 */ /* 0x001ea80000300800 */
[----:B------:R-:W-:Y:S01]  /*1a690*/  STL [R1+0x394], R42 ;  /* 0x0003942a01007387 */ /* 0x000fe20000100800 */
[----:B----4-:R-:W-:-:S03]  /*1a6a0*/  IABS R15, R61 ;  /* 0x0000003d000f7213 */ /* 0x010fc60000000000 */
[----:B------:R-:W4:Y:S01]  /*1a6b0*/  LDL R61, [R1+0x4da0] ;  /* 0x004da000013d7983 */ /* 0x000f220000100800 */
[----:B---3--:R-:W-:-:S03]  /*1a6c0*/  IABS R11, R60 ;  /* 0x0000003c000b7213 */ /* 0x008fc60000000000 */
        /* <DEDUP_REMOVED lines=29> */
[C---:B-1----:R-:W-:Y:S01]  /*1a8a0*/  IMAD R8, R55.reuse, R18, R15 ;  /* 0x0000001237087224 */ /* 0x042fe200078e020f */
[----:B----4-:R-:W-:Y:S01]  /*1a8b0*/  IABS R15, R61 ;  /* 0x0000003d000f7213 */ /* 0x010fe20000000000 */
[----:B------:R-:W-:Y:S01]  /*1a8c0*/  IMAD R42, R55, R13, R11 ;  /* 0x0000000d372a7224 */ /* 0x000fe200078e020b */
[----:B---3--:R-:W-:Y:S01]  /*1a8d0*/  IABS R11, R60 ;  /* 0x0000003c000b7213 */ /* 0x008fe20000000000 */
[----:B0-----:R-:W3:Y:S04]  /*1a8e0*/  LDL.LU R22, [R1+0x350] ;  /* 0x0003500001167983 */ /* 0x001ee80000300800 */
[----:B------:R0:W-:Y:S04]  /*1a8f0*/  STL [R1+0x370], R47 ;  /* 0x0003702f01007387 */ /* 0x0001e80000100800 */
[----:B------:R1:W-:Y:S04]  /*1a900*/  STL [R1+0x374], R44 ;  /* 0x0003742c01007387 */ /* 0x0003e80000100800 */
[----:B------:R-:W4:Y:S04]  /*1a910*/  LDL R61, [R1+0x4dac] ;  /* 0x004dac00013d7983 */ /* 0x000f280000100800 */
        /* <DEDUP_REMOVED lines=28> */
[C---:B-1----:R-:W-:Y:S02]  /*1aae0*/  IMAD R44, R55.reuse, R18, R15 ;  /* 0x00000012372c7224 */ /* 0x042fe400078e020f */
[----:B------:R-:W-:Y:S01]  /*1aaf0*/  IMAD R12, R55, R13, R11 ;  /* 0x0000000d370c7224 */ /* 0x000fe200078e020b */
[----:B----4-:R-:W-:Y:S01]  /*1ab00*/  IABS R15, R61 ;  /* 0x0000003d000f7213 */ /* 0x010fe20000000000 */
[----:B0-----:R-:W4:Y:S01]  /*1ab10*/  LDL.LU R59, [R1+0x348] ;  /* 0x00034800013b7983 */ /* 0x001f220000300800 */
[----:B---3--:R-:W-:-:S03]  /*1ab20*/  IABS R11, R60 ;  /* 0x0000003c000b7213 */ /* 0x008fc60000000000 */
[----:B------:R-:W-:Y:S04]  /*1ab30*/  STL [R1+0x35c], R57 ;  /* 0x00035c3901007387 */ /* 0x000fe80000100800 */
[----:B------:R-:W3:Y:S04]  /*1ab40*/  LDL R61, [R1+0x4db8] ;  /* 0x004db800013d7983 */ /* 0x000ee80000100800 */
[----:B------:R-:W4:Y:S04]  /*1ab50*/  LDL R60, [R1+0x4dbc] ;  /* 0x004dbc00013c7983 */ /* 0x000f280000100800 */
[----:B------:R-:W-:Y:S04]  /*1ab60*/  STL [R1+0x368], R53 ;  /* 0x0003683501007387 */ /* 0x000fe80000100800 */
        /* <DEDUP_REMOVED lines=27> */
[C---:B------:R-:W-:Y:S01]  /*1ad20*/  IMAD R57, R55.reuse, R18, R15 ;  /* 0x0000001237397224 */ /* 0x040fe200078e020f */
[----:B---3--:R-:W-:Y:S01]  /*1ad30*/  IABS R15, R61 ;  /* 0x0000003d000f7213 */ /* 0x008fe20000000000 */
[----:B------:R-:W-:Y:S01]  /*1ad40*/  IMAD R53, R55, R13, R11 ;  /* 0x0000000d37357224 */ /* 0x000fe200078e020b */
[----:B----4-:R-:W-:Y:S01]  /*1ad50*/  IABS R11, R60 ;  /* 0x0000003c000b7213 */ /* 0x010fe20000000000 */
[----:B0-----:R-:W3:Y:S04]  /*1ad60*/  LDL.LU R22, [R1+0x310] ;  /* 0x0003100001167983 */ /* 0x001ee80000300800 */
[----:B------:R-:W-:Y:S04]  /*1ad70*/  STL [R1+0x354], R51 ;  /* 0x0003543301007387 */ /* 0x000fe80000100800 */
[----:B------:R-:W-:Y:S04]  /*1ad80*/  STL [R1+0x334], R49 ;  /* 0x0003343101007387 */ /* 0x000fe80000100800 */
        /* <DEDUP_REMOVED lines=31> */
[----:B----4-:R-:W-:Y:S01]  /*1af80*/  IABS R15, R61 ;  /* 0x0000003d000f7213 */ /* 0x010fe20000000000 */
[----:B0-----:R-:W4:Y:S01]  /*1af90*/  LDL.LU R59, [R1+0x308] ;  /* 0x00030800013b7983 */ /* 0x001f220000300800 */
[----:B---3--:R-:W-:-:S03]  /*1afa0*/  IABS R11, R60 ;  /* 0x0000003c000b7213 */ /* 0x008fc60000000000 */
[----:B------:R-:W-:Y:S04]  /*1afb0*/  STL [R1+0x328], R50 ;  /* 0x0003283201007387 */ /* 0x000fe80000100800 */
[----:B------:R-:W3:Y:S04]  /*1afc0*/  LDL R61, [R1+0x4dd0] ;  /* 0x004dd000013d7983 */ /* 0x000ee80000100800 */
[----:B------:R-:W4:Y:S04]  /*1afd0*/  LDL R60, [R1+0x4dd4] ;  /* 0x004dd400013c7983 */ /* 0x000f280000100800 */
        /* <DEDUP_REMOVED lines=29> */
[----:B---3--:R-:W-:Y:S01]  /*1b1b0*/  IABS R15, R61 ;  /* 0x0000003d000f7213 */ /* 0x008fe20000000000 */
[----:B------:R-:W-:Y:S01]  /*1b1c0*/  IMAD R50, R55, R13, R11 ;  /* 0x0000000d37327224 */ /* 0x000fe200078e020b */
[----:B----4-:R-:W-:Y:S01]  /*1b1d0*/  IABS R11, R60 ;  /* 0x0000003c000b7213 */ /* 0x010fe20000000000 */
        /* <DEDUP_REMOVED lines=74> */
[----:B------:R0:W-:Y:S04]  /*1b680*/  STL [R1+0x2e4], R27 ;  /* 0x0002e41b01007387 */ /* 0x0001e80000100800 */
[----:B------:R-:W4:Y:S04]  /*1b690*/  LDL R61, [R1+0x4df4] ;  /* 0x004df400013d7983 */ /* 0x000f280000100800 */
[----:B------:R-:W3:Y:S04]  /*1b6a0*/  LDL R60, [R1+0x4df8] ;  /* 0x004df800013c7983 */ /* 0x000ee80000100800 */
        /* <DEDUP_REMOVED lines=14> */
[----:B------:R-:W-:-:S03]  /*1b790*/  @!P5 IMAD.IADD R14, R14, 0x1, -R55 ;  /* 0x000000010e0ed824 */ /* 0x000fc600078e0a37 */
[----:B------:R0:W-:Y:S01]  /*1b7a0*/  STL [R1+0x2c8], R59 ;  /* 0x0002c83b01007387 */ /* 0x0001e20000100800 */
[----:B------:R-:W-:Y:S01]  /*1b7b0*/  @!P0 IMAD.IADD R5, R5, 0x1, -R55 ;  /* 0x0000000105058824 */ /* 0x000fe200078e0a37 */
[C---:B------:R-:W-:Y:S02]  /*1b7c0*/  ISETP.GT.U32.AND P6, PT, R55.reuse, R39, PT ;  /* 0x000000273700720c */ /* 0x040fe40003fc4070 */
[C---:B------:R-:W-:Y:S01]  /*1b7d0*/  ISETP.GT.U32.AND P5, PT, R55.reuse, R14, PT ;  /* 0x0000000e3700720c */ /* 0x040fe20003fa4070 */
[----:B0-----:R-:W2:Y:S01]  /*1b7e0*/  LDL.LU R59, [R1+0x582c] ;  /* 0x00582c00013b7983 */ /* 0x001ea20000300800 */
[----:B------:R-:W-:Y:S01]  /*1b7f0*/  ISETP.GT.U32.AND P0, PT, R55, R5, PT ;  /* 0x000000053700720c */ /* 0x000fe20003f04070 */
[----:B------:R-:W-:-:S04]  /*1b800*/  IMAD.HI.U32 R18, R2, R15, RZ ;  /* 0x0000000f02127227 */ /* 0x000fc800078e00ff */
[----:B------:R-:W-:-:S04]  /*1b810*/  IMAD.HI.U32 R13, R2, R11, RZ ;  /* 0x0000000b020d7227 */ /* 0x000fc800078e00ff */
[----:B------:R-:W-:Y:S02]  /*1b820*/  IMAD.MOV R18, RZ, RZ, -R18 ;  /* 0x000000ffff127224 */ /* 0x000fe400078e0a12 */
[----:B------:R-:W-:Y:S02]  /*1b830*/  IMAD.MOV R13, RZ, RZ, -R13 ;  /* 0x000000ffff0d7224 */ /* 0x000fe400078e0a0d */
[--C-:B------:R-:W-:Y:S02]  /*1b840*/  @!P6 IMAD.IADD R39, R39, 0x1, -R55.reuse ;  /* 0x000000012727e824 */ /* 0x100fe400078e0a37 */
[--C-:B------:R-:W-:Y:S02]  /*1b850*/  @!P5 IMAD.IADD R14, R14, 0x1, -R55.reuse ;  /* 0x000000010e0ed824 */ /* 0x100fe400078e0a37 */
[----:B------:R-:W-:Y:S01]  /*1b860*/  @!P0 IMAD.IADD R5, R5, 0x1, -R55 ;  /* 0x0000000105058824 */ /* 0x000fe200078e0a37 */
[----:B------:R0:W-:Y:S01]  /*1b870*/  STL [R1+0x2cc], R39 ;  /* 0x0002cc2701007387 */ /* 0x0001e20000100800 */
[C---:B------:R-:W-:Y:S01]  /*1b880*/  IMAD R4, R55.reuse, R18, R15 ;  /* 0x0000001237047224 */ /* 0x040fe200078e020f */
[----:B----4-:R-:W-:Y:S01]  /*1b890*/  IABS R15, R61 ;  /* 0x0000003d000f7213 */ /* 0x010fe20000000000 */
[----:B------:R-:W-:Y:S01]  /*1b8a0*/  IMAD R48, R55, R13, R11 ;  /* 0x0000000d37307224 */ /* 0x000fe200078e020b */
[----:B---3--:R-:W-:Y:S01]  /*1b8b0*/  IABS R11, R60 ;  /* 0x0000003c000b7213 */ /* 0x008fe20000000000 */
[----:B------:R-:W3:Y:S04]  /*1b8c0*/  LDL R61, [R1+0x4e00] ;  /* 0x004e0000013d7983 */ /* 0x000ee80000100800 */
        /* <DEDUP_REMOVED lines=13> */
[----:B------:R-:W-:-:S09]  /*1b9a0*/  ISETP.GT.U32.AND P6, PT, R55, R59, PT ;  /* 0x0000003b3700720c */ /* 0x000fd20003fc4070 */
[--C-:B------:R-:W-:Y:S02]  /*1b9b0*/  @!P3 IMAD.IADD R22, R22, 0x1, -R55.reuse ;  /* 0x000000011616b824 */ /* 0x100fe400078e0a37 */
[----:B------:R-:W-:-:S03]  /*1b9c0*/  @!P5 IMAD.IADD R25, R25, 0x1, -R55 ;  /* 0x000000011919d824 */ /* 0x000fc600078e0a37 */
[----:B------:R0:W-:Y:S01]  /*1b9d0*/  STL [R1+0x2c0], R22 ;  /* 0x0002c01601007387 */ /* 0x0001e20000100800 */
[--C-:B------:R-:W-:Y:S02]  /*1b9e0*/  @!P0 IMAD.IADD R17, R17, 0x1, -R55.reuse ;  /* 0x0000000111118824 */ /* 0x100fe400078e0a37 */
[----:B------:R-:W-:Y:S01]  /*1b9f0*/  @!P6 IMAD.IADD R59, R59, 0x1, -R55 ;  /* 0x000000013b3be824 */ /* 0x000fe200078e0a37 */
[----:B0-----:R-:W2:Y:S01]  /*1ba00*/  LDL.LU R22, [R1+0x5828] ;  /* 0x0058280001167983 */ /* 0x001ea20000300800 */
[----:B------:R-:W-:-:S03]  /*1ba10*/  ISETP.GT.U32.AND P5, PT, R55, R25, PT ;  /* 0x000000193700720c */ /* 0x000fc60003fa4070 */
        /* <DEDUP_REMOVED lines=11> */
[----:B---3--:R-:W-:Y:S01]  /*1bad0*/  IABS R15, R61 ;  /* 0x0000003d000f7213 */ /* 0x008fe20000000000 */
[----:B------:R-:W-:Y:S01]  /*1bae0*/  IMAD R5, R55, R13, R11 ;  /* 0x0000000d37057224 */ /* 0x000fe200078e020b */
[----:B----4-:R-:W-:Y:S01]  /*1baf0*/  IABS R11, R60 ;  /* 0x0000003c000b7213 */ /* 0x010fe20000000000 */
[----:B------:R1:W-:Y:S04]  /*1bb00*/  STL [R1+0x2a4], R25 ;  /* 0x0002a41901007387 */ /* 0x0003e80000100800 */
[----:B------:R-:W3:Y:S04]  /*1bb10*/  LDL R61, [R1+0x4e0c] ;  /* 0x004e0c00013d7983 */ /* 0x000ee80000100800 */
[----:B------:R-:W4:Y:S04]  /*1bb20*/  LDL R60, [R1+0x4e10] ;  /* 0x004e1000013c7983 */ /* 0x000f280000100800 */
        /* <DEDUP_REMOVED lines=8> */
[----:B------:R-:W-:-:S09]  /*1bbb0*/  ISETP.GT.U32.AND P0, PT, R55, R6, PT ;  /* 0x000000063700720c */ /* 0x000fd20003f04070 */
[--C-:B------:R-:W-:Y:S02]  /*1bbc0*/  @!P3 IMAD.IADD R0, R0, 0x1, -R55.reuse ;  /* 0x000000010000b824 */ /* 0x100fe400078e0a37 */
[--C-:B------:R-:W-:Y:S02]  /*1bbd0*/  @!P6 IMAD.IADD R26, R26, 0x1, -R55.reuse ;  /* 0x000000011a1ae824 */ /* 0x100fe400078e0a37 */
[----:B------:R-:W-:Y:S01]  /*1bbe0*/  @!P0 IMAD.IADD R6, R6, 0x1, -R55 ;  /* 0x0000000106068824 */ /* 0x000fe200078e0a37 */
[C---:B------:R-:W-:Y:S02]  /*1bbf0*/  ISETP.GT.U32.AND P3, PT, R55.reuse, R0, PT ;  /* 0x000000003700720c */ /* 0x040fe40003f64070 */
[C---:B------:R-:W-:Y:S02]  /*1bc00*/  ISETP.GT.U32.AND P5, PT, R55.reuse, R22, PT ;  /* 0x000000163700720c */ /* 0x040fe40003fa4070 */
[C---:B------:R-:W-:Y:S02]  /*1bc10*/  ISETP.GT.U32.AND P6, PT, R55.reuse, R26, PT ;  /* 0x0000001a3700720c */ /* 0x040fe40003fc4070 */
[----:B------:R-:W-:-:S09]  /*1bc20*/  ISETP.GT.U32.AND P0, PT, R55, R6, PT ;  /* 0x000000063700720c */ /* 0x000fd20003f04070 */
[----:B------:R-:W-:-:S05]  /*1bc30*/  @!P5 IMAD.IADD R22, R22, 0x1, -R55 ;  /* 0x000000011616d824 */ /* 0x000fca00078e0a37 */
        /* <DEDUP_REMOVED lines=10> */
[C---:B-1----:R-:W-:Y:S01]  /*1bce0*/  IMAD R25, R55.reuse, R18, R15 ;  /* 0x0000001237197224 */ /* 0x042fe200078e020f */
[----:B---3--:R-:W-:Y:S01]  /*1bcf0*/  IABS R15, R61 ;  /* 0x0000003d000f7213 */ /* 0x008fe20000000000 */
[----:B------:R-:W-:Y:S01]  /*1bd00*/  IMAD R17, R55, R13, R11 ;  /* 0x0000000d37117224 */ /* 0x000fe200078e020b */
[----:B----4-:R-:W-:Y:S01]  /*1bd10*/  IABS R11, R60 ;  /* 0x0000003c000b7213 */ /* 0x010fe20000000000 */
[----:B0-----:R-:W3:Y:S04]  /*1bd20*/  LDL.LU R0, [R1+0x5824] ;  /* 0x0058240001007983 */ /* 0x001ee80000300800 */
[----:B------:R-:W-:Y:S04]  /*1bd30*/  STL [R1+0x298], R26 ;  /* 0x0002981a01007387 */ /* 0x000fe80000100800 */
[----:B------:R-:W4:Y:S04]  /*1bd40*/  LDL R61, [R1+0x4e18] ;  /* 0x004e1800013d7983 */ /* 0x000f280000100800 */
[----:B------:R-:W3:Y:S04]  /*1bd50*/  LDL R60, [R1+0x4e1c] ;  /* 0x004e1c00013c7983 */ /* 0x000ee80000100800 */
        /* <DEDUP_REMOVED lines=29> */
[----:B------:R-:W-:Y:S01]  /*1bf30*/  IMAD R22, R55, R13, R11 ;  /* 0x0000000d37167224 */ /* 0x000fe200078e020b */
[----:B0-----:R-:W2:Y:S04]  /*1bf40*/  LDL.LU R40, [R1+0x5820] ;  /* 0x0058200001287983 */ /* 0x001ea80000300800 */
[----:B------:R-:W-:Y:S04]  /*1bf50*/  STL [R1+0x284], R58 ;  /* 0x0002843a01007387 */ /* 0x000fe80000100800 */
[----:B------:R0:W-:Y:S01]  /*1bf60*/  STL [R1+0x290], R19 ;  /* 0x0002901301007387 */ /* 0x0001e20000100800 */
        /* <DEDUP_REMOVED lines=33> */
[----:B0-----:R-:W2:Y:S04]  /*1c180*/  LDL.LU R41, [R1+0x581c] ;  /* 0x00581c0001297983 */ /* 0x001ea80000300800 */
[----:B------:R0:W-:Y:S01]  /*1c190*/  STL [R1+0x27c], R24 ;  /* 0x00027c1801007387 */ /* 0x0001e20000100800 */
        /* <DEDUP_REMOVED lines=97> */
[----:B------:R-:W-:Y:S02]  /*1c7b0*/  @!P6 IMAD.IADD R51, R51, 0x1, -R55 ;  /* 0x000000013333e824 */ /* 0x000fe400078e0a37 */
[----:B------:R-:W-:Y:S02]  /*1c7c0*/  IMAD.MOV R13, RZ, RZ, -R13 ;  /* 0x000000ffff0d7224 */ /* 0x000fe400078e0a0d */
[----:B------:R-:W-:Y:S01]  /*1c7d0*/  @!P5 IMAD.IADD R28, R28, 0x1, -R55 ;  /* 0x000000011c1cd824 */ /* 0x000fe200078e0a37 */
[----:B------:R0:W-:Y:S01]  /*1c7e0*/  STL [R1+0x230], R49 ;  /* 0x0002303101007387 */ /* 0x0001e20000100800 */
[----:B------:R-:W-:-:S04]  /*1c7f0*/  IMAD.HI.U32 R18, R2, R15, RZ ;  /* 0x0000000f02127227 */ /* 0x000fc800078e00ff */
[----:B------:R-:W-:Y:S02]  /*1c800*/  IMAD R53, R55, R13, R11 ;  /* 0x0000000d37357224 */ /* 0x000fe400078e020b */
[----:B------:R-:W-:Y:S01]  /*1c810*/  IMAD.MOV R18, RZ, RZ, -R18 ;  /* 0x000000ffff127224 */ /* 0x000fe200078e0a12 */
[----:B0-----:R-:W2:Y:S01]  /*1c820*/  LDL.LU R49, [R1+0x5810] ;  /* 0x0058100001317983 */ /* 0x001ea20000300800 */
[----:B----4-:R-:W-:-:S03]  /*1c830*/  IABS R11, R60 ;  /* 0x0000003c000b7213 */ /* 0x010fc60000000000 */
[----:B------:R-:W-:Y:S01]  /*1c840*/  STL [R1+0x234], R51 ;  /* 0x0002343301007387 */ /* 0x000fe20000100800 */
[----:B------:R-:W-:-:S03]  /*1c850*/  @!P0 IMAD.IADD R10, R10, 0x1, -R55 ;  /* 0x000000010a0a8824 */ /* 0x000fc600078e0a37 */
[----:B------:R0:W-:Y:S04]  /*1c860*/  STL [R1+0x218], R28 ;  /* 0x0002181c01007387 */ /* 0x0001e80000100800 */
[----:B------:R-:W4:Y:S01]  /*1c870*/  LDL R60, [R1+0x4e58] ;  /* 0x004e5800013c7983 */ /* 0x000f220000100800 */
[----:B------:R-:W-:Y:S01]  /*1c880*/  IMAD R57, R55, R18, R15 ;  /* 0x0000001237397224 */ /* 0x000fe200078e020f */
[----:B---3--:R-:W-:Y:S02]  /*1c890*/  IABS R15, R61 ;  /* 0x0000003d000f7213 */ /* 0x008fe40000000000 */
        /* <DEDUP_REMOVED lines=11> */
[----:B------:R-:W-:-:S03]  /*1c950*/  @!P6 IMAD.IADD R43, R43, 0x1, -R55 ;  /* 0x000000012b2be824 */ /* 0x000fc600078e0a37 */
[C---:B------:R-:W-:Y:S02]  /*1c960*/  ISETP.GT.U32.AND P3, PT, R55.reuse, R50, PT ;  /* 0x000000323700720c */ /* 0x040fe40003f64070 */
[C---:B------:R-:W-:Y:S02]  /*1c970*/  ISETP.GT.U32.AND P6, PT, R55.reuse, R43, PT ;  /* 0x0000002b3700720c */ /* 0x040fe40003fc4070 */
[----:B------:R-:W-:Y:S01]  /*1c980*/  ISETP.GT.U32.AND P0, PT, R55, R16, PT ;  /* 0x000000103700720c */ /* 0x000fe20003f04070 */
[----:B------:R-:W-:-:S04]  /*1c990*/  IMAD.HI.U32 R13, R2, R11, RZ ;  /* 0x0000000b020d7227 */ /* 0x000fc800078e00ff */
[----:B------:R-:W-:-:S04]  /*1c9a0*/  IMAD.MOV R13, RZ, RZ, -R13 ;  /* 0x000000ffff0d7224 */ /* 0x000fc800078e0a0d */
[--C-:B------:R-:W-:Y:S02]  /*1c9b0*/  @!P3 IMAD.IADD R50, R50, 0x1, -R55.reuse ;  /* 0x000000013232b824 */ /* 0x100fe400078e0a37 */
[--C-:B------:R-:W-:Y:S02]  /*1c9c0*/  @!P6 IMAD.IADD R43, R43, 0x1, -R55.reuse ;  /* 0x000000012b2be824 */ /* 0x100fe400078e0a37 */
[--C-:B------:R-:W-:Y:S01]  /*1c9d0*/  @!P5 IMAD.IADD R29, R29, 0x1, -R55.reuse ;  /* 0x000000011d1dd824 */ /* 0x100fe200078e0a37 */
[----:B------:R0:W-:Y:S01]  /*1c9e0*/  STL [R1+0x220], R50 ;  /* 0x0002203201007387 */ /* 0x0001e20000100800 */
[----:B------:R-:W-:Y:S02]  /*1c9f0*/  @!P0 IMAD.IADD R16, R16, 0x1, -R55 ;  /* 0x0000000110108824 */ /* 0x000fe400078e0a37 */
[C---:B------:R-:W-:Y:S01]  /*1ca00*/  IMAD R51, R55.reuse, R13, R11 ;  /* 0x0000000d37337224 */ /* 0x040fe200078e020b */
[C---:B------:R-:W-:Y:S02]  /*1ca10*/  ISETP.GT.U32.AND P5, PT, R55.reuse, R29, PT ;  /* 0x0000001d3700720c */ /* 0x040fe40003fa4070 */
[----:B------:R-:W-:-:S02]  /*1ca20*/  ISETP.GT.U32.AND P0, PT, R55, R16, PT ;  /* 0x000000103700720c */ /* 0x000fc40003f04070 */
[----:B----4-:R-:W-:Y:S01]  /*1ca30*/  IABS R11, R60 ;  /* 0x0000003c000b7213 */ /* 0x010fe20000000000 */
[----:B0-----:R-:W4:Y:S04]  /*1ca40*/  LDL.LU R50, [R1+0x580c] ;  /* 0x00580c0001327983 */ /* 0x001f280000300800 */
[----:B------:R0:W-:Y:S04]  /*1ca50*/  STL [R1+0x208], R43 ;  /* 0x0002082b01007387 */ /* 0x0001e80000100800 */
[----:B------:R-:W4:Y:S01]  /*1ca60*/  LDL R60, [R1+0x4e64] ;  /* 0x004e6400013c7983 */ /* 0x000f220000100800 */
[----:B------:R-:W-:-:S04]  /*1ca70*/  IMAD.HI.U32 R18, R2, R15, RZ ;  /* 0x0000000f02127227 */ /* 0x000fc800078e00ff */
[----:B------:R-:W-:Y:S02]  /*1ca80*/  IMAD.MOV R18, RZ, RZ, -R18 ;  /* 0x000000ffff127224 */ /* 0x000fe400078e0a12 */
[--C-:B------:R-:W-:Y:S02]  /*1ca90*/  @!P5 IMAD.IADD R29, R29, 0x1, -R55.reuse ;  /* 0x000000011d1dd824 */ /* 0x100fe400078e0a37 */
[----:B------:R-:W-:Y:S02]  /*1caa0*/  @!P0 IMAD.IADD R16, R16, 0x1, -R55 ;  /* 0x0000000110108824 */ /* 0x000fe400078e0a37 */
[----:B------:R-:W-:Y:S01]  /*1cab0*/  IMAD R10, R55, R18, R15 ;  /* 0x00000012370a7224 */ /* 0x000fe200078e020f */
[----:B---3--:R-:W-:Y:S02]  /*1cac0*/  IABS R15, R61 ;  /* 0x0000003d000f7213 */ /* 0x008fe40000000000 */
        /* <DEDUP_REMOVED lines=16> */
[C---:B------:R-:W-:Y:S01]  /*1cbd0*/  ISETP.GT.U32.AND P5, PT, R55.reuse, R46, PT ;  /* 0x0000002e3700720c */ /* 0x040fe20003fa4070 */
[----:B------:R-:W-:Y:S01]  /*1cbe0*/  IMAD.HI.U32 R13, R2, R11, RZ ;  /* 0x0000000b020d7227 */ /* 0x000fe200078e00ff */
[----:B------:R-:W-:-:S03]  /*1cbf0*/  ISETP.GT.U32.AND P0, PT, R55, R27, PT ;  /* 0x0000001b3700720c */ /* 0x000fc60003f04070 */
[----:B------:R-:W-:-:S04]  /*1cc00*/  IMAD.MOV R13, RZ, RZ, -R13 ;  /* 0x000000ffff0d7224 */ /* 0x000fc800078e0a0d */
[--C-:B------:R-:W-:Y:S02]  /*1cc10*/  @!P3 IMAD.IADD R3, R3, 0x1, -R55.reuse ;  /* 0x000000010303b824 */ /* 0x100fe400078e0a37 */
[--C-:B------:R-:W-:Y:S02]  /*1cc20*/  @!P6 IMAD.IADD R56, R56, 0x1, -R55.reuse ;  /* 0x000000013838e824 */ /* 0x100fe400078e0a37 */
[----:B------:R-:W-:Y:S01]  /*1cc30*/  @!P5 IMAD.IADD R46, R46, 0x1, -R55 ;  /* 0x000000012e2ed824 */ /* 0x000fe200078e0a37 */
[----:B------:R0:W-:Y:S01]  /*1cc40*/  STL [R1+0x1f8], R3 ;  /* 0x0001f80301007387 */ /* 0x0001e20000100800 */
[----:B-1----:R-:W-:Y:S01]  /*1cc50*/  IMAD R16, R55, R13, R11 ;  /* 0x0000000d37107224 */ /* 0x002fe200078e020b */
[----:B----4-:R-:W-:Y:S02]  /*1cc60*/  IABS R11, R60 ;  /* 0x0000003c000b7213 */ /* 0x010fe40000000000 */
[----:B0-----:R-:W4:Y:S04]  /*1cc70*/  LDL.LU R3, [R1+0x5808] ;  /* 0x0058080001037983 */ /* 0x001f280000300800 */
[----:B------:R0:W-:Y:S04]  /*1cc80*/  STL [R1+0x1fc], R56 ;  /* 0x0001fc3801007387 */ /* 0x0001e80000100800 */
[----:B------:R-:W-:Y:S04]  /*1cc90*/  STL [R1+0x200], R46 ;  /* 0x0002002e01007387 */ /* 0x000fe80000100800 */
[----:B------:R-:W4:Y:S01]  /*1cca0*/  LDL R60, [R1+0x4e70] ;  /* 0x004e7000013c7983 */ /* 0x000f220000100800 */
[----:B------:R-:W-:-:S05]  /*1ccb0*/  @!P0 IMAD.IADD R27, R27, 0x1, -R55 ;  /* 0x000000011b1b8824 */ /* 0x000fca00078e0a37 */
[----:B------:R-:W-:Y:S01]  /*1ccc0*/  ISETP.GT.U32.AND P0, PT, R55, R27, PT ;  /* 0x0000001b3700720c */ /* 0x000fe20003f04070 */
[----:B------:R-:W-:-:S04]  /*1ccd0*/  IMAD.HI.U32 R18, R2, R15, RZ ;  /* 0x0000000f02127227 */ /* 0x000fc800078e00ff */
[----:B------:R-:W-:-:S04]  /*1cce0*/  IMAD.MOV R18, RZ, RZ, -R18 ;  /* 0x000000ffff127224 */ /* 0x000fc800078e0a12 */
[----:B------:R-:W-:Y:S01]  /*1ccf0*/  IMAD R29, R55, R18, R15 ;  /* 0x00000012371d7224 */ /* 0x000fe200078e020f */
[----:B---3--:R-:W-:Y:S02]  /*1cd00*/  IABS R15, R61 ;  /* 0x0000003d000f7213 */ /* 0x008fe40000000000 */
[----:B------:R-:W3:Y:S01]  /*1cd10*/  LDL R61, [R1+0x4e6c] ;  /* 0x004e6c00013d7983 */ /* 0x000ee20000100800 */
[----:B------:R-:W-:-:S05]  /*1cd20*/  @!P0 IMAD.IADD R27, R27, 0x1, -R55 ;  /* 0x000000011b1b8824 */ /* 0x000fca00078e0a37 */
[----:B------:R1:W-:Y:S01]  /*1cd30*/  STL [R1+0x1e8], R27 ;  /* 0x0001e81b01007387 */ /* 0x0003e20000100800 */
[----:B--2---:R-:W-:-:S05]  /*1cd40*/  IABS R20, R20 ;  /* 0x0000001400147213 */ /* 0x004fca0000000000 */
[----:B------:R-:W-:-:S04]  /*1cd50*/  IMAD.HI.U32 R21, R2, R20, RZ ;  /* 0x0000001402157227 */ /* 0x000fc800078e00ff */
[----:B------:R-:W-:-:S04]  /*1cd60*/  IMAD.MOV R21, RZ, RZ, -R21 ;  /* 0x000000ffff157224 */ /* 0x000fc800078e0a15 */
[C---:B0-----:R-:W-:Y:S02]  /*1cd70*/  IMAD R56, R55.reuse, R21, R20 ;  /* 0x0000001537387224 */ /* 0x041fe400078e0214 */
        /* <DEDUP_REMOVED lines=8> */
[----:B------:R-:W-:-:S06]  /*1ce00*/  IMAD.MOV R13, RZ, RZ, -R13 ;  /* 0x000000ffff0d7224 */ /* 0x000fcc00078e0a0d */
[--C-:B------:R-:W-:Y:S02]  /*1ce10*/  @!P3 IMAD.IADD R4, R4, 0x1, -R55.reuse ;  /* 0x000000010404b824 */ /* 0x100fe400078e0a37 */
[----:B------:R-:W-:Y:S02]  /*1ce20*/  @!P6 IMAD.IADD R48, R48, 0x1, -R55 ;  /* 0x000000013030e824 */ /* 0x000fe400078e0a37 */
[----:B-1----:R-:W-:Y:S01]  /*1ce30*/  IMAD R27, R55, R13, R11 ;  /* 0x0000000d371b7224 */ /* 0x002fe200078e020b */
[----:B------:R0:W-:Y:S01]  /*1ce40*/  STL [R1+0x1f0], R4 ;  /* 0x0001f00401007387 */ /* 0x0001e20000100800 */
[----:B----4-:R-:W-:-:S03]  /*1ce50*/  IABS R11, R60 ;  /* 0x0000003c000b7213 */ /* 0x010fc60000000000 */
[----:B0-----:R-:W4:Y:S04]  /*1ce60*/  LDL.LU R4, [R1+0x5804] ;  /* 0x0058040001047983 */ /* 0x001f280000300800 */
[----:B------:R-:W-:Y:S04]  /*1ce70*/  STL [R1+0x1f4], R48 ;  /* 0x0001f43001007387 */ /* 0x000fe80000100800 */
[----:B------:R-:W4:Y:S01]  /*1ce80*/  LDL R60, [R1+0x51c8] ;  /* 0x0051c800013c7983 */ /* 0x000f220000100800 */
[C---:B------:R-:W-:Y:S02]  /*1ce90*/  ISETP.GT.U32.AND P5, PT, R55.reuse, R39, PT ;  /* 0x000000273700720c */ /* 0x040fe40003fa4070 */
[----:B------:R-:W-:-:S11]  /*1cea0*/  ISETP.GT.U32.AND P0, PT, R55, R14, PT ;  /* 0x0000000e3700720c */ /* 0x000fd60003f04070 */
[--C-:B------:R-:W-:Y:S02]  /*1ceb0*/  @!P5 IMAD.IADD R39, R39, 0x1, -R55.reuse ;  /* 0x000000012727d824 */ /* 0x100fe400078e0a37 */
[----:B------:R-:W-:-:S03]  /*1cec0*/  @!P0 IMAD.IADD R14, R14, 0x1, -R55 ;  /* 0x000000010e0e8824 */ /* 0x000fc600078e0a37 */
[C---:B------:R-:W-:Y:S02]  /*1ced0*/  ISETP.GT.U32.AND P5, PT, R55.reuse, R39, PT ;  /* 0x000000273700720c */ /* 0x040fe40003fa4070 */
[----:B------:R-:W-:Y:S01]  /*1cee0*/  ISETP.GT.U32.AND P0, PT, R55, R14, PT ;  /* 0x0000000e3700720c */ /* 0x000fe20003f04070 */
[----:B------:R-:W-:-:S04]  /*1cef0*/  IMAD.HI.U32 R18, R2, R15, RZ ;  /* 0x0000000f02127227 */ /* 0x000fc800078e00ff */
[----:B------:R-:W-:-:S04]  /*1cf00*/  IMAD.MOV R18, RZ, RZ, -R18 ;  /* 0x000000ffff127224 */ /* 0x000fc800078e0a12 */
[----:B------:R-:W-:Y:S02]  /*1cf10*/  IMAD R46, R55, R18, R15 ;  /* 0x00000012372e7224 */ /* 0x000fe400078e020f */
[--C-:B------:R-:W-:Y:S02]  /*1cf20*/  @!P5 IMAD.IADD R39, R39, 0x1, -R55.reuse ;  /* 0x000000012727d824 */ /* 0x100fe400078e0a37 */
[----:B------:R-:W-:Y:S01]  /*1cf30*/  @!P0 IMAD.IADD R14, R14, 0x1, -R55 ;  /* 0x000000010e0e8824 */ /* 0x000fe200078e0a37 */
        /* <DEDUP_REMOVED lines=21> */
[--C-:B------:R-:W-:Y:S02]  /*1d090*/  @!P6 IMAD.IADD R59, R59, 0x1, -R55.reuse ;  /* 0x000000013b3be824 */ /* 0x100fe400078e0a37 */
[----:B------:R-:W-:Y:S01]  /*1d0a0*/  @!P5 IMAD.IADD R25, R25, 0x1, -R55 ;  /* 0x000000011919d824 */ /* 0x000fe200078e0a37 */
[----:B------:R0:W-:Y:S01]  /*1d0b0*/  STL [R1+0x1e4], R5 ;  /* 0x0001e40501007387 */ /* 0x0001e20000100800 */
[C---:B------:R-:W-:Y:S01]  /*1d0c0*/  IMAD R39, R55.reuse, R13, R11 ;  /* 0x0000000d37277224 */ /* 0x040fe200078e020b */
[----:B----4-:R-:W-:Y:S02]  /*1d0d0*/  IABS R11, R60 ;  /* 0x0000003c000b7213 */ /* 0x010fe40000000000 */
[----:B0-----:R-:W4:Y:S04]  /*1d0e0*/  LDL.LU R5, [R1+0x5800] ;  /* 0x0058000001057983 */ /* 0x001f280000300800 */
[----:B------:R-:W-:Y:S04]  /*1d0f0*/  STL [R1+0x1c8], R59 ;  /* 0x0001c83b01007387 */ /* 0x000fe80000100800 */
[----:B------:R0:W-:Y:S04]  /*1d100*/  STL [R1+0x1cc], R25 ;  /* 0x0001cc1901007387 */ /* 0x0001e80000100800 */
[----:B------:R-:W4:Y:S01]  /*1d110*/  LDL R60, [R1+0x51d4] ;  /* 0x0051d400013c7983 */ /* 0x000f220000100800 */
[----:B------:R-:W-:Y:S01]  /*1d120*/  ISETP.GT.U32.AND P0, PT, R55, R17, PT ;  /* 0x000000113700720c */ /* 0x000fe20003f04070 */
[----:B------:R-:W-:-:S12]  /*1d130*/  IMAD.HI.U32 R18, R2, R15, RZ ;  /* 0x0000000f02127227 */ /* 0x000fd800078e00ff */
[----:B------:R-:W-:-:S05]  /*1d140*/  @!P0 IMAD.IADD R17, R17, 0x1, -R55 ;  /* 0x0000000111118824 */ /* 0x000fca00078e0a37 */
[----:B------:R-:W-:Y:S01]  /*1d150*/  ISETP.GT.U32.AND P0, PT, R55, R17, PT ;  /* 0x000000113700720c */ /* 0x000fe20003f04070 */
[----:B------:R-:W-:-:S04]  /*1d160*/  IMAD.MOV R18, RZ, RZ, -R18 ;  /* 0x000000ffff127224 */ /* 0x000fc800078e0a12 */
[----:B------:R-:W-:Y:S01]  /*1d170*/  IMAD R48, R55, R18, R15 ;  /* 0x0000001237307224 */ /* 0x000fe200078e020f */
[----:B---3--:R-:W-:Y:S02]  /*1d180*/  IABS R15, R61 ;  /* 0x0000003d000f7213 */ /* 0x008fe40000000000 */
[----:B------:R-:W3:Y:S05]  /*1d190*/  LDL R61, [R1+0x51d0] ;  /* 0x0051d000013d7983 */ /* 0x000eea0000100800 */
[----:B------:R-:W-:-:S05]  /*1d1a0*/  @!P0 IMAD.IADD R17, R17, 0x1, -R55 ;  /* 0x0000000111118824 */ /* 0x000fca00078e0a37 */
        /* <DEDUP_REMOVED lines=16> */
[----:B------:R-:W-:Y:S01]  /*1d2b0*/  IMAD R59, R55, R13, R11 ;  /* 0x0000000d373b7224 */ /* 0x000fe200078e020b */
[----:B------:R0:W-:Y:S01]  /*1d2c0*/  STL [R1+0x1bc], R6 ;  /* 0x0001bc0601007387 */ /* 0x0001e20000100800 */
[----:B----4-:R-:W-:-:S03]  /*1d2d0*/  IABS R11, R60 ;  /* 0x0000003c000b7213 */ /* 0x010fc60000000000 */
[----:B0-----:R-:W4:Y:S04]  /*1d2e0*/  LDL.LU R6, [R1+0x57fc] ;  /* 0x0057fc0001067983 */ /* 0x001f280000300800 */
[----:B------:R0:W-:Y:S04]  /*1d2f0*/  STL [R1+0x1c0], R26 ;  /* 0x0001c01a01007387 */ /* 0x0001e80000100800 */
        /* <DEDUP_REMOVED lines=36> */
[C---:B-1----:R-:W-:Y:S01]  /*1d540*/  IMAD R19, R55.reuse, R13, R11 ;  /* 0x0000000d37137224 */ /* 0x042fe200078e020b */
[----:B----4-:R-:W-:Y:S02]  /*1d550*/  IABS R11, R60 ;  /* 0x0000003c000b7213 */ /* 0x010fe40000000000 */
[----:B0-----:R-:W4:Y:S04]  /*1d560*/  LDL.LU R7, [R1+0x57f8] ;  /* 0x0057f80001077983 */ /* 0x001f280000300800 */
[----:B------:R0:W-:Y:S04]  /*1d570*/  STL [R1+0x1b8], R58 ;  /* 0x0001b83a01007387 */ /* 0x0001e80000100800 */
[----:B------:R-:W-:Y:S04]  /*1d580*/  STL [R1+0x1a4], R24 ;  /* 0x0001a41801007387 */ /* 0x000fe80000100800 */
        /* <DEDUP_REMOVED lines=10> */
[----:B------:R1:W-:Y:S01]  /*1d630*/  STL [R1+0x1a8], R23 ;  /* 0x0001a81701007387 */ /* 0x0003e20000100800 */
[C---:B------:R-:W-:Y:S02]  /*1d640*/  ISETP.GT.U32.AND P3, PT, R55.reuse, R8, PT ;  /* 0x000000083700720c */ /* 0x040fe40003f64070 */
[----:B------:R-:W-:Y:S02]  /*1d650*/  ISETP.GT.U32.AND P6, PT, R55, R47, PT ;  /* 0x0000002f3700720c */ /* 0x000fe40003fc4070 */
[----:B--2---:R-:W-:-:S05]  /*1d660*/  IABS R20, R20 ;  /* 0x0000001400147213 */ /* 0x004fca0000000000 */
[----:B------:R-:W-:-:S04]  /*1d670*/  IMAD.HI.U32 R21, R2, R20, RZ ;  /* 0x0000001402157227 */ /* 0x000fc800078e00ff */
[----:B------:R-:W-:-:S04]  /*1d680*/  IMAD.MOV R21, RZ, RZ, -R21 ;  /* 0x000000ffff157224 */ /* 0x000fc800078e0a15 */
[----:B0-----:R-:W-:Y:S02]  /*1d690*/  IMAD R58, R55, R21, R20 ;  /* 0x00000015373a7224 */ /* 0x001fe400078e0214 */
[----:B------:R-:W2:Y:S01]  /*1d6a0*/  LDL R20, [R1+0x51e4] ;  /* 0x0051e40001147983 */ /* 0x000ea20000100800 */
        /* <DEDUP_REMOVED lines=9> */
[----:B------:R0:W-:Y:S04]  /*1d740*/  STL [R1+0x1ac], R8 ;  /* 0x0001ac0801007387 */ /* 0x0001e80000100800 */
[----:B0-----:R-:W2:Y:S04]  /*1d750*/  LDL.LU R8, [R1+0x57f4] ;  /* 0x0057f40001087983 */ /* 0x001ea80000300800 */
[----:B------:R-:W-:Y:S01]  /*1d760*/  STL [R1+0x198], R47 ;  /* 0x0001982f01007387 */ /* 0x000fe20000100800 */
[----:B----4-:R-:W-:-:S03]  /*1d770*/  IABS R11, R60 ;  /* 0x0000003c000b7213 */ /* 0x010fc60000000000 */
        /* <DEDUP_REMOVED lines=9> */
[C---:B------:R-:W-:Y:S02]  /*1d810*/  IMAD R24, R55.reuse, R18, R15 ;  /* 0x0000001237187224 */ /* 0x040fe400078e020f */
[--C-:B------:R-:W-:Y:S02]  /*1d820*/  @!P5 IMAD.IADD R44, R44, 0x1, -R55.reuse ;  /* 0x000000012c2cd824 */ /* 0x100fe400078e0a37 */
[----:B------:R-:W-:Y:S01]  /*1d830*/  @!P0 IMAD.IADD R12, R12, 0x1, -R55 ;  /* 0x000000010c0c8824 */ /* 0x000fe200078e0a37 */
[----:B---3--:R-:W-:Y:S02]  /*1d840*/  IABS R15, R61 ;  /* 0x0000003d000f7213 */ /* 0x008fe40000000000 */
[----:B------:R-:W3:Y:S04]  /*1d850*/  LDL R61, [R1+0x51f4] ;  /* 0x0051f400013d7983 */ /* 0x000ee80000100800 */
[----:B------:R-:W-:Y:S04]  /*1d860*/  STL [R1+0x19c], R44 ;  /* 0x00019c2c01007387 */ /* 0x000fe80000100800 */
[----:B------:R0:W-:Y:S01]  /*1d870*/  STL [R1+0x1a0], R12 ;  /* 0x0001a00c01007387 */ /* 0x0001e20000100800 */
[----:B------:R-:W-:-:S02]  /*1d880*/  ISETP.GT.U32.AND P3, PT, R55, R9, PT ;  /* 0x000000093700720c */ /* 0x000fc40003f64070 */
[C---:B------:R-:W-:Y:S02]  /*1d890*/  ISETP.GT.U32.AND P6, PT, R55.reuse, R57, PT ;  /* 0x000000393700720c */ /* 0x040fe40003fc4070 */
[----:B------:R-:W-:-:S09]  /*1d8a0*/  ISETP.GT.U32.AND P5, PT, R55, R53, PT ;  /* 0x000000353700720c */ /* 0x000fd20003fa4070 */
[--C-:B------:R-:W-:Y:S02]  /*1d8b0*/  @!P3 IMAD.IADD R9, R9, 0x1, -R55.reuse ;  /* 0x000000010909b824 */ /* 0x100fe400078e0a37 */
[----:B------:R-:W-:Y:S01]  /*1d8c0*/  @!P6 IMAD.IADD R57, R57, 0x1, -R55 ;  /* 0x000000013939e824 */ /* 0x000fe200078e0a37 */
[----:B--2---:R-:W-:-:S05]  /*1d8d0*/  IABS R20, R20 ;  /* 0x0000001400147213 */ /* 0x004fca0000000000 */
[----:B------:R-:W-:-:S04]  /*1d8e0*/  IMAD.HI.U32 R21, R2, R20, RZ ;  /* 0x0000001402157227 */ /* 0x000fc800078e00ff */
[----:B------:R-:W-:-:S04]  /*1d8f0*/  IMAD.MOV R21, RZ, RZ, -R21 ;  /* 0x000000ffff157224 */ /* 0x000fc800078e0a15 */
[----:B0-----:R-:W-:Y:S02]  /*1d900*/  IMAD R12, R55, R21, R20 ;  /* 0x00000015370c7224 */ /* 0x001fe400078e0214 */
[----:B------:R-:W2:Y:S01]  /*1d910*/  LDL R20, [R1+0x51f0] ;  /* 0x0051f00001147983 */ /* 0x000ea20000100800 */
        /* <DEDUP_REMOVED lines=10> */
[----:B------:R-:W-:-:S03]  /*1d9c0*/  IMAD R44, R55, R13, R11 ;  /* 0x0000000d372c7224 */ /* 0x000fc600078e020b */
[----:B0-----:R-:W2:Y:S01]  /*1d9d0*/  LDL.LU R9, [R1+0x57f0] ;  /* 0x0057f00001097983 */ /* 0x001ea20000300800 */
[----:B----4-:R-:W-:-:S03]  /*1d9e0*/  IABS R11, R60 ;  /* 0x0000003c000b7213 */ /* 0x010fc60000000000 */
[----:B------:R-:W-:Y:S04]  /*1d9f0*/  STL [R1+0x190], R57 ;  /* 0x0001903901007387 */ /* 0x000fe80000100800 */
        /* <DEDUP_REMOVED lines=13> */
[----:B------:R-:W-:-:S11]  /*1dad0*/  ISETP.GT.U32.AND P6, PT, R55, R51, PT ;  /* 0x000000333700720c */ /* 0x000fd60003fc4070 */
[--C-:B------:R-:W-:Y:S02]  /*1dae0*/  @!P3 IMAD.IADD R10, R10, 0x1, -R55.reuse ;  /* 0x000000010a0ab824 */ /* 0x100fe400078e0a37 */
[----:B------:R-:W-:-:S03]  /*1daf0*/  @!P6 IMAD.IADD R51, R51, 0x1, -R55 ;  /* 0x000000013333e824 */ /* 0x000fc600078e0a37 */
[C---:B------:R-:W-:Y:S02]  /*1db00*/  ISETP.GT.U32.AND P3, PT, R55.reuse, R10, PT ;  /* 0x0000000a3700720c */ /* 0x040fe40003f64070 */
[----:B------:R-:W-:Y:S01]  /*1db10*/  ISETP.GT.U32.AND P6, PT, R55, R51, PT ;  /* 0x000000333700720c */ /* 0x000fe20003fc4070 */
[----:B------:R-:W-:Y:S01]  /*1db20*/  IMAD.HI.U32 R13, R2, R11, RZ ;  /* 0x0000000b020d7227 */ /* 0x000fe200078e00ff */
[----:B--2---:R-:W-:-:S05]  /*1db30*/  IABS R20, R20 ;  /* 0x0000001400147213 */ /* 0x004fca0000000000 */
[----:B------:R-:W-:-:S04]  /*1db40*/  IMAD.HI.U32 R21, R2, R20, RZ ;  /* 0x0000001402157227 */ /* 0x000fc800078e00ff */
[----:B------:R-:W-:-:S04]  /*1db50*/  IMAD.MOV R21, RZ, RZ, -R21 ;  /* 0x000000ffff157224 */ /* 0x000fc800078e0a15 */
[----:B0-----:R-:W-:Y:S02]  /*1db60*/  IMAD R28, R55, R21, R20 ;  /* 0x00000015371c7224 */ /* 0x001fe400078e0214 */
[----:B------:R-:W2:Y:S01]  /*1db70*/  LDL R20, [R1+0x51fc] ;  /* 0x0051fc0001147983 */ /* 0x000ea20000100800 */
[----:B------:R-:W-:Y:S02]  /*1db80*/  @!P3 IMAD.IADD R10, R10, 0x1, -R55 ;  /* 0x000000010a0ab824 */ /* 0x000fe400078e0a37 */
[----:B------:R-:W-:Y:S02]  /*1db90*/  IMAD.MOV R13, RZ, RZ, -R13 ;  /* 0x000000ffff0d7224 */ /* 0x000fe400078e0a0d */
[----:B------:R-:W-:Y:S01]  /*1dba0*/  @!P6 IMAD.IADD R51, R51, 0x1, -R55 ;  /* 0x000000013333e824 */ /* 0x000fe200078e0a37 */
[----:B------:R0:W-:Y:S01]  /*1dbb0*/  STL [R1+0x184], R10 ;  /* 0x0001840a01007387 */ /* 0x0001e20000100800 */
[----:B------:R-:W-:-:S03]  /*1dbc0*/  IMAD R57, R55, R13, R11 ;  /* 0x0000000d37397224 */ /* 0x000fc600078e020b */
[----:B0-----:R-:W2:Y:S04]  /*1dbd0*/  LDL.LU R10, [R1+0x57ec] ;  /* 0x0057ec00010a7983 */ /* 0x001ea80000300800 */
[----:B------:R0:W-:Y:S01]  /*1dbe0*/  STL [R1+0x188], R51 ;  /* 0x0001883301007387 */ /* 0x0001e20000100800 */
        /* <DEDUP_REMOVED lines=15> */
[----:B------:R1:W-:Y:S04]  /*1dce0*/  STL [R1+0x174], R43 ;  /* 0x0001742b01007387 */ /* 0x0003e80000100800 */
[----:B------:R-:W-:Y:S01]  /*1dcf0*/  STL [R1+0x178], R29 ;  /* 0x0001781d01007387 */ /* 0x000fe20000100800 */
[----:B------:R-:W-:-:S02]  /*1dd00*/  ISETP.GT.U32.AND P3, PT, R55, R16, PT ;  /* 0x000000103700720c */ /* 0x000fc40003f64070 */
        /* <DEDUP_REMOVED lines=12> */
[----:B------:R-:W-:Y:S02]  /*1ddd0*/  @!P5 IMAD.IADD R46, R46, 0x1, -R55 ;  /* 0x000000012e2ed824 */ /* 0x000fe400078e0a37 */
[----:B0-----:R-:W-:Y:S01]  /*1dde0*/  IMAD R51, R55, R13, R11 ;  /* 0x0000000d37337224 */ /* 0x001fe200078e020b */
[----:B--2---:R-:W-:-:S05]  /*1ddf0*/  IABS R20, R20 ;  /* 0x0000001400147213 */ /* 0x004fca0000000000 */
[----:B------:R-:W-:-:S04]  /*1de00*/  IMAD.HI.U32 R21, R2, R20, RZ ;  /* 0x0000001402157227 */ /* 0x000fc800078e00ff */
[----:B------:R-:W-:-:S04]  /*1de10*/  IMAD.MOV R21, RZ, RZ, -R21 ;  /* 0x000000ffff157224 */ /* 0x000fc800078e0a15 */
[----:B-1----:R-:W-:Y:S02]  /*1de20*/  IMAD R43, R55, R21, R20 ;  /* 0x00000015372b7224 */ /* 0x002fe400078e0214 */
[----:B------:R-:W2:Y:S04]  /*1de30*/  LDL R20, [R1+0x5208] ;  /* 0x0052080001147983 */ /* 0x000ea80000100800 */
[----:B------:R0:W-:Y:S04]  /*1de40*/  STL [R1+0x17c], R16 ;  /* 0x00017c1001007387 */ /* 0x0001e80000100800 */
        /* <DEDUP_REMOVED lines=25> */
[----:B0-----:R-:W-:Y:S01]  /*1dfe0*/  IMAD R27, R55, R13, R11 ;  /* 0x0000000d371b7224 */ /* 0x001fe200078e020b */
[----:B--2---:R-:W-:-:S05]  /*1dff0*/  IABS R20, R20 ;  /* 0x0000001400147213 */ /* 0x004fca0000000000 */
[----:B------:R-:W-:-:S04]  /*1e000*/  IMAD.HI.U32 R21, R2, R20, RZ ;  /* 0x0000001402157227 */ /* 0x000fc800078e00ff */
[----:B------:R-:W-:-:S04]  /*1e010*/  IMAD.MOV R21, RZ, RZ, -R21 ;  /* 0x000000ffff157224 */ /* 0x000fc800078e0a15 */
[----:B------:R-:W-:Y:S02]  /*1e020*/  IMAD R56, R55, R21, R20 ;  /* 0x0000001537387224 */ /* 0x000fe400078e0214 */
[----:B------:R-:W2:Y:S04]  /*1e030*/  LDL R20, [R1+0x5214] ;  /* 0x0052140001147983 */ /* 0x000ea80000100800 */
        /* <DEDUP_REMOVED lines=147> */
[----:B------:R0:W-:Y:S04]  /*1e970*/  STL [R1+0x10c], R57 ;  /* 0x00010c3901007387 */ /* 0x0001e80000100800 */
[----:B------:R-:W4:Y:S01]  /*1e980*/  LDL R60, [R1+0x5258] ;  /* 0x00525800013c7983 */ /* 0x000f220000100800 */
[C---:B------:R-:W-:Y:S02]  /*1e990*/  ISETP.GT.U32.AND P5, PT, R55.reuse, R43, PT ;  /* 0x0000002b3700720c */ /* 0x040fe40003fa4070 */
[----:B------:R-:W-:Y:S01]  /*1e9a0*/  ISETP.GT.U32.AND P0, PT, R55, R29, PT ;  /* 0x0000001d3700720c */ /* 0x000fe20003f04070 */
[----:B------:R-:W-:Y:S01]  /*1e9b0*/  IMAD.HI.U32 R18, R2, R15, RZ ;  /* 0x0000000f02127227 */ /* 0x000fe200078e00ff */
[----:B0-----:R-:W4:Y:S09]  /*1e9c0*/  LDL R57, [R1+0x5254] ;  /* 0x0052540001397983 */ /* 0x001f320000100800 */
[----:B------:R-:W-:-:S02]  /*1e9d0*/  @!P5 IMAD.IADD R43, R43, 0x1, -R55 ;  /* 0x000000012b2bd824 */ /* 0x000fc400078e0a37 */
[----:B------:R-:W-:-:S03]  /*1e9e0*/  @!P0 IMAD.IADD R29, R29, 0x1, -R55 ;  /* 0x000000011d1d8824 */ /* 0x000fc600078e0a37 */
[C---:B------:R-:W-:Y:S02]  /*1e9f0*/  ISETP.GT.U32.AND P5, PT, R55.reuse, R43, PT ;  /* 0x0000002b3700720c */ /* 0x040fe40003fa4070 */
[----:B------:R-:W-:Y:S01]  /*1ea00*/  ISETP.GT.U32.AND P0, PT, R55, R29, PT ;  /* 0x0000001d3700720c */ /* 0x000fe20003f04070 */
[----:B------:R-:W-:-:S04]  /*1ea10*/  IMAD.MOV R18, RZ, RZ, -R18 ;  /* 0x000000ffff127224 */ /* 0x000fc800078e0a12 */
[----:B------:R-:W-:Y:S01]  /*1ea20*/  IMAD R44, R55, R18, R15 ;  /* 0x00000012372c7224 */ /* 0x000fe200078e020f */
[----:B---3--:R-:W-:-:S05]  /*1ea30*/  IABS R15, R61 ;  /* 0x0000003d000f7213 */ /* 0x008fca0000000000 */
[--C-:B------:R-:W-:Y:S02]  /*1ea40*/  @!P5 IMAD.IADD R43, R43, 0x1, -R55.reuse ;  /* 0x000000012b2bd824 */ /* 0x100fe400078e0a37 */
[----:B------:R-:W-:-:S03]  /*1ea50*/  @!P0 IMAD.IADD R29, R29, 0x1, -R55 ;  /* 0x000000011d1d8824 */ /* 0x000fc600078e0a37 */
[----:B------:R-:W-:Y:S04]  /*1ea60*/  STL [R1+0xf8], R43 ;  /* 0x0000f82b01007387 */ /* 0x000fe80000100800 */
[----:B------:R0:W-:Y:S01]  /*1ea70*/  STL [R1+0xfc], R29 ;  /* 0x0000fc1d01007387 */ /* 0x0001e20000100800 */
        /* <DEDUP_REMOVED lines=22> */
[----:B0-----:R-:W3:Y:S04]  /*1ebe0*/  LDL.LU R51, [R1+0x57d0] ;  /* 0x0057d00001337983 */ /* 0x001ee80000300800 */
        /* <DEDUP_REMOVED lines=9> */
[----:B------:R-:W-:Y:S02]  /*1ec80*/  IABS R15, R57 ;  /* 0x00000039000f7213 */ /* 0x000fe40000000000 */
        /* <DEDUP_REMOVED lines=22> */
[----:B------:R0:W-:Y:S04]  /*1edf0*/  STL [R1+0xe4], R48 ;  /* 0x0000e43001007387 */ /* 0x0001e80000100800 */
[----:B------:R-:W4:Y:S04]  /*1ee00*/  LDL R60, [R1+0x5270] ;  /* 0x00527000013c7983 */ /* 0x000f280000100800 */
[----:B0-----:R-:W4:Y:S01]  /*1ee10*/  LDL R48, [R1+0x526c] ;  /* 0x00526c0001307983 */ /* 0x001f220000100800 */
[C---:B------:R-:W-:Y:S02]  /*1ee20*/  ISETP.GT.U32.AND P5, PT, R55.reuse, R25, PT ;  /* 0x000000193700720c */ /* 0x040fe40003fa4070 */
[----:B------:R-:W-:-:S11]  /*1ee30*/  ISETP.GT.U32.AND P0, PT, R55, R22, PT ;  /* 0x000000163700720c */ /* 0x000fd60003f04070 */
[--C-:B------:R-:W-:Y:S02]  /*1ee40*/  @!P5 IMAD.IADD R25, R25, 0x1, -R55.reuse ;  /* 0x000000011919d824 */ /* 0x100fe400078e0a37 */
[----:B------:R-:W-:-:S03]  /*1ee50*/  @!P0 IMAD.IADD R22, R22, 0x1, -R55 ;  /* 0x0000000116168824 */ /* 0x000fc600078e0a37 */
[C---:B------:R-:W-:Y:S02]  /*1ee60*/  ISETP.GT.U32.AND P5, PT, R55.reuse, R25, PT ;  /* 0x000000193700720c */ /* 0x040fe40003fa4070 */
[----:B------:R-:W-:-:S11]  /*1ee70*/  ISETP.GT.U32.AND P0, PT, R55, R22, PT ;  /* 0x000000163700720c */ /* 0x000fd60003f04070 */
[--C-:B------:R-:W-:Y:S02]  /*1ee80*/  @!P5 IMAD.IADD R25, R25, 0x1, -R55.reuse ;  /* 0x000000011919d824 */ /* 0x100fe400078e0a37 */
[----:B------:R-:W-:-:S03]  /*1ee90*/  @!P0 IMAD.IADD R22, R22, 0x1, -R55 ;  /* 0x0000000116168824 */ /* 0x000fc600078e0a37 */
[----:B------:R-:W-:Y:S04]  /*1eea0*/  STL [R1+0xe8], R25 ;  /* 0x0000e81901007387 */ /* 0x000fe80000100800 */
[----:B------:R0:W-:Y:S01]  /*1eeb0*/  STL [R1+0xd4], R22 ;  /* 0x0000d41601007387 */ /* 0x0001e20000100800 */
        /* <DEDUP_REMOVED lines=8> */
[----:B------:R-:W-:Y:S01]  /*1ef40*/  IMAD.MOV R18, RZ, RZ, -R18 ;  /* 0x000000ffff127224 */ /* 0x000fe200078e0a12 */
[C---:B------:R-:W-:Y:S02]  /*1ef50*/  ISETP.GT.U32.AND P6, PT, R55.reuse, R26, PT ;  /* 0x0000001a3700720c */ /* 0x040fe40003fc4070 */
[C---:B------:R-:W-:Y:S01]  /*1ef60*/  ISETP.GT.U32.AND P5, PT, R55.reuse, R24, PT ;  /* 0x000000183700720c */ /* 0x040fe20003fa4070 */
[----:B------:R-:W-:Y:S01]  /*1ef70*/  IMAD R56, R55, R18, R15 ;  /* 0x0000001237387224 */ /* 0x000fe200078e020f */
[----:B---3--:R-:W-:Y:S01]  /*1ef80*/  IABS R15, R57 ;  /* 0x00000039000f7213 */ /* 0x008fe20000000000 */
[----:B------:R-:W-:-:S04]  /*1ef90*/  IMAD.HI.U32 R13, R2, R11, RZ ;  /* 0x0000000b020d7227 */ /* 0x000fc800078e00ff */
[----:B------:R-:W-:-:S04]  /*1efa0*/  IMAD.HI.U32 R18, R2, R15, RZ ;  /* 0x0000000f02127227 */ /* 0x000fc800078e00ff */
[--C-:B------:R-:W-:Y:S02]  /*1efb0*/  @!P3 IMAD.IADD R59, R59, 0x1, -R55.reuse ;  /* 0x000000013b3bb824 */ /* 0x100fe400078e0a37 */
[--C-:B------:R-:W-:Y:S02]  /*1efc0*/  @!P6 IMAD.IADD R26, R26, 0x1, -R55.reuse ;  /* 0x000000011a1ae824 */ /* 0x100fe400078e0a37 */
[----:B------:R-:W-:Y:S02]  /*1efd0*/  IMAD.MOV R18, RZ, RZ, -R18 ;  /* 0x000000ffff127224 */ /* 0x000fe400078e0a12 */
[----:B------:R-:W-:Y:S02]  /*1efe0*/  @!P5 IMAD.IADD R24, R24, 0x1, -R55 ;  /* 0x000000011818d824 */ /* 0x000fe400078e0a37 */
[----:B------:R-:W-:Y:S02]  /*1eff0*/  IMAD.MOV R13, RZ, RZ, -R13 ;  /* 0x000000ffff0d7224 */ /* 0x000fe400078e0a0d */
[----:B0-----:R-:W-:-:S02]  /*1f000*/  IMAD R22, R55, R18, R15 ;  /* 0x0000001237167224 */ /* 0x001fc400078e020f */
[----:B------:R-:W-:Y:S01]  /*1f010*/  IMAD R57, R55, R13, R11 ;  /* 0x0000000d37397224 */ /* 0x000fe200078e020b */
[----:B--2---:R-:W-:-:S05]  /*1f020*/  IABS R20, R20 ;  /* 0x0000001400147213 */ /* 0x004fca0000000000 */
[----:B------:R-:W-:-:S04]  /*1f030*/  IMAD.HI.U32 R21, R2, R20, RZ ;  /* 0x0000001402157227 */ /* 0x000fc800078e00ff */
[----:B------:R-:W-:-:S04]  /*1f040*/  IMAD.MOV R21, RZ, RZ, -R21 ;  /* 0x000000ffff157224 */ /* 0x000fc800078e0a15 */
[----:B------:R-:W-:Y:S02]  /*1f050*/  IMAD R25, R55, R21, R20 ;  /* 0x0000001537197224 */ /* 0x000fe400078e0214 */
[----:B------:R-:W2:Y:S04]  /*1f060*/  LDL R20, [R1+0x5268] ;  /* 0x0052680001147983 */ /* 0x000ea80000100800 */
[----:B------:R0:W-:Y:S01]  /*1f070*/  STL [R1+0xd8], R59 ;  /* 0x0000d83b01007387 */ /* 0x0001e20000100800 */
[----:B----4-:R-:W-:-:S03]  /*1f080*/  IABS R11, R60 ;  /* 0x0000003c000b7213 */ /* 0x010fc60000000000 */
[----:B0-----:R-:W3:Y:S01]  /*1f090*/  LDL.LU R59, [R1+0x57c8] ;  /* 0x0057c800013b7983 */ /* 0x001ee20000300800 */
[----:B------:R-:W-:-:S03]  /*1f0a0*/  IABS R15, R48 ;  /* 0x00000030000f7213 */ /* 0x000fc60000000000 */
[----:B------:R-:W-:Y:S04]  /*1f0b0*/  STL [R1+0xdc], R26 ;  /* 0x0000dc1a01007387 */ /* 0x000fe80000100800 */
[----:B------:R0:W-:Y:S04]  /*1f0c0*/  STL [R1+0xc8], R24 ;  /* 0x0000c81801007387 */ /* 0x0001e80000100800 */
[----:B------:R-:W4:Y:S04]  /*1f0d0*/  LDL R48, [R1+0x5278] ;  /* 0x0052780001307983 */ /* 0x000f280000100800 */
[----:B------:R-:W3:Y:S01]  /*1f0e0*/  LDL R60, [R1+0x527c] ;  /* 0x00527c00013c7983 */ /* 0x000ee20000100800 */
[----:B------:R-:W-:-:S13]  /*1f0f0*/  ISETP.GT.U32.AND P0, PT, R55, R23, PT ;  /* 0x000000173700720c */ /* 0x000fda0003f04070 */
[----:B------:R-:W-:-:S05]  /*1f100*/  @!P0 IMAD.IADD R23, R23, 0x1, -R55 ;  /* 0x0000000117178824 */ /* 0x000fca00078e0a37 */
[----:B------:R-:W-:-:S13]  /*1f110*/  ISETP.GT.U32.AND P0, PT, R55, R23, PT ;  /* 0x000000173700720c */ /* 0x000fda0003f04070 */
        /* <DEDUP_REMOVED lines=13> */
[----:B------:R-:W-:Y:S02]  /*1f1f0*/  IMAD.MOV R13, RZ, RZ, -R13 ;  /* 0x000000ffff0d7224 */ /* 0x000fe400078e0a0d */
[C---:B0-----:R-:W-:Y:S02]  /*1f200*/  IMAD R24, R55.reuse, R18, R15 ;  /* 0x0000001237187224 */ /* 0x041fe400078e020f */
[----:B-1----:R-:W-:Y:S01]  /*1f210*/  IMAD R23, R55, R13, R11 ;  /* 0x0000000d37177224 */ /* 0x002fe200078e020b */
[----:B--2---:R-:W-:-:S05]  /*1f220*/  IABS R20, R20 ;  /* 0x0000001400147213 */ /* 0x004fca0000000000 */
[----:B------:R-:W-:-:S04]  /*1f230*/  IMAD.HI.U32 R21, R2, R20, RZ ;  /* 0x0000001402157227 */ /* 0x000fc800078e00ff */
[----:B------:R-:W-:-:S04]  /*1f240*/  IMAD.MOV R21, RZ, RZ, -R21 ;  /* 0x000000ffff157224 */ /* 0x000fc800078e0a15 */
[----:B------:R-:W-:Y:S02]  /*1f250*/  IMAD R26, R55, R21, R20 ;  /* 0x00000015371a7224 */ /* 0x000fe400078e0214 */
[----:B------:R-:W2:Y:S04]  /*1f260*/  LDL R20, [R1+0x5274] ;  /* 0x0052740001147983 */ /* 0x000ea80000100800 */
[----:B------:R0:W-:Y:S01]  /*1f270*/  STL [R1+0xd0], R58 ;  /* 0x0000d03a01007387 */ /* 0x0001e20000100800 */
[----:B----4-:R-:W-:-:S03]  /*1f280*/  IABS R15, R48 ;  /* 0x00000030000f7213 */ /* 0x010fc60000000000 */
[----:B0-----:R-:W4:Y:S01]  /*1f290*/  LDL.LU R58, [R1+0x57c4] ;  /* 0x0057c400013a7983 */ /* 0x001f220000300800 */
[----:B---3--:R-:W-:-:S03]  /*1f2a0*/  IABS R11, R60 ;  /* 0x0000003c000b7213 */ /* 0x008fc60000000000 */
[----:B------:R-:W-:Y:S04]  /*1f2b0*/  STL [R1+0xbc], R47 ;  /* 0x0000bc2f01007387 */ /* 0x000fe80000100800 */
[----:B------:R-:W3:Y:S04]  /*1f2c0*/  LDL R48, [R1+0x5284] ;  /* 0x0052840001307983 */ /* 0x000ee80000100800 */
[----:B------:R-:W4:Y:S01]  /*1f2d0*/  LDL R60, [R1+0x5288] ;  /* 0x00528800013c7983 */ /* 0x000f220000100800 */
        /* <DEDUP_REMOVED lines=8> */
[----:B------:R0:W-:Y:S04]  /*1f360*/  STL [R1+0xc0], R44 ;  /* 0x0000c02c01007387 */ /* 0x0001e80000100800 */
        /* <DEDUP_REMOVED lines=18> */
[----:B-1----:R-:W-:Y:S01]  /*1f490*/  IMAD R28, R55, R13, R11 ;  /* 0x0000000d371c7224 */ /* 0x002fe200078e020b */
[----:B--2---:R-:W-:-:S05]  /*1f4a0*/  IABS R20, R20 ;  /* 0x0000001400147213 */ /* 0x004fca0000000000 */
[----:B------:R-:W-:-:S04]  /*1f4b0*/  IMAD.HI.U32 R21, R2, R20, RZ ;  /* 0x0000001402157227 */ /* 0x000fc800078e00ff */
[----:B------:R-:W-:-:S04]  /*1f4c0*/  IMAD.MOV R21, RZ, RZ, -R21 ;  /* 0x000000ffff157224 */ /* 0x000fc800078e0a15 */
[----:B------:R-:W-:Y:S02]  /*1f4d0*/  IMAD R47, R55, R21, R20 ;  /* 0x00000015372f7224 */ /* 0x000fe400078e0214 */
[----:B------:R-:W2:Y:S04]  /*1f4e0*/  LDL R20, [R1+0x5280] ;  /* 0x0052800001147983 */ /* 0x000ea80000100800 */
[----:B------:R0:W-:Y:S01]  /*1f4f0*/  STL [R1+0xb0], R61 ;  /* 0x0000b03d01007387 */ /* 0x0001e20000100800 */
[----:B---3--:R-:W-:-:S03]  /*1f500*/  IABS R15, R48 ;  /* 0x00000030000f7213 */ /* 0x008fc60000000000 */
[----:B0-----:R-:W3:Y:S04]  /*1f510*/  LDL.LU R61, [R1+0x57c0] ;  /* 0x0057c000013d7983 */ /* 0x001ee80000300800 */
[----:B------:R0:W-:Y:S01]  /*1f520*/  STL [R1+0xb4], R43 ;  /* 0x0000b42b01007387 */ /* 0x0001e20000100800 */
[----:B----4-:R-:W-:-:S03]  /*1f530*/  IABS R11, R60 ;  /* 0x0000003c000b7213 */ /* 0x010fc60000000000 */
[----:B------:R1:W-:Y:S04]  /*1f540*/  STL [R1+0xb8], R29 ;  /* 0x0000b81d01007387 */ /* 0x0003e80000100800 */
[----:B------:R-:W4:Y:S04]  /*1f550*/  LDL R48, [R1+0x5290] ;  /* 0x0052900001307983 */ /* 0x000f280000100800 */
[----:B------:R-:W3:Y:S01]  /*1f560*/  LDL R60, [R1+0x5294] ;  /* 0x00529400013c7983 */ /* 0x000ee20000100800 */
[----:B------:R-:W-:-:S13]  /*1f570*/  ISETP.GT.U32.AND P0, PT, R55, R27, PT ;  /* 0x0000001b3700720c */ /* 0x000fda0003f04070 */
[----:B------:R-:W-:-:S05]  /*1f580*/  @!P0 IMAD.IADD R27, R27, 0x1, -R55 ;  /* 0x000000011b1b8824 */ /* 0x000fca00078e0a37 */
[C---:B------:R-:W-:Y:S02]  /*1f590*/  ISETP.GT.U32.AND P0, PT, R55.reuse, R27, PT ;  /* 0x0000001b3700720c */ /* 0x040fe40003f04070 */
[C---:B------:R-:W-:Y:S02]  /*1f5a0*/  ISETP.GT.U32.AND P3, PT, R55.reuse, R56, PT ;  /* 0x000000383700720c */ /* 0x040fe40003f64070 */
[----:B------:R-:W-:-:S09]  /*1f5b0*/  ISETP.GT.U32.AND P6, PT, R55, R46, PT ;  /* 0x0000002e3700720c */ /* 0x000fd20003fc4070 */
[----:B------:R-:W-:-:S05]  /*1f5c0*/  @!P0 IMAD.IADD R27, R27, 0x1, -R55 ;  /* 0x000000011b1b8824 */ /* 0x000fca00078e0a37 */
[----:B------:R2:W-:Y:S01]  /*1f5d0*/  STL [R1+0xa4], R27 ;  /* 0x0000a41b01007387 */ /* 0x0005e20000100800 */
        /* <DEDUP_REMOVED lines=26> */
[----:B------:R-:W-:-:S05]  /*1f780*/  @!P5 IMAD.IADD R25, R25, 0x1, -R55 ;  /* 0x000000011919d824 */ /* 0x000fca00078e0a37 */
[C---:B------:R-:W-:Y:S01]  /*1f790*/  ISETP.GT.U32.AND P5, PT, R55.reuse, R25, PT ;  /* 0x000000193700720c */ /* 0x040fe20003fa4070 */
[----:B------:R-:W-:Y:S01]  /*1f7a0*/  @!P0 IMAD.IADD R22, R22, 0x1, -R55 ;  /* 0x0000000116168824 */ /* 0x000fe200078e0a37 */
        /* <DEDUP_REMOVED lines=9> */
[----:B------:R-:W-:Y:S01]  /*1f840*/  STL [R1+0x9c], R25 ;  /* 0x00009c1901007387 */ /* 0x000fe20000100800 */
[----:B------:R-:W-:-:S05]  /*1f850*/  ISETP.GT.U32.AND P6, PT, R55, R26, PT ;  /* 0x0000001a3700720c */ /* 0x000fca0003fc4070 */
[----:B------:R-:W-:Y:S01]  /*1f860*/  @!P5 IMAD.IADD R24, R24, 0x1, -R55 ;  /* 0x000000011818d824 */ /* 0x000fe200078e0a37 */
[----:B------:R0:W-:Y:S04]  /*1f870*/  STL [R1+0xa0], R22 ;  /* 0x0000a01601007387 */ /* 0x0001e80000100800 */
[----:B------:R-:W-:Y:S01]  /*1f880*/  ISETP.GT.U32.AND P5, PT, R55, R24, PT ;  /* 0x000000183700720c */ /* 0x000fe20003fa4070 */
[----:B------:R-:W-:-:S04]  /*1f890*/  IMAD.HI.U32 R18, R2, R15, RZ ;  /* 0x0000000f02127227 */ /* 0x000fc800078e00ff */
[----:B------:R-:W-:Y:S02]  /*1f8a0*/  @!P3 IMAD.IADD R57, R57, 0x1, -R55 ;  /* 0x000000013939b824 */ /* 0x000fe400078e0a37 */
[----:B------:R-:W-:-:S04]  /*1f8b0*/  IMAD.HI.U32 R13, R2, R11, RZ ;  /* 0x0000000b020d7227 */ /* 0x000fc800078e00ff */
[--C-:B------:R-:W-:Y:S02]  /*1f8c0*/  @!P6 IMAD.IADD R26, R26, 0x1, -R55.reuse ;  /* 0x000000011a1ae824 */ /* 0x100fe400078e0a37 */
[----:B------:R-:W-:Y:S02]  /*1f8d0*/  IMAD.MOV R18, RZ, RZ, -R18 ;  /* 0x000000ffff127224 */ /* 0x000fe400078e0a12 */
[----:B------:R-:W-:Y:S02]  /*1f8e0*/  @!P5 IMAD.IADD R24, R24, 0x1, -R55 ;  /* 0x000000011818d824 */ /* 0x000fe400078e0a37 */
[----:B------:R-:W-:Y:S02]  /*1f8f0*/  IMAD.MOV R13, RZ, RZ, -R13 ;  /* 0x000000ffff0d7224 */ /* 0x000fe400078e0a0d */
[C---:B0-----:R-:W-:Y:S02]  /*1f900*/  IMAD R22, R55.reuse, R18, R15 ;  /* 0x0000001237167224 */ /* 0x041fe400078e020f */
[----:B------:R-:W-:Y:S01]  /*1f910*/  IMAD R46, R55, R13, R11 ;  /* 0x0000000d372e7224 */ /* 0x000fe200078e020b */
        /* <DEDUP_REMOVED lines=8> */
[----:B------:R-:W-:Y:S01]  /*1f9a0*/  STL [R1+0x94], R26 ;  /* 0x0000941a01007387 */ /* 0x000fe20000100800 */
[----:B----4-:R-:W-:-:S03]  /*1f9b0*/  IABS R11, R60 ;  /* 0x0000003c000b7213 */ /* 0x010fc60000000000 */
[----:B------:R0:W-:Y:S04]  /*1f9c0*/  STL [R1+0x98], R24 ;  /* 0x0000981801007387 */ /* 0x0001e80000100800 */
[----:B------:R-:W4:Y:S04]  /*1f9d0*/  LDL R48, [R1+0x52a8] ;  /* 0x0052a80001307983 */ /* 0x000f280000100800 */
[----:B------:R-:W3:Y:S01]  /*1f9e0*/  LDL R60, [R1+0x52ac] ;  /* 0x0052ac00013c7983 */ /* 0x000ee20000100800 */
[C---:B------:R-:W-:Y:S02]  /*1f9f0*/  ISETP.GT.U32.AND P0, PT, R55.reuse, R23, PT ;  /* 0x000000173700720c */ /* 0x040fe40003f04070 */
[----:B------:R-:W-:-:S02]  /*1fa00*/  ISETP.GT.U32.AND P3, PT, R55, R47, PT ;  /* 0x0000002f3700720c */ /* 0x000fc40003f64070 */
        /* <DEDUP_REMOVED lines=11> */
[----:B------:R-:W-:Y:S01]  /*1fac0*/  IMAD.MOV R18, RZ, RZ, -R18 ;  /* 0x000000ffff127224 */ /* 0x000fe200078e0a12 */
[----:B------:R1:W-:Y:S01]  /*1fad0*/  STL [R1+0x384], R23 ;  /* 0x0003841701007387 */ /* 0x0003e20000100800 */
        /* <DEDUP_REMOVED lines=11> */
[----:B0-----:R-:W4:Y:S01]  /*1fb90*/  LDL R47, [R1+0x52b0] ;  /* 0x0052b000012f7983 */ /* 0x001f220000100800 */
[----:B---3--:R-:W-:-:S03]  /*1fba0*/  IABS R11, R60 ;  /* 0x0000003c000b7213 */ /* 0x008fc60000000000 */
[----:B------:R-:W-:Y:S04]  /*1fbb0*/  STL [R1+0x364], R44 ;  /* 0x0003642c01007387 */ /* 0x000fe80000100800 */
[----:B------:R-:W3:Y:S04]  /*1fbc0*/  LDL R48, [R1+0x52b4] ;  /* 0x0052b40001307983 */ /* 0x000ee80000100800 */
[----:B------:R-:W2:Y:S01]  /*1fbd0*/  LDL R60, [R1+0x52b8] ;  /* 0x0052b800013c7983 */ /* 0x000ea20000100800 */
        /* <DEDUP_REMOVED lines=11> */
[C---:B------:R-:W-:Y:S02]  /*1fc90*/  ISETP.GT.U32.AND P0, PT, R55.reuse, R27, PT ;  /* 0x0000001b3700720c */ /* 0x040fe40003f04070 */
[----:B------:R-:W-:-:S05]  /*1fca0*/  ISETP.GT.U32.AND P3, PT, R55, R43, PT ;  /* 0x0000002b3700720c */ /* 0x000fca0003f64070 */
[----:B------:R-:W-:Y:S01]  /*1fcb0*/  @!P5 IMAD.IADD R25, R25, 0x1, -R55 ;  /* 0x000000011919d824 */ /* 0x000fe200078e0a37 */
[----:B------:R-:W-:-:S04]  /*1fcc0*/  ISETP.GT.U32.AND P6, PT, R55, R29, PT ;  /* 0x0000001d3700720c */ /* 0x000fc80003fc4070 */
[----:B------:R-:W-:Y:S01]  /*1fcd0*/  ISETP.GT.U32.AND P5, PT, R55, R25, PT ;  /* 0x000000193700720c */ /* 0x000fe20003fa4070 */
[----:B------:R-:W-:-:S04]  /*1fce0*/  IMAD.HI.U32 R18, R2, R15, RZ ;  /* 0x0000000f02127227 */ /* 0x000fc800078e00ff */
[----:B------:R-:W-:-:S04]  /*1fcf0*/  IMAD.HI.U32 R13, R2, R11, RZ ;  /* 0x0000000b020d7227 */ /* 0x000fc800078e00ff */
[--C-:B------:R-:W-:Y:S02]  /*1fd00*/  @!P0 IMAD.IADD R27, R27, 0x1, -R55.reuse ;  /* 0x000000011b1b8824 */ /* 0x100fe400078e0a37 */
[----:B------:R-:W-:Y:S02]  /*1fd10*/  IMAD.MOV R18, RZ, RZ, -R18 ;  /* 0x000000ffff127224 */ /* 0x000fe400078e0a12 */
[--C-:B------:R-:W-:Y:S01]  /*1fd20*/  @!P3 IMAD.IADD R43, R43, 0x1, -R55.reuse ;  /* 0x000000012b2bb824 */ /* 0x100fe200078e0a37 */
[----:B------:R0:W-:Y:S01]  /*1fd30*/  STL [R1+0x36c], R28 ;  /* 0x00036c1c01007387 */ /* 0x0001e20000100800 */
[----:B------:R-:W-:Y:S02]  /*1fd40*/  @!P6 IMAD.IADD R29, R29, 0x1, -R55 ;  /* 0x000000011d1de824 */ /* 0x000fe400078e0a37 */
[----:B------:R-:W-:Y:S01]  /*1fd50*/  IMAD.MOV R13, RZ, RZ, -R13 ;  /* 0x000000ffff0d7224 */ /* 0x000fe200078e0a0d */
[----:B------:R1:W-:Y:S01]  /*1fd60*/  STL [R1+0x33c], R27 ;  /* 0x00033c1b01007387 */ /* 0x0003e20000100800 */
[----:B------:R-:W-:-:S03]  /*1fd70*/  @!P5 IMAD.IADD R25, R25, 0x1, -R55 ;  /* 0x000000011919d824 */ /* 0x000fc600078e0a37 */
[----:B------:R-:W-:Y:S01]  /*1fd80*/  STL [R1+0x340], R43 ;  /* 0x0003402b01007387 */ /* 0x000fe20000100800 */
[C---:B0-----:R-:W-:Y:S02]  /*1fd90*/  IMAD R28, R55.reuse, R18, R15 ;  /* 0x00000012371c7224 */ /* 0x041fe400078e020f */
[----:B-1----:R-:W-:Y:S01]  /*1fda0*/  IMAD R27, R55, R13, R11 ;  /* 0x0000000d371b7224 */ /* 0x002fe200078e020b */
[----:B---3--:R-:W-:Y:S02]  /*1fdb0*/  IABS R15, R48 ;  /* 0x00000030000f7213 */ /* 0x008fe40000000000 */
[----:B------:R-:W3:Y:S01]  /*1fdc0*/  LDL R48, [R1+0x52bc] ;  /* 0x0052bc0001307983 */ /* 0x000ee20000100800 */
[----:B--2---:R-:W-:-:S03]  /*1fdd0*/  IABS R11, R60 ;  /* 0x0000003c000b7213 */ /* 0x004fc60000000000 */
[----:B------:R0:W-:Y:S04]  /*1fde0*/  STL [R1+0x344], R29 ;  /* 0x0003441d01007387 */ /* 0x0001e80000100800 */
[----:B------:R-:W-:Y:S04]  /*1fdf0*/  STL [R1+0x318], R25 ;  /* 0x0003181901007387 */ /* 0x000fe80000100800 */
[----:B------:R-:W2:Y:S04]  /*1fe00*/  LDL R60, [R1+0x52c4] ;  /* 0x0052c400013c7983 */ /* 0x000ea80000100800 */
[----:B0-----:R-:W2:Y:S01]  /*1fe10*/  LDL R29, [R1+0x52c0] ;  /* 0x0052c000011d7983 */ /* 0x001ea20000100800 */
[----:B------:R-:W-:-:S02]  /*1fe20*/  ISETP.GT.U32.AND P0, PT, R55, R22, PT ;  /* 0x000000163700720c */ /* 0x000fc40003f04070 */
[C---:B------:R-:W-:Y:S02]  /*1fe30*/  ISETP.GT.U32.AND P3, PT, R55.reuse, R46, PT ;  /* 0x0000002e3700720c */ /* 0x040fe40003f64070 */
[----:B------:R-:W-:Y:S02]  /*1fe40*/  ISETP.GT.U32.AND P6, PT, R55, R26, PT ;  /* 0x0000001a3700720c */ /* 0x000fe40003fc4070 */
[----:B------:R-:W-:-:S05]  /*1fe50*/  IABS R20, R20 ;  /* 0x0000001400147213 */ /* 0x000fca0000000000 */
[----:B------:R-:W-:-:S04]  /*1fe60*/  IMAD.HI.U32 R21, R2, R20, RZ ;  /* 0x0000001402157227 */ /* 0x000fc800078e00ff */
        /* <DEDUP_REMOVED lines=8> */
[----:B----4-:R-:W-:Y:S01]  /*1fef0*/  IABS R20, R47 ;  /* 0x0000002f00147213 */ /* 0x010fe20000000000 */
[----:B------:R-:W-:-:S04]  /*1ff00*/  IMAD.HI.U32 R13, R2, R11, RZ ;  /* 0x0000000b020d7227 */ /* 0x000fc800078e00ff */
[----:B------:R-:W-:-:S04]  /*1ff10*/  IMAD.HI.U32 R21, R2, R20, RZ ;  /* 0x0000001402157227 */ /* 0x000fc800078e00ff */
[----:B------:R-:W-:Y:S02]  /*1ff20*/  @!P0 IMAD.IADD R22, R22, 0x1, -R55 ;  /* 0x0000000116168824 */ /* 0x000fe400078e0a37 */
[----:B------:R-:W-:Y:S02]  /*1ff30*/  IMAD.MOV R21, RZ, RZ, -R21 ;  /* 0x000000ffff157224 */ /* 0x000fe400078e0a15 */
[----:B------:R-:W-:Y:S01]  /*1ff40*/  @!P3 IMAD.IADD R46, R46, 0x1, -R55 ;  /* 0x000000012e2eb824 */ /* 0x000fe200078e0a37 */
[----:B------:R0:W-:Y:S01]  /*1ff50*/  STL [R1+0x31c], R22 ;  /* 0x00031c1601007387 */ /* 0x0001e20000100800 */
[----:B------:R-:W-:Y:S02]  /*1ff60*/  IMAD.MOV R13, RZ, RZ, -R13 ;  /* 0x000000ffff0d7224 */ /* 0x000fe400078e0a0d */
[----:B------:R-:W-:Y:S01]  /*1ff70*/  @!P6 IMAD.IADD R26, R26, 0x1, -R55 ;  /* 0x000000011a1ae824 */ /* 0x000fe200078e0a37 */
[----:B------:R-:W-:Y:S01]  /*1ff80*/  STL [R1+0x324], R46 ;  /* 0x0003242e01007387 */ /* 0x000fe20000100800 */
[----:B------:R-:W-:-:S04]  /*1ff90*/  IMAD.HI.U32 R18, R2, R15, RZ ;  /* 0x0000000f02127227 */ /* 0x000fc800078e00ff */
[C---:B0-----:R-:W-:Y:S02]  /*1ffa0*/  IMAD R22, R55.reuse, R21, R20 ;  /* 0x0000001537167224 */ /* 0x041fe400078e0214 */
[----:B------:R-:W-:Y:S02]  /*1ffb0*/  IMAD R25, R55, R13, R11 ;  /* 0x0000000d37197224 */ /* 0x000fe400078e020b */
[----:B------:R-:W-:-:S04]  /*1ffc0*/  IMAD.MOV R18, RZ, RZ, -R18 ;  /* 0x000000ffff127224 */ /* 0x000fc800078e0a12 */
[----:B------:R-:W-:Y:S01]  /*1ffd0*/  IMAD R43, R55, R18, R15 ;  /* 0x00000012372b7224 */ /* 0x000fe200078e020f */
[----:B---3--:R-:W-:Y:S02]  /*1ffe0*/  IABS R20, R48 ;  /* 0x0000003000147213 */ /* 0x008fe40000000000 */
[----:B------:R-:W3:Y:S04]  /*1fff0*/  LDL R48, [R1+0x52c8] ;  /* 0x0052c80001307983 */ /* 0x000ee80000100800 */
[----:B------:R-:W-:Y:S01]  /*20000*/  STL [R1+0x2f4], R26 ;  /* 0x0002f41a01007387 */ /* 0x000fe20000100800 */
[----:B--2---:R-:W-:-:S03]  /*20010*/  IABS R11, R60 ;  /* 0x0000003c000b7213 */ /* 0x004fc60000000000 */
[----:B------:R-:W2:Y:S01]  /*20020*/  LDL R60, [R1+0x52d0] ;  /* 0x0052d000013c7983 */ /* 0x000ea20000100800 */
[----:B------:R-:W-:-:S03]  /*20030*/  IABS R15, R29 ;  /* 0x0000001d000f7213 */ /* 0x000fc60000000000 */
[----:B------:R-:W4:Y:S01]  /*20040*/  LDL R29, [R1+0x52cc] ;  /* 0x0052cc00011d7983 */ /* 0x000f220000100800 */
        /* <DEDUP_REMOVED lines=18> */
[----:B------:R-:W-:Y:S02]  /*20170*/  @!P0 IMAD.IADD R23, R23, 0x1, -R55 ;  /* 0x0000000117178824 */ /* 0x000fe400078e0a37 */
        /* <DEDUP_REMOVED lines=8> */
[----:B0-----:R-:W-:Y:S02]  /*20200*/  IMAD R24, R55, R21, R20 ;  /* 0x0000001537187224 */ /* 0x001fe400078e0214 */
[----:B------:R-:W-:-:S04]  /*20210*/  IMAD.HI.U32 R18, R2, R15, RZ ;  /* 0x0000000f02127227 */ /* 0x000fc800078e00ff */
[----:B------:R-:W-:Y:S02]  /*20220*/  IMAD R26, R55, R13, R11 ;  /* 0x0000000d371a7224 */ /* 0x000fe400078e020b */
[----:B------:R-:W-:-:S04]  /*20230*/  IMAD.MOV R18, RZ, RZ, -R18 ;  /* 0x000000ffff127224 */ /* 0x000fc800078e0a12 */
[----:B-1----:R-:W-:Y:S01]  /*20240*/  IMAD R23, R55, R18, R15 ;  /* 0x0000001237177224 */ /* 0x002fe200078e020f */
[----:B---3--:R-:W-:Y:S02]  /*20250*/  IABS R20, R48 ;  /* 0x0000003000147213 */ /* 0x008fe40000000000 */
[----:B------:R-:W3:Y:S04]  /*20260*/  LDL R48, [R1+0x52d4] ;  /* 0x0052d40001307983 */ /* 0x000ee80000100800 */
[----:B------:R-:W-:Y:S04]  /*20270*/  STL [R1+0x2d4], R28 ;  /* 0x0002d41c01007387 */ /* 0x000fe80000100800 */
[----:B------:R0:W-:Y:S01]  /*20280*/  STL [R1+0x2dc], R27 ;  /* 0x0002dc1b01007387 */ /* 0x0001e20000100800 */
[----:B--2---:R-:W-:-:S03]  /*20290*/  IABS R11, R60 ;  /* 0x0000003c000b7213 */ /* 0x004fc60000000000 */
[----:B------:R-:W2:Y:S01]  /*202a0*/  LDL R60, [R1+0x52dc] ;  /* 0x0052dc00013c7983 */ /* 0x000ea20000100800 */
[----:B----4-:R-:W-:-:S03]  /*202b0*/  IABS R15, R29 ;  /* 0x0000001d000f7213 */ /* 0x010fc60000000000 */
[----:B------:R-:W4:Y:S01]  /*202c0*/  LDL R29, [R1+0x52d8] ;  /* 0x0052d800011d7983 */ /* 0x000f220000100800 */
        /* <DEDUP_REMOVED lines=13> */
[----:B------:R-:W-:Y:S02]  /*203a0*/  @!P3 IMAD.IADD R43, R43, 0x1, -R55 ;  /* 0x000000012b2bb824 */ /* 0x000fe400078e0a37 */
[----:B------:R-:W-:Y:S02]  /*203b0*/  IMAD.MOV R13, RZ, RZ, -R13 ;  /* 0x000000ffff0d7224 */ /* 0x000fe400078e0a0d */
[----:B------:R-:W-:Y:S01]  /*203c0*/  @!P6 IMAD.IADD R25, R25, 0x1, -R55 ;  /* 0x000000011919e824 */ /* 0x000fe200078e0a37 */
[----:B------:R1:W-:Y:S01]  /*203d0*/  STL [R1+0x2ac], R22 ;  /* 0x0002ac1601007387 */ /* 0x0003e20000100800 */
[----:B0-----:R-:W-:-:S02]  /*203e0*/  IMAD R27, R55, R21, R20 ;  /* 0x00000015371b7224 */ /* 0x001fc400078e0214 */
[----:B------:R-:W-:Y:S01]  /*203f0*/  IMAD.HI.U32 R18, R2, R15, RZ ;  /* 0x0000000f02127227 */ /* 0x000fe200078e00ff */
[----:B------:R-:W-:Y:S03]  /*20400*/  STL [R1+0x2b0], R43 ;  /* 0x0002b02b01007387 */ /* 0x000fe60000100800 */
[----:B-1----:R-:W-:Y:S02]  /*20410*/  IMAD R22, R55, R13, R11 ;  /* 0x0000000d37167224 */ /* 0x002fe400078e020b */
[----:B------:R-:W-:-:S04]  /*20420*/  IMAD.MOV R18, RZ, RZ, -R18 ;  /* 0x000000ffff127224 */ /* 0x000fc800078e0a12 */
[----:B------:R-:W-:Y:S01]  /*20430*/  IMAD R28, R55, R18, R15 ;  /* 0x00000012371c7224 */ /* 0x000fe200078e020f */
[----:B---3--:R-:W-:Y:S02]  /*20440*/  IABS R20, R48 ;  /* 0x0000003000147213 */ /* 0x008fe40000000000 */
[----:B------:R-:W3:Y:S04]  /*20450*/  LDL R48, [R1+0x52e0] ;  /* 0x0052e00001307983 */ /* 0x000ee80000100800 */
[----:B------:R-:W-:Y:S01]  /*20460*/  STL [R1+0x2b4], R25 ;  /* 0x0002b41901007387 */ /* 0x000fe20000100800 */
[----:B--2---:R-:W-:-:S03]  /*20470*/  IABS R11, R60 ;  /* 0x0000003c000b7213 */ /* 0x004fc60000000000 */
[----:B------:R-:W2:Y:S01]  /*20480*/  LDL R60, [R1+0x52e8] ;  /* 0x0052e800013c7983 */ /* 0x000ea20000100800 */
[----:B----4-:R-:W-:-:S03]  /*20490*/  IABS R15, R29 ;  /* 0x0000001d000f7213 */ /* 0x010fc60000000000 */
        /* <DEDUP_REMOVED lines=13> */
[C---:B------:R-:W-:Y:S02]  /*20570*/  ISETP.GT.U32.AND P3, PT, R55.reuse, R26, PT ;  /* 0x0000001a3700720c */ /* 0x040fe40003f64070 */
[----:B------:R-:W-:-:S03]  /*20580*/  ISETP.GT.U32.AND P6, PT, R55, R27, PT ;  /* 0x0000001b3700720c */ /* 0x000fc60003fc4070 */
[----:B------:R-:W-:-:S05]  /*20590*/  @!P5 IMAD.IADD R28, R28, 0x1, -R55 ;  /* 0x000000011c1cd824 */ /* 0x000fca00078e0a37 */
[----:B------:R-:W-:Y:S01]  /*205a0*/  ISETP.GT.U32.AND P5, PT, R55, R28, PT ;  /* 0x0000001c3700720c */ /* 0x000fe20003fa4070 */
[--C-:B------:R-:W-:Y:S02]  /*205b0*/  @!P0 IMAD.IADD R23, R23, 0x1, -R55.reuse ;  /* 0x0000000117178824 */ /* 0x100fe400078e0a37 */
[----:B------:R-:W-:Y:S01]  /*205c0*/  @!P3 IMAD.IADD R26, R26, 0x1, -R55 ;  /* 0x000000011a1ab824 */ /* 0x000fe200078e0a37 */
[----:B------:R-:W-:Y:S01]  /*205d0*/  STL [R1+0x288], R24 ;  /* 0x0002881801007387 */ /* 0x000fe20000100800 */
[----:B------:R-:W-:-:S04]  /*205e0*/  IMAD.HI.U32 R13, R2, R11, RZ ;  /* 0x0000000b020d7227 */ /* 0x000fc800078e00ff */
[----:B------:R-:W-:Y:S01]  /*205f0*/  @!P6 IMAD.IADD R27, R27, 0x1, -R55 ;  /* 0x000000011b1be824 */ /* 0x000fe200078e0a37 */
[----:B------:R0:W-:Y:S01]  /*20600*/  STL [R1+0x28c], R23 ;  /* 0x00028c1701007387 */ /* 0x0001e20000100800 */
[----:B------:R-:W-:Y:S02]  /*20610*/  IMAD.MOV R13, RZ, RZ, -R13 ;  /* 0x000000ffff0d7224 */ /* 0x000fe400078e0a0d */
[----:B------:R-:W-:Y:S01]  /*20620*/  @!P5 IMAD.IADD R28, R28, 0x1, -R55 ;  /* 0x000000011c1cd824 */ /* 0x000fe200078e0a37 */
[----:B------:R1:W-:Y:S01]  /*20630*/  STL [R1+0x294], R26 ;  /* 0x0002941a01007387 */ /* 0x0003e20000100800 */
[----:B------:R-:W-:-:S04]  /*20640*/  IMAD.HI.U32 R18, R2, R15, RZ ;  /* 0x0000000f02127227 */ /* 0x000fc800078e00ff */
[----:B0-----:R-:W-:Y:S01]  /*20650*/  IMAD R23, R55, R13, R11 ;  /* 0x0000000d37177224 */ /* 0x001fe200078e020b */
[----:B-1----:R-:W3:Y:S04]  /*20660*/  LDL.LU R26, [R1+0x4] ;  /* 0x00000400011a7983 */ /* 0x002ee80000300800 */
[----:B------:R0:W-:Y:S01]  /*20670*/  STL [R1+0x264], R27 ;  /* 0x0002641b01007387 */ /* 0x0001e20000100800 */
[----:B------:R-:W-:-:S03]  /*20680*/  IMAD.MOV R18, RZ, RZ, -R18 ;  /* 0x000000ffff127224 */ /* 0x000fc600078e0a12 */
[----:B0-----:R-:W3:Y:S04]  /*20690*/  LDL R27, [R1+0x52ec] ;  /* 0x0052ec00011b7983 */ /* 0x001ee80000100800 */
[----:B------:R0:W-:Y:S01]  /*206a0*/  STL [R1+0x268], R28 ;  /* 0x0002681c01007387 */ /* 0x0001e20000100800 */
[----:B------:R-:W-:-:S03]  /*206b0*/  IMAD R24, R55, R18, R15 ;  /* 0x0000001237187224 */ /* 0x000fc600078e020f */
[----:B0-----:R-:W3:Y:S01]  /*206c0*/  LDL R28, [R1+0x52f0] ;  /* 0x0052f000011c7983 */ /* 0x001ee20000100800 */
[----:B--2---:R-:W-:-:S03]  /*206d0*/  IABS R11, R60 ;  /* 0x0000003c000b7213 */ /* 0x004fc60000000000 */
[----:B------:R-:W2:Y:S01]  /*206e0*/  LDL R60, [R1+0x52f8] ;  /* 0x0052f800013c7983 */ /* 0x000ea20000100800 */
[----:B----4-:R-:W-:-:S03]  /*206f0*/  IABS R18, R29 ;  /* 0x0000001d00127213 */ /* 0x010fc60000000000 */
[----:B------:R-:W4:Y:S01]  /*20700*/  LDL R29, [R1+0x52f4] ;  /* 0x0052f400011d7983 */ /* 0x000f220000100800 */
[----:B------:R-:W-:Y:S01]  /*20710*/  IMAD.HI.U32 R21, R2, R20, RZ ;  /* 0x0000001402157227 */ /* 0x000fe200078e00ff */
[----:B------:R-:W-:-:S03]  /*20720*/  ISETP.GT.U32.AND P0, PT, R55, R22, PT ;  /* 0x000000163700720c */ /* 0x000fc60003f04070 */
[----:B------:R-:W-:-:S04]  /*20730*/  IMAD.MOV R21, RZ, RZ, -R21 ;  /* 0x000000ffff157224 */ /* 0x000fc800078e0a15 */
[C---:B------:R-:W-:Y:S01]  /*20740*/  IMAD R25, R55.reuse, R21, R20 ;  /* 0x0000001537197224 */ /* 0x040fe200078e0214 */
[----:B------:R-:W-:-:S04]  /*20750*/  ISETP.GT.U32.AND P6, PT, R55, R24, PT ;  /* 0x000000183700720c */ /* 0x000fc80003fc4070 */
[C---:B------:R-:W-:Y:S02]  /*20760*/  ISETP.GT.U32.AND P3, PT, R55.reuse, R25, PT ;  /* 0x000000193700720c */ /* 0x040fe40003f64070 */
[----:B------:R-:W-:Y:S01]  /*20770*/  ISETP.GT.U32.AND P5, PT, R55, R23, PT ;  /* 0x000000173700720c */ /* 0x000fe20003fa4070 */
[----:B------:R-:W-:-:S05]  /*20780*/  @!P0 IMAD.IADD R22, R22, 0x1, -R55 ;  /* 0x0000000116168824 */ /* 0x000fca00078e0a37 */
[----:B------:R-:W-:Y:S01]  /*20790*/  ISETP.GT.U32.AND P0, PT, R55, R22, PT ;  /* 0x000000163700720c */ /* 0x000fe20003f04070 */
[----:B------:R-:W-:-:S04]  /*207a0*/  @!P6 IMAD.IADD R24, R24, 0x1, -R55 ;  /* 0x000000011818e824 */ /* 0x000fc800078e0a37 */
[--C-:B------:R-:W-:Y:S01]  /*207b0*/  @!P3 IMAD.IADD R25, R25, 0x1, -R55.reuse ;  /* 0x000000011919b824 */ /* 0x100fe200078e0a37 */
[----:B---3--:R-:W-:Y:S01]  /*207c0*/  IABS R13, R48 ;  /* 0x00000030000d7213 */ /* 0x008fe20000000000 */
[----:B------:R-:W-:Y:S01]  /*207d0*/  @!P5 IMAD.IADD R23, R23, 0x1, -R55 ;  /* 0x000000011717d824 */ /* 0x000fe200078e0a37 */
[C---:B------:R-:W-:Y:S02]  /*207e0*/  ISETP.GT.U32.AND P6, PT, R55.reuse, R24, PT ;  /* 0x000000183700720c */ /* 0x040fe40003fc4070 */
[C---:B------:R-:W-:Y:S01]  /*207f0*/  ISETP.GT.U32.AND P3, PT, R55.reuse, R25, PT ;  /* 0x000000193700720c */ /* 0x040fe20003f64070 */
[----:B------:R-:W-:Y:S01]  /*20800*/  IMAD.HI.U32 R21, R2, R13, RZ ;  /* 0x0000000d02157227 */ /* 0x000fe200078e00ff */
[----:B------:R-:W-:-:S03]  /*20810*/  ISETP.GT.U32.AND P5, PT, R55, R23, PT ;  /* 0x000000173700720c */ /* 0x000fc60003fa4070 */
[----:B------:R-:W-:Y:S02]  /*20820*/  @!P0 IMAD.IADD R22, R22, 0x1, -R55 ;  /* 0x0000000116168824 */ /* 0x000fe400078e0a37 */
[----:B------:R-:W-:Y:S02]  /*20830*/  IMAD.MOV R21, RZ, RZ, -R21 ;  /* 0x000000ffff157224 */ /* 0x000fe400078e0a15 */
[C---:B------:R-:W-:Y:S01]  /*20840*/  IMAD.HI.U32 R20, R2.reuse, R18, RZ ;  /* 0x0000001202147227 */ /* 0x040fe200078e00ff */
[----:B------:R0:W-:Y:S03]  /*20850*/  STL [R1+0x26c], R22 ;  /* 0x00026c1601007387 */ /* 0x0001e60000100800 */
[----:B------:R-:W-:-:S04]  /*20860*/  IMAD.HI.U32 R15, R2, R11, RZ ;  /* 0x0000000b020f7227 */ /* 0x000fc800078e00ff */
[----:B------:R-:W-:Y:S02]  /*20870*/  @!P3 IMAD.IADD R25, R25, 0x1, -R55 ;  /* 0x000000011919b824 */ /* 0x000fe400078e0a37 */
[C---:B0-----:R-:W-:Y:S02]  /*20880*/  IMAD R22, R55.reuse, R21, R13 ;  /* 0x0000001537167224 */ /* 0x041fe400078e020d */
[----:B------:R-:W-:Y:S02]  /*20890*/  IMAD.MOV R20, RZ, RZ, -R20 ;  /* 0x000000ffff147224 */ /* 0x000fe400078e0a14 */
[----:B------:R-:W-:Y:S01]  /*208a0*/  @!P6 IMAD.IADD R24, R24, 0x1, -R55 ;  /* 0x000000011818e824 */ /* 0x000fe200078e0a37 */
[----:B------:R-:W-:Y:S01]  /*208b0*/  ISETP.GT.U32.AND P3, PT, R55, R22, PT ;  /* 0x000000163700720c */ /* 0x000fe20003f64070 */
[----:B------:R-:W-:Y:S02]  /*208c0*/  IMAD.MOV R15, RZ, RZ, -R15 ;  /* 0x000000ffff0f7224 */ /* 0x000fe400078e0a0f */
[----:B------:R-:W-:Y:S01]  /*208d0*/  @!P5 IMAD.IADD R23, R23, 0x1, -R55 ;  /* 0x000000011717d824 */ /* 0x000fe200078e0a37 */
[----:B------:R0:W-:Y:S04]  /*208e0*/  STL [R1+0x240], R25 ;  /* 0x0002401901007387 */ /* 0x0001e80000100800 */
[----:B------:R-:W-:Y:S01]  /*208f0*/  STL [R1+0x244], R24 ;  /* 0x0002441801007387 */ /* 0x000fe20000100800 */
[----:B------:R-:W-:Y:S01]  /*20900*/  ISETP.GE.AND P0, PT, R26, RZ, PT ;  /* 0x000000ff1a00720c */ /* 0x000fe20003f06270 */
[C---:B------:R-:W-:Y:S01]  /*20910*/  IMAD R26, R55.reuse, R15, R11 ;  /* 0x0000000f371a7224 */ /* 0x040fe200078e020b */
[----:B------:R-:W-:Y:S01]  /*20920*/  IABS R13, R27 ;  /* 0x0000001b000d7213 */ /* 0x000fe20000000000 */
[----:B------:R-:W-:-:S02]  /*20930*/  IMAD R27, R55, R20, R18 ;  /* 0x00000014371b7224 */ /* 0x000fc400078e0212 */
[----:B------:R-:W-:Y:S01]  /*20940*/  @!P3 IMAD.IADD R22, R22, 0x1, -R55 ;  /* 0x000000011616b824 */ /* 0x000fe200078e0a37 */
[----:B------:R-:W-:Y:S02]  /*20950*/  IABS R20, R28 ;  /* 0x0000001c00147213 */ /* 0x000fe40000000000 */
[----:B------:R-:W3:Y:S04]  /*20960*/  LDL R28, [R1+0x52fc] ;  /* 0x0052fc00011c7983 */ /* 0x000ee80000100800 */
[----:B------:R-:W-:Y:S01]  /*20970*/  STL [R1+0x24c], R23 ;  /* 0x00024c1701007387 */ /* 0x000fe20000100800 */
[----:B------:R-:W-:-:S03]  /*20980*/  ISETP.GE.AND P3, PT, R57, RZ, PT ;  /* 0x000000ff3900720c */ /* 0x000fc60003f66270 */
[----:B------:R-:W3:Y:S01]  /*20990*/  LDL R57, [R1+0x5308] ;  /* 0x0053080001397983 */ /* 0x000ee20000100800 */
[----:B--2---:R-:W-:-:S03]  /*209a0*/  IABS R11, R60 ;  /* 0x0000003c000b7213 */ /* 0x004fc60000000000 */
[----:B------:R-:W2:Y:S01]  /*209b0*/  LDL R60, [R1+0x5304] ;  /* 0x00530400013c7983 */ /* 0x000ea20000100800 */
[----:B----4-:R-:W-:-:S03]  /*209c0*/  IABS R15, R29 ;  /* 0x0000001d000f7213 */ /* 0x010fc60000000000 */
[----:B------:R-:W4:Y:S01]  /*209d0*/  LDL R29, [R1+0x5300] ;  /* 0x00530000011d7983 */ /* 0x000f220000100800 */
[C---:B------:R-:W-:Y:S02]  /*209e0*/  ISETP.GT.U32.AND P6, PT, R55.reuse, R27, PT ;  /* 0x0000001b3700720c */ /* 0x040fe40003fc4070 */
[----:B------:R-:W-:Y:S01]  /*209f0*/  ISETP.GT.U32.AND P5, PT, R55, R26, PT ;  /* 0x0000001a3700720c */ /* 0x000fe20003fa4070 */
[----:B------:R-:W-:Y:S02]  /*20a00*/  @!P4 IMAD.MOV R12, RZ, RZ, -R12 ;  /* 0x000000ffff0cc224 */ /* 0x000fe400078e0a0c */
[----:B------:R-:W-:-:S08]  /*20a10*/  IMAD.HI.U32 R18, R2, R13, RZ ;  /* 0x0000000d02127227 */ /* 0x000fd000078e00ff */
[--C-:B------:R-:W-:Y:S02]  /*20a20*/  @!P6 IMAD.IADD R27, R27, 0x1, -R55.reuse ;  /* 0x000000011b1be824 */ /* 0x100fe400078e0a37 */
[----:B------:R-:W-:Y:S01]  /*20a30*/  @!P5 IMAD.IADD R26, R26, 0x1, -R55 ;  /* 0x000000011a1ad824 */ /* 0x000fe200078e0a37 */
[C---:B------:R-:W-:Y:S02]  /*20a40*/  ISETP.GT.U32.AND P6, PT, R55.reuse, R22, PT ;  /* 0x000000163700720c */ /* 0x040fe40003fc4070 */
[C---:B------:R-:W-:Y:S02]  /*20a50*/  ISETP.GT.U32.AND P5, PT, R55.reuse, R27, PT ;  /* 0x0000001b3700720c */ /* 0x040fe40003fa4070 */
[----:B------:R-:W-:Y:S01]  /*20a60*/  ISETP.GT.U32.AND P4, PT, R55, R26, PT ;  /* 0x0000001a3700720c */ /* 0x000fe20003f84070 */
[----:B------:R-:W-:-:S04]  /*20a70*/  IMAD.MOV R18, RZ, RZ, -R18 ;  /* 0x000000ffff127224 */ /* 0x000fc800078e0a12 */
[----:B0-----:R-:W-:Y:S02]  /*20a80*/  IMAD R25, R55, R18, R13 ;  /* 0x0000001237197224 */ /* 0x001fe400078e020d */
[----:B------:R-:W-:-:S04]  /*20a90*/  IMAD.HI.U32 R13, R2, R11, RZ ;  /* 0x0000000b020d7227 */ /* 0x000fc800078e00ff */
[--C-:B------:R-:W-:Y:S02]  /*20aa0*/  @!P6 IMAD.IADD R22, R22, 0x1, -R55.reuse ;  /* 0x000000011616e824 */ /* 0x100fe400078e0a37 */
[--C-:B------:R-:W-:Y:S02]  /*20ab0*/  @!P5 IMAD.IADD R27, R27, 0x1, -R55.reuse ;  /* 0x000000011b1bd824 */ /* 0x100fe400078e0a37 */
[----:B------:R-:W-:Y:S01]  /*20ac0*/  @!P4 IMAD.IADD R26, R26, 0x1, -R55 ;  /* 0x000000011a1ac824 */ /* 0x000fe200078e0a37 */
[----:B------:R-:W-:Y:S01]  /*20ad0*/  STL [R1+0x714], R12 ;  /* 0x0007140c01007387 */ /* 0x000fe20000100800 */
[----:B------:R-:W-:Y:S02]  /*20ae0*/  IMAD.MOV R13, RZ, RZ, -R13 ;  /* 0x000000ffff0d7224 */ /* 0x000fe400078e0a0d */
[----:B------:R-:W-:Y:S01]  /*20af0*/  @!P1 IMAD.MOV R19, RZ, RZ, -R19 ;  /* 0x000000ffff139224 */ /* 0x000fe200078e0a13 */
[----:B------:R0:W-:Y:S01]  /*20b00*/  STL [R1+0x204], R22 ;  /* 0x0002041601007387 */ /* 0x0001e20000100800 */
[----:B------:R-:W-:-:S03]  /*20b10*/  IMAD.HI.U32 R18, R2, R15, RZ ;  /* 0x0000000f02127227 */ /* 0x000fc600078e00ff */
[----:B------:R-:W-:Y:S04]  /*20b20*/  STL [R1+0x228], R27 ;  /* 0x0002281b01007387 */ /* 0x000fe80000100800 */
[----:B------:R-:W-:Y:S01]  /*20b30*/  STL [R1+0x22c], R26 ;  /* 0x00022c1a01007387 */ /* 0x000fe20000100800 */
[C---:B0-----:R-:W-:Y:S02]  /*20b40*/  IMAD R22, R55.reuse, R13, R11 ;  /* 0x0000000d37167224 */ /* 0x041fe400078e020b */
[----:B------:R-:W-:Y:S02]  /*20b50*/  IMAD.MOV R18, RZ, RZ, -R18 ;  /* 0x000000ffff127224 */ /* 0x000fe400078e0a12 */
[----:B------:R-:W-:Y:S02]  /*20b60*/  @!P2 IMAD.MOV R17, RZ, RZ, -R17 ;  /* 0x000000ffff11a224 */ /* 0x000fe400078e0a11 */
[----:B------:R-:W-:Y:S01]  /*20b70*/  IMAD R23, R55, R18, R15 ;  /* 0x0000001237177224 */ /* 0x000fe200078e020f */
[----:B---3--:R-:W-:-:S02]  /*20b80*/  IABS R12, R28 ;  /* 0x0000001c000c7213 */ /* 0x008fc40000000000 */
[----:B------:R-:W3:Y:S04]  /*20b90*/  LDL.LU R28, [R1+0x10] ;  /* 0x00001000011c7983 */ /* 0x000ee80000300800 */
[----:B------:R0:W-:Y:S01]  /*20ba0*/  STL [R1+0x710], R19 ;  /* 0x0007101301007387 */ /* 0x0001e20000100800 */
[----:B------:R-:W-:Y:S02]  /*20bb0*/  IABS R11, R57 ;  /* 0x00000039000b7213 */ /* 0x000fe40000000000 */
[----:B------:R-:W-:-:S13]  /*20bc0*/  ISETP.GT.U32.AND P4, PT, R55, R23, PT ;  /* 0x000000173700720c */ /* 0x000fda0003f84070 */
[----:B------:R-:W-:Y:S01]  /*20bd0*/  @!P4 IMAD.IADD R23, R23, 0x1, -R55 ;  /* 0x000000011717c824 */ /* 0x000fe200078e0a37 */
[----:B------:R-:W-:Y:S02]  /*20be0*/  ISETP.GE.AND P4, PT, R56, RZ, PT ;  /* 0x000000ff3800720c */ /* 0x000fe40003f86270 */
[----:B--2---:R-:W-:Y:S02]  /*20bf0*/  IABS R13, R60 ;  /* 0x0000003c000d7213 */ /* 0x004fe40000000000 */
[----:B------:R-:W2:Y:S01]  /*20c00*/  LDL R60, [R1+0x5310] ;  /* 0x00531000013c7983 */ /* 0x000ea20000100800 */
[----:B----4-:R-:W-:-:S03]  /*20c10*/  IABS R15, R29 ;  /* 0x0000001d000f7213 */ /* 0x010fc60000000000 */
[----:B------:R-:W4:Y:S04]  /*20c20*/  LDL R29, [R1+0x530c] ;  /* 0x00530c00011d7983 */ /* 0x000f280000100800 */
[----:B------:R-:W-:Y:S04]  /*20c30*/  STL [R1+0x70c], R17 ;  /* 0x00070c1101007387 */ /* 0x000fe80000100800 */
[----:B------:R-:W3:Y:S04]  /*20c40*/  LDL R57, [R1+0x5314] ;  /* 0x0053140001397983 */ /* 0x000ee80000100800 */
[----:B------:R-:W4:Y:S01]  /*20c50*/  LDL R56, [R1+0x5318] ;  /* 0x0053180001387983 */ /* 0x000f220000100800 */
[----:B------:R-:W-:-:S04]  /*20c60*/  IMAD.HI.U32 R21, R2, R20, RZ ;  /* 0x0000001402157227 */ /* 0x000fc800078e00ff */
[----:B------:R-:W-:-:S04]  /*20c70*/  IMAD.MOV R21, RZ, RZ, -R21 ;  /* 0x000000ffff157224 */ /* 0x000fc800078e0a15 */
[C---:B------:R-:W-:Y:S01]  /*20c80*/  IMAD R24, R55.reuse, R21, R20 ;  /* 0x0000001537187224 */ /* 0x040fe200078e0214 */
[----:B------:R-:W-:Y:S01]  /*20c90*/  ISETP.GT.U32.AND P6, PT, R55, R25, PT ;  /* 0x000000193700720c */ /* 0x000fe20003fc4070 */
[----:B------:R-:W-:-:S03]  /*20ca0*/  IMAD.HI.U32 R18, R2, R12, RZ ;  /* 0x0000000c02127227 */ /* 0x000fc600078e00ff */
[----:B------:R-:W-:Y:S01]  /*20cb0*/  ISETP.GT.U32.AND P5, PT, R55, R24, PT ;  /* 0x000000183700720c */ /* 0x000fe20003fa4070 */
[----:B------:R-:W-:-:S04]  /*20cc0*/  IMAD.MOV R18, RZ, RZ, -R18 ;  /* 0x000000ffff127224 */ /* 0x000fc800078e0a12 */
[----:B------:R-:W-:-:S04]  /*20cd0*/  IMAD R21, R55, R18, R12 ;  /* 0x0000001237157224 */ /* 0x000fc800078e020c */
[----:B------:R-:W-:Y:S01]  /*20ce0*/  @!P6 IMAD.IADD R25, R25, 0x1, -R55 ;  /* 0x000000011919e824 */ /* 0x000fe200078e0a37 */
[----:B------:R-:W-:-:S03]  /*20cf0*/  ISETP.GT.U32.AND P6, PT, R55, R22, PT ;  /* 0x000000163700720c */ /* 0x000fc60003fc4070 */
[----:B------:R-:W-:Y:S01]  /*20d00*/  @!P5 IMAD.IADD R24, R24, 0x1, -R55 ;  /* 0x000000011818d824 */ /* 0x000fe200078e0a37 */
[C---:B------:R-:W-:Y:S01]  /*20d10*/  ISETP.GT.U32.AND P5, PT, R55.reuse, R21, PT ;  /* 0x000000153700720c */ /* 0x040fe20003fa4070 */
[----:B------:R-:W-:Y:S01]  /*20d20*/  @!P0 IMAD.MOV R14, RZ, RZ, -R14 ;  /* 0x000000ffff0e8224 */ /* 0x000fe200078e0a0e */
[C---:B------:R-:W-:Y:S02]  /*20d30*/  ISETP.GT.U32.AND P2, PT, R55.reuse, R23, PT ;  /* 0x000000173700720c */ /* 0x040fe40003f44070 */
[----:B------:R-:W-:-:S05]  /*20d40*/  ISETP.GT.U32.AND P1, PT, R55, R24, PT ;  /* 0x000000183700720c */ /* 0x000fca0003f24070 */
[----:B------:R-:W-:Y:S01]  /*20d50*/  @!P6 IMAD.IADD R22, R22, 0x1, -R55 ;  /* 0x000000011616e824 */ /* 0x000fe200078e0a37 */
[----:B------:R-:W-:-:S03]  /*20d60*/  ISETP.GT.U32.AND P6, PT, R55, R25, PT ;  /* 0x000000193700720c */ /* 0x000fc60003fc4070 */
[----:B------:R-:W-:Y:S01]  /*20d70*/  @!P5 IMAD.IADD R21, R21, 0x1, -R55 ;  /* 0x000000011515d824 */ /* 0x000fe200078e0a37 */
[----:B------:R-:W-:-:S04]  /*20d80*/  ISETP.GT.U32.AND P5, PT, R55, R22, PT ;  /* 0x000000163700720c */ /* 0x000fc80003fa4070 */
[----:B------:R-:W-:Y:S01]  /*20d90*/  ISETP.GT.U32.AND P0, PT, R55, R21, PT ;  /* 0x000000153700720c */ /* 0x000fe20003f04070 */
[----:B------:R-:W-:-:S04]  /*20da0*/  IMAD.HI.U32 R18, R2, R13, RZ ;  /* 0x0000000d02127227 */ /* 0x000fc800078e00ff */
[----:B------:R-:W-:-:S04]  /*20db0*/  IMAD.HI.U32 R12, R2, R11, RZ ;  /* 0x0000000b020c7227 */ /* 0x000fc800078e00ff */
[--C-:B------:R-:W-:Y:S02]  /*20dc0*/  @!P6 IMAD.IADD R25, R25, 0x1, -R55.reuse ;  /* 0x000000011919e824 */ /* 0x100fe400078e0a37 */
[--C-:B------:R-:W-:Y:S02]  /*20dd0*/  @!P1 IMAD.IADD R24, R24, 0x1, -R55.reuse ;  /* 0x0000000118189824 */ /* 0x100fe400078e0a37 */
[--C-:B------:R-:W-:Y:S01]  /*20de0*/  @!P2 IMAD.IADD R23, R23, 0x1, -R55.reuse ;  /* 0x000000011717a824 */ /* 0x100fe200078e0a37 */
[----:B------:R-:W-:Y:S01]  /*20df0*/  STL [R1+0x708], R14 ;  /* 0x0007080e01007387 */ /* 0x000fe20000100800 */
[----:B------:R-:W-:Y:S02]  /*20e00*/  IMAD.MOV R18, RZ, RZ, -R18 ;  /* 0x000000ffff127224 */ /* 0x000fe400078e0a12 */
[----:B------:R-:W-:Y:S01]  /*20e10*/  @!P5 IMAD.IADD R22, R22, 0x1, -R55 ;  /* 0x000000011616d824 */ /* 0x000fe200078e0a37 */
[----:B------:R-:W-:Y:S01]  /*20e20*/  STL [R1+0x214], R25 ;  /* 0x0002141901007387 */ /* 0x000fe20000100800 */
[----:B------:R-:W-:-:S02]  /*20e30*/  IMAD.MOV R12, RZ, RZ, -R12 ;  /* 0x000000ffff0c7224 */ /* 0x000fc400078e0a0c */
[----:B------:R-:W-:Y:S01]  /*20e40*/  @!P0 IMAD.IADD R21, R21, 0x1, -R55 ;  /* 0x0000000115158824 */ /* 0x000fe200078e0a37 */
[----:B------:R-:W-:Y:S01]  /*20e50*/  STL [R1+0x1c], R24 ;  /* 0x00001c1801007387 */ /* 0x000fe20000100800 */
[C---:B0-----:R-:W-:Y:S02]  /*20e60*/  IMAD R19, R55.reuse, R18, R13 ;  /* 0x0000001237137224 */ /* 0x041fe400078e020d */
[----:B------:R-:W-:Y:S01]  /*20e70*/  IMAD R18, R55, R12, R11 ;  /* 0x0000000c37127224 */ /* 0x000fe200078e020b */
[----:B------:R-:W-:Y:S04]  /*20e80*/  STL [R1+0x1d4], R23 ;  /* 0x0001d41701007387 */ /* 0x000fe80000100800 */
[----:B------:R-:W-:Y:S04]  /*20e90*/  STL [R1+0x1ec], R22 ;  /* 0x0001ec1601007387 */ /* 0x000fe80000100800 */
[----:B------:R0:W-:Y:S02]  /*20ea0*/  STL [R1+0x1dc], R21 ;  /* 0x0001dc1501007387 */ /* 0x0001e40000100800 */
[----:B0-----:R-:W-:-:S04]  /*20eb0*/  IMAD.MOV.U32 R21, RZ, RZ, R16 ;  /* 0x000000ffff157224 */ /* 0x001fc800078e0010 */
[----:B------:R-:W-:Y:S01]  /*20ec0*/  @!P3 IMAD.MOV R21, RZ, RZ, -R21 ;  /* 0x000000ffff15b224 */ /* 0x000fe200078e0a15 */
[----:B--2---:R-:W-:Y:S02]  /*20ed0*/  IABS R12, R60 ;  /* 0x0000003c000c7213 */ /* 0x004fe40000000000 */
[----:B------:R-:W2:Y:S04]  /*20ee0*/  LDL R60, [R1+0x531c] ;  /* 0x00531c00013c7983 */ /* 0x000ea80000100800 */
[----:B------:R-:W-:Y:S01]  /*20ef0*/  STL [R1+0x704], R21 ;  /* 0x0007041501007387 */ /* 0x000fe20000100800 */
[----:B---3--:R-:W-:-:S03]  /*20f00*/  IABS R13, R57 ;  /* 0x00000039000d7213 */ /* 0x008fc60000000000 */
[----:B------:R-:W3:Y:S01]  /*20f10*/  LDL R57, [R1+0x5324] ;  /* 0x0053240001397983 */ /* 0x000ee20000100800 */
[----:B----4-:R-:W-:-:S03]  /*20f20*/  IABS R11, R56 ;  /* 0x00000038000b7213 */ /* 0x010fc60000000000 */
[----:B------:R-:W4:Y:S01]  /*20f30*/  LDL R56, [R1+0x5328] ;  /* 0x0053280001387983 */ /* 0x000f220000100800 */
[----:B------:R-:W-:-:S04]  /*20f40*/  IMAD.HI.U32 R20, R2, R15, RZ ;  /* 0x0000000f02147227 */ /* 0x000fc800078e00ff */
[----:B------:R-:W-:Y:S01]  /*20f50*/  IMAD.MOV R20, RZ, RZ, -R20 ;  /* 0x000000ffff147224 */ /* 0x000fe200078e0a14 */
[----:B------:R-:W-:-:S03]  /*20f60*/  ISETP.GT.U32.AND P2, PT, R55, R19, PT ;  /* 0x000000133700720c */ /* 0x000fc60003f44070 */
[----:B------:R-:W-:-:S05]  /*20f70*/  IMAD R20, R55, R20, R15 ;  /* 0x0000001437147224 */ /* 0x000fca00078e020f */
[----:B------:R-:W-:Y:S02]  /*20f80*/  ISETP.GT.U32.AND P6, PT, R55, R20, PT ;  /* 0x000000143700720c */ /* 0x000fe40003fc4070 */
[----:B------:R-:W-:-:S03]  /*20f90*/  IABS R15, R29 ;  /* 0x0000001d000f7213 */ /* 0x000fc60000000000 */
[----:B------:R-:W-:Y:S02]  /*20fa0*/  @!P2 IMAD.IADD R19, R19, 0x1, -R55 ;  /* 0x000000011313a824 */ /* 0x000fe400078e0a37 */
[----:B------:R-:W-:-:S03]  /*20fb0*/  IMAD.HI.U32 R14, R2, R12, RZ ;  /* 0x0000000c020e7227 */ /* 0x000fc600078e00ff */
[----:B------:R-:W-:-:S03]  /*20fc0*/  ISETP.GT.U32.AND P3, PT, R55, R19, PT ;  /* 0x000000133700720c */ /* 0x000fc60003f64070 */
[----:B------:R-:W-:Y:S02]  /*20fd0*/  @!P6 IMAD.IADD R20, R20, 0x1, -R55 ;  /* 0x000000011414e824 */ /* 0x000fe400078e0a37 */
[----:B------:R-:W-:-:S03]  /*20fe0*/  IMAD.HI.U32 R17, R2, R15, RZ ;  /* 0x0000000f02117227 */ /* 0x000fc600078e00ff */
[C---:B------:R-:W-:Y:S01]  /*20ff0*/  ISETP.GT.U32.AND P2, PT, R55.reuse, R20, PT ;  /* 0x000000143700720c */ /* 0x040fe20003f44070 */
[----:B------:R-:W-:Y:S02]  /*21000*/  IMAD.MOV R14, RZ, RZ, -R14 ;  /* 0x000000ffff0e7224 */ /* 0x000fe400078e0a0e */
[----:B------:R-:W-:Y:S01]  /*21010*/  IMAD.MOV R16, RZ, RZ, -R17 ;  /* 0x000000ffff107224 */ /* 0x000fe200078e0a11 */
[C---:B------:R-:W-:Y:S01]  /*21020*/  ISETP.GT.U32.AND P0, PT, R55.reuse, R18, PT ;  /* 0x000000123700720c */ /* 0x040fe20003f04070 */
[C---:B------:R-:W-:Y:S02]  /*21030*/  IMAD R17, R55.reuse, R14, R12 ;  /* 0x0000000e37117224 */ /* 0x040fe400078e020c */
[----:B------:R-:W-:Y:S02]  /*21040*/  IMAD R16, R55, R16, R15 ;  /* 0x0000001037107224 */ /* 0x000fe400078e020f */
[----:B------:R-:W-:Y:S01]  /*21050*/  @!P3 IMAD.IADD R19, R19, 0x1, -R55 ;  /* 0x000000011313b824 */ /* 0x000fe200078e0a37 */
[----:B------:R-:W-:Y:S01]  /*21060*/  ISETP.GT.U32.AND P3, PT, R55, R17, PT ;  /* 0x000000113700720c */ /* 0x000fe20003f64070 */
[----:B------:R-:W-:-:S04]  /*21070*/  IMAD.HI.U32 R12, R2, R11, RZ ;  /* 0x0000000b020c7227 */ /* 0x000fc800078e00ff */
[----:B------:R-:W-:Y:S01]  /*21080*/  @!P2 IMAD.IADD R20, R20, 0x1, -R55 ;  /* 0x000000011414a824 */ /* 0x000fe200078e0a37 */
[----:B------:R-:W-:Y:S01]  /*21090*/  ISETP.GT.U32.AND P2, PT, R55, R16, PT ;  /* 0x000000103700720c */ /* 0x000fe20003f44070 */
[----:B------:R-:W-:-:S04]  /*210a0*/  IMAD.HI.U32 R14, R2, R13, RZ ;  /* 0x0000000d020e7227 */ /* 0x000fc800078e00ff */
[----:B------:R-:W-:Y:S02]  /*210b0*/  IMAD.MOV R12, RZ, RZ, -R12 ;  /* 0x000000ffff0c7224 */ /* 0x000fe400078e0a0c */
[----:B------:R-:W-:Y:S02]  /*210c0*/  IMAD.MOV R14, RZ, RZ, -R14 ;  /* 0x000000ffff0e7224 */ /* 0x000fe400078e0a0e */
[----:B------:R-:W-:Y:S02]  /*210d0*/  @!P0 IMAD.IADD R18, R18, 0x1, -R55 ;  /* 0x0000000112128824 */ /* 0x000fe400078e0a37 */
[C---:B------:R-:W-:Y:S02]  /*210e0*/  IMAD R15, R55.reuse, R12, R11 ;  /* 0x0000000c370f7224 */ /* 0x040fe400078e020b */
[C---:B------:R-:W-:Y:S01]  /*210f0*/  IMAD R13, R55.reuse, R14, R13 ;  /* 0x0000000e370d7224 */ /* 0x040fe200078e020d */
[----:B------:R-:W-:Y:S01]  /*21100*/  ISETP.GT.U32.AND P0, PT, R55, R18, PT ;  /* 0x000000123700720c */ /* 0x000fe20003f04070 */
[--C-:B------:R-:W-:Y:S01]  /*21110*/  @!P3 IMAD.IADD R17, R17, 0x1, -R55.reuse ;  /* 0x000000011111b824 */ /* 0x100fe200078e0a37 */
[C---:B------:R-:W-:Y:S01]  /*21120*/  ISETP.GT.U32.AND P3, PT, R55.reuse, R15, PT ;  /* 0x0000000f3700720c */ /* 0x040fe20003f64070 */
[----:B------:R-:W-:Y:S01]  /*21130*/  @!P2 IMAD.IADD R16, R16, 0x1, -R55 ;  /* 0x000000011010a824 */ /* 0x000fe200078e0a37 */
[----:B------:R-:W-:-:S02]  /*21140*/  ISETP.GT.U32.AND P2, PT, R55, R13, PT ;  /* 0x0000000d3700720c */ /* 0x000fc40003f44070 */
[----:B------:R-:W-:Y:S02]  /*21150*/  ISETP.GE.AND P1, PT, R28, RZ, PT ;  /* 0x000000ff1c00720c */ /* 0x000fe40003f26270 */
[----:B------:R-:W-:Y:S02]  /*21160*/  ISETP.GE.AND P5, PT, R61, RZ, PT ;  /* 0x000000ff3d00720c */ /* 0x000fe40003fa6270 */
[----:B------:R-:W-:Y:S01]  /*21170*/  ISETP.GE.AND P6, PT, R58, RZ, PT ;  /* 0x000000ff3a00720c */ /* 0x000fe20003fc6270 */
[----:B------:R-:W-:Y:S02]  /*21180*/  IMAD.MOV.U32 R58, RZ, RZ, R54 ;  /* 0x000000ffff3a7224 */ /* 0x000fe400078e0036 */
[----:B------:R-:W-:Y:S01]  /*21190*/  IMAD.MOV.U32 R12, RZ, RZ, R10 ;  /* 0x000000ffff0c7224 */ /* 0x000fe200078e000a */
[----:B------:R-:W4:Y:S01]  /*211a0*/  LDL R54, [R1+0x532c] ;  /* 0x00532c0001367983 */ /* 0x000f220000100800 */
[--C-:B------:R-:W-:Y:S01]  /*211b0*/  @!P0 IMAD.IADD R18, R18, 0x1, -R55.reuse ;  /* 0x0000000112128824 */ /* 0x100fe200078e0a37 */
[----:B------:R-:W-:Y:S01]  /*211c0*/  ISETP.GE.AND P0, PT, R59, RZ, PT ;  /* 0x000000ff3b00720c */ /* 0x000fe20003f06270 */
[----:B------:R-:W-:-:S02]  /*211d0*/  @!P3 IMAD.IADD R15, R15, 0x1, -R55 ;  /* 0x000000010f0fb824 */ /* 0x000fc400078e0a37 */
[----:B------:R-:W-:Y:S01]  /*211e0*/  @!P2 IMAD.IADD R13, R13, 0x1, -R55 ;  /* 0x000000010d0da824 */ /* 0x000fe200078e0a37 */
[C---:B------:R-:W-:Y:S01]  /*211f0*/  ISETP.GT.U32.AND P2, PT, R55.reuse, R16, PT ;  /* 0x000000103700720c */ /* 0x040fe20003f44070 */
[----:B------:R-:W-:Y:S01]  /*21200*/  @!P4 IMAD.MOV R12, RZ, RZ, -R12 ;  /* 0x000000ffff0cc224 */ /* 0x000fe200078e0a0c */
[----:B------:R-:W-:Y:S01]  /*21210*/  STL [R1+0x18], R20 ;  /* 0x0000181401007387 */ /* 0x000fe20000100800 */
[----:B------:R-:W-:Y:S01]  /*21220*/  @!P1 IMAD.MOV R9, RZ, RZ, -R9 ;  /* 0x000000ffff099224 */ /* 0x000fe200078e0a09 */
[C---:B------:R-:W-:Y:S02]  /*21230*/  ISETP.GT.U32.AND P3, PT, R55.reuse, R17, PT ;  /* 0x000000113700720c */ /* 0x040fe40003f64070 */
[----:B------:R-:W-:Y:S01]  /*21240*/  STL [R1+0x14], R19 ;  /* 0x0000141301007387 */ /* 0x000fe20000100800 */
[----:B------:R-:W-:-:S03]  /*21250*/  ISETP.GT.U32.AND P1, PT, R55, R15, PT ;  /* 0x0000000f3700720c */ /* 0x000fc60003f24070 */
[----:B------:R-:W-:Y:S04]  /*21260*/  STL [R1+0x10], R18 ;  /* 0x0000101201007387 */ /* 0x000fe80000100800 */
[----:B------:R-:W-:Y:S04]  /*21270*/  STL [R1+0x700], R12 ;  /* 0x0007000c01007387 */ /* 0x000fe80000100800 */
[----:B------:R0:W-:Y:S01]  /*21280*/  STL [R1+0x6fc], R9 ;  /* 0x0006fc0901007387 */ /* 0x0001e20000100800 */
[--C-:B------:R-:W-:Y:S02]  /*21290*/  @!P2 IMAD.IADD R16, R16, 0x1, -R55.reuse ;  /* 0x000000011010a824 */ /* 0x100fe400078e0a37 */
[----:B------:R-:W-:-:S02]  /*212a0*/  @!P3 IMAD.IADD R17, R17, 0x1, -R55 ;  /* 0x000000011111b824 */ /* 0x000fc400078e0a37 */
[--C-:B------:R-:W-:Y:S01]  /*212b0*/  @!P1 IMAD.IADD R15, R15, 0x1, -R55.reuse ;  /* 0x000000010f0f9824 */ /* 0x100fe200078e0a37 */
[----:B------:R-:W-:Y:S01]  /*212c0*/  ISETP.GT.U32.AND P4, PT, R55, R13, PT ;  /* 0x0000000d3700720c */ /* 0x000fe20003f84070 */
[----:B------:R-:W-:Y:S04]  /*212d0*/  STL [R1+0xc], R16 ;  /* 0x00000c1001007387 */ /* 0x000fe80000100800 */
[----:B------:R1:W-:Y:S08]  /*212e0*/  STL [R1+0x8], R17 ;  /* 0x0000081101007387 */ /* 0x0003f00000100800 */
[----:B------:R-:W-:-:S05]  /*212f0*/  @!P4 IMAD.IADD R13, R13, 0x1, -R55 ;  /* 0x000000010d0dc824 */ /* 0x000fca00078e0a37 */
[----:B------:R-:W-:Y:S04]  /*21300*/  STL [R1+0x4], R13 ;  /* 0x0000040d01007387 */ /* 0x000fe80000100800 */
[----:B------:R-:W-:Y:S01]  /*21310*/  STL [R1], R15 ;  /* 0x0000000f01007387 */ /* 0x000fe20000100800 */
[----:B--2---:R-:W-:-:S05]  /*21320*/  IABS R61, R60 ;  /* 0x0000003c003d7213 */ /* 0x004fca0000000000 */
[----:B------:R-:W-:Y:S01]  /*21330*/  IMAD.HI.U32 R11, R2, R61, RZ ;  /* 0x0000003d020b7227 */ /* 0x000fe200078e00ff */
[----:B------:R-:W-:-:S03]  /*21340*/  IABS R60, R58 ;  /* 0x0000003a003c7213 */ /* 0x000fc60000000000 */
[----:B------:R-:W-:Y:S01]  /*21350*/  IMAD.MOV R11, RZ, RZ, -R11 ;  /* 0x000000ffff0b7224 */ /* 0x000fe200078e0a0b */
[----:B---3--:R-:W-:-:S03]  /*21360*/  IABS R59, R57 ;  /* 0x00000039003b7213 */ /* 0x008fc60000000000 */
[----:B------:R-:W-:Y:S02]  /*21370*/  IMAD R61, R55, R11, R61 ;  /* 0x0000000b373d7224 */ /* 0x000fe400078e023d */
[----:B------:R-:W-:-:S04]  /*21380*/  IMAD.HI.U32 R11, R2, R60, RZ ;  /* 0x0000003c020b7227 */ /* 0x000fc800078e00ff */
[----:B------:R-:W-:-:S04]  /*21390*/  IMAD.HI.U32 R10, R2, R59, RZ ;  /* 0x0000003b020a7227 */ /* 0x000fc800078e00ff */
[----:B0-----:R-:W-:Y:S02]  /*213a0*/  IMAD.MOV R9, RZ, RZ, -R11 ;  /* 0x000000ffff097224 */ /* 0x001fe400078e0a0b */
[----:B------:R-:W-:Y:S02]  /*213b0*/  IMAD.MOV R10, RZ, RZ, -R10 ;  /* 0x000000ffff0a7224 */ /* 0x000fe400078e0a0a */
[C---:B------:R-:W-:Y:S02]  /*213c0*/  IMAD R60, R55.reuse, R9, R60 ;  /* 0x00000009373c7224 */ /* 0x040fe400078e023c */
[C---:B------:R-:W-:Y:S01]  /*213d0*/  IMAD R59, R55.reuse, R10, R59 ;  /* 0x0000000a373b7224 */ /* 0x040fe200078e023b */
        /* <DEDUP_REMOVED lines=8> */
[----:B------:R-:W-:Y:S02]  /*21460*/  ISETP.GT.U32.AND P1, PT, R55, R59, PT ;  /* 0x0000003b3700720c */ /* 0x000fe40003f24070 */
[----:B----4-:R-:W-:-:S02]  /*21470*/  IABS R58, R56 ;  /* 0x00000038003a7213 */ /* 0x010fc40000000000 */
[----:B------:R-:W-:-:S05]  /*21480*/  IABS R56, R38 ;  /* 0x0000002600387213 */ /* 0x000fca0000000000 */
[--C-:B------:R-:W-:Y:S02]  /*21490*/  @!P2 IMAD.IADD R61, R61, 0x1, -R55.reuse ;  /* 0x000000013d3da824 */ /* 0x100fe400078e0a37 */
[--C-:B------:R-:W-:Y:S02]  /*214a0*/  @!P3 IMAD.IADD R60, R60, 0x1, -R55.reuse ;  /* 0x000000013c3cb824 */ /* 0x100fe400078e0a37 */
[----:B------:R-:W-:Y:S01]  /*214b0*/  @!P1 IMAD.IADD R59, R59, 0x1, -R55 ;  /* 0x000000013b3b9824 */ /* 0x000fe200078e0a37 */
[----:B------:R-:W-:Y:S01]  /*214c0*/  IABS R38, R36 ;  /* 0x0000002400267213 */ /* 0x000fe20000000000 */
[----:B------:R-:W-:Y:S01]  /*214d0*/  STL [R1+0x5790], R61 ;  /* 0x0057903d01007387 */ /* 0x000fe20000100800 */
[----:B------:R-:W-:Y:S02]  /*214e0*/  IABS R36, R34 ;  /* 0x0000002200247213 */ /* 0x000fe40000000000 */
[----:B------:R-:W-:Y:S01]  /*214f0*/  IABS R34, R32 ;  /* 0x0000002000227213 */ /* 0x000fe20000000000 */
[----:B------:R-:W-:Y:S01]  /*21500*/  STL [R1+0x5794], R60 ;  /* 0x0057943c01007387 */ /* 0x000fe20000100800 */
[----:B------:R-:W-:-:S03]  /*21510*/  IMAD.MOV.U32 R32, RZ, RZ, R52 ;  /* 0x000000ffff207224 */ /* 0x000fc600078e0034 */
[----:B------:R-:W-:Y:S04]  /*21520*/  STL [R1+0x5798], R59 ;  /* 0x0057983b01007387 */ /* 0x000fe80000100800 */
[----:B------:R-:W2:Y:S01]  /*21530*/  LDL R52, [R1+0x535c] ;  /* 0x00535c0001347983 */ /* 0x000ea20000100800 */
[----:B------:R-:W-:-:S04]  /*21540*/  IMAD.HI.U32 R12, R2, R58, RZ ;  /* 0x0000003a020c7227 */ /* 0x000fc800078e00ff */
[----:B------:R-:W-:Y:S01]  /*21550*/  IMAD.MOV R10, RZ, RZ, -R12 ;  /* 0x000000ffff0a7224 */ /* 0x000fe200078e0a0c */
[----:B------:R-:W-:-:S05]  /*21560*/  IABS R57, R54 ;  /* 0x0000003600397213 */ /* 0x000fca0000000000 */
[----:B------:R-:W-:-:S04]  /*21570*/  IMAD.HI.U32 R9, R2, R57, RZ ;  /* 0x0000003902097227 */ /* 0x000fc800078e00ff */
[----:B------:R-:W-:Y:S02]  /*21580*/  IMAD.MOV R9, RZ, RZ, -R9 ;  /* 0x000000ffff097224 */ /* 0x000fe400078e0a09 */
[C---:B------:R-:W-:Y:S02]  /*21590*/  IMAD R58, R55.reuse, R10, R58 ;  /* 0x0000000a373a7224 */ /* 0x040fe400078e023a */
[----:B------:R-:W-:-:S03]  /*215a0*/  IMAD R57, R55, R9, R57 ;  /* 0x0000000937397224 */ /* 0x000fc600078e0239 */
[C---:B------:R-:W-:Y:S02]  /*215b0*/  ISETP.GT.U32.AND P2, PT, R55.reuse, R58, PT ;  /* 0x0000003a3700720c */ /* 0x040fe40003f44070 */
[----:B------:R-:W-:-:S11]  /*215c0*/  ISETP.GT.U32.AND P3, PT, R55, R57, PT ;  /* 0x000000393700720c */ /* 0x000fd60003f64070 */
[--C-:B------:R-:W-:Y:S02]  /*215d0*/  @!P2 IMAD.IADD R58, R58, 0x1, -R55.reuse ;  /* 0x000000013a3aa824 */ /* 0x100fe400078e0a37 */
[----:B------:R-:W-:-:S03]  /*215e0*/  @!P3 IMAD.IADD R57, R57, 0x1, -R55 ;  /* 0x000000013939b824 */ /* 0x000fc600078e0a37 */
[C---:B------:R-:W-:Y:S02]  /*215f0*/  ISETP.GT.U32.AND P2, PT, R55.reuse, R58, PT ;  /* 0x0000003a3700720c */ /* 0x040fe40003f44070 */
[----:B------:R-:W-:Y:S02]  /*21600*/  ISETP.GT.U32.AND P3, PT, R55, R57, PT ;  /* 0x000000393700720c */ /* 0x000fe40003f64070 */
[----:B------:R-:W-:Y:S02]  /*21610*/  ISETP.GE.AND P4, PT, R39, RZ, PT ;  /* 0x000000ff2700720c */ /* 0x000fe40003f86270 */
[----:B------:R-:W-:Y:S02]  /*21620*/  IABS R39, R37 ;  /* 0x0000002500277213 */ /* 0x000fe40000000000 */
[----:B------:R-:W-:Y:S02]  /*21630*/  IABS R37, R35 ;  /* 0x0000002300257213 */ /* 0x000fe40000000000 */
[----:B------:R-:W-:-:S03]  /*21640*/  IABS R35, R33 ;  /* 0x0000002100237213 */ /* 0x000fc60000000000 */
[--C-:B------:R-:W-:Y:S01]  /*21650*/  @!P2 IMAD.IADD R58, R58, 0x1, -R55.reuse ;  /* 0x000000013a3aa824 */ /* 0x100fe200078e0a37 */
[----:B------:R-:W-:Y:S01]  /*21660*/  IABS R33, R31 ;  /* 0x0000001f00217213 */ /* 0x000fe20000000000 */
[----:B------:R-:W-:Y:S02]  /*21670*/  @!P3 IMAD.IADD R57, R57, 0x1, -R55 ;  /* 0x000000013939b824 */ /* 0x000fe400078e0a37 */
[----:B------:R-:W-:Y:S02]  /*21680*/  IMAD.MOV.U32 R31, RZ, RZ, R30 ;  /* 0x000000ffff1f7224 */ /* 0x000fe400078e001e */
[----:B------:R-:W3:Y:S04]  /*21690*/  LDL R30, [R1+0x5358] ;  /* 0x00535800011e7983 */ /* 0x000ee80000100800 */
[----:B------:R-:W-:Y:S04]  /*216a0*/  STL [R1+0x579c], R58 ;  /* 0x00579c3a01007387 */ /* 0x000fe80000100800 */
[----:B------:R-:W-:Y:S04]  /*216b0*/  STL [R1+0x57a0], R57 ;  /* 0x0057a03901007387 */ /* 0x000fe80000100800 */
[----:B------:R-:W4:Y:S04]  /*216c0*/  LDL R54, [R1+0x5368] ;  /* 0x0053680001367983 */ /* 0x000f280000100800 */
[----:B------:R-:W3:Y:S04]  /*216d0*/  LDL R48, [R1+0x5384] ;  /* 0x0053840001307983 */ /* 0x000ee80000100800 */
[----:B------:R-:W3:Y:S04]  /*216e0*/  LDL R28, [R1+0x5360] ;  /* 0x00536000011c7983 */ /* 0x000ee80000100800 */
[----:B------:R-:W3:Y:S04]  /*216f0*/  LDL R24, [R1+0x5370] ;  /* 0x0053700001187983 */ /* 0x000ee80000100800 */
[----:B------:R-:W3:Y:S04]  /*21700*/  LDL R27, [R1+0x5364] ;  /* 0x00536400011b7983 */ /* 0x000ee80000100800 */
[----:B------:R-:W3:Y:S04]  /*21710*/  LDL R47, [R1+0x5380] ;  /* 0x00538000012f7983 */ /* 0x000ee80000100800 */
[----:B------:R-:W3:Y:S01]  /*21720*/  LDL R23, [R1+0x5374] ;  /* 0x0053740001177983 */ /* 0x000ee20000100800 */
[----:B--2---:R-:W-:-:S03]  /*21730*/  IABS R29, R52 ;  /* 0x00000034001d7213 */ /* 0x004fc60000000000 */
[----:B------:R-:W2:Y:S02]  /*21740*/  LDL R52, [R1+0x536c] ;  /* 0x00536c0001347983 */ /* 0x000ea40000100800 */
[----:B--2---:R-:W-:Y:S02]  /*21750*/  IABS R25, R52 ;  /* 0x0000003400197213 */ /* 0x004fe40000000000 */
[----:B------:R-:W2:Y:S01]  /*21760*/  LDL R52, [R1+0x537c] ;  /* 0x00537c0001347983 */ /* 0x000ea20000100800 */
[----:B----4-:R-:W-:-:S03]  /*21770*/  IABS R26, R54 ;  /* 0x00000036001a7213 */ /* 0x010fc60000000000 */
[----:B------:R-:W4:Y:S01]  /*21780*/  LDL R54, [R1+0x5378] ;  /* 0x0053780001367983 */ /* 0x000f220000100800 */
[----:B------:R-:W-:Y:S01]  /*21790*/  @!P5 IMAD.MOV R8, RZ, RZ, -R8 ;  /* 0x000000ffff08d224 */ /* 0x000fe200078e0a08 */
[----:B--2---:R-:W-:Y:S02]  /*217a0*/  IABS R21, R52 ;  /* 0x0000003400157213 */ /* 0x004fe40000000000 */
[----:B------:R-:W1:Y:S01]  /*217b0*/  LDL R52, [R1+0x538c] ;  /* 0x00538c0001347983 */ /* 0x000e620000100800 */
[----:B----4-:R-:W-:-:S03]  /*217c0*/  IABS R22, R54 ;  /* 0x0000003600167213 */ /* 0x010fc60000000000 */
[----:B------:R-:W2:Y:S01]  /*217d0*/  LDL R54, [R1+0x5388] ;  /* 0x0053880001367983 */ /* 0x000ea20000100800 */
[----:B---3--:R-:W-:-:S03]  /*217e0*/  IABS R19, R48 ;  /* 0x0000003000137213 */ /* 0x008fc60000000000 */
[----:B------:R0:W-:Y:S04]  /*217f0*/  STL [R1+0x6f8], R8 ;  /* 0x0006f80801007387 */ /* 0x0001e80000100800 */
[----:B------:R-:W3:Y:S01]  /*21800*/  LDL.LU R48, [R1+0x88] ;  /* 0x0000880001307983 */ /* 0x000ee20000300800 */
[----:B------:R-:W-:-:S04]  /*21810*/  IMAD.HI.U32 R9, R2, R56, RZ ;  /* 0x0000003802097227 */ /* 0x000fc800078e00ff */
[----:B------:R-:W-:-:S04]  /*21820*/  IMAD.HI.U32 R10, R2, R39, RZ ;  /* 0x00000027020a7227 */ /* 0x000fc800078e00ff */
[----:B------:R-:W-:-:S04]  /*21830*/  IMAD.HI.U32 R12, R2, R38, RZ ;  /* 0x00000026020c7227 */ /* 0x000fc800078e00ff */
[----:B------:R-:W-:Y:S01]  /*21840*/  IMAD.HI.U32 R11, R2, R37, RZ ;  /* 0x00000025020b7227 */ /* 0x000fe200078e00ff */
[----:B------:R-:W-:Y:S01]  /*21850*/  IABS R32, R32 ;  /* 0x0000002000207213 */ /* 0x000fe20000000000 */
[----:B------:R-:W4:Y:S02]  /*21860*/  LDL R44, [R1+0x5398] ;  /* 0x00539800012c7983 */ /* 0x000f240000100800 */
[----:B------:R-:W-:-:S04]  /*21870*/  IMAD.MOV R9, RZ, RZ, -R9 ;  /* 0x000000ffff097224 */ /* 0x000fc800078e0a09 */
[----:B------:R-:W-:-:S05]  /*21880*/  IMAD R56, R55, R9, R56 ;  /* 0x0000000937387224 */ /* 0x000fca00078e0238 */
[C---:B------:R-:W-:Y:S01]  /*21890*/  ISETP.GT.U32.AND P1, PT, R55.reuse, R56, PT ;  /* 0x000000383700720c */ /* 0x040fe20003f24070 */
[----:B------:R-:W-:Y:S02]  /*218a0*/  IMAD.MOV R10, RZ, RZ, -R10 ;  /* 0x000000ffff0a7224 */ /* 0x000fe400078e0a0a */
[----:B------:R-:W-:Y:S02]  /*218b0*/  IMAD.MOV R9, RZ, RZ, -R12 ;  /* 0x000000ffff097224 */ /* 0x000fe400078e0a0c */
[C---:B------:R-:W-:Y:S02]  /*218c0*/  IMAD R39, R55.reuse, R10, R39 ;  /* 0x0000000a37277224 */ /* 0x040fe400078e0227 */
[----:B------:R-:W-:-:S06]  /*218d0*/  IMAD R38, R55, R9, R38 ;  /* 0x0000000937267224 */ /* 0x000fcc00078e0226 */
[----:B------:R-:W-:Y:S01]  /*218e0*/  @!P1 IMAD.IADD R56, R56, 0x1, -R55 ;  /* 0x0000000138389824 */ /* 0x000fe200078e0a37 */
[----:B------:R-:W-:-:S04]  /*218f0*/  ISETP.GT.U32.AND P2, PT, R55, R39, PT ;  /* 0x000000273700720c */ /* 0x000fc80003f44070 */
[C---:B------:R-:W-:Y:S01]  /*21900*/  ISETP.GT.U32.AND P1, PT, R55.reuse, R56, PT ;  /* 0x000000383700720c */ /* 0x040fe20003f24070 */
[----:B------:R-:W-:Y:S01]  /*21910*/  IMAD.MOV R10, RZ, RZ, -R11 ;  /* 0x000000ffff0a7224 */ /* 0x000fe200078e0a0b */
[----:B------:R-:W-:-:S03]  /*21920*/  ISETP.GT.U32.AND P3, PT, R55, R38, PT ;  /* 0x000000263700720c */ /* 0x000fc60003f64070 */
[----:B------:R-:W-:-:S04]  /*21930*/  IMAD R37, R55, R10, R37 ;  /* 0x0000000a37257224 */ /* 0x000fc800078e0225 */
[----:B------:R-:W-:-:S04]  /*21940*/  @!P2 IMAD.IADD R39, R39, 0x1, -R55 ;  /* 0x000000012727a824 */ /* 0x000fc800078e0a37 */
[--C-:B------:R-:W-:Y:S01]  /*21950*/  @!P1 IMAD.IADD R56, R56, 0x1, -R55.reuse ;  /* 0x0000000138389824 */ /* 0x100fe200078e0a37 */
[C---:B------:R-:W-:Y:S01]  /*21960*/  ISETP.GT.U32.AND P1, PT, R55.reuse, R37, PT ;  /* 0x000000253700720c */ /* 0x040fe20003f24070 */
[----:B------:R-:W-:Y:S01]  /*21970*/  @!P3 IMAD.IADD R38, R38, 0x1, -R55 ;  /* 0x000000012626b824 */ /* 0x000fe200078e0a37 */
[----:B------:R-:W-:Y:S01]  /*21980*/  ISETP.GT.U32.AND P2, PT, R55, R39, PT ;  /* 0x000000273700720c */ /* 0x000fe20003f44070 */
[----:B------:R-:W-:-:S03]  /*21990*/  IMAD.HI.U32 R9, R2, R36, RZ ;  /* 0x0000002402097227 */ /* 0x000fc600078e00ff */
[----:B------:R-:W-:Y:S01]  /*219a0*/  ISETP.GT.U32.AND P3, PT, R55, R38, PT ;  /* 0x000000263700720c */ /* 0x000fe20003f64070 */
[----:B------:R-:W-:Y:S02]  /*219b0*/  IMAD.MOV R9, RZ, RZ, -R9 ;  /* 0x000000ffff097224 */ /* 0x000fe400078e0a09 */
[----:B------:R-:W-:-:S04]  /*219c0*/  IMAD.HI.U32 R11, R2, R35, RZ ;  /* 0x00000023020b7227 */ /* 0x000fc800078e00ff */
[----:B------:R-:W-:Y:S02]  /*219d0*/  IMAD R36, R55, R9, R36 ;  /* 0x0000000937247224 */ /* 0x000fe400078e0224 */
[----:B------:R-:W-:Y:S02]  /*219e0*/  @!P1 IMAD.IADD R37, R37, 0x1, -R55 ;  /* 0x0000000125259824 */ /* 0x000fe400078e0a37 */
[----:B------:R-:W-:Y:S02]  /*219f0*/  IMAD.MOV R9, RZ, RZ, -R11 ;  /* 0x000000ffff097224 */ /* 0x000fe400078e0a0b */
[----:B------:R-:W-:Y:S01]  /*21a00*/  @!P2 IMAD.IADD R39, R39, 0x1, -R55 ;  /* 0x000000012727a824 */ /* 0x000fe200078e0a37 */
[C---:B------:R-:W-:Y:S01]  /*21a10*/  ISETP.GT.U32.AND P1, PT, R55.reuse, R37, PT ;  /* 0x000000253700720c */ /* 0x040fe20003f24070 */
[C---:B------:R-:W-:Y:S01]  /*21a20*/  IMAD R35, R55.reuse, R9, R35 ;  /* 0x0000000937237224 */ /* 0x040fe200078e0223 */
[----:B------:R-:W-:Y:S01]  /*21a30*/  ISETP.GT.U32.AND P2, PT, R55, R36, PT ;  /* 0x000000243700720c */ /* 0x000fe20003f44070 */
[----:B------:R-:W-:-:S04]  /*21a40*/  IMAD.HI.U32 R10, R2, R34, RZ ;  /* 0x00000022020a7227 */ /* 0x000fc800078e00ff */
[----:B------:R-:W-:Y:S01]  /*21a50*/  @!P3 IMAD.IADD R38, R38, 0x1, -R55 ;  /* 0x000000012626b824 */ /* 0x000fe200078e0a37 */
[----:B------:R-:W-:Y:S01]  /*21a60*/  ISETP.GT.U32.AND P3, PT, R55, R35, PT ;  /* 0x000000233700720c */ /* 0x000fe20003f64070 */
[----:B------:R-:W-:-:S04]  /*21a70*/  IMAD.MOV R10, RZ, RZ, -R10 ;  /* 0x000000ffff0a7224 */ /* 0x000fc800078e0a0a */
[----:B------:R-:W-:Y:S02]  /*21a80*/  IMAD R34, R55, R10, R34 ;  /* 0x0000000a37227224 */ /* 0x000fe400078e0222 */
[--C-:B------:R-:W-:Y:S02]  /*21a90*/  @!P1 IMAD.IADD R37, R37, 0x1, -R55.reuse ;  /* 0x0000000125259824 */ /* 0x100fe400078e0a37 */
[----:B------:R-:W-:Y:S01]  /*21aa0*/  @!P2 IMAD.IADD R36, R36, 0x1, -R55 ;  /* 0x000000012424a824 */ /* 0x000fe200078e0a37 */
[----:B------:R-:W-:Y:S01]  /*21ab0*/  ISETP.GT.U32.AND P1, PT, R55, R34, PT ;  /* 0x000000223700720c */ /* 0x000fe20003f24070 */
[----:B------:R-:W-:-:S03]  /*21ac0*/  IMAD.HI.U32 R12, R2, R33, RZ ;  /* 0x00000021020c7227 */ /* 0x000fc600078e00ff */
[----:B------:R-:W-:Y:S01]  /*21ad0*/  ISETP.GT.U32.AND P2, PT, R55, R36, PT ;  /* 0x000000243700720c */ /* 0x000fe20003f44070 */
[--C-:B------:R-:W-:Y:S02]  /*21ae0*/  @!P3 IMAD.IADD R35, R35, 0x1, -R55.reuse ;  /* 0x000000012323b824 */ /* 0x100fe400078e0a37 */
[----:B------:R-:W-:Y:S02]  /*21af0*/  IMAD.MOV R11, RZ, RZ, -R12 ;  /* 0x000000ffff0b7224 */ /* 0x000fe400078e0a0c */
[----:B------:R-:W-:Y:S01]  /*21b00*/  IMAD.HI.U32 R9, R2, R32, RZ ;  /* 0x0000002002097227 */ /* 0x000fe200078e00ff */
[C---:B------:R-:W-:Y:S02]  /*21b10*/  ISETP.GT.U32.AND P3, PT, R55.reuse, R35, PT ;  /* 0x000000233700720c */ /* 0x040fe40003f64070 */
[----:B-1----:R-:W-:Y:S02]  /*21b20*/  IABS R17, R52 ;  /* 0x0000003400117213 */ /* 0x002fe40000000000 */
[----:B------:R-:W4:Y:S01]  /*21b30*/  LDL R52, [R1+0x5394] ;  /* 0x0053940001347983 */ /* 0x000f220000100800 */
[----:B------:R-:W-:Y:S01]  /*21b40*/  @!P1 IMAD.IADD R34, R34, 0x1, -R55 ;  /* 0x0000000122229824 */ /* 0x000fe200078e0a37 */
[----:B------:R-:W-:Y:S01]  /*21b50*/  IABS R31, R31 ;  /* 0x0000001f001f7213 */ /* 0x000fe20000000000 */
[----:B------:R-:W-:-:S02]  /*21b60*/  IMAD R33, R55, R11, R33 ;  /* 0x0000000b37217224 */ /* 0x000fc400078e0221 */
[----:B------:R-:W-:Y:S01]  /*21b70*/  IMAD.MOV R9, RZ, RZ, -R9 ;  /* 0x000000ffff097224 */ /* 0x000fe200078e0a09 */
[C---:B------:R-:W-:Y:S01]  /*21b80*/  ISETP.GT.U32.AND P1, PT, R55.reuse, R34, PT ;  /* 0x000000223700720c */ /* 0x040fe20003f24070 */
[----:B------:R-:W-:Y:S01]  /*21b90*/  @!P2 IMAD.IADD R36, R36, 0x1, -R55 ;  /* 0x000000012424a824 */ /* 0x000fe200078e0a37 */
[C---:B------:R-:W-:Y:S01]  /*21ba0*/  ISETP.GT.U32.AND P2, PT, R55.reuse, R33, PT ;  /* 0x000000213700720c */ /* 0x040fe20003f44070 */
[----:B------:R-:W-:Y:S02]  /*21bb0*/  IMAD R32, R55, R9, R32 ;  /* 0x0000000937207224 */ /* 0x000fe400078e0220 */
[----:B------:R-:W-:-:S04]  /*21bc0*/  IMAD.HI.U32 R10, R2, R31, RZ ;  /* 0x0000001f020a7227 */ /* 0x000fc800078e00ff */
[----:B------:R-:W-:Y:S01]  /*21bd0*/  @!P3 IMAD.IADD R35, R35, 0x1, -R55 ;  /* 0x000000012323b824 */ /* 0x000fe200078e0a37 */
[----:B------:R-:W-:Y:S01]  /*21be0*/  ISETP.GT.U32.AND P3, PT, R55, R32, PT ;  /* 0x000000203700720c */ /* 0x000fe20003f64070 */
[----:B------:R-:W-:-:S04]  /*21bf0*/  IMAD.MOV R10, RZ, RZ, -R10 ;  /* 0x000000ffff0a7224 */ /* 0x000fc800078e0a0a */
[----:B------:R-:W-:Y:S02]  /*21c00*/  IMAD R31, R55, R10, R31 ;  /* 0x0000000a371f7224 */ /* 0x000fe400078e021f */
[--C-:B------:R-:W-:Y:S01]  /*21c10*/  @!P1 IMAD.IADD R34, R34, 0x1, -R55.reuse ;  /* 0x0000000122229824 */ /* 0x100fe200078e0a37 */
[----:B------:R-:W-:Y:S01]  /*21c20*/  IABS R30, R30 ;  /* 0x0000001e001e7213 */ /* 0x000fe20000000000 */
[----:B------:R-:W-:Y:S01]  /*21c30*/  @!P2 IMAD.IADD R33, R33, 0x1, -R55 ;  /* 0x000000012121a824 */ /* 0x000fe200078e0a37 */
[----:B------:R-:W-:-:S03]  /*21c40*/  ISETP.GT.U32.AND P1, PT, R55, R31, PT ;  /* 0x0000001f3700720c */ /* 0x000fc60003f24070 */
[----:B------:R-:W-:Y:S01]  /*21c50*/  @!P3 IMAD.IADD R32, R32, 0x1, -R55 ;  /* 0x000000012020b824 */ /* 0x000fe200078e0a37 */
[----:B------:R-:W-:Y:S01]  /*21c60*/  ISETP.GT.U32.AND P2, PT, R55, R33, PT ;  /* 0x000000213700720c */ /* 0x000fe20003f44070 */
[----:B------:R-:W-:-:S03]  /*21c70*/  IMAD.HI.U32 R11, R2, R30, RZ ;  /* 0x0000001e020b7227 */ /* 0x000fc600078e00ff */
[----:B------:R-:W-:Y:S01]  /*21c80*/  ISETP.GT.U32.AND P3, PT, R55, R32, PT ;  /* 0x000000203700720c */ /* 0x000fe20003f64070 */
[----:B------:R-:W-:-:S04]  /*21c90*/  IMAD.HI.U32 R12, R2, R29, RZ ;  /* 0x0000001d020c7227 */ /* 0x000fc800078e00ff */
[----:B------:R-:W-:Y:S01]  /*21ca0*/  IMAD.MOV R11, RZ, RZ, -R11 ;  /* 0x000000ffff0b7224 */ /* 0x000fe200078e0a0b */
[----:B------:R-:W-:Y:S01]  /*21cb0*/  IABS R28, R28 ;  /* 0x0000001c001c7213 */ /* 0x000fe20000000000 */
[----:B------:R-:W-:Y:S02]  /*21cc0*/  @!P1 IMAD.IADD R31, R31, 0x1, -R55 ;  /* 0x000000011f1f9824 */ /* 0x000fe400078e0a37 */
[----:B------:R-:W-:Y:S02]  /*21cd0*/  IMAD.MOV R12, RZ, RZ, -R12 ;  /* 0x000000ffff0c7224 */ /* 0x000fe400078e0a0c */
[C---:B------:R-:W-:Y:S01]  /*21ce0*/  IMAD R30, R55.reuse, R11, R30 ;  /* 0x0000000b371e7224 */ /* 0x040fe200078e021e */
[C---:B------:R-:W-:Y:S01]  /*21cf0*/  ISETP.GT.U32.AND P1, PT, R55.reuse, R31, PT ;  /* 0x0000001f3700720c */ /* 0x040fe20003f24070 */
[----:B------:R-:W-:Y:S02]  /*21d00*/  IMAD R29, R55, R12, R29 ;  /* 0x0000000c371d7224 */ /* 0x000fe400078e021d */
[----:B------:R-:W-:Y:S01]  /*21d10*/  @!P2 IMAD.IADD R33, R33, 0x1, -R55 ;  /* 0x000000012121a824 */ /* 0x000fe200078e0a37 */
        /* <DEDUP_REMOVED lines=9> */
[----:B------:R-:W-:-:S04]  /*21db0*/  IMAD.HI.U32 R10, R2, R26, RZ ;  /* 0x0000001a020a7227 */ /* 0x000fc800078e00ff */
[----:B------:R-:W-:Y:S01]  /*21dc0*/  @!P3 IMAD.IADD R29, R29, 0x1, -R55 ;  /* 0x000000011d1db824 */ /* 0x000fe200078e0a37 */
[----:B------:R-:W-:Y:S01]  /*21dd0*/  ISETP.GT.U32.AND P3, PT, R55, R30, PT ;  /* 0x0000001e3700720c */ /* 0x000fe20003f64070 */
[----:B------:R-:W-:Y:S01]  /*21de0*/  IMAD.HI.U32 R12, R2, R25, RZ ;  /* 0x00000019020c7227 */ /* 0x000fe200078e00ff */
[----:B------:R-:W-:-:S03]  /*21df0*/  IABS R24, R24 ;  /* 0x0000001800187213 */ /* 0x000fc60000000000 */
[----:B------:R-:W-:Y:S02]  /*21e00*/  IMAD.MOV R10, RZ, RZ, -R10 ;  /* 0x000000ffff0a7224 */ /* 0x000fe400078e0a0a */
[----:B------:R-:W-:Y:S02]  /*21e10*/  IMAD.MOV R9, RZ, RZ, -R12 ;  /* 0x000000ffff097224 */ /* 0x000fe400078e0a0c */
[----:B------:R-:W-:Y:S01]  /*21e20*/  @!P1 IMAD.IADD R28, R28, 0x1, -R55 ;  /* 0x000000011c1c9824 */ /* 0x000fe200078e0a37 */
[C---:B------:R-:W-:Y:S01]  /*21e30*/  ISETP.GT.U32.AND P1, PT, R55.reuse, R29, PT ;  /* 0x0000001d3700720c */ /* 0x040fe20003f24070 */
[C---:B------:R-:W-:Y:S02]  /*21e40*/  IMAD R26, R55.reuse, R10, R26 ;  /* 0x0000000a371a7224 */ /* 0x040fe400078e021a */
[----:B------:R-:W-:Y:S02]  /*21e50*/  IMAD R25, R55, R9, R25 ;  /* 0x0000000937197224 */ /* 0x000fe400078e0219 */
[----:B------:R-:W-:-:S04]  /*21e60*/  IMAD.HI.U32 R9, R2, R24, RZ ;  /* 0x0000001802097227 */ /* 0x000fc800078e00ff */
[----:B------:R-:W-:Y:S01]  /*21e70*/  @!P3 IMAD.IADD R30, R30, 0x1, -R55 ;  /* 0x000000011e1eb824 */ /* 0x000fe200078e0a37 */
[----:B------:R-:W-:Y:S01]  /*21e80*/  ISETP.GT.U32.AND P3, PT, R55, R26, PT ;  /* 0x0000001a3700720c */ /* 0x000fe20003f64070 */
[----:B------:R-:W-:Y:S02]  /*21e90*/  IMAD.MOV R9, RZ, RZ, -R9 ;  /* 0x000000ffff097224 */ /* 0x000fe400078e0a09 */
[----:B------:R-:W-:-:S04]  /*21ea0*/  IMAD.HI.U32 R12, R2, R22, RZ ;  /* 0x00000016020c7227 */ /* 0x000fc800078e00ff */
[----:B------:R-:W-:Y:S02]  /*21eb0*/  IMAD R24, R55, R9, R24 ;  /* 0x0000000937187224 */ /* 0x000fe400078e0218 */
[----:B------:R-:W-:Y:S02]  /*21ec0*/  IMAD.MOV R9, RZ, RZ, -R12 ;  /* 0x000000ffff097224 */ /* 0x000fe400078e0a0c */
[--C-:B------:R-:W-:Y:S01]  /*21ed0*/  @!P1 IMAD.IADD R29, R29, 0x1, -R55.reuse ;  /* 0x000000011d1d9824 */ /* 0x100fe200078e0a37 */
[C---:B------:R-:W-:Y:S01]  /*21ee0*/  ISETP.GT.U32.AND P1, PT, R55.reuse, R25, PT ;  /* 0x000000193700720c */ /* 0x040fe20003f24070 */
[C---:B------:R-:W-:Y:S01]  /*21ef0*/  IMAD R22, R55.reuse, R9, R22 ;  /* 0x0000000937167224 */ /* 0x040fe200078e0216 */
[----:B------:R-:W-:Y:S01]  /*21f00*/  IABS R27, R27 ;  /* 0x0000001b001b7213 */ /* 0x000fe20000000000 */
[----:B------:R-:W-:Y:S01]  /*21f10*/  @!P3 IMAD.IADD R26, R26, 0x1, -R55 ;  /* 0x000000011a1ab824 */ /* 0x000fe200078e0a37 */
[----:B------:R-:W-:Y:S02]  /*21f20*/  IABS R20, R47 ;  /* 0x0000002f00147213 */ /* 0x000fe40000000000 */
[----:B------:R-:W-:Y:S01]  /*21f30*/  ISETP.GT.U32.AND P3, PT, R55, R22, PT ;  /* 0x000000163700720c */ /* 0x000fe20003f64070 */
[----:B------:R-:W-:Y:S01]  /*21f40*/  IMAD.HI.U32 R11, R2, R27, RZ ;  /* 0x0000001b020b7227 */ /* 0x000fe200078e00ff */
[----:B------:R-:W-:-:S02]  /*21f50*/  IABS R23, R23 ;  /* 0x0000001700177213 */ /* 0x000fc40000000000 */
[----:B--2---:R-:W-:Y:S01]  /*21f60*/  IABS R18, R54 ;  /* 0x0000003600127213 */ /* 0x004fe20000000000 */
[C---:B0-----:R-:W-:Y:S01]  /*21f70*/  IMAD.HI.U32 R8, R2.reuse, R20, RZ ;  /* 0x0000001402087227 */ /* 0x041fe200078e00ff */
[----:B------:R-:W2:Y:S03]  /*21f80*/  LDL R54, [R1+0x5390] ;  /* 0x0053900001367983 */ /* 0x000ea60000100800 */
[----:B------:R-:W-:Y:S01]  /*21f90*/  IMAD.MOV R11, RZ, RZ, -R11 ;  /* 0x000000ffff0b7224 */ /* 0x000fe200078e0a0b */
[----:B------:R-:W2:Y:S01]  /*21fa0*/  LDL.LU R46, [R1+0x90] ;  /* 0x00009000012e7983 */ /* 0x000ea20000300800 */
[----:B------:R-:W-:Y:S01]  /*21fb0*/  @!P1 IMAD.IADD R25, R25, 0x1, -R55 ;  /* 0x0000000119199824 */ /* 0x000fe200078e0a37 */
[----:B------:R-:W-:Y:S01]  /*21fc0*/  ISETP.GT.U32.AND P1, PT, R55, R26, PT ;  /* 0x0000001a3700720c */ /* 0x000fe20003f24070 */
[----:B------:R-:W-:-:S04]  /*21fd0*/  IMAD.HI.U32 R10, R2, R23, RZ ;  /* 0x00000017020a7227 */ /* 0x000fc800078e00ff */
[----:B------:R-:W-:-:S04]  /*21fe0*/  IMAD.HI.U32 R13, R2, R21, RZ ;  /* 0x00000015020d7227 */ /* 0x000fc800078e00ff */
[----:B------:R-:W-:Y:S02]  /*21ff0*/  IMAD.MOV R8, RZ, RZ, -R8 ;  /* 0x000000ffff087224 */ /* 0x000fe400078e0a08 */
[C---:B------:R-:W-:Y:S02]  /*22000*/  IMAD R27, R55.reuse, R11, R27 ;  /* 0x0000000b371b7224 */ /* 0x040fe400078e021b */
[----:B------:R-:W-:Y:S02]  /*22010*/  IMAD.MOV R11, RZ, RZ, -R10 ;  /* 0x000000ffff0b7224 */ /* 0x000fe400078e0a0a */
[----:B------:R-:W-:Y:S02]  /*22020*/  @!P3 IMAD.IADD R22, R22, 0x1, -R55 ;  /* 0x000000011616b824 */ /* 0x000fe400078e0a37 */
[----:B------:R-:W-:Y:S02]  /*22030*/  IMAD.MOV R10, RZ, RZ, -R13 ;  /* 0x000000ffff0a7224 */ /* 0x000fe400078e0a0d */
[----:B------:R-:W-:-:S02]  /*22040*/  IMAD R20, R55, R8, R20 ;  /* 0x0000000837147224 */ /* 0x000fc400078e0214 */
[----:B------:R-:W-:Y:S01]  /*22050*/  IMAD.HI.U32 R8, R2, R19, RZ ;  /* 0x0000001302087227 */ /* 0x000fe200078e00ff */
[----:B------:R-:W-:-:S03]  /*22060*/  ISETP.GT.U32.AND P3, PT, R55, R22, PT ;  /* 0x000000163700720c */ /* 0x000fc60003f64070 */
[C---:B------:R-:W-:Y:S02]  /*22070*/  IMAD R21, R55.reuse, R10, R21 ;  /* 0x0000000a37157224 */ /* 0x040fe400078e0215 */
[----:B------:R-:W-:Y:S02]  /*22080*/  IMAD.MOV R8, RZ, RZ, -R8 ;  /* 0x000000ffff087224 */ /* 0x000fe400078e0a08 */
[----:B------:R-:W-:Y:S01]  /*22090*/  @!P1 IMAD.IADD R26, R26, 0x1, -R55 ;  /* 0x000000011a1a9824 */ /* 0x000fe200078e0a37 */
[C---:B------:R-:W-:Y:S01]  /*220a0*/  ISETP.GT.U32.AND P1, PT, R55.reuse, R21, PT ;  /* 0x000000153700720c */ /* 0x040fe20003f24070 */
[----:B------:R-:W-:Y:S02]  /*220b0*/  IMAD R19, R55, R8, R19 ;  /* 0x0000000837137224 */ /* 0x000fe400078e0213 */
[----:B------:R-:W-:Y:S02]  /*220c0*/  IMAD.MOV.U32 R8, RZ, RZ, R6 ;  /* 0x000000ffff087224 */ /* 0x000fe400078e0006 */
[----:B------:R-:W-:-:S02]  /*220d0*/  @!P6 IMAD.MOV R7, RZ, RZ, -R7 ;  /* 0x000000ffff07e224 */ /* 0x000fc400078e0a07 */
[----:B------:R-:W-:Y:S02]  /*220e0*/  @!P0 IMAD.MOV R8, RZ, RZ, -R8 ;  /* 0x000000ffff088224 */ /* 0x000fe400078e0a08 */
[----:B------:R-:W-:Y:S01]  /*220f0*/  @!P3 IMAD.IADD R22, R22, 0x1, -R55 ;  /* 0x000000011616b824 */ /* 0x000fe200078e0a37 */
[----:B------:R0:W-:Y:S01]  /*22100*/  STL [R1+0x6f4], R7 ;  /* 0x0006f40701007387 */ /* 0x0001e20000100800 */
[----:B---3--:R-:W-:-:S03]  /*22110*/  ISETP.GE.AND P3, PT, R48, RZ, PT ;  /* 0x000000ff3000720c */ /* 0x008fc60003f66270 */
[----:B------:R-:W3:Y:S01]  /*22120*/  LDL.LU R47, [R1+0x14c] ;  /* 0x00014c00012f7983 */ /* 0x000ee20000300800 */
[----:B------:R-:W-:-:S03]  /*22130*/  @!P1 IMAD.IADD R21, R21, 0x1, -R55 ;  /* 0x0000000115159824 */ /* 0x000fc600078e0a37 */
[----:B------:R-:W3:Y:S01]  /*22140*/  LDL R48, [R1+0x539c] ;  /* 0x00539c0001307983 */ /* 0x000ee20000100800 */
[----:B------:R-:W-:-:S03]  /*22150*/  ISETP.GE.AND P1, PT, R51, RZ, PT ;  /* 0x000000ff3300720c */ /* 0x000fc60003f26270 */
[----:B------:R1:W-:Y:S04]  /*22160*/  STL [R1+0x6f0], R8 ;  /* 0x0006f00801007387 */ /* 0x0003e80000100800 */
[----:B------:R-:W3:Y:S01]  /*22170*/  LDL R51, [R1+0x53a4] ;  /* 0x0053a40001337983 */ /* 0x000ee20000100800 */
[----:B----4-:R-:W-:-:S03]  /*22180*/  IABS R15, R52 ;  /* 0x00000034000f7213 */ /* 0x010fc60000000000 */
[----:B------:R-:W4:Y:S01]  /*22190*/  LDL R52, [R1+0x53a8] ;  /* 0x0053a80001347983 */ /* 0x000f220000100800 */
[C---:B------:R-:W-:Y:S02]  /*221a0*/  ISETP.GT.U32.AND P2, PT, R55.reuse, R27, PT ;  /* 0x0000001b3700720c */ /* 0x040fe40003f44070 */
[----:B------:R-:W-:-:S11]  /*221b0*/  ISETP.GT.U32.AND P5, PT, R55, R28, PT ;  /* 0x0000001c3700720c */ /* 0x000fd60003fa4070 */
[----:B------:R-:W-:-:S05]  /*221c0*/  @!P2 IMAD.IADD R27, R27, 0x1, -R55 ;  /* 0x000000011b1ba824 */ /* 0x000fca00078e0a37 */
[C---:B------:R-:W-:Y:S01]  /*221d0*/  ISETP.GT.U32.AND P2, PT, R55.reuse, R27, PT ;  /* 0x0000001b3700720c */ /* 0x040fe20003f44070 */
[C---:B------:R-:W-:Y:S02]  /*221e0*/  IMAD R23, R55.reuse, R11, R23 ;  /* 0x0000000b37177224 */ /* 0x040fe400078e0217 */
[----:B------:R-:W-:Y:S01]  /*221f0*/  @!P5 IMAD.IADD R28, R28, 0x1, -R55 ;  /* 0x000000011c1cd824 */ /* 0x000fe200078e0a37 */
[----:B------:R-:W-:-:S09]  /*22200*/  ISETP.GT.U32.AND P5, PT, R55, R24, PT ;  /* 0x000000183700720c */ /* 0x000fd20003fa4070 */
[----:B------:R-:W-:Y:S01]  /*22210*/  @!P2 IMAD.IADD R27, R27, 0x1, -R55 ;  /* 0x000000011b1ba824 */ /* 0x000fe200078e0a37 */
[----:B------:R-:W-:-:S03]  /*22220*/  ISETP.GT.U32.AND P2, PT, R55, R23, PT ;  /* 0x000000173700720c */ /* 0x000fc60003f44070 */
[----:B------:R-:W-:Y:S01]  /*22230*/  @!P5 IMAD.IADD R24, R24, 0x1, -R55 ;  /* 0x000000011818d824 */ /* 0x000fe200078e0a37 */
[----:B------:R-:W-:Y:S01]  /*22240*/  ISETP.GT.U32.AND P5, PT, R55, R25, PT ;  /* 0x000000193700720c */ /* 0x000fe20003fa4070 */
[----:B------:R-:W-:-:S08]  /*22250*/  IMAD.HI.U32 R9, R2, R18, RZ ;  /* 0x0000001202097227 */ /* 0x000fd000078e00ff */
[----:B------:R-:W-:Y:S01]  /*22260*/  @!P2 IMAD.IADD R23, R23, 0x1, -R55 ;  /* 0x000000011717a824 */ /* 0x000fe200078e0a37 */
[----:B------:R-:W-:-:S04]  /*22270*/  ISETP.GT.U32.AND P2, PT, R55, R24, PT ;  /* 0x000000183700720c */ /* 0x000fc80003f44070 */
[----:B------:R-:W-:Y:S01]  /*22280*/  ISETP.GT.U32.AND P6, PT, R55, R23, PT ;  /* 0x000000173700720c */ /* 0x000fe20003fc4070 */
[----:B0-----:R-:W-:Y:S02]  /*22290*/  IMAD.MOV R7, RZ, RZ, -R9 ;  /* 0x000000ffff077224 */ /* 0x001fe400078e0a09 */
[----:B------:R-:W-:Y:S02]  /*222a0*/  @!P5 IMAD.IADD R25, R25, 0x1, -R55 ;  /* 0x000000011919d824 */ /* 0x000fe400078e0a37 */
[C---:B------:R-:W-:Y:S01]  /*222b0*/  IMAD R18, R55.reuse, R7, R18 ;  /* 0x0000000737127224 */ /* 0x040fe200078e0212 */
[----:B------:R-:W-:-:S03]  /*222c0*/  ISETP.GT.U32.AND P5, PT, R55, R20, PT ;  /* 0x000000143700720c */ /* 0x000fc60003fa4070 */
[----:B------:R-:W-:Y:S01]  /*222d0*/  @!P2 IMAD.IADD R24, R24, 0x1, -R55 ;  /* 0x000000011818a824 */ /* 0x000fe200078e0a37 */
[----:B------:R-:W-:-:S03]  /*222e0*/  ISETP.GT.U32.AND P2, PT, R55, R19, PT ;  /* 0x000000133700720c */ /* 0x000fc60003f44070 */
[----:B------:R-:W-:Y:S01]  /*222f0*/  @!P6 IMAD.IADD R23, R23, 0x1, -R55 ;  /* 0x000000011717e824 */ /* 0x000fe200078e0a37 */
[----:B------:R-:W-:Y:S01]  /*22300*/  ISETP.GT.U32.AND P6, PT, R55, R18, PT ;  /* 0x000000123700720c */ /* 0x000fe20003fc4070 */
[----:B-1----:R-:W-:-:S04]  /*22310*/  IMAD.MOV.U32 R8, RZ, RZ, R5 ;  /* 0x000000ffff087224 */ /* 0x002fc800078e0005 */
[--C-:B------:R-:W-:Y:S02]  /*22320*/  @!P5 IMAD.IADD R20, R20, 0x1, -R55.reuse ;  /* 0x000000011414d824 */ /* 0x100fe400078e0a37 */
[----:B------:R-:W-:Y:S02]  /*22330*/  @!P4 IMAD.MOV R8, RZ, RZ, -R8 ;  /* 0x000000ffff08c224 */ /* 0x000fe400078e0a08 */
[----:B------:R-:W-:Y:S01]  /*22340*/  @!P2 IMAD.IADD R19, R19, 0x1, -R55 ;  /* 0x000000011313a824 */ /* 0x000fe200078e0a37 */
[----:B------:R-:W-:-:S03]  /*22350*/  ISETP.GT.U32.AND P2, PT, R55, R20, PT ;  /* 0x000000143700720c */ /* 0x000fc60003f44070 */
[----:B------:R-:W-:Y:S01]  /*22360*/  @!P6 IMAD.IADD R18, R18, 0x1, -R55 ;  /* 0x000000011212e824 */ /* 0x000fe200078e0a37 */
[----:B------:R-:W-:-:S04]  /*22370*/  ISETP.GE.AND P4, PT, R53, RZ, PT ;  /* 0x000000ff3500720c */ /* 0x000fc80003f86270 */
[----:B------:R-:W-:Y:S02]  /*22380*/  ISETP.GT.U32.AND P0, PT, R55, R18, PT ;  /* 0x000000123700720c */ /* 0x000fe40003f04070 */
[----:B--2---:R-:W-:Y:S02]  /*22390*/  IABS R16, R54 ;  /* 0x0000003600107213 */ /* 0x004fe40000000000 */
[----:B------:R-:W2:Y:S04]  /*223a0*/  LDL R54, [R1+0x53a0] ;  /* 0x0053a00001367983 */ /* 0x000ea80000100800 */
[----:B------:R-:W2:Y:S04]  /*223b0*/  LDL.LU R61, [R1+0x70] ;  /* 0x00007000013d7983 */ /* 0x000ea80000300800 */
[----:B------:R-:W2:Y:S04]  /*223c0*/  LDL R53, [R1+0x53ac] ;  /* 0x0053ac0001357983 */ /* 0x000ea80000100800 */
[----:B------:R0:W-:Y:S01]  /*223d0*/  STL [R1+0x6ec], R8 ;  /* 0x0006ec0801007387 */ /* 0x0001e20000100800 */
[----:B------:R-:W-:Y:S01]  /*223e0*/  IMAD.MOV.U32 R43, RZ, RZ, R4 ;  /* 0x000000ffff2b7224 */ /* 0x000fe200078e0004 */
[----:B------:R-:W-:Y:S01]  /*223f0*/  IABS R14, R44 ;  /* 0x0000002c000e7213 */ /* 0x000fe20000000000 */
[----:B------:R-:W-:-:S02]  /*22400*/  @!P2 IMAD.IADD R20, R20, 0x1, -R55 ;  /* 0x000000011414a824 */ /* 0x000fc400078e0a37 */
[----:B------:R-:W-:Y:S01]  /*22410*/  @!P3 IMAD.MOV R43, RZ, RZ, -R43 ;  /* 0x000000ffff2bb224 */ /* 0x000fe200078e0a2b */
[----:B------:R-:W-:Y:S01]  /*22420*/  ISETP.GE.AND P2, PT, R46, RZ, PT ;  /* 0x000000ff2e00720c */ /* 0x000fe20003f46270 */
[----:B------:R-:W-:Y:S01]  /*22430*/  @!P0 IMAD.IADD R18, R18, 0x1, -R55 ;  /* 0x0000000112128824 */ /* 0x000fe200078e0a37 */
[----:B---3--:R-:W-:Y:S02]  /*22440*/  ISETP.GE.AND P0, PT, R47, RZ, PT ;  /* 0x000000ff2f00720c */ /* 0x008fe40003f06270 */
[----:B------:R-:W-:Y:S02]  /*22450*/  IABS R11, R51 ;  /* 0x00000033000b7213 */ /* 0x000fe40000000000 */
[----:B------:R-:W3:Y:S01]  /*22460*/  LDL R51, [R1+0x53b0] ;  /* 0x0053b00001337983 */ /* 0x000ee20000100800 */
[----:B------:R-:W-:Y:S02]  /*22470*/  IABS R13, R48 ;  /* 0x00000030000d7213 */ /* 0x000fe40000000000 */
[----:B----4-:R-:W-:-:S02]  /*22480*/  IABS R10, R52 ;  /* 0x00000034000a7213 */ /* 0x010fc40000000000 */
[----:B------:R-:W4:Y:S04]  /*22490*/  LDL R52, [R1+0x53b4] ;  /* 0x0053b40001347983 */ /* 0x000f280000100800 */
[----:B------:R-:W4:Y:S04]  /*224a0*/  LDL.LU R44, [R1+0x2364] ;  /* 0x00236400012c7983 */ /* 0x000f280000300800 */
[----:B------:R-:W4:Y:S04]  /*224b0*/  LDL.LU R46, [R1+0x2368] ;  /* 0x00236800012e7983 */ /* 0x000f280000300800 */
[----:B------:R-:W-:Y:S04]  /*224c0*/  STL [R1+0x6e8], R43 ;  /* 0x0006e82b01007387 */ /* 0x000fe80000100800 */
[----:B------:R-:W4:Y:S04]  /*224d0*/  LDL.LU R47, [R1+0x236c] ;  /* 0x00236c00012f7983 */ /* 0x000f280000300800 */
[----:B------:R-:W4:Y:S01]  /*224e0*/  LDL R48, [R1+0x53b8] ;  /* 0x0053b80001307983 */ /* 0x000f220000100800 */
[----:B------:R-:W-:-:S04]  /*224f0*/  IMAD.HI.U32 R7, R2, R17, RZ ;  /* 0x0000001102077227 */ /* 0x000fc800078e00ff */
        /* <DEDUP_REMOVED lines=14> */
[----:B------:R-:W-:Y:S01]  /*225e0*/  IMAD R13, R55, R5, R13 ;  /* 0x00000005370d7224 */ /* 0x000fe200078e020d */
[----:B--2---:R-:W-:Y:S02]  /*225f0*/  IABS R12, R54 ;  /* 0x00000036000c7213 */ /* 0x004fe40000000000 */
[----:B------:R-:W-:-:S03]  /*22600*/  IABS R54, R61 ;  /* 0x0000003d00367213 */ /* 0x000fc60000000000 */
[C---:B------:R-:W-:Y:S01]  /*22610*/  IMAD.HI.U32 R6, R2.reuse, R12, RZ ;  /* 0x0000000c02067227 */ /* 0x040fe200078e00ff */
[----:B0-----:R-:W0:Y:S03]  /*22620*/  I2F.RP R8, R54 ;  /* 0x0000003600087306 */ /* 0x001e260000209400 */
[----:B------:R-:W-:Y:S02]  /*22630*/  IMAD.MOV R5, RZ, RZ, -R6 ;  /* 0x000000ffff057224 */ /* 0x000fe400078e0a06 */
[----:B------:R-:W-:-:S04]  /*22640*/  IMAD.HI.U32 R6, R2, R10, RZ ;  /* 0x0000000a02067227 */ /* 0x000fc800078e00ff */
[C---:B------:R-:W-:Y:S02]  /*22650*/  IMAD R12, R55.reuse, R5, R12 ;  /* 0x00000005370c7224 */ /* 0x040fe400078e020c */
[----:B------:R-:W-:Y:S02]  /*22660*/  IMAD.MOV R5, RZ, RZ, -R7 ;  /* 0x000000ffff057224 */ /* 0x000fe400078e0a07 */
[----:B------:R-:W-:Y:S02]  /*22670*/  IMAD.MOV R6, RZ, RZ, -R6 ;  /* 0x000000ffff067224 */ /* 0x000fe400078e0a06 */
[C---:B------:R-:W-:Y:S02]  /*22680*/  IMAD R11, R55.reuse, R5, R11 ;  /* 0x00000005370b7224 */ /* 0x040fe400078e020b */
[----:B0-----:R-:W0:Y:S01]  /*22690*/  MUFU.RCP R5, R8 ;  /* 0x0000000800057308 */ /* 0x001e220000001000 */
[----:B------:R-:W-:Y:S02]  /*226a0*/  IMAD R10, R55, R6, R10 ;  /* 0x00000006370a7224 */ /* 0x000fe400078e020a */
[----:B------:R-:W-:Y:S01]  /*226b0*/  IMAD.MOV.U32 R6, RZ, RZ, R3 ;  /* 0x000000ffff067224 */ /* 0x000fe200078e0003 */
[----:B------:R-:W-:-:S02]  /*226c0*/  IABS R9, R53 ;  /* 0x0000003500097213 */ /* 0x000fc40000000000 */
[----:B------:R-:W2:Y:S01]  /*226d0*/  LDL R53, [R1+0x53bc] ;  /* 0x0053bc0001357983 */ /* 0x000ea20000100800 */
[----:B------:R-:W-:Y:S02]  /*226e0*/  @!P1 IMAD.MOV R6, RZ, RZ, -R6 ;  /* 0x000000ffff069224 */ /* 0x000fe400078e0a06 */
[----:B------:R-:W-:-:S04]  /*226f0*/  IMAD.HI.U32 R4, R2, R9, RZ ;  /* 0x0000000902047227 */ /* 0x000fc800078e00ff */
[----:B------:R-:W-:Y:S02]  /*22700*/  IMAD.MOV R3, RZ, RZ, -R4 ;  /* 0x000000ffff037224 */ /* 0x000fe400078e0a04 */
[----:B0-----:R-:W-:-:S04]  /*22710*/  VIADD R4, R5, 0xffffffe ;  /* 0x0ffffffe05047836 */ /* 0x001fc80000000000 */
[----:B------:R0:W1:Y:S01]  /*22720*/  F2I.FTZ.U32.TRUNC.NTZ R5, R4 ;  /* 0x0000000400057305 */ /* 0x000062000021f000 */
[----:B---3--:R-:W-:Y:S02]  /*22730*/  IABS R8, R51 ;  /* 0x0000003300087213 */ /* 0x008fe40000000000 */
[----:B----4-:R-:W-:Y:S02]  /*22740*/  IABS R7, R52 ;  /* 0x0000003400077213 */ /* 0x010fe40000000000 */
[----:B------:R-:W3:Y:S04]  /*22750*/  LDL R52, [R1+0x53c0] ;  /* 0x0053c00001347983 */ /* 0x000ee80000100800 */
[----:B------:R4:W-:Y:S04]  /*22760*/  STL [R1+0x6e4], R6 ;  /* 0x0006e40601007387 */ /* 0x0009e80000100800 */
[----:B------:R-:W3:Y:S04]  /*22770*/  LDL R51, [R1+0x53c4] ;  /* 0x0053c40001337983 */ /* 0x000ee80000100800 */
[----:B------:R-:W3:Y:S01]  /*22780*/  LDL R58, [R1+0x144] ;  /* 0x00014400013a7983 */ /* 0x000ee20000100800 */
[----:B----4-:R-:W-:-:S03]  /*22790*/  IMAD.HI.U32 R6, R2, R7, RZ ;  /* 0x0000000702067227 */ /* 0x010fc600078e00ff */
[----:B------:R-:W4:Y:S01]  /*227a0*/  LDL R57, [R1+0x140] ;  /* 0x0001400001397983 */ /* 0x000f220000100800 */
[----:B0-----:R-:W-:Y:S01]  /*227b0*/  IMAD.MOV R4, RZ, RZ, -R6 ;  /* 0x000000ffff047224 */ /* 0x001fe200078e0a06 */
[----:B------:R-:W-:Y:S02]  /*227c0*/  IABS R6, R48 ;  /* 0x0000003000067213 */ /* 0x000fe40000000000 */
[----:B------:R-:W4:Y:S04]  /*227d0*/  LDL R59, [R1+0x148] ;  /* 0x00014800013b7983 */ /* 0x000f280000100800 */
[----:B------:R-:W4:Y:S04]  /*227e0*/  LDL R48, [R1+0x138] ;  /* 0x0001380001307983 */ /* 0x000f280000100800 */
[----:B------:R-:W4:Y:S01]  /*227f0*/  LDL R60, [R1+0x13c] ;  /* 0x00013c00013c7983 */ /* 0x000f220000100800 */
[----:B------:R-:W-:-:S02]  /*22800*/  ISETP.GT.U32.AND P5, PT, R55, R21, PT ;  /* 0x000000153700720c */ /* 0x000fc40003fa4070 */
[----:B------:R-:W-:-:S11]  /*22810*/  ISETP.GT.U32.AND P6, PT, R55, R19, PT ;  /* 0x000000133700720c */ /* 0x000fd60003fc4070 */
[--C-:B------:R-:W-:Y:S01]  /*22820*/  @!P5 IMAD.IADD R21, R21, 0x1, -R55.reuse ;  /* 0x000000011515d824 */ /* 0x100fe200078e0a37 */
[----:B------:R-:W-:Y:S01]  /*22830*/  ISETP.GT.U32.AND P5, PT, R55, R17, PT ;  /* 0x000000113700720c */ /* 0x000fe20003fa4070 */
[----:B------:R-:W-:Y:S01]  /*22840*/  @!P6 IMAD.IADD R19, R19, 0x1, -R55 ;  /* 0x000000011313e824 */ /* 0x000fe200078e0a37 */
[----:B------:R-:W-:-:S11]  /*22850*/  ISETP.GT.U32.AND P6, PT, R55, R16, PT ;  /* 0x000000103700720c */ /* 0x000fd60003fc4070 */
[--C-:B------:R-:W-:Y:S02]  /*22860*/  @!P5 IMAD.IADD R17, R17, 0x1, -R55.reuse ;  /* 0x000000011111d824 */ /* 0x100fe400078e0a37 */
[----:B------:R-:W-:-:S03]  /*22870*/  @!P6 IMAD.IADD R16, R16, 0x1, -R55 ;  /* 0x000000011010e824 */ /* 0x000fc600078e0a37 */
[C---:B------:R-:W-:Y:S02]  /*22880*/  ISETP.GT.U32.AND P5, PT, R55.reuse, R17, PT ;  /* 0x000000113700720c */ /* 0x040fe40003fa4070 */
[----:B------:R-:W-:-:S11]  /*22890*/  ISETP.GT.U32.AND P6, PT, R55, R16, PT ;  /* 0x000000103700720c */ /* 0x000fd60003fc4070 */
[--C-:B------:R-:W-:Y:S01]  /*228a0*/  @!P5 IMAD.IADD R17, R17, 0x1, -R55.reuse ;  /* 0x000000011111d824 */ /* 0x100fe200078e0a37 */
[C---:B------:R-:W-:Y:S01]  /*228b0*/  ISETP.GT.U32.AND P5, PT, R55.reuse, R15, PT ;  /* 0x0000000f3700720c */ /* 0x040fe20003fa4070 */
[----:B------:R-:W-:Y:S01]  /*228c0*/  @!P6 IMAD.IADD R16, R16, 0x1, -R55 ;  /* 0x000000011010e824 */ /* 0x000fe200078e0a37 */
[----:B------:R-:W-:-:S11]  /*228d0*/  ISETP.GT.U32.AND P6, PT, R55, R14, PT ;  /* 0x0000000e3700720c */ /* 0x000fd60003fc4070 */
[--C-:B------:R-:W-:Y:S01]  /*228e0*/  @!P5 IMAD.IADD R15, R15, 0x1, -R55.reuse ;  /* 0x000000010f0fd824 */ /* 0x100fe200078e0a37 */
[C---:B------:R-:W-:Y:S01]  /*228f0*/  ISETP.GT.U32.AND P5, PT, R55.reuse, R13, PT ;  /* 0x0000000d3700720c */ /* 0x040fe20003fa4070 */
[----:B------:R-:W-:Y:S01]  /*22900*/  @!P6 IMAD.IADD R14, R14, 0x1, -R55 ;  /* 0x000000010e0ee824 */ /* 0x000fe200078e0a37 */
[C---:B------:R-:W-:Y:S01]  /*22910*/  ISETP.GT.U32.AND P6, PT, R55.reuse, R12, PT ;  /* 0x0000000c3700720c */ /* 0x040fe20003fc4070 */
[----:B------:R-:W-:-:S03]  /*22920*/  IMAD R9, R55, R3, R9 ;  /* 0x0000000337097224 */ /* 0x000fc600078e0209 */
[----:B------:R-:W-:-:S07]  /*22930*/  ISETP.GT.U32.AND P3, PT, R55, R14, PT ;  /* 0x0000000e3700720c */ /* 0x000fce0003f64070 */
[--C-:B------:R-:W-:Y:S01]  /*22940*/  @!P5 IMAD.IADD R13, R13, 0x1, -R55.reuse ;  /* 0x000000010d0dd824 */ /* 0x100fe200078e0a37 */
[----:B------:R-:W-:Y:S01]  /*22950*/  ISETP.GT.U32.AND P5, PT, R55, R15, PT ;  /* 0x0000000f3700720c */ /* 0x000fe20003fa4070 */
[----:B------:R-:W-:Y:S02]  /*22960*/  @!P6 IMAD.IADD R12, R12, 0x1, -R55 ;  /* 0x000000010c0ce824 */ /* 0x000fe400078e0a37 */
[----:B------:R-:W-:-:S03]  /*22970*/  IMAD.HI.U32 R3, R2, R8, RZ ;  /* 0x0000000802037227 */ /* 0x000fc600078e00ff */
[----:B------:R-:W-:Y:S01]  /*22980*/  ISETP.GT.U32.AND P6, PT, R55, R12, PT ;  /* 0x0000000c3700720c */ /* 0x000fe20003fc4070 */
[----:B------:R-:W-:-:S06]  /*22990*/  IMAD.MOV R3, RZ, RZ, -R3 ;  /* 0x000000ffff037224 */ /* 0x000fcc00078e0a03 */
[--C-:B------:R-:W-:Y:S01]  /*229a0*/  @!P5 IMAD.IADD R15, R15, 0x1, -R55.reuse ;  /* 0x000000010f0fd824 */ /* 0x100fe200078e0a37 */
[C---:B------:R-:W-:Y:S01]  /*229b0*/  ISETP.GT.U32.AND P5, PT, R55.reuse, R11, PT ;  /* 0x0000000b3700720c */ /* 0x040fe20003fa4070 */
[C---:B------:R-:W-:Y:S02]  /*229c0*/  IMAD R8, R55.reuse, R3, R8 ;  /* 0x0000000337087224 */ /* 0x040fe400078e0208 */
[--C-:B------:R-:W-:Y:S01]  /*229d0*/  @!P3 IMAD.IADD R14, R14, 0x1, -R55.reuse ;  /* 0x000000010e0eb824 */ /* 0x100fe200078e0a37 */
[C---:B------:R-:W-:Y:S01]  /*229e0*/  ISETP.GT.U32.AND P3, PT, R55.reuse, R10, PT ;  /* 0x0000000a3700720c */ /* 0x040fe20003f64070 */
[----:B------:R-:W-:Y:S01]  /*229f0*/  @!P6 IMAD.IADD R12, R12, 0x1, -R55 ;  /* 0x000000010c0ce824 */ /* 0x000fe200078e0a37 */
[----:B------:R-:W-:Y:S01]  /*22a00*/  ISETP.GE.AND P6, PT, R44, RZ, PT ;  /* 0x000000ff2c00720c */ /* 0x000fe20003fc6270 */
[----:B------:R-:W-:Y:S02]  /*22a10*/  IMAD R7, R55, R4, R7 ;  /* 0x0000000437077224 */ /* 0x000fe400078e0207 */
[----:B------:R-:W-:-:S04]  /*22a20*/  IMAD.MOV.U32 R4, RZ, RZ, RZ ;  /* 0x000000ffff047224 */ /* 0x000fc800078e00ff */
[--C-:B------:R-:W-:Y:S01]  /*22a30*/  @!P5 IMAD.IADD R11, R11, 0x1, -R55.reuse ;  /* 0x000000010b0bd824 */ /* 0x100fe200078e0a37 */
[----:B------:R-:W-:Y:S02]  /*22a40*/  ISETP.GE.AND P5, PT, R46, RZ, PT ;  /* 0x000000ff2e00720c */ /* 0x000fe40003fa6270 */
[----:B--2---:R-:W-:Y:S01]  /*22a50*/  IABS R3, R53 ;  /* 0x0000003500037213 */ /* 0x004fe20000000000 */
[----:B------:R-:W-:-:S04]  /*22a60*/  @!P3 IMAD.IADD R10, R10, 0x1, -R55 ;  /* 0x000000010a0ab824 */ /* 0x000fc800078e0a37 */
[----:B------:R-:W-:Y:S01]  /*22a70*/  IMAD.HI.U32 R46, R2, R3, RZ ;  /* 0x00000003022e7227 */ /* 0x000fe200078e00ff */
[----:B------:R-:W-:-:S03]  /*22a80*/  ISETP.GE.AND P3, PT, R47, RZ, PT ;  /* 0x000000ff2f00720c */ /* 0x000fc60003f66270 */
[----:B------:R-:W-:Y:S02]  /*22a90*/  IMAD.MOV R46, RZ, RZ, -R46 ;  /* 0x000000ffff2e7224 */ /* 0x000fe400078e0a2e */
[----:B------:R-:W-:-:S04]  /*22aa0*/  IMAD.HI.U32 R47, R2, R6, RZ ;  /* 0x00000006022f7227 */ /* 0x000fc800078e00ff */
[----:B------:R-:W-:-:S04]  /*22ab0*/  IMAD.MOV R47, RZ, RZ, -R47 ;  /* 0x000000ffff2f7224 */ /* 0x000fc800078e0a2f */
[----:B------:R-:W-:Y:S01]  /*22ac0*/  IMAD R6, R55, R47, R6 ;  /* 0x0000002f37067224 */ /* 0x000fe200078e0206 */
[----:B---3--:R-:W-:-:S05]  /*22ad0*/  IABS R52, R52 ;  /* 0x0000003400347213 */ /* 0x008fca0000000000 */
[----:B------:R-:W-:Y:S01]  /*22ae0*/  IMAD.HI.U32 R44, R2, R52, RZ ;  /* 0x00000034022c7227 */ /* 0x000fe200078e00ff */
[----:B------:R-:W-:-:S03]  /*22af0*/  IABS R53, R51 ;  /* 0x0000003300357213 */ /* 0x000fc60000000000 */
[----:B-1----:R-:W-:Y:S02]  /*22b00*/  IMAD.MOV R51, RZ, RZ, -R5 ;  /* 0x000000ffff337224 */ /* 0x002fe400078e0a05 */
[----:B------:R-:W-:Y:S02]  /*22b10*/  IMAD.MOV R44, RZ, RZ, -R44 ;  /* 0x000000ffff2c7224 */ /* 0x000fe400078e0a2c */
[----:B------:R-:W-:Y:S02]  /*22b20*/  IMAD R51, R51, R54, RZ ;  /* 0x0000003633337224 */ /* 0x000fe400078e02ff */
[----:B------:R-:W-:-:S04]  /*22b30*/  IMAD.HI.U32 R43, R2, R53, RZ ;  /* 0x00000035022b7227 */ /* 0x000fc800078e00ff */
[----:B------:R-:W-:-:S04]  /*22b40*/  IMAD.HI.U32 R51, R5, R51, R4 ;  /* 0x0000003305337227 */ /* 0x000fc800078e0004 */
[C---:B------:R-:W-:Y:S01]  /*22b50*/  IMAD R4, R55.reuse, R44, R52 ;  /* 0x0000002c37047224 */ /* 0x040fe200078e0234 */
[----:B----4-:R-:W-:Y:S01]  /*22b60*/  IABS R52, R48 ;  /* 0x0000003000347213 */ /* 0x010fe20000000000 */
[----:B------:R-:W-:Y:S01]  /*22b70*/  IMAD.MOV R43, RZ, RZ, -R43 ;  /* 0x000000ffff2b7224 */ /* 0x000fe200078e0a2b */
[----:B------:R-:W-:Y:S01]  /*22b80*/  IABS R44, R58 ;  /* 0x0000003a002c7213 */ /* 0x000fe20000000000 */
[----:B------:R-:W-:Y:S02]  /*22b90*/  IMAD R5, R55, R46, R3 ;  /* 0x0000002e37057224 */ /* 0x000fe400078e0203 */
[----:B------:R-:W-:-:S04]  /*22ba0*/  IMAD.HI.U32 R2, R2, R52, RZ ;  /* 0x0000003402027227 */ /* 0x000fc800078e00ff */
[C---:B------:R-:W-:Y:S01]  /*22bb0*/  IMAD R3, R55.reuse, R43, R53 ;  /* 0x0000002b37037224 */ /* 0x040fe200078e0235 */
[----:B------:R-:W-:Y:S01]  /*22bc0*/  IABS R53, R57 ;  /* 0x0000003900357213 */ /* 0x000fe20000000000 */
[----:B------:R-:W-:Y:S01]  /*22bd0*/  IMAD.MOV R2, RZ, RZ, -R2 ;  /* 0x000000ffff027224 */ /* 0x000fe200078e0a02 */
[----:B------:R-:W-:Y:S01]  /*22be0*/  IABS R43, R59 ;  /* 0x0000003b002b7213 */ /* 0x000fe20000000000 */
[----:B------:R-:W-:Y:S02]  /*22bf0*/  IMAD.MOV.U32 R48, RZ, RZ, R44 ;  /* 0x000000ffff307224 */ /* 0x000fe400078e002c */
[----:B------:R-:W-:Y:S02]  /*22c00*/  IMAD R2, R55, R2, R52 ;  /* 0x0000000237027224 */ /* 0x000fe400078e0234 */
[----:B------:R-:W-:-:S04]  /*22c10*/  IMAD.HI.U32 R52, R51, R53, RZ ;  /* 0x0000003533347227 */ /* 0x000fc800078e00ff */
[----:B------:R-:W-:Y:S01]  /*22c20*/  IMAD.MOV.U32 R47, RZ, RZ, R43 ;  /* 0x000000ffff2f7224 */ /* 0x000fe200078e002b */
[----:B------:R-:W-:Y:S01]  /*22c30*/  IABS R43, R60 ;  /* 0x0000003c002b7213 */ /* 0x000fe20000000000 */
[----:B------:R-:W-:-:S04]  /*22c40*/  IMAD.HI.U32 R46, R51, R48, RZ ;  /* 0x00000030332e7227 */ /* 0x000fc800078e00ff */
[----:B------:R-:W-:Y:S02]  /*22c50*/  IMAD.MOV R52, RZ, RZ, -R52 ;  /* 0x000000ffff347224 */ /* 0x000fe400078e0a34 */
[----:B------:R-:W-:Y:S02]  /*22c60*/  IMAD.MOV R46, RZ, RZ, -R46 ;  /* 0x000000ffff2e7224 */ /* 0x000fe400078e0a2e */
[----:B------:R-:W-:-:S04]  /*22c70*/  IMAD.HI.U32 R44, R51, R47, RZ ;  /* 0x0000002f332c7227 */ /* 0x000fc800078e00ff */
[----:B------:R-:W-:-:S04]  /*22c80*/  IMAD.HI.U32 R43, R51, R43, RZ ;  /* 0x0000002b332b7227 */ /* 0x000fc800078e00ff */
[C---:B------:R-:W-:Y:S02]  /*22c90*/  IMAD R51, R54.reuse, R52, R53 ;  /* 0x0000003436337224 */ /* 0x040fe400078e0235 */
[----:B------:R-:W-:Y:S02]  /*22ca0*/  IMAD R52, R54, R46, R48 ;  /* 0x0000002e36347224 */ /* 0x000fe400078e0230 */
[----:B------:R-:W2:Y:S01]  /*22cb0*/  LDL.LU R48, [R1+0x57b4] ;  /* 0x0057b40001307983 */ /* 0x000ea20000300800 */
[----:B------:R-:W-:-:S03]  /*22cc0*/  IMAD.MOV R44, RZ, RZ, -R44 ;  /* 0x000000ffff2c7224 */ /* 0x000fc600078e0a2c */
[----:B------:R-:W3:Y:S01]  /*22cd0*/  LDL.LU R46, [R1+0x57b0] ;  /* 0x0057b000012e7983 */ /* 0x000ee20000300800 */
[----:B------:R-:W-:-:S03]  /*22ce0*/  IMAD R53, R54, R44, R47 ;  /* 0x0000002c36357224 */ /* 0x000fc600078e022f */
[----:B------:R-:W4:Y:S01]  /*22cf0*/  LDL.LU R47, [R1+0x57ac] ;  /* 0x0057ac00012f7983 */ /* 0x000f220000300800 */
[----:B------:R-:W-:-:S04]  /*22d00*/  IMAD.MOV.U32 R44, RZ, RZ, R50 ;  /* 0x000000ffff2c7224 */ /* 0x000fc800078e0032 */
[----:B------:R-:W-:Y:S02]  /*22d10*/  @!P2 IMAD.MOV R44, RZ, RZ, -R44 ;  /* 0x000000ffff2ca224 */ /* 0x000fe400078e0a2c */
[----:B------:R-:W-:Y:S02]  /*22d20*/  IMAD.MOV R50, RZ, RZ, -R43 ;  /* 0x000000ffff327224 */ /* 0x000fe400078e0a2b */
[----:B------:R-:W-:Y:S01]  /*22d30*/  IMAD.MOV.U32 R43, RZ, RZ, R49 ;  /* 0x000000ffff2b7224 */ /* 0x000fe200078e0031 */
[----:B------:R2:W-:Y:S03]  /*22d40*/  STL [R1+0x6dc], R44 ;  /* 0x0006dc2c01007387 */ /* 0x0005e60000100800 */
[----:B------:R-:W-:-:S05]  /*22d50*/  @!P0 IMAD.MOV R43, RZ, RZ, -R43 ;  /* 0x000000ffff2b8224 */ /* 0x000fca00078e0a2b */
[----:B------:R-:W-:Y:S01]  /*22d60*/  STL [R1+0x6d8], R43 ;  /* 0x0006d82b01007387 */ /* 0x000fe20000100800 */
[----:B------:R-:W-:-:S13]  /*22d70*/  ISETP.GT.U32.AND P1, PT, R55, R13, PT ;  /* 0x0000000d3700720c */ /* 0x000fda0003f24070 */
[----:B------:R-:W-:Y:S01]  /*22d80*/  @!P1 IMAD.IADD R13, R13, 0x1, -R55 ;  /* 0x000000010d0d9824 */ /* 0x000fe200078e0a37 */
[----:B------:R-:W-:-:S13]  /*22d90*/  ISETP.GT.U32.AND P1, PT, R55, R9, PT ;  /* 0x000000093700720c */ /* 0x000fda0003f24070 */
[----:B------:R-:W-:Y:S01]  /*22da0*/  @!P1 IMAD.IADD R9, R9, 0x1, -R55 ;  /* 0x0000000109099824 */ /* 0x000fe200078e0a37 */
[----:B------:R-:W-:Y:S01]  /*22db0*/  ISETP.GT.U32.AND P1, PT, R55, R8, PT ;  /* 0x000000083700720c */ /* 0x000fe20003f24070 */
[----:B--2---:R-:W-:-:S04]  /*22dc0*/  IMAD.MOV.U32 R44, RZ, RZ, R48 ;  /* 0x000000ffff2c7224 */ /* 0x004fc800078e0030 */
[----:B------:R-:W-:-:S05]  /*22dd0*/  @!P4 IMAD.MOV R44, RZ, RZ, -R44 ;  /* 0x000000ffff2cc224 */ /* 0x000fca00078e0a2c */
[----:B------:R0:W-:Y:S04]  /*22de0*/  STL [R1+0x6d4], R44 ;  /* 0x0006d42c01007387 */ /* 0x0001e80000100800 */
[----:B0-----:R-:W2:Y:S04]  /*22df0*/  LDL.LU R44, [R1+0x2370] ;  /* 0x00237000012c7983 */ /* 0x001ea80000300800 */
[----:B------:R-:W2:Y:S01]  /*22e00*/  LDL.LU R48, [R1+0x2378] ;  /* 0x0023780001307983 */ /* 0x000ea20000300800 */
[----:B------:R-:W-:Y:S01]  /*22e10*/  @!P1 IMAD.IADD R8, R8, 0x1, -R55 ;  /* 0x0000000108089824 */ /* 0x000fe200078e0a37 */
[----:B------:R-:W-:-:S13]  /*22e20*/  ISETP.GT.U32.AND P1, PT, R55, R7, PT ;  /* 0x000000073700720c */ /* 0x000fda0003f24070 */
[----:B------:R-:W-:Y:S01]  /*22e30*/  @!P1 IMAD.IADD R7, R7, 0x1, -R55 ;  /* 0x0000000107079824 */ /* 0x000fe200078e0a37 */
[----:B------:R-:W-:-:S13]  /*22e40*/  ISETP.GT.U32.AND P1, PT, R55, R6, PT ;  /* 0x000000063700720c */ /* 0x000fda0003f24070 */
[----:B------:R-:W-:Y:S01]  /*22e50*/  @!P1 IMAD.IADD R6, R6, 0x1, -R55 ;  /* 0x0000000106069824 */ /* 0x000fe200078e0a37 */
[----:B------:R-:W-:Y:S01]  /*22e60*/  ISETP.GT.U32.AND P1, PT, R55, R5, PT ;  /* 0x000000053700720c */ /* 0x000fe20003f24070 */
[----:B----4-:R-:W-:Y:S02]  /*22e70*/  IMAD.MOV.U32 R43, RZ, RZ, R47 ;  /* 0x000000ffff2b7224 */ /* 0x010fe400078e002f */
[----:B---3--:R-:W-:-:S10]  /*22e80*/  IMAD.MOV.U32 R47, RZ, RZ, R46 ;  /* 0x000000ffff2f7224 */ /* 0x008fd400078e002e */
[----:B------:R-:W-:Y:S01]  /*22e90*/  @!P1 IMAD.IADD R5, R5, 0x1, -R55 ;  /* 0x0000000105059824 */ /* 0x000fe200078e0a37 */
[----:B------:R-:W-:Y:S01]  /*22ea0*/  ISETP.GT.U32.AND P1, PT, R55, R11, PT ;  /* 0x0000000b3700720c */ /* 0x000fe20003f24070 */
[----:B------:R-:W-:Y:S02]  /*22eb0*/  @!P6 IMAD.MOV R43, RZ, RZ, -R43 ;  /* 0x000000ffff2be224 */ /* 0x000fe400078e0a2b */
[----:B------:R-:W-:Y:S02]  /*22ec0*/  IMAD.MOV.U32 R49, RZ, RZ, R45 ;  /* 0x000000ffff317224 */ /* 0x000fe400078e002d */
[----:B------:R-:W-:Y:S01]  /*22ed0*/  @!P5 IMAD.MOV R47, RZ, RZ, -R47 ;  /* 0x000000ffff2fd224 */ /* 0x000fe200078e0a2f */
[----:B------:R0:W-:Y:S01]  /*22ee0*/  STL [R1+0x6d0], R43 ;  /* 0x0006d02b01007387 */ /* 0x0001e20000100800 */
[----:B------:R-:W-:Y:S01]  /*22ef0*/  @!P3 IMAD.MOV R49, RZ, RZ, -R49 ;  /* 0x000000ffff31b224 */ /* 0x000fe200078e0a31 */
[----:B------:R-:W-:-:S05]  /*22f00*/  IABS R45, R60 ;  /* 0x0000003c002d7213 */ /* 0x000fca0000000000 */
[----:B------:R-:W-:Y:S01]  /*22f10*/  @!P1 IMAD.IADD R11, R11, 0x1, -R55 ;  /* 0x000000010b0b9824 */ /* 0x000fe200078e0a37 */
[----:B------:R-:W-:Y:S01]  /*22f20*/  ISETP.GT.U32.AND P1, PT, R55, R4, PT ;  /* 0x000000043700720c */ /* 0x000fe20003f24070 */
[----:B0-----:R-:W3:Y:S04]  /*22f30*/  LDL.LU R43, [R1+0x57a8] ;  /* 0x0057a800012b7983 */ /* 0x001ee80000300800 */
[----:B------:R-:W4:Y:S01]  /*22f40*/  LDL.LU R46, [R1+0x237c] ;  /* 0x00237c00012e7983 */ /* 0x000f220000300800 */
[----:B------:R-:W-:-:S03]  /*22f50*/  IMAD R45, R54, R50, R45 ;  /* 0x00000032362d7224 */ /* 0x000fc600078e022d */
[----:B------:R0:W-:Y:S04]  /*22f60*/  STL [R1+0x6cc], R47 ;  /* 0x0006cc2f01007387 */ /* 0x0001e80000100800 */
[----:B0-----:R-:W3:Y:S04]  /*22f70*/  LDL.LU R47, [R1+0x2380] ;  /* 0x00238000012f7983 */ /* 0x001ee80000300800 */
[----:B------:R0:W-:Y:S01]  /*22f80*/  STL [R1+0x6c8], R49 ;  /* 0x0006c83101007387 */ /* 0x0001e20000100800 */
[----:B------:R-:W-:-:S03]  /*22f90*/  @!P1 IMAD.IADD R4, R4, 0x1, -R55 ;  /* 0x0000000104049824 */ /* 0x000fc600078e0a37 */
[----:B0-----:R-:W3:Y:S04]  /*22fa0*/  LDL.LU R49, [R1+0x2384] ;  /* 0x0023840001317983 */ /* 0x001ee80000300800 */
[----:B------:R-:W3:Y:S01]  /*22fb0*/  LDL.LU R50, [R1+0x2374] ;  /* 0x0023740001327983 */ /* 0x000ee20000300800 */
[----:B------:R-:W-:-:S13]  /*22fc0*/  ISETP.GT.U32.AND P2, PT, R55, R9, PT ;  /* 0x000000093700720c */ /* 0x000fda0003f44070 */
[----:B------:R-:W-:Y:S01]  /*22fd0*/  @!P2 IMAD.IADD R9, R9, 0x1, -R55 ;  /* 0x000000010909a824 */ /* 0x000fe200078e0a37 */
[----:B------:R-:W-:-:S13]  /*22fe0*/  ISETP.GT.U32.AND P2, PT, R55, R2, PT ;  /* 0x000000023700720c */ /* 0x000fda0003f44070 */
[----:B------:R-:W-:Y:S01]  /*22ff0*/  @!P2 IMAD.IADD R2, R2, 0x1, -R55 ;  /* 0x000000010202a824 */ /* 0x000fe200078e0a37 */
[----:B--2---:R-:W-:Y:S02]  /*23000*/  ISETP.GE.AND P1, PT, R44, RZ, PT ;  /* 0x000000ff2c00720c */ /* 0x004fe40003f26270 */
[----:B------:R-:W2:Y:S01]  /*23010*/  LDL.LU R44, [R1+0x57a4] ;  /* 0x0057a400012c7983 */ /* 0x000ea20000300800 */
[----:B------:R-:W-:-:S03]  /*23020*/  ISETP.GE.AND P2, PT, R48, RZ, PT ;  /* 0x000000ff3000720c */ /* 0x000fc60003f46270 */
[----:B------:R-:W2:Y:S01]  /*23030*/  LDL.LU R48, [R1+0x2388] ;  /* 0x0023880001307983 */ /* 0x000ea20000300800 */
[C---:B------:R-:W-:Y:S02]  /*23040*/  ISETP.GT.U32.AND P0, PT, R55.reuse, R10, PT ;  /* 0x0000000a3700720c */ /* 0x040fe40003f04070 */
[C---:B------:R-:W-:Y:S02]  /*23050*/  ISETP.GT.U32.AND P4, PT, R55.reuse, R8, PT ;  /* 0x000000083700720c */ /* 0x040fe40003f84070 */
[C---:B------:R-:W-:Y:S02]  /*23060*/  ISETP.GT.U32.AND P5, PT, R55.reuse, R7, PT ;  /* 0x000000073700720c */ /* 0x040fe40003fa4070 */
[----:B------:R-:W-:-:S07]  /*23070*/  ISETP.GT.U32.AND P6, PT, R55, R6, PT ;  /* 0x000000063700720c */ /* 0x000fce0003fc4070 */
[--C-:B------:R-:W-:Y:S01]  /*23080*/  @!P0 IMAD.IADD R10, R10, 0x1, -R55.reuse ;  /* 0x000000010a0a8824 */ /* 0x100fe200078e0a37 */
[----:B------:R-:W-:Y:S01]  /*23090*/  ISETP.GT.U32.AND P0, PT, R55, R3, PT ;  /* 0x000000033700720c */ /* 0x000fe20003f04070 */
[--C-:B------:R-:W-:Y:S01]  /*230a0*/  @!P4 IMAD.IADD R8, R8, 0x1, -R55.reuse ;  /* 0x000000010808c824 */ /* 0x100fe200078e0a37 */
[C---:B------:R-:W-:Y:S01]  /*230b0*/  ISETP.GT.U32.AND P4, PT, R54.reuse, R51, PT ;  /* 0x000000333600720c */ /* 0x040fe20003f84070 */
[--C-:B------:R-:W-:Y:S01]  /*230c0*/  @!P5 IMAD.IADD R7, R7, 0x1, -R55.reuse ;  /* 0x000000010707d824 */ /* 0x100fe200078e0a37 */
[----:B------:R-:W-:Y:S01]  /*230d0*/  ISETP.GT.U32.AND P5, PT, R54, R52, PT ;  /* 0x000000343600720c */ /* 0x000fe20003fa4070 */
[----:B------:R-:W-:Y:S01]  /*230e0*/  @!P6 IMAD.IADD R6, R6, 0x1, -R55 ;  /* 0x000000010606e824 */ /* 0x000fe200078e0a37 */
[----:B------:R-:W-:-:S07]  /*230f0*/  ISETP.GT.U32.AND P6, PT, R54, R53, PT ;  /* 0x000000353600720c */ /* 0x000fce0003fc4070 */
[----:B------:R-:W-:Y:S02]  /*23100*/  @!P0 IMAD.IADD R3, R3, 0x1, -R55 ;  /* 0x0000000103038824 */ /* 0x000fe400078e0a37 */
[--C-:B------:R-:W-:Y:S02]  /*23110*/  @!P4 IMAD.IADD R51, R51, 0x1, -R54.reuse ;  /* 0x000000013333c824 */ /* 0x100fe400078e0a36 */
[--C-:B------:R-:W-:Y:S02]  /*23120*/  @!P5 IMAD.IADD R52, R52, 0x1, -R54.reuse ;  /* 0x000000013434d824 */ /* 0x100fe400078e0a36 */
[----:B------:R-:W-:Y:S01]  /*23130*/  @!P6 IMAD.IADD R53, R53, 0x1, -R54 ;  /* 0x000000013535e824 */ /* 0x000fe200078e0a36 */
[----:B----4-:R-:W-:Y:S02]  /*23140*/  ISETP.GE.AND P4, PT, R46, RZ, PT ;  /* 0x000000ff2e00720c */ /* 0x010fe40003f86270 */
[----:B---3--:R-:W-:Y:S02]  /*23150*/  ISETP.GE.AND P5, PT, R47, RZ, PT ;  /* 0x000000ff2f00720c */ /* 0x008fe40003fa6270 */
[----:B------:R-:W-:-:S02]  /*23160*/  ISETP.GE.AND P0, PT, R50, RZ, PT ;  /* 0x000000ff3200720c */ /* 0x000fc40003f06270 */
[----:B------:R-:W3:Y:S04]  /*23170*/  LDL.LU R50, [R1+0x238c] ;  /* 0x00238c0001327983 */ /* 0x000ee80000300800 */
[----:B------:R-:W4:Y:S04]  /*23180*/  LDL.LU R46, [R1+0x2390] ;  /* 0x00239000012e7983 */ /* 0x000f280000300800 */
[----:B------:R-:W3:Y:S01]  /*23190*/  LDL.LU R47, [R1+0x2394] ;  /* 0x00239400012f7983 */ /* 0x000ee20000300800 */
[----:B------:R-:W-:Y:S01]  /*231a0*/  ISETP.GE.AND P6, PT, R49, RZ, PT ;  /* 0x000000ff3100720c */ /* 0x000fe20003fc6270 */
[----:B------:R-:W-:-:S02]  /*231b0*/  @!P2 IMAD.MOV R42, RZ, RZ, -R42 ;  /* 0x000000ffff2aa224 */ /* 0x000fc400078e0a2a */
[----:B------:R-:W-:Y:S02]  /*231c0*/  @!P0 IMAD.MOV R43, RZ, RZ, -R43 ;  /* 0x000000ffff2b8224 */ /* 0x000fe400078e0a2b */
[----:B------:R-:W-:Y:S02]  /*231d0*/  @!P4 IMAD.MOV R41, RZ, RZ, -R41 ;  /* 0x000000ffff29c224 */ /* 0x000fe400078e0a29 */
[----:B------:R-:W-:-:S06]  /*231e0*/  @!P5 IMAD.MOV R40, RZ, RZ, -R40 ;  /* 0x000000ffff28d224 */ /* 0x000fcc00078e0a28 */
[----:B------:R-:W-:Y:S02]  /*231f0*/  @!P6 IMAD.MOV R0, RZ, RZ, -R0 ;  /* 0x000000ffff00e224 */ /* 0x000fe400078e0a00 */
[----:B--2---:R-:W-:-:S05]  /*23200*/  @!P1 IMAD.MOV R44, RZ, RZ, -R44 ;  /* 0x000000ffff2c9224 */ /* 0x004fca00078e0a2c */
[----:B------:R-:W-:Y:S04]  /*23210*/  STL [R1+0x6c4], R44 ;  /* 0x0006c42c01007387 */ /* 0x000fe80000100800 */
[----:B------:R-:W2:Y:S01]  /*23220*/  LDL.LU R49, [R1+0x2398] ;  /* 0x0023980001317983 */ /* 0x000ea20000300800 */
[----:B------:R-:W-:-:S03]  /*23230*/  ISETP.GT.U32.AND P1, PT, R55, R4, PT ;  /* 0x000000043700720c */ /* 0x000fc60003f24070 */
[----:B------:R-:W-:Y:S04]  /*23240*/  STL [R1+0x6c0], R43 ;  /* 0x0006c02b01007387 */ /* 0x000fe80000100800 */
[----:B------:R-:W-:Y:S04]  /*23250*/  STL [R1+0x6bc], R42 ;  /* 0x0006bc2a01007387 */ /* 0x000fe80000100800 */
[----:B------:R0:W-:Y:S02]  /*23260*/  STL [R1+0x6b8], R41 ;  /* 0x0006b82901007387 */ /* 0x0001e40000100800 */
[----:B------:R-:W-:Y:S01]  /*23270*/  @!P1 IMAD.IADD R4, R4, 0x1, -R55 ;  /* 0x0000000104049824 */ /* 0x000fe200078e0a37 */
[----:B------:R-:W-:Y:S01]  /*23280*/  ISETP.GE.AND P1, PT, R48, RZ, PT ;  /* 0x000000ff3000720c */ /* 0x000fe20003f26270 */
[----:B------:R-:W-:Y:S04]  /*23290*/  STL [R1+0x6b4], R40 ;  /* 0x0006b42801007387 */ /* 0x000fe80000100800 */
[----:B------:R1:W-:Y:S04]  /*232a0*/  STL [R1+0x6b0], R0 ;  /* 0x0006b00001007387 */ /* 0x0003e80000100800 */
[----:B------:R-:W2:Y:S01]  /*232b0*/  LDL.LU R48, [R1+0x239c] ;  /* 0x00239c0001307983 */ /* 0x000ea20000300800 */
[----:B------:R-:W-:-:S02]  /*232c0*/  ISETP.GT.U32.AND P3, PT, R55, R5, PT ;  /* 0x000000053700720c */ /* 0x000fc40003f64070 */
[----:B------:R-:W-:Y:S02]  /*232d0*/  ISETP.GT.U32.AND P0, PT, R55, R3, PT ;  /* 0x000000033700720c */ /* 0x000fe40003f04070 */
[----:B------:R-:W-:-:S09]  /*232e0*/  ISETP.GT.U32.AND P6, PT, R54, R53, PT ;  /* 0x000000353600720c */ /* 0x000fd20003fc4070 */
[--C-:B------:R-:W-:Y:S01]  /*232f0*/  @!P3 IMAD.IADD R5, R5, 0x1, -R55.reuse ;  /* 0x000000010505b824 */ /* 0x100fe200078e0a37 */
[C---:B------:R-:W-:Y:S01]  /*23300*/  ISETP.GT.U32.AND P3, PT, R54.reuse, R45, PT ;  /* 0x0000002d3600720c */ /* 0x040fe20003f64070 */
[----:B------:R-:W-:Y:S01]  /*23310*/  @!P0 IMAD.IADD R3, R3, 0x1, -R55 ;  /* 0x0000000103038824 */ /* 0x000fe200078e0a37 */
[----:B------:R-:W-:Y:S01]  /*23320*/  ISETP.GE.AND P0, PT, R57, RZ, PT ;  /* 0x000000ff3900720c */ /* 0x000fe20003f06270 */
[--C-:B------:R-:W-:Y:S01]  /*23330*/  @!P6 IMAD.IADD R53, R53, 0x1, -R54.reuse ;  /* 0x000000013535e824 */ /* 0x100fe200078e0a36 */
[C---:B------:R-:W-:Y:S01]  /*23340*/  ISETP.GT.U32.AND P4, PT, R54.reuse, R52, PT ;  /* 0x000000343600720c */ /* 0x040fe20003f84070 */
[----:B------:R-:W2:Y:S08]  /*23350*/  LDL.LU R57, [R1+0x57a0] ;  /* 0x0057a00001397983 */ /* 0x000eb00000300800 */
[----:B------:R-:W-:Y:S01]  /*23360*/  @!P3 IMAD.IADD R45, R45, 0x1, -R54 ;  /* 0x000000012d2db824 */ /* 0x000fe200078e0a36 */
[----:B------:R-:W-:-:S13]  /*23370*/  ISETP.GT.U32.AND P3, PT, R54, R51, PT ;  /* 0x000000333600720c */ /* 0x000fda0003f64070 */
[----:B------:R-:W-:-:S04]  /*23380*/  @!P3 IMAD.IADD R51, R51, 0x1, -R54 ;  /* 0x000000013333b824 */ /* 0x000fc800078e0a36 */
[----:B------:R-:W-:Y:S01]  /*23390*/  @!P0 IMAD.MOV R51, RZ, RZ, -R51 ;  /* 0x000000ffff338224 */ /* 0x000fe200078e0a33 */
[----:B---3--:R-:W-:Y:S02]  /*233a0*/  ISETP.GE.AND P6, PT, R47, RZ, PT ;  /* 0x000000ff2f00720c */ /* 0x008fe40003fc6270 */
[----:B------:R-:W0:Y:S01]  /*233b0*/  S2R R47, SR_TID.X ;  /* 0x00000000002f7919 */ /* 0x000e220000002100 */
[----:B------:R-:W-:Y:S02]  /*233c0*/  ISETP.GT.U32.AND P5, PT, R54, R45, PT ;  /* 0x0000002d3600720c */ /* 0x000fe40003fa4070 */
[----:B------:R-:W-:Y:S01]  /*233d0*/  ISETP.GE.AND P3, PT, R58, RZ, PT ;  /* 0x000000ff3a00720c */ /* 0x000fe20003f66270 */
[--C-:B------:R-:W-:Y:S01]  /*233e0*/  @!P4 IMAD.IADD R52, R52, 0x1, -R54.reuse ;  /* 0x000000013434c824 */ /* 0x100fe200078e0a36 */
[----:B------:R-:W-:Y:S01]  /*233f0*/  ISETP.GT.U32.AND P2, PT, R55, R2, PT ;  /* 0x000000023700720c */ /* 0x000fe20003f44070 */
[----:B------:R-:W3:Y:S08]  /*23400*/  LDL.LU R58, [R1+0x579c] ;  /* 0x00579c00013a7983 */ /* 0x000ef00000300800 */
[----:B------:R-:W-:Y:S01]  /*23410*/  @!P5 IMAD.IADD R45, R45, 0x1, -R54 ;  /* 0x000000012d2dd824 */ /* 0x000fe200078e0a36 */
[----:B------:R-:W-:Y:S01]  /*23420*/  ISETP.GE.AND P5, PT, R59, RZ, PT ;  /* 0x000000ff3b00720c */ /* 0x000fe20003fa6270 */
[----:B------:R-:W-:Y:S01]  /*23430*/  @!P3 IMAD.MOV R52, RZ, RZ, -R52 ;  /* 0x000000ffff34b224 */ /* 0x000fe200078e0a34 */
[----:B------:R-:W-:-:S02]  /*23440*/  ISETP.GE.AND P3, PT, R60, RZ, PT ;  /* 0x000000ff3c00720c */ /* 0x000fc40003f66270 */
[C---:B0-----:R-:W-:Y:S02]  /*23450*/  LOP3.LUT R41, R47.reuse, 0x3, RZ, 0xc0, !PT ;  /* 0x000000032f297812 */ /* 0x041fe400078ec0ff */
[----:B-1----:R-:W-:Y:S01]  /*23460*/  SHF.R.S32.HI R0, RZ, 0x2, R47 ;  /* 0x00000002ff007819 */ /* 0x002fe2000001142f */
[----:B------:R-:W-:Y:S01]  /*23470*/  IMAD.SHL.U32 R43, R47, 0x2, RZ ;  /* 0x000000022f2b7824 */ /* 0x000fe200078e00ff */
[----:B------:R-:W3:Y:S01]  /*23480*/  LDL.LU R59, [R1+0x5798] ;  /* 0x00579800013b7983 */ /* 0x000ee20000300800 */
[----:B------:R-:W-:Y:S01]  /*23490*/  IMAD.SHL.U32 R42, R41, 0x20, RZ ;  /* 0x00000020292a7824 */ /* 0x000fe200078e00ff */
[----:B------:R-:W-:Y:S01]  /*234a0*/  SGXT R0, R0, 0x1 ;  /* 0x000000010000781a */ /* 0x000fe20000000200 */
[----:B------:R-:W-:Y:S01]  /*234b0*/  IMAD.SHL.U32 R44, R47, 0x10, RZ ;  /* 0x000000102f2c7824 */ /* 0x000fe200078e00ff */
[----:B------:R-:W3:Y:S02]  /*234c0*/  LDL.LU R60, [R1+0x5794] ;  /* 0x00579400013c7983 */ /* 0x000ee40000300800 */
[----:B------:R-:W-:Y:S01]  /*234d0*/  LOP3.LUT R0, R42, 0x90, R0, 0xf8, !PT ;  /* 0x000000902a007812 */ /* 0x000fe200078ef800 */
[----:B------:R-:W-:Y:S01]  /*234e0*/  @!P2 IMAD.IADD R2, R2, 0x1, -R55 ;  /* 0x000000010202a824 */ /* 0x000fe200078e0a37 */
[----:B------:R-:W-:Y:S01]  /*234f0*/  ISETP.GE.AND P2, PT, R50, RZ, PT ;  /* 0x000000ff3200720c */ /* 0x000fe20003f46270 */
[----:B------:R-:W-:Y:S01]  /*23500*/  @!P5 IMAD.MOV R53, RZ, RZ, -R53 ;  /* 0x000000ffff35d224 */ /* 0x000fe200078e0a35 */
[----:B------:R-:W-:Y:S01]  /*23510*/  LOP3.LUT R44, R44, 0x100, RZ, 0xc0, !PT ;  /* 0x000001002c2c7812 */ /* 0x000fe200078ec0ff */
[----:B------:R-:W-:Y:S01]  /*23520*/  @!P3 IMAD.MOV R45, RZ, RZ, -R45 ;  /* 0x000000ffff2db224 */ /* 0x000fe200078e0a2d */
[----:B------:R-:W3:Y:S01]  /*23530*/  LDL R54, [R1+0x3f10] ;  /* 0x003f100001367983 */ /* 0x000ee20000100800 */
[----:B------:R-:W-:-:S02]  /*23540*/  ISETP.NE.AND P3, PT, R61, RZ, PT ;  /* 0x000000ff3d00720c */ /* 0x000fc40003f65270 */
[----:B----4-:R-:W-:Y:S01]  /*23550*/  ISETP.GE.AND P4, PT, R46, RZ, PT ;  /* 0x000000ff2e00720c */ /* 0x010fe20003f86270 */
[----:B------:R-:W4:Y:S01]  /*23560*/  LDL R50, [R1+0x3d50] ;  /* 0x003d500001327983 */ /* 0x000f220000100800 */
[----:B--2---:R-:W-:Y:S02]  /*23570*/  ISETP.GE.AND P0, PT, R49, RZ, PT ;  /* 0x000000ff3100720c */ /* 0x004fe40003f06270 */
[----:B------:R-:W0:Y:S02]  /*23580*/  LDC R49, c[0x0][0x230] ;  /* 0x00008c00ff317b82 */ /* 0x000e240000000800 */
[----:B0-----:R-:W-:-:S05]  /*23590*/  VIADD R49, R49, 0x1f ;  /* 0x0000001f31317836 */ /* 0x001fca0000000000 */
[----:B------:R-:W-:-:S04]  /*235a0*/  SHF.R.S32.HI R40, RZ, 0x1f, R49 ;  /* 0x0000001fff287819 */ /* 0x000fc80000011431 */
[----:B------:R-:W-:Y:S02]  /*235b0*/  LEA.HI R40, R40, R49, RZ, 0x5 ;  /* 0x0000003128287211 */ /* 0x000fe400078f28ff */
[----:B------:R-:W-:Y:S02]  /*235c0*/  LOP3.LUT R40, R0, 0x10, R43, 0x78, !PT ;  /* 0x0000001000287812 */ /* 0x000fe400078e782b */
[----:B------:R-:W-:Y:S01]  /*235d0*/  SHF.R.U32.HI R0, RZ, 0x2, R47 ;  /* 0x00000002ff007819 */ /* 0x000fe2000001162f */
[----:B------:R-:W-:-:S03]  /*235e0*/  IMAD.SHL.U32 R43, R41, 0x200, RZ ;  /* 0x00000200292b7824 */ /* 0x000fc600078e00ff */
[----:B------:R-:W-:Y:S02]  /*235f0*/  SGXT.U32 R0, R0, 0x3 ;  /* 0x000000030000781a */ /* 0x000fe40000000000 */
[----:B------:R-:W-:Y:S02]  /*23600*/  ISETP.GE.AND P5, PT, R48, RZ, PT ;  /* 0x000000ff3000720c */ /* 0x000fe40003fa6270 */
[----:B------:R-:W-:Y:S01]  /*23610*/  LOP3.LUT R0, R42, R43, R0, 0xfe, !PT ;  /* 0x0000002b2a007212 */ /* 0x000fe200078efe00 */
[----:B------:R-:W2:Y:S01]  /*23620*/  LDL R48, [R1+0x3d54] ;  /* 0x003d540001307983 */ /* 0x000ea20000100800 */
[----:B------:R-:W-:-:S03]  /*23630*/  LOP3.LUT R41, RZ, R61, RZ, 0x33, !PT ;  /* 0x0000003dff297212 */ /* 0x000fc600078e33ff */
[----:B------:R-:W2:Y:S04]  /*23640*/  LDL.LU R61, [R1+0x5790] ;  /* 0x00579000013d7983 */ /* 0x000ea80000300800 */
[----:B------:R-:W2:Y:S04]  /*23650*/  LDL R46, [R1+0x3d58] ;  /* 0x003d5800012e7983 */ /* 0x000ea80000100800 */
[----:B------:R-:W2:Y:S04]  /*23660*/  LDL R43, [R1+0x3d4c] ;  /* 0x003d4c00012b7983 */ /* 0x000ea80000100800 */
[----:B------:R0:W-:Y:S02]  /*23670*/  STL [R1+0x5694], R0 ;  /* 0x0056940001007387 */ /* 0x0001e40000100800 */
[----:B0-----:R-:W-:-:S02]  /*23680*/  IADD3 R0, R40, UR6, R44 ;  /* 0x0000000628007c10 */ /* 0x001fc4000fffe02c */
[----:B------:R-:W3:Y:S01]  /*23690*/  LDL.LU R44, [R1+0x6c] ;  /* 0x00006c00012c7983 */ /* 0x000ee20000300800 */
[C---:B------:R-:W-:Y:S02]  /*236a0*/  SEL R42, R41.reuse, R51, !P3 ;  /* 0x00000033292a7207 */ /* 0x040fe40005800000 */
[C---:B------:R-:W-:Y:S01]  /*236b0*/  SEL R40, R41.reuse, R52, !P3 ;  /* 0x0000003429287207 */ /* 0x040fe20005800000 */
[----:B------:R0:W-:Y:S04]  /*236c0*/  STL [R1+0x14c], R0 ;  /* 0x00014c0001007387 */ /* 0x0001e80000100800 */
[----:B------:R-:W2:Y:S04]  /*236d0*/  LDL R49, [R1+0x3d5c] ;  /* 0x003d5c0001317983 */ /* 0x000ea80000100800 */
[----:B------:R1:W-:Y:S01]  /*236e0*/  STL [R1+0x91c], R42 ;  /* 0x00091c2a01007387 */ /* 0x0003e20000100800 */
[----:B0-----:R-:W-:-:S03]  /*236f0*/  SEL R0, R41, R53, !P3 ;  /* 0x0000003529007207 */ /* 0x001fc60005800000 */
[----:B------:R-:W2:Y:S04]  /*23700*/  LDL R55, [R1+0x3d68] ;  /* 0x003d680001377983 */ /* 0x000ea80000100800 */
[----:B------:R-:W-:Y:S04]  /*23710*/  STL [R1+0x918], R40 ;  /* 0x0009182801007387 */ /* 0x000fe80000100800 */
[----:B-1----:R-:W2:Y:S04]  /*23720*/  LDL R42, [R1+0x3d6c] ;  /* 0x003d6c00012a7983 */ /* 0x002ea80000100800 */
[----:B------:R0:W-:Y:S02]  /*23730*/  STL [R1+0x914], R0 ;  /* 0x0009140001007387 */ /* 0x0001e40000100800 */
[----:B0-----:R-:W-:-:S05]  /*23740*/  SEL R0, R41, R45, !P3 ;  /* 0x0000002d29007207 */ /* 0x001fca0005800000 */
[----:B------:R0:W-:Y:S04]  /*23750*/  STL [R1+0x569c], R0 ;  /* 0x00569c0001007387 */ /* 0x0001e80000100800 */
[----:B------:R-:W2:Y:S01]  /*23760*/  LDL.LU R40, [R1+0x68] ;  /* 0x0000680001287983 */ /* 0x000ea20000300800 */
[----:B---3--:R-:W-:Y:S01]  /*23770*/  @!P1 IMAD.MOV R44, RZ, RZ, -R44 ;  /* 0x000000ffff2c9224 */ /* 0x008fe200078e0a2c */
[----:B------:R-:W-:Y:S02]  /*23780*/  ISETP.GE.AND P1, PT, R54, RZ, PT ;  /* 0x000000ff3600720c */ /* 0x000fe40003f26270 */
[----:B------:R-:W3:Y:S04]  /*23790*/  LDL R54, [R1+0x3d70] ;  /* 0x003d700001367983 */ /* 0x000ee80000100800 */
[----:B0-----:R-:W3:Y:S01]  /*237a0*/  LDL.LU R0, [R1+0x64] ;  /* 0x0000640001007983 */ /* 0x001ee20000300800 */
[----:B----4-:R-:W-:-:S03]  /*237b0*/  ISETP.GE.AND P3, PT, R50, RZ, PT ;  /* 0x000000ff3200720c */ /* 0x010fc60003f66270 */
[----:B------:R-:W-:Y:S01]  /*237c0*/  STL [R1+0x6ac], R44 ;  /* 0x0006ac2c01007387 */ /* 0x000fe20000100800 */
[----:B--2---:R-:W-:Y:S01]  /*237d0*/  @!P2 IMAD.MOV R40, RZ, RZ, -R40 ;  /* 0x000000ffff28a224 */ /* 0x004fe200078e0a28 */
[----:B------:R-:W-:Y:S02]  /*237e0*/  ISETP.GE.AND P2, PT, R43, RZ, PT ;  /* 0x000000ff2b00720c */ /* 0x000fe40003f46270 */
[----:B------:R-:W2:Y:S04]  /*237f0*/  LDL R43, [R1+0x3d74] ;  /* 0x003d7400012b7983 */ /* 0x000ea80000100800 */
[----:B------:R0:W-:Y:S04]  /*23800*/  STL [R1+0x6a8], R40 ;  /* 0x0006a82801007387 */ /* 0x0001e80000100800 */
[----:B0-----:R-:W4:Y:S04]  /*23810*/  LDL.LU R40, [R1+0x60] ;  /* 0x0000600001287983 */ /* 0x001f280000300800 */
[----:B------:R-:W2:Y:S01]  /*23820*/  LDL R50, [R1+0x3d78] ;  /* 0x003d780001327983 */ /* 0x000ea20000100800 */
[----:B---3--:R-:W-:-:S05]  /*23830*/  @!P4 IMAD.MOV R0, RZ, RZ, -R0 ;  /* 0x000000ffff00c224 */ /* 0x008fca00078e0a00 */
[----:B------:R0:W-:Y:S04]  /*23840*/  STL [R1+0x6a4], R0 ;  /* 0x0006a40001007387 */ /* 0x0001e80000100800 */
[----:B0-----:R-:W3:Y:S01]  /*23850*/  LDL.LU R0, [R1+0x5c] ;  /* 0x00005c0001007983 */ /* 0x001ee20000300800 */
[----:B------:R-:W-:-:S03]  /*23860*/  ISETP.GE.AND P4, PT, R48, RZ, PT ;  /* 0x000000ff3000720c */ /* 0x000fc60003f86270 */
[----:B------:R-:W2:Y:S01]  /*23870*/  LDL R48, [R1+0x3d7c] ;  /* 0x003d7c0001307983 */ /* 0x000ea20000100800 */
[----:B----4-:R-:W-:-:S05]  /*23880*/  @!P6 IMAD.MOV R40, RZ, RZ, -R40 ;  /* 0x000000ffff28e224 */ /* 0x010fca00078e0a28 */
[----:B------:R0:W-:Y:S04]  /*23890*/  STL [R1+0x6a0], R40 ;  /* 0x0006a02801007387 */ /* 0x0001e80000100800 */
[----:B0-----:R-:W4:Y:S01]  /*238a0*/  LDL.LU R40, [R1+0x58] ;  /* 0x0000580001287983 */ /* 0x001f220000300800 */
[----:B---3--:R-:W-:Y:S01]  /*238b0*/  @!P0 IMAD.MOV R0, RZ, RZ, -R0 ;  /* 0x000000ffff008224 */ /* 0x008fe200078e0a00 */
[----:B------:R-:W-:Y:S02]  /*238c0*/  ISETP.GE.AND P0, PT, R46, RZ, PT ;  /* 0x000000ff2e00720c */ /* 0x000fe40003f06270 */
[----:B------:R-:W3:Y:S04]  /*238d0*/  LDL R46, [R1+0x3d88] ;  /* 0x003d8800012e7983 */ /* 0x000ee80000100800 */
[----:B------:R0:W-:Y:S04]  /*238e0*/  STL [R1+0x69c], R0 ;  /* 0x00069c0001007387 */ /* 0x0001e80000100800 */
[----:B0-----:R-:W2:Y:S01]  /*238f0*/  LDL.LU R0, [R1+0x54] ;  /* 0x0000540001007983 */ /* 0x001ea20000300800 */
[----:B----4-:R-:W-:Y:S01]  /*23900*/  @!P5 IMAD.MOV R40, RZ, RZ, -R40 ;  /* 0x000000ffff28d224 */ /* 0x010fe200078e0a28 */
[----:B------:R-:W-:-:S02]  /*23910*/  ISETP.GE.AND P5, PT, R49, RZ, PT ;  /* 0x000000ff3100720c */ /* 0x000fc40003fa6270 */
[----:B------:R-:W4:Y:S04]  /*23920*/  LDL R49, [R1+0x3d8c] ;  /* 0x003d8c0001317983 */ /* 0x000f280000100800 */
[----:B------:R0:W-:Y:S04]  /*23930*/  STL [R1+0x698], R40 ;  /* 0x0006982801007387 */ /* 0x0001e80000100800 */
[----:B0-----:R-:W3:Y:S01]  /*23940*/  LDL.LU R40, [R1+0x50] ;  /* 0x0000500001287983 */ /* 0x001ee20000300800 */
[----:B--2---:R-:W-:Y:S01]  /*23950*/  @!P1 IMAD.MOV R0, RZ, RZ, -R0 ;  /* 0x000000ffff009224 */ /* 0x004fe200078e0a00 */
[----:B------:R-:W-:-:S02]  /*23960*/  ISETP.GE.AND P1, PT, R55, RZ, PT ;  /* 0x000000ff3700720c */ /* 0x000fc40003f26270 */
[----:B------:R-:W2:Y:S04]  /*23970*/  LDL R55, [R1+0x3d98] ;  /* 0x003d980001377983 */ /* 0x000ea80000100800 */
[----:B------:R0:W-:Y:S04]  /*23980*/  STL [R1+0x694], R0 ;  /* 0x0006940001007387 */ /* 0x0001e80000100800 */
[----:B0-----:R-:W4:Y:S01]  /*23990*/  LDL.LU R0, [R1+0x4c] ;  /* 0x00004c0001007983 */ /* 0x001f220000300800 */
[----:B---3--:R-:W-:Y:S01]  /*239a0*/  @!P2 IMAD.MOV R40, RZ, RZ, -R40 ;  /* 0x000000ffff28a224 */ /* 0x008fe200078e0a28 */
[----:B------:R-:W-:-:S02]  /*239b0*/  ISETP.GE.AND P2, PT, R42, RZ, PT ;  /* 0x000000ff2a00720c */ /* 0x000fc40003f46270 */
        /* <DEDUP_REMOVED lines=1743> */
[----:B----4-:R-:W-:-:S05]  /*2a6b0*/  @!P3 IMAD.MOV R0, RZ, RZ, -R0 ;  /* 0x000000ffff00b224 */ /* 0x010fca00078e0a00 */
[----:B------:R0:W-:Y:S04]  /*2a6c0*/  STL [R1+0x70], R0 ;  /* 0x0000700001007387 */ /* 0x0001e80000100800 */
[----:B0-----:R-:W4:Y:S01]  /*2a6d0*/  LDL.LU R0, [R1+0x2f4] ;  /* 0x0002f40001007983 */ /* 0x001f220000300800 */
[----:B------:R-:W-:-:S03]  /*2a6e0*/  ISETP.GE.AND P3, PT, R46, RZ, PT ;  /* 0x000000ff2e00720c */ /* 0x000fc60003f66270 */
[----:B------:R-:W3:Y:S01]  /*2a6f0*/  LDL R46, [R1+0x52c8] ;  /* 0x0052c800012e7983 */ /* 0x000ee20000100800 */
[----:B--2---:R-:W-:Y:S01]  /*2a700*/  @!P4 IMAD.MOV R40, RZ, RZ, -R40 ;  /* 0x000000ffff28c224 */ /* 0x004fe200078e0a28 */
[----:B------:R-:W-:-:S04]  /*2a710*/  ISETP.GE.AND P4, PT, R49, RZ, PT ;  /* 0x000000ff3100720c */ /* 0x000fc80003f86270 */
[----:B------:R0:W-:Y:S04]  /*2a720*/  STL [R1+0x6c], R40 ;  /* 0x00006c2801007387 */ /* 0x0001e80000100800 */
[----:B0-----:R-:W2:Y:S04]  /*2a730*/  LDL.LU R40, [R1+0x2f8] ;  /* 0x0002f80001287983 */ /* 0x001ea80000300800 */
[----:B------:R-:W3:Y:S01]  /*2a740*/  LDL R49, [R1+0x52cc] ;  /* 0x0052cc0001317983 */ /* 0x000ee20000100800 */
[----:B----4-:R-:W-:-:S05]  /*2a750*/  @!P0 IMAD.MOV R0, RZ, RZ, -R0 ;  /* 0x000000ffff008224 */ /* 0x010fca00078e0a00 */
[----:B------:R0:W-:Y:S04]  /*2a760*/  STL [R1+0x68], R0 ;  /* 0x0000680001007387 */ /* 0x0001e80000100800 */
[----:B0-----:R-:W4:Y:S01]  /*2a770*/  LDL.LU R0, [R1+0x2fc] ;  /* 0x0002fc0001007983 */ /* 0x001f220000300800 */
[----:B------:R-:W-:-:S03]  /*2a780*/  ISETP.GE.AND P0, PT, R55, RZ, PT ;  /* 0x000000ff3700720c */ /* 0x000fc60003f06270 */
[----:B------:R-:W3:Y:S01]  /*2a790*/  LDL R55, [R1+0x52d0] ;  /* 0x0052d00001377983 */ /* 0x000ee20000100800 */
[----:B--2---:R-:W-:-:S05]  /*2a7a0*/  @!P5 IMAD.MOV R40, RZ, RZ, -R40 ;  /* 0x000000ffff28d224 */ /* 0x004fca00078e0a28 */
[----:B------:R0:W-:Y:S04]  /*2a7b0*/  STL [R1+0x64], R40 ;  /* 0x0000642801007387 */ /* 0x0001e80000100800 */
[----:B0-----:R-:W2:Y:S04]  /*2a7c0*/  LDL.LU R40, [R1+0x2d0] ;  /* 0x0002d00001287983 */ /* 0x001ea80000300800 */
[----:B------:R-:W3:Y:S01]  /*2a7d0*/  LDL R44, [R1+0x52d4] ;  /* 0x0052d400012c7983 */ /* 0x000ee20000100800 */
        /* <DEDUP_REMOVED lines=15> */
[----:B------:R-:W-:-:S03]  /*2a8d0*/  ISETP.GE.AND P5, PT, R42, RZ, PT ;  /* 0x000000ff2a00720c */ /* 0x000fc60003fa6270 */
[----:B------:R-:W3:Y:S01]  /*2a8e0*/  LDL R42, [R1+0x52e4] ;  /* 0x0052e400012a7983 */ /* 0x000ee20000100800 */
[----:B----4-:R-:W-:Y:S01]  /*2a8f0*/  @!P4 IMAD.MOV R40, RZ, RZ, -R40 ;  /* 0x000000ffff28c224 */ /* 0x010fe200078e0a28 */
[----:B------:R-:W-:-:S04]  /*2a900*/  ISETP.GE.AND P4, PT, R48, RZ, PT ;  /* 0x000000ff3000720c */ /* 0x000fc80003f86270 */
[----:B------:R0:W-:Y:S04]  /*2a910*/  STL [R1+0x54], R40 ;  /* 0x0000542801007387 */ /* 0x0001e80000100800 */
[----:B0-----:R-:W4:Y:S04]  /*2a920*/  LDL.LU R40, [R1+0x2b0] ;  /* 0x0002b00001287983 */ /* 0x001f280000300800 */
[----:B------:R-:W3:Y:S01]  /*2a930*/  LDL R48, [R1+0x52e8] ;  /* 0x0052e80001307983 */ /* 0x000ee20000100800 */
[----:B--2---:R-:W-:-:S05]  /*2a940*/  @!P0 IMAD.MOV R0, RZ, RZ, -R0 ;  /* 0x000000ffff008224 */ /* 0x004fca00078e0a00 */
        /* <DEDUP_REMOVED lines=14> */
[----:B----4-:R-:W-:-:S05]  /*2aa30*/  @!P2 IMAD.MOV R40, RZ, RZ, -R40 ;  /* 0x000000ffff28a224 */ /* 0x010fca00078e0a28 */
[----:B------:R0:W-:Y:S04]  /*2aa40*/  STL [R1+0x44], R40 ;  /* 0x0000442801007387 */ /* 0x0001e80000100800 */
[----:B0-----:R-:W4:Y:S01]  /*2aa50*/  LDL.LU R40, [R1+0x294] ;  /* 0x0002940001287983 */ /* 0x001f220000300800 */
[----:B--2---:R-:W-:Y:S01]  /*2aa60*/  @!P3 IMAD.MOV R0, RZ, RZ, -R0 ;  /* 0x000000ffff00b224 */ /* 0x004fe200078e0a00 */
[----:B------:R-:W-:Y:S02]  /*2aa70*/  ISETP.GE.AND P3, PT, R54, RZ, PT ;  /* 0x000000ff3600720c */ /* 0x000fe40003f66270 */
[----:B------:R-:W2:Y:S04]  /*2aa80*/  LDL R54, [R1+0x52f8] ;  /* 0x0052f80001367983 */ /* 0x000ea80000100800 */
[----:B------:R0:W-:Y:S04]  /*2aa90*/  STL [R1+0x40], R0 ;  /* 0x0000400001007387 */ /* 0x0001e80000100800 */
[----:B0-----:R-:W3:Y:S01]  /*2aaa0*/  LDL.LU R0, [R1+0x264] ;  /* 0x0002640001007983 */ /* 0x001ee20000300800 */
[----:B----4-:R-:W-:Y:S01]  /*2aab0*/  @!P4 IMAD.MOV R40, RZ, RZ, -R40 ;  /* 0x000000ffff28c224 */ /* 0x010fe200078e0a28 */
[----:B------:R-:W-:-:S04]  /*2aac0*/  ISETP.GE.AND P4, PT, R43, RZ, PT ;  /* 0x000000ff2b00720c */ /* 0x000fc80003f86270 */
        /* <DEDUP_REMOVED lines=16> */
[----:B------:R-:W-:-:S13]  /*2abd0*/  ISETP.GE.AND P2, PT, R44, RZ, PT ;  /* 0x000000ff2c00720c */ /* 0x000fda0003f46270 */
        /* <DEDUP_REMOVED lines=11> */
[----:B------:R-:W-:Y:S02]  /*2ac90*/  ISETP.GE.AND P4, PT, R55, RZ, PT ;  /* 0x000000ff3700720c */ /* 0x000fe40003f86270 */
[----:B------:R-:W4:Y:S04]  /*2aca0*/  LDL.LU R55, [R1+0x228] ;  /* 0x0002280001377983 */ /* 0x000f280000300800 */
[----:B------:R0:W-:Y:S04]  /*2acb0*/  STL [R1+0x24], R40 ;  /* 0x0000242801007387 */ /* 0x0001e80000100800 */
[----:B0-----:R-:W3:Y:S01]  /*2acc0*/  LDL R40, [R1+0x5310] ;  /* 0x0053100001287983 */ /* 0x001ee20000100800 */
[----:B--2---:R-:W-:Y:S01]  /*2acd0*/  @!P0 IMAD.MOV R0, RZ, RZ, -R0 ;  /* 0x000000ffff008224 */ /* 0x004fe200078e0a00 */
[----:B------:R-:W-:-:S04]  /*2ace0*/  ISETP.GE.AND P0, PT, R54, RZ, PT ;  /* 0x000000ff3600720c */ /* 0x000fc80003f06270 */
[----:B------:R-:W-:Y:S04]  /*2acf0*/  STL [R1+0x5718], R0 ;  /* 0x0057180001007387 */ /* 0x000fe80000100800 */
[----:B------:R-:W2:Y:S01]  /*2ad00*/  LDL.LU R54, [R1+0x22c] ;  /* 0x00022c0001367983 */ /* 0x000ea20000300800 */
[----:B------:R-:W-:-:S03]  /*2ad10*/  ISETP.GE.AND P5, PT, R42, RZ, PT ;  /* 0x000000ff2a00720c */ /* 0x000fc60003fa6270 */
[----:B------:R-:W3:Y:S10]  /*2ad20*/  LDL R44, [R1+0x5314] ;  /* 0x00531400012c7983 */ /* 0x000ef40000100800 */
[----:B----4-:R-:W-:-:S05]  /*2ad30*/  @!P5 IMAD.MOV R55, RZ, RZ, -R55 ;  /* 0x000000ffff37d224 */ /* 0x010fca00078e0a37 */
[----:B------:R-:W-:Y:S04]  /*2ad40*/  STL [R1+0x571c], R55 ;  /* 0x00571c3701007387 */ /* 0x000fe80000100800 */
[----:B------:R-:W4:Y:S04]  /*2ad50*/  LDL.LU R53, [R1+0x214] ;  /* 0x0002140001357983 */ /* 0x000f280000300800 */
[----:B------:R-:W3:Y:S01]  /*2ad60*/  LDL R42, [R1+0x5318] ;  /* 0x00531800012a7983 */ /* 0x000ee20000100800 */
[----:B--2---:R-:W-:-:S05]  /*2ad70*/  @!P1 IMAD.MOV R54, RZ, RZ, -R54 ;  /* 0x000000ffff369224 */ /* 0x004fca00078e0a36 */
[----:B------:R-:W-:Y:S04]  /*2ad80*/  STL [R1+0x5720], R54 ;  /* 0x0057203601007387 */ /* 0x000fe80000100800 */
[----:B------:R-:W2:Y:S01]  /*2ad90*/  LDL.LU R52, [R1+0x1c] ;  /* 0x00001c0001347983 */ /* 0x000ea20000300800 */
[----:B------:R-:W-:-:S03]  /*2ada0*/  ISETP.GE.AND P5, PT, R43, RZ, PT ;  /* 0x000000ff2b00720c */ /* 0x000fc60003fa6270 */
[----:B------:R-:W2:Y:S01]  /*2adb0*/  LDL R43, [R1+0x531c] ;  /* 0x00531c00012b7983 */ /* 0x000ea20000100800 */
[----:B------:R-:W-:Y:S01]  /*2adc0*/  ISETP.GE.AND P1, PT, R50, RZ, PT ;  /* 0x000000ff3200720c */ /* 0x000fe20003f26270 */
[----:B----4-:R-:W-:Y:S01]  /*2add0*/  @!P2 IMAD.MOV R53, RZ, RZ, -R53 ;  /* 0x000000ffff35a224 */ /* 0x010fe200078e0a35 */
[----:B---3--:R-:W-:-:S04]  /*2ade0*/  ISETP.GE.AND P2, PT, R48, RZ, PT ;  /* 0x000000ff3000720c */ /* 0x008fc80003f46270 */
[----:B------:R-:W-:Y:S04]  /*2adf0*/  STL [R1+0x5724], R53 ;  /* 0x0057243501007387 */ /* 0x000fe80000100800 */
[----:B------:R-:W3:Y:S04]  /*2ae00*/  LDL.LU R51, [R1+0x1d4] ;  /* 0x0001d40001337983 */ /* 0x000ee80000300800 */
[----:B------:R-:W4:Y:S01]  /*2ae10*/  LDL R48, [R1+0x5320] ;  /* 0x0053200001307983 */ /* 0x000f220000100800 */
[----:B--2---:R-:W-:-:S05]  /*2ae20*/  @!P3 IMAD.MOV R52, RZ, RZ, -R52 ;  /* 0x000000ffff34b224 */ /* 0x004fca00078e0a34 */
[----:B------:R-:W-:Y:S04]  /*2ae30*/  STL [R1+0x5728], R52 ;  /* 0x0057283401007387 */ /* 0x000fe80000100800 */
[----:B------:R-:W2:Y:S04]  /*2ae40*/  LDL.LU R50, [R1+0x1ec] ;  /* 0x0001ec0001327983 */ /* 0x000ea80000300800 */
[----:B------:R-:W4:Y:S01]  /*2ae50*/  LDL R45, [R1+0x5324] ;  /* 0x00532400012d7983 */ /* 0x000f220000100800 */
[----:B------:R-:W-:Y:S01]  /*2ae60*/  ISETP.GE.AND P3, PT, R46, RZ, PT ;  /* 0x000000ff2e00720c */ /* 0x000fe20003f66270 */
[----:B---3--:R-:W-:Y:S01]  /*2ae70*/  @!P4 IMAD.MOV R51, RZ, RZ, -R51 ;  /* 0x000000ffff33c224 */ /* 0x008fe200078e0a33 */
[----:B------:R-:W-:-:S04]  /*2ae80*/  ISETP.GE.AND P4, PT, R49, RZ, PT ;  /* 0x000000ff3100720c */ /* 0x000fc80003f86270 */
[----:B------:R0:W-:Y:S04]  /*2ae90*/  STL [R1+0x572c], R51 ;  /* 0x00572c3301007387 */ /* 0x0001e80000100800 */
[----:B------:R-:W3:Y:S04]  /*2aea0*/  LDL.LU R49, [R1+0x1dc] ;  /* 0x0001dc0001317983 */ /* 0x000ee80000300800 */
[----:B------:R-:W4:Y:S01]  /*2aeb0*/  LDL R46, [R1+0x5328] ;  /* 0x00532800012e7983 */ /* 0x000f220000100800 */
[----:B--2---:R-:W-:Y:S01]  /*2aec0*/  @!P0 IMAD.MOV R50, RZ, RZ, -R50 ;  /* 0x000000ffff328224 */ /* 0x004fe200078e0a32 */
[----:B------:R-:W-:-:S04]  /*2aed0*/  ISETP.GE.AND P0, PT, R40, RZ, PT ;  /* 0x000000ff2800720c */ /* 0x000fc80003f06270 */
[----:B------:R1:W-:Y:S04]  /*2aee0*/  STL [R1+0x5730], R50 ;  /* 0x0057303201007387 */ /* 0x0003e80000100800 */
[----:B------:R-:W2:Y:S04]  /*2aef0*/  LDL.LU R40, [R1+0x18] ;  /* 0x0000180001287983 */ /* 0x000ea80000300800 */
[----:B0-----:R-:W4:Y:S01]  /*2af00*/  LDL R51, [R1+0x532c] ;  /* 0x00532c0001337983 */ /* 0x001f220000100800 */
[----:B---3--:R-:W-:-:S05]  /*2af10*/  @!P5 IMAD.MOV R49, RZ, RZ, -R49 ;  /* 0x000000ffff31d224 */ /* 0x008fca00078e0a31 */
[----:B------:R-:W-:Y:S04]  /*2af20*/  STL [R1+0x5734], R49 ;  /* 0x0057343101007387 */ /* 0x000fe80000100800 */
[----:B------:R-:W3:Y:S04]  /*2af30*/  LDL.LU R41, [R1+0x14] ;  /* 0x0000140001297983 */ /* 0x000ee80000300800 */
[----:B------:R-:W4:Y:S01]  /*2af40*/  LDL R52, [R1+0x5330] ;  /* 0x0053300001347983 */ /* 0x000f220000100800 */
[----:B--2---:R-:W-:Y:S01]  /*2af50*/  @!P1 IMAD.MOV R40, RZ, RZ, -R40 ;  /* 0x000000ffff289224 */ /* 0x004fe200078e0a28 */
[----:B------:R-:W-:-:S04]  /*2af60*/  ISETP.GE.AND P1, PT, R42, RZ, PT ;  /* 0x000000ff2a00720c */ /* 0x000fc80003f26270 */
[----:B------:R0:W-:Y:S04]  /*2af70*/  STL [R1+0x5738], R40 ;  /* 0x0057382801007387 */ /* 0x0001e80000100800 */
[----:B------:R-:W2:Y:S04]  /*2af80*/  LDL.LU R42, [R1+0x10] ;  /* 0x00001000012a7983 */ /* 0x000ea80000300800 */
[----:B------:R-:W4:Y:S01]  /*2af90*/  LDL R53, [R1+0x5334] ;  /* 0x0053340001357983 */ /* 0x000f220000100800 */
[----:B------:R-:W-:Y:S01]  /*2afa0*/  ISETP.GE.AND P5, PT, R44, RZ, PT ;  /* 0x000000ff2c00720c */ /* 0x000fe20003fa6270 */
[----:B---3--:R-:W-:Y:S01]  /*2afb0*/  @!P2 IMAD.MOV R41, RZ, RZ, -R41 ;  /* 0x000000ffff29a224 */ /* 0x008fe200078e0a29 */
[----:B------:R-:W-:-:S04]  /*2afc0*/  ISETP.GE.AND P2, PT, R43, RZ, PT ;  /* 0x000000ff2b00720c */ /* 0x000fc80003f46270 */
[----:B------:R-:W-:Y:S04]  /*2afd0*/  STL [R1+0x573c], R41 ;  /* 0x00573c2901007387 */ /* 0x000fe80000100800 */
[----:B------:R-:W3:Y:S04]  /*2afe0*/  LDL.LU R43, [R1+0xc] ;  /* 0x00000c00012b7983 */ /* 0x000ee80000300800 */
[----:B------:R-:W3:Y:S01]  /*2aff0*/  LDL R54, [R1+0x5338] ;  /* 0x0053380001367983 */ /* 0x000ee20000100800 */
[----:B--2---:R-:W-:-:S05]  /*2b000*/  @!P3 IMAD.MOV R42, RZ, RZ, -R42 ;  /* 0x000000ffff2ab224 */ /* 0x004fca00078e0a2a */
[----:B------:R-:W-:Y:S04]  /*2b010*/  STL [R1+0x5740], R42 ;  /* 0x0057402a01007387 */ /* 0x000fe80000100800 */
[----:B------:R-:W2:Y:S01]  /*2b020*/  LDL.LU R44, [R1+0x8] ;  /* 0x00000800012c7983 */ /* 0x000ea20000300800 */
[----:B----4-:R-:W-:-:S03]  /*2b030*/  ISETP.GE.AND P3, PT, R48, RZ, PT ;  /* 0x000000ff3000720c */ /* 0x010fc60003f66270 */
[----:B------:R-:W4:Y:S01]  /*2b040*/  LDL R48, [R1+0x533c] ;  /* 0x00533c0001307983 */ /* 0x000f220000100800 */
[----:B---3--:R-:W-:Y:S01]  /*2b050*/  @!P4 IMAD.MOV R43, RZ, RZ, -R43 ;  /* 0x000000ffff2bc224 */ /* 0x008fe200078e0a2b */
[----:B------:R-:W-:-:S04]  /*2b060*/  ISETP.GE.AND P4, PT, R45, RZ, PT ;  /* 0x000000ff2d00720c */ /* 0x000fc80003f86270 */
[----:B------:R-:W-:Y:S04]  /*2b070*/  STL [R1+0x5744], R43 ;  /* 0x0057442b01007387 */ /* 0x000fe80000100800 */
[----:B------:R-:W3:Y:S04]  /*2b080*/  LDL.LU R45, [R1+0x4] ;  /* 0x00000400012d7983 */ /* 0x000ee80000300800 */
[----:B------:R-:W3:Y:S01]  /*2b090*/  LDL R55, [R1+0x5340] ;  /* 0x0053400001377983 */ /* 0x000ee20000100800 */
[----:B--2---:R-:W-:Y:S01]  /*2b0a0*/  @!P0 IMAD.MOV R44, RZ, RZ, -R44 ;  /* 0x000000ffff2c8224 */ /* 0x004fe200078e0a2c */
[----:B------:R-:W-:-:S04]  /*2b0b0*/  ISETP.GE.AND P0, PT, R46, RZ, PT ;  /* 0x000000ff2e00720c */ /* 0x000fc80003f06270 */
[----:B------:R-:W-:Y:S04]  /*2b0c0*/  STL [R1+0x5748], R44 ;  /* 0x0057482c01007387 */ /* 0x000fe80000100800 */
[----:B------:R-:W2:Y:S04]  /*2b0d0*/  LDL.LU R46, [R1] ;  /* 0x00000000012e7983 */ /* 0x000ea80000300800 */
[----:B------:R-:W2:Y:S01]  /*2b0e0*/  LDL R0, [R1+0x5344] ;  /* 0x0053440001007983 */ /* 0x000ea20000100800 */
[----:B------:R-:W-:Y:S02]  /*2b0f0*/  @!P2 IMAD.MOV R61, RZ, RZ, -R61 ;  /* 0x000000ffff3da224 */ /* 0x000fe400078e0a3d */
[----:B------:R-:W-:-:S02]  /*2b100*/  @!P3 IMAD.MOV R60, RZ, RZ, -R60 ;  /* 0x000000ffff3cb224 */ /* 0x000fc400078e0a3c */
[----:B------:R-:W-:Y:S01]  /*2b110*/  @!P4 IMAD.MOV R59, RZ, RZ, -R59 ;  /* 0x000000ffff3bc224 */ /* 0x000fe200078e0a3b */
[----:B------:R-:W-:Y:S02]  /*2b120*/  ISETP.GE.AND P2, PT, R53, RZ, PT ;  /* 0x000000ff3500720c */ /* 0x000fe40003f46270 */
[----:B------:R-:W-:Y:S02]  /*2b130*/  ISETP.GE.AND P3, PT, R54, RZ, PT ;  /* 0x000000ff3600720c */ /* 0x000fe40003f66270 */
[----:B----4-:R-:W-:Y:S01]  /*2b140*/  ISETP.GE.AND P4, PT, R48, RZ, PT ;  /* 0x000000ff3000720c */ /* 0x010fe20003f86270 */
[----:B---3--:R-:W-:Y:S01]  /*2b150*/  @!P5 IMAD.MOV R45, RZ, RZ, -R45 ;  /* 0x000000ffff2dd224 */ /* 0x008fe200078e0a2d */
[----:B------:R-:W-:-:S04]  /*2b160*/  ISETP.GE.AND P5, PT, R51, RZ, PT ;  /* 0x000000ff3300720c */ /* 0x000fc80003fa6270 */
[----:B------:R-:W-:Y:S04]  /*2b170*/  STL [R1+0x574c], R45 ;  /* 0x00574c2d01007387 */ /* 0x000fe80000100800 */
[----:B------:R-:W3:Y:S01]  /*2b180*/  LDL R51, [R1+0x5348] ;  /* 0x0053480001337983 */ /* 0x000ee20000100800 */
[----:B------:R-:W-:Y:S01]  /*2b190*/  @!P0 IMAD.MOV R58, RZ, RZ, -R58 ;  /* 0x000000ffff3a8224 */ /* 0x000fe200078e0a3a */
[----:B------:R-:W-:-:S03]  /*2b1a0*/  ISETP.GE.AND P0, PT, R55, RZ, PT ;  /* 0x000000ff3700720c */ /* 0x000fc60003f06270 */
[----:B------:R-:W-:Y:S02]  /*2b1b0*/  @!P5 IMAD.MOV R57, RZ, RZ, -R57 ;  /* 0x000000ffff39d224 */ /* 0x000fe400078e0a39 */
[----:B--2---:R-:W-:Y:S01]  /*2b1c0*/  @!P1 IMAD.MOV R46, RZ, RZ, -R46 ;  /* 0x000000ffff2e9224 */ /* 0x004fe200078e0a2e */
[----:B------:R-:W-:-:S04]  /*2b1d0*/  ISETP.GE.AND P1, PT, R52, RZ, PT ;  /* 0x000000ff3400720c */ /* 0x000fc80003f26270 */
[----:B------:R-:W-:Y:S04]  /*2b1e0*/  STL [R1+0x5750], R46 ;  /* 0x0057502e01007387 */ /* 0x000fe80000100800 */
[----:B------:R-:W2:Y:S04]  /*2b1f0*/  LDL R52, [R1+0x534c] ;  /* 0x00534c0001347983 */ /* 0x000ea80000100800 */
[----:B------:R-:W-:Y:S04]  /*2b200*/  STL [R1+0x5754], R61 ;  /* 0x0057543d01007387 */ /* 0x000fe80000100800 */
[----:B------:R-:W4:Y:S04]  /*2b210*/  LDL R53, [R1+0x5350] ;  /* 0x0053500001357983 */ /* 0x000f280000100800 */
[----:B------:R-:W-:Y:S04]  /*2b220*/  STL [R1+0x5758], R60 ;  /* 0x0057583c01007387 */ /* 0x000fe80000100800 */
[----:B------:R-:W4:Y:S04]  /*2b230*/  LDL R54, [R1+0x5354] ;  /* 0x0053540001367983 */ /* 0x000f280000100800 */
[----:B------:R-:W-:Y:S04]  /*2b240*/  STL [R1+0x575c], R59 ;  /* 0x00575c3b01007387 */ /* 0x000fe80000100800 */
[----:B------:R-:W4:Y:S04]  /*2b250*/  LDL R48, [R1+0x5358] ;  /* 0x0053580001307983 */ /* 0x000f280000100800 */
[----:B------:R-:W-:Y:S04]  /*2b260*/  STL [R1+0x5760], R58 ;  /* 0x0057603a01007387 */ /* 0x000fe80000100800 */
[----:B------:R-:W4:Y:S04]  /*2b270*/  LDL R55, [R1+0x535c] ;  /* 0x00535c0001377983 */ /* 0x000f280000100800 */
[----:B------:R-:W-:Y:S01]  /*2b280*/  STL [R1+0x5764], R57 ;  /* 0x0057643901007387 */ /* 0x000fe20000100800 */
[----:B------:R-:W-:-:S03]  /*2b290*/  ISETP.GE.AND P5, PT, R0, RZ, PT ;  /* 0x000000ff0000720c */ /* 0x000fc60003fa6270 */
[----:B------:R-:W4:Y:S01]  /*2b2a0*/  LDL R0, [R1+0x5360] ;  /* 0x0053600001007983 */ /* 0x000f220000100800 */
[----:B------:R-:W-:Y:S02]  /*2b2b0*/  @!P1 IMAD.MOV R56, RZ, RZ, -R56 ;  /* 0x000000ffff389224 */ /* 0x000fe400078e0a38 */
[----:B------:R-:W-:Y:S02]  /*2b2c0*/  @!P2 IMAD.MOV R39, RZ, RZ, -R39 ;  /* 0x000000ffff27a224 */ /* 0x000fe400078e0a27 */
[----:B------:R-:W-:Y:S02]  /*2b2d0*/  @!P3 IMAD.MOV R38, RZ, RZ, -R38 ;  /* 0x000000ffff26b224 */ /* 0x000fe400078e0a26 */
[----:B------:R-:W-:Y:S01]  /*2b2e0*/  @!P4 IMAD.MOV R37, RZ, RZ, -R37 ;  /* 0x000000ffff25c224 */ /* 0x000fe200078e0a25 */
[----:B------:R-:W-:Y:S04]  /*2b2f0*/  STL [R1+0x5768], R56 ;  /* 0x0057683801007387 */ /* 0x000fe80000100800 */
[----:B------:R-:W-:Y:S04]  /*2b300*/  STL [R1+0x576c], R39 ;  /* 0x00576c2701007387 */ /* 0x000fe80000100800 */
[----:B-1----:R-:W4:Y:S01]  /*2b310*/  LDL R50, [R1+0x5364] ;  /* 0x0053640001327983 */ /* 0x002f220000100800 */
[----:B------:R-:W-:-:S03]  /*2b320*/  @!P0 IMAD.MOV R36, RZ, RZ, -R36 ;  /* 0x000000ffff248224 */ /* 0x000fc600078e0a24 */
[----:B------:R-:W-:Y:S01]  /*2b330*/  STL [R1+0x5770], R38 ;  /* 0x0057702601007387 */ /* 0x000fe20000100800 */
[----:B---3--:R-:W-:-:S03]  /*2b340*/  ISETP.GE.AND P1, PT, R51, RZ, PT ;  /* 0x000000ff3300720c */ /* 0x008fc60003f26270 */
[----:B------:R-:W3:Y:S04]  /*2b350*/  LDL R51, [R1+0x5368] ;  /* 0x0053680001337983 */ /* 0x000ee80000100800 */
[----:B------:R-:W-:Y:S01]  /*2b360*/  STL [R1+0x5774], R37 ;  /* 0x0057742501007387 */ /* 0x000fe20000100800 */
[----:B------:R-:W-:-:S05]  /*2b370*/  @!P5 IMAD.MOV R35, RZ, RZ, -R35 ;  /* 0x000000ffff23d224 */ /* 0x000fca00078e0a23 */
[----:B------:R-:W-:Y:S01]  /*2b380*/  @!P1 IMAD.MOV R34, RZ, RZ, -R34 ;  /* 0x000000ffff229224 */ /* 0x000fe200078e0a22 */
[----:B--2---:R-:W-:Y:S02]  /*2b390*/  ISETP.GE.AND P2, PT, R52, RZ, PT ;  /* 0x000000ff3400720c */ /* 0x004fe40003f46270 */
[----:B----4-:R-:W-:Y:S01]  /*2b3a0*/  ISETP.GE.AND P3, PT, R53, RZ, PT ;  /* 0x000000ff3500720c */ /* 0x010fe20003f66270 */
[----:B------:R-:W2:Y:S04]  /*2b3b0*/  LDL R52, [R1+0x536c] ;  /* 0x00536c0001347983 */ /* 0x000ea80000100800 */
[----:B------:R-:W4:Y:S04]  /*2b3c0*/  LDL R53, [R1+0x5370] ;  /* 0x0053700001357983 */ /* 0x000f280000100800 */
[----:B------:R-:W-:Y:S01]  /*2b3d0*/  STL [R1+0x5778], R36 ;  /* 0x0057782401007387 */ /* 0x000fe20000100800 */
[----:B------:R-:W-:-:S03]  /*2b3e0*/  ISETP.GE.AND P0, PT, R48, RZ, PT ;  /* 0x000000ff3000720c */ /* 0x000fc60003f06270 */
[----:B------:R-:W2:Y:S01]  /*2b3f0*/  LDL R48, [R1+0x5374] ;  /* 0x0053740001307983 */ /* 0x000ea20000100800 */
[----:B------:R-:W-:-:S03]  /*2b400*/  ISETP.GE.AND P4, PT, R54, RZ, PT ;  /* 0x000000ff3600720c */ /* 0x000fc60003f86270 */
[----:B------:R-:W-:Y:S04]  /*2b410*/  STL [R1+0x577c], R35 ;  /* 0x00577c2301007387 */ /* 0x000fe80000100800 */
[----:B------:R-:W4:Y:S01]  /*2b420*/  LDL R54, [R1+0x5378] ;  /* 0x0053780001367983 */ /* 0x000f220000100800 */
[----:B------:R-:W-:-:S03]  /*2b430*/  ISETP.GE.AND P5, PT, R55, RZ, PT ;  /* 0x000000ff3700720c */ /* 0x000fc60003fa6270 */
[----:B------:R-:W-:Y:S04]  /*2b440*/  STL [R1+0x5780], R34 ;  /* 0x0057802201007387 */ /* 0x000fe80000100800 */
[----:B------:R-:W4:Y:S01]  /*2b450*/  LDL R55, [R1+0x537c] ;  /* 0x00537c0001377983 */ /* 0x000f220000100800 */
[----:B------:R-:W-:-:S03]  /*2b460*/  ISETP.GE.AND P1, PT, R0, RZ, PT ;  /* 0x000000ff0000720c */ /* 0x000fc60003f26270 */
[----:B------:R-:W4:Y:S01]  /*2b470*/  LDL R0, [R1+0x5380] ;  /* 0x0053800001007983 */ /* 0x000f220000100800 */
[----:B------:R-:W-:Y:S02]  /*2b480*/  @!P2 IMAD.MOV R33, RZ, RZ, -R33 ;  /* 0x000000ffff21a224 */ /* 0x000fe400078e0a21 */
[----:B------:R-:W-:Y:S01]  /*2b490*/  @!P3 IMAD.MOV R32, RZ, RZ, -R32 ;  /* 0x000000ffff20b224 */ /* 0x000fe200078e0a20 */
[----:B------:R-:W-:Y:S01]  /*2b4a0*/  ISETP.GE.AND P2, PT, R50, RZ, PT ;  /* 0x000000ff3200720c */ /* 0x000fe20003f46270 */
[----:B------:R-:W-:Y:S01]  /*2b4b0*/  @!P4 IMAD.MOV R31, RZ, RZ, -R31 ;  /* 0x000000ffff1fc224 */ /* 0x000fe200078e0a1f */
[----:B------:R-:W-:Y:S04]  /*2b4c0*/  STL [R1+0x5784], R33 ;  /* 0x0057842101007387 */ /* 0x000fe80000100800 */
[----:B------:R-:W4:Y:S04]  /*2b4d0*/  LDL R50, [R1+0x5384] ;  /* 0x0053840001327983 */ /* 0x000f280000100800 */
[----:B------:R-:W-:Y:S01]  /*2b4e0*/  STL [R1+0x5788], R32 ;  /* 0x0057882001007387 */ /* 0x000fe20000100800 */
[----:B------:R-:W-:Y:S01]  /*2b4f0*/  @!P5 IMAD.MOV R29, RZ, RZ, -R29 ;  /* 0x000000ffff1dd224 */ /* 0x000fe200078e0a1d */
[----:B---3--:R-:W-:-:S02]  /*2b500*/  ISETP.GE.AND P3, PT, R51, RZ, PT ;  /* 0x000000ff3300720c */ /* 0x008fc40003f66270 */
[----:B------:R-:W3:Y:S04]  /*2b510*/  LDL R51, [R1+0x5388] ;  /* 0x0053880001337983 */ /* 0x000ee80000100800 */
[----:B------:R1:W-:Y:S01]  /*2b520*/  STL [R1+0x578c], R31 ;  /* 0x00578c1f01007387 */ /* 0x0003e20000100800 */
[----:B------:R-:W-:Y:S02]  /*2b530*/  @!P0 IMAD.MOV R30, RZ, RZ, -R30 ;  /* 0x000000ffff1e8224 */ /* 0x000fe400078e0a1e */
[----:B------:R-:W-:Y:S02]  /*2b540*/  @!P1 IMAD.MOV R28, RZ, RZ, -R28 ;  /* 0x000000ffff1c9224 */ /* 0x000fe400078e0a1c */
[----:B------:R-:W-:Y:S01]  /*2b550*/  @!P2 IMAD.MOV R27, RZ, RZ, -R27 ;  /* 0x000000ffff1ba224 */ /* 0x000fe200078e0a1b */
[----:B0-----:R-:W3:Y:S04]  /*2b560*/  LDL R40, [R1+0x53a4] ;  /* 0x0053a40001287983 */ /* 0x001ee80000100800 */
[----:B------:R-:W3:Y:S01]  /*2b570*/  LDL R49, [R1+0x53a8] ;  /* 0x0053a80001317983 */ /* 0x000ee20000100800 */
[----:B------:R-:W-:Y:S01]  /*2b580*/  @!P3 IMAD.MOV R26, RZ, RZ, -R26 ;  /* 0x000000ffff1ab224 */ /* 0x000fe200078e0a1a */
[----:B--2---:R-:W-:-:S02]  /*2b590*/  ISETP.GE.AND P5, PT, R48, RZ, PT ;  /* 0x000000ff3000720c */ /* 0x004fc40003fa6270 */
[----:B------:R-:W2:Y:S01]  /*2b5a0*/  LDL R48, [R1+0x5394] ;  /* 0x0053940001307983 */ /* 0x000ea20000100800 */
[----:B------:R-:W-:-:S03]  /*2b5b0*/  ISETP.GE.AND P4, PT, R52, RZ, PT ;  /* 0x000000ff3400720c */ /* 0x000fc60003f86270 */
[----:B------:R-:W2:Y:S01]  /*2b5c0*/  LDL R52, [R1+0x538c] ;  /* 0x00538c0001347983 */ /* 0x000ea20000100800 */
[----:B----4-:R-:W-:Y:S02]  /*2b5d0*/  ISETP.GE.AND P0, PT, R53, RZ, PT ;  /* 0x000000ff3500720c */ /* 0x010fe40003f06270 */
[----:B------:R-:W-:Y:S01]  /*2b5e0*/  ISETP.GE.AND P1, PT, R54, RZ, PT ;  /* 0x000000ff3600720c */ /* 0x000fe20003f26270 */
[----:B------:R-:W4:Y:S04]  /*2b5f0*/  LDL R53, [R1+0x5390] ;  /* 0x0053900001357983 */ /* 0x000f280000100800 */
[----:B------:R-:W4:Y:S01]  /*2b600*/  LDL R54, [R1+0x5398] ;  /* 0x0053980001367983 */ /* 0x000f220000100800 */
[----:B------:R-:W-:-:S03]  /*2b610*/  ISETP.GE.AND P2, PT, R55, RZ, PT ;  /* 0x000000ff3700720c */ /* 0x000fc60003f46270 */
[----:B------:R-:W4:Y:S01]  /*2b620*/  LDL R55, [R1+0x539c] ;  /* 0x00539c0001377983 */ /* 0x000f220000100800 */
[----:B------:R-:W-:-:S03]  /*2b630*/  ISETP.GE.AND P3, PT, R0, RZ, PT ;  /* 0x000000ff0000720c */ /* 0x000fc60003f66270 */
[----:B------:R-:W4:Y:S06]  /*2b640*/  LDL R0, [R1+0x53a0] ;  /* 0x0053a00001007983 */ /* 0x000f2c0000100800 */
[----:B------:R-:W-:Y:S02]  /*2b650*/  @!P2 IMAD.MOV R21, RZ, RZ, -R21 ;  /* 0x000000ffff15a224 */ /* 0x000fe400078e0a15 */
[----:B------:R-:W-:Y:S01]  /*2b660*/  @!P4 IMAD.MOV R25, RZ, RZ, -R25 ;  /* 0x000000ffff19c224 */ /* 0x000fe200078e0a19 */
[----:B------:R-:W-:Y:S01]  /*2b670*/  ISETP.GE.AND P4, PT, R50, RZ, PT ;  /* 0x000000ff3200720c */ /* 0x000fe20003f86270 */
[----:B------:R-:W-:Y:S01]  /*2b680*/  @!P0 IMAD.MOV R24, RZ, RZ, -R24 ;  /* 0x000000ffff188224 */ /* 0x000fe200078e0a18 */
[----:B------:R-:W4:Y:S01]  /*2b690*/  LDL R50, [R1+0x53ac] ;  /* 0x0053ac0001327983 */ /* 0x000f220000100800 */
[----:B------:R-:W-:-:S02]  /*2b6a0*/  @!P5 IMAD.MOV R23, RZ, RZ, -R23 ;  /* 0x000000ffff17d224 */ /* 0x000fc400078e0a17 */
[----:B------:R-:W-:Y:S02]  /*2b6b0*/  @!P1 IMAD.MOV R22, RZ, RZ, -R22 ;  /* 0x000000ffff169224 */ /* 0x000fe400078e0a16 */
[----:B------:R-:W-:Y:S01]  /*2b6c0*/  @!P3 IMAD.MOV R20, RZ, RZ, -R20 ;  /* 0x000000ffff14b224 */ /* 0x000fe200078e0a14 */
[----:B---3--:R-:W-:Y:S02]  /*2b6d0*/  ISETP.GE.AND P0, PT, R51, RZ, PT ;  /* 0x000000ff3300720c */ /* 0x008fe40003f06270 */
[----:B------:R-:W3:Y:S03]  /*2b6e0*/  LDL R51, [R1+0x53b0] ;  /* 0x0053b00001337983 */ /* 0x000ee60000100800 */
[----:B------:R-:W-:-:S08]  /*2b6f0*/  @!P4 IMAD.MOV R19, RZ, RZ, -R19 ;  /* 0x000000ffff13c224 */ /* 0x000fd000078e0a13 */
[----:B------:R-:W-:Y:S01]  /*2b700*/  @!P0 IMAD.MOV R18, RZ, RZ, -R18 ;  /* 0x000000ffff128224 */ /* 0x000fe200078e0a12 */
[----:B--2---:R-:W-:Y:S02]  /*2b710*/  ISETP.GE.AND P2, PT, R48, RZ, PT ;  /* 0x000000ff3000720c */ /* 0x004fe40003f46270 */
        /* <DEDUP_REMOVED lines=10> */
[----:B------:R-:W4:Y:S01]  /*2b7c0*/  LDL R0, [R1+0x138] ;  /* 0x0001380001007983 */ /* 0x000f220000100800 */
[----:B------:R-:W-:Y:S01]  /*2b7d0*/  @!P5 IMAD.MOV R17, RZ, RZ, -R17 ;  /* 0x000000ffff11d224 */ /* 0x000fe200078e0a11 */
[----:B------:R-:W-:Y:S02]  /*2b7e0*/  ISETP.GE.AND P5, PT, R40, RZ, PT ;  /* 0x000000ff2800720c */ /* 0x000fe40003fa6270 */
[----:B------:R-:W-:-:S05]  /*2b7f0*/  LOP3.LUT R47, R47, 0x1f, RZ, 0xc0, !PT ;  /* 0x0000001f2f2f7812 */ /* 0x000fca00078ec0ff */
[----:B-1----:R-:W-:-:S06]  /*2b800*/  IMAD R31, R47, UR7, RZ ;  /* 0x000000072f1f7c24 */ /* 0x002fcc000f8e02ff */
[----:B------:R-:W-:Y:S02]  /*2b810*/  @!P5 IMAD.MOV R11, RZ, RZ, -R11 ;  /* 0x000000ffff0bd224 */ /* 0x000fe400078e0a0b */
[----:B------:R-:W-:Y:S01]  /*2b820*/  @!P1 IMAD.MOV R16, RZ, RZ, -R16 ;  /* 0x000000ffff109224 */ /* 0x000fe200078e0a10 */
[----:B------:R-:W-:Y:S01]  /*2b830*/  ISETP.GE.AND P1, PT, R49, RZ, PT ;  /* 0x000000ff3100720c */ /* 0x000fe20003f26270 */
[----:B------:R-:W-:Y:S01]  /*2b840*/  @!P2 IMAD.MOV R15, RZ, RZ, -R15 ;  /* 0x000000ffff0fa224 */ /* 0x000fe200078e0a0f */
[----:B------:R-:W-:Y:S01]  /*2b850*/  ISETP.GE.AND P2, PT, R50, RZ, PT ;  /* 0x000000ff3200720c */ /* 0x000fe20003f46270 */
[----:B------:R-:W-:Y:S01]  /*2b860*/  @!P3 IMAD.MOV R14, RZ, RZ, -R14 ;  /* 0x000000ffff0eb224 */ /* 0x000fe200078e0a0e */
[----:B---3--:R-:W-:Y:S01]  /*2b870*/  ISETP.GE.AND P3, PT, R51, RZ, PT ;  /* 0x000000ff3300720c */ /* 0x008fe20003f66270 */
[----:B------:R-:W-:Y:S02]  /*2b880*/  @!P4 IMAD.MOV R13, RZ, RZ, -R13 ;  /* 0x000000ffff0dc224 */ /* 0x000fe400078e0a0d */
[----:B------:R-:W-:-:S06]  /*2b890*/  @!P0 IMAD.MOV R12, RZ, RZ, -R12 ;  /* 0x000000ffff0c8224 */ /* 0x000fcc00078e0a0c */
[----:B------:R-:W-:Y:S02]  /*2b8a0*/  @!P1 IMAD.MOV R10, RZ, RZ, -R10 ;  /* 0x000000ffff0a9224 */ /* 0x000fe400078e0a0a */
[----:B------:R-:W-:Y:S02]  /*2b8b0*/  @!P2 IMAD.MOV R9, RZ, RZ, -R9 ;  /* 0x000000ffff09a224 */ /* 0x000fe400078e0a09 */
[----:B------:R-:W-:Y:S01]  /*2b8c0*/  @!P3 IMAD.MOV R8, RZ, RZ, -R8 ;  /* 0x000000ffff08b224 */ /* 0x000fe200078e0a08 */
[----:B--2---:R-:W-:Y:S02]  /*2b8d0*/  ISETP.GE.AND P5, PT, R48, RZ, PT ;  /* 0x000000ff3000720c */ /* 0x004fe40003fa6270 */
[----:B------:R-:W2:Y:S04]  /*2b8e0*/  LDL.LU R48, [R1+0x74] ;  /* 0x0000740001307983 */ /* 0x000ea80000300800 */
[----:B------:R-:W3:Y:S04]  /*2b8f0*/  LDL.LU R59, [R1+0x7e4] ;  /* 0x0007e400013b7983 */ /* 0x000ee80000300800 */
[----:B------:R-:W3:Y:S04]  /*2b900*/  LDL.LU R60, [R1+0x7e0] ;  /* 0x0007e000013c7983 */ /* 0x000ee80000300800 */
[----:B------:R-:W3:Y:S04]  /*2b910*/  LDL.LU R61, [R1+0x718] ;  /* 0x00071800013d7983 */ /* 0x000ee80000300800 */
[----:B------:R0:W-:Y:S04]  /*2b920*/  STL [R1+0x90c], R31 ;  /* 0x00090c1f01007387 */ /* 0x0001e80000100800 */
[----:B------:R-:W3:Y:S04]  /*2b930*/  LDL.LU R46, [R1+0x7dc] ;  /* 0x0007dc00012e7983 */ /* 0x000ee80000300800 */
        /* <DEDUP_REMOVED lines=8> */
[----:B------:R-:W3:Y:S01]  /*2b9c0*/  LDL.LU R51, [R1+0x72c] ;  /* 0x00072c0001337983 */ /* 0x000ee20000300800 */
[----:B------:R-:W-:-:S02]  /*2b9d0*/  ISETP.GE.AND P4, PT, R52, RZ, PT ;  /* 0x000000ff3400720c */ /* 0x000fc40003f86270 */
[----:B----4-:R-:W-:Y:S01]  /*2b9e0*/  ISETP.GE.AND P0, PT, R53, RZ, PT ;  /* 0x000000ff3500720c */ /* 0x010fe20003f06270 */
[----:B------:R-:W4:Y:S01]  /*2b9f0*/  LDL.LU R52, [R1+0x794] ;  /* 0x0007940001347983 */ /* 0x000f220000300800 */
[----:B------:R-:W-:-:S03]  /*2ba00*/  ISETP.GE.AND P1, PT, R54, RZ, PT ;  /* 0x000000ff3600720c */ /* 0x000fc60003f26270 */
[----:B------:R-:W4:Y:S04]  /*2ba10*/  LDL.LU R53, [R1+0x730] ;  /* 0x0007300001357983 */ /* 0x000f280000300800 */
[----:B------:R-:W4:Y:S01]  /*2ba20*/  LDL.LU R54, [R1+0x790] ;  /* 0x0007900001367983 */ /* 0x000f220000300800 */
[----:B------:R-:W-:Y:S02]  /*2ba30*/  ISETP.GE.AND P2, PT, R55, RZ, PT ;  /* 0x000000ff3700720c */ /* 0x000fe40003f46270 */
[----:B------:R-:W-:Y:S01]  /*2ba40*/  ISETP.GE.AND P3, PT, R0, RZ, PT ;  /* 0x000000ff0000720c */ /* 0x000fe20003f66270 */
[----:B------:R-:W4:Y:S04]  /*2ba50*/  LDL.LU R55, [R1+0x734] ;  /* 0x0007340001377983 */ /* 0x000f280000300800 */
[----:B------:R-:W4:Y:S01]  /*2ba60*/  LDL.LU R0, [R1+0x78c] ;  /* 0x00078c0001007983 */ /* 0x000f220000300800 */
[----:B------:R-:W-:-:S02]  /*2ba70*/  @!P4 IMAD.MOV R7, RZ, RZ, -R7 ;  /* 0x000000ffff07c224 */ /* 0x000fc400078e0a07 */
[----:B------:R-:W-:Y:S01]  /*2ba80*/  @!P0 IMAD.MOV R6, RZ, RZ, -R6 ;  /* 0x000000ffff068224 */ /* 0x000fe200078e0a06 */
[----:B------:R-:W-:Y:S01]  /*2ba90*/  IADD3 R47, P0, R31, UR8, RZ ;  /* 0x000000081f2f7c10 */ /* 0x000fe2000ff1e0ff */
[----:B------:R-:W-:Y:S02]  /*2baa0*/  @!P5 IMAD.MOV R5, RZ, RZ, -R5 ;  /* 0x000000ffff05d224 */ /* 0x000fe400078e0a05 */
[----:B------:R-:W-:Y:S01]  /*2bab0*/  @!P1 IMAD.MOV R4, RZ, RZ, -R4 ;  /* 0x000000ffff049224 */ /* 0x000fe200078e0a04 */
[----:B------:R-:W-:Y:S01]  /*2bac0*/  ULDC UR8, c[0x0][0x240] ;  /* 0x0000900000087ab9 */ /* 0x000fe20000000800 */
[----:B------:R-:W-:Y:S01]  /*2bad0*/  STL [R1+0x56a0], R47 ;  /* 0x0056a02f01007387 */ /* 0x000fe20000100800 */
[----:B--2---:R-:W-:Y:S02]  /*2bae0*/  ISETP.NE.AND P4, PT, R48, RZ, PT ;  /* 0x000000ff3000720c */ /* 0x004fe40003f85270 */
[----:B------:R-:W-:-:S04]  /*2baf0*/  LOP3.LUT R48, RZ, R48, RZ, 0x33, !PT ;  /* 0x00000030ff307212 */ /* 0x000fc800078e33ff */
[C---:B---3--:R-:W-:Y:S02]  /*2bb00*/  SEL R32, R48.reuse, R59, !P4 ;  /* 0x0000003b30207207 */ /* 0x048fe40006000000 */
[C---:B0-----:R-:W-:Y:S02]  /*2bb10*/  SEL R31, R48.reuse, R60, !P4 ;  /* 0x0000003c301f7207 */ /* 0x041fe40006000000 */
[C---:B------:R-:W-:Y:S01]  /*2bb20*/  SEL R33, R48.reuse, R61, !P4 ;  /* 0x0000003d30217207 */ /* 0x040fe20006000000 */
[----:B------:R0:W-:Y:S04]  /*2bb30*/  STL [R1+0x204], R32 ;  /* 0x0002042001007387 */ /* 0x0001e80000100800 */
[----:B------:R1:W-:Y:S04]  /*2bb40*/  STL [R1+0x214], R31 ;  /* 0x0002141f01007387 */ /* 0x0003e80000100800 */
[----:B------:R2:W-:Y:S01]  /*2bb50*/  STL [R1+0x22c], R33 ;  /* 0x00022c2101007387 */ /* 0x0005e20000100800 */
[----:B0-----:R-:W-:-:S02]  /*2bb60*/  SEL R32, R48, R46, !P4 ;  /* 0x0000002e30207207 */ /* 0x001fc40006000000 */
[C---:B-1----:R-:W-:Y:S02]  /*2bb70*/  SEL R31, R48.reuse, R45, !P4 ;  /* 0x0000002d301f7207 */ /* 0x042fe40006000000 */
[C---:B--2---:R-:W-:Y:S01]  /*2bb80*/  SEL R33, R48.reuse, R44, !P4 ;  /* 0x0000002c30217207 */ /* 0x044fe20006000000 */
        /* <DEDUP_REMOVED lines=16> */
[C---:B----4-:R-:W-:Y:S02]  /*2bc90*/  SEL R31, R48.reuse, R52, !P4 ;  /* 0x00000034301f7207 */ /* 0x050fe40006000000 */
[C---:B-1----:R-:W-:Y:S01]  /*2bca0*/  SEL R33, R48.reuse, R53, !P4 ;  /* 0x0000003530217207 */ /* 0x042fe20006000000 */
[----:B------:R0:W-:Y:S04]  /*2bcb0*/  STL [R1+0x364], R32 ;  /* 0x0003642001007387 */ /* 0x0001e80000100800 */
[----:B------:R1:W-:Y:S04]  /*2bcc0*/  STL [R1+0x3a4], R31 ;  /* 0x0003a41f01007387 */ /* 0x0003e80000100800 */
[----:B------:R-:W-:Y:S01]  /*2bcd0*/  STL [R1+0x718], R33 ;  /* 0x0007182101007387 */ /* 0x000fe20000100800 */
[----:B------:R-:W-:-:S02]  /*2bce0*/  SEL R0, R48, R0, !P4 ;  /* 0x0000000030007207 */ /* 0x000fc40006000000 */
[C---:B0-----:R-:W-:Y:S02]  /*2bcf0*/  SEL R32, R48.reuse, R54, !P4 ;  /* 0x0000003630207207 */ /* 0x041fe40006000000 */
[----:B-1----:R-:W-:-:S03]  /*2bd00*/  SEL R31, R48, R55, !P4 ;  /* 0x00000037301f7207 */ /* 0x002fc60006000000 */
[----:B------:R-:W-:Y:S04]  /*2bd10*/  STL [R1+0x71c], R32 ;  /* 0x00071c2001007387 */ /* 0x000fe80000100800 */
[----:B------:R-:W2:Y:S04]  /*2bd20*/  LDL.LU R47, [R1+0x7d4] ;  /* 0x0007d400012f7983 */ /* 0x000ea80000300800 */
[----:B------:R0:W-:Y:S04]  /*2bd30*/  STL [R1+0x720], R31 ;  /* 0x0007201f01007387 */ /* 0x0001e80000100800 */
[----:B0-----:R-:W3:Y:S04]  /*2bd40*/  LDL.LU R31, [R1+0x76c] ;  /* 0x00076c00011f7983 */ /* 0x001ee80000300800 */
[----:B------:R0:W-:Y:S04]  /*2bd50*/  STL [R1+0x724], R0 ;  /* 0x0007240001007387 */ /* 0x0001e80000100800 */
[----:B------:R-:W4:Y:S04]  /*2bd60*/  LDL.LU R32, [R1+0x738] ;  /* 0x0007380001207983 */ /* 0x000f280000300800 */
        /* <DEDUP_REMOVED lines=27> */
[----:B0-----:R-:W4:Y:S01]  /*2bf20*/  LDL.LU R0, [R1+0x7a4] ;  /* 0x0007a40001007983 */ /* 0x001f220000300800 */
[----:B--2---:R-:W-:-:S05]  /*2bf30*/  SEL R47, R48, R47, !P4 ;  /* 0x0000002f302f7207 */ /* 0x004fca0006000000 */
[----:B------:R3:W-:Y:S02]  /*2bf40*/  STL [R1+0x728], R47 ;  /* 0x0007282f01007387 */ /* 0x0007e40000100800 */
[C---:B---3--:R-:W-:Y:S02]  /*2bf50*/  SEL R47, R48.reuse, R31, !P4 ;  /* 0x0000001f302f7207 */ /* 0x048fe40006000000 */
[C---:B----4-:R-:W-:Y:S02]  /*2bf60*/  SEL R31, R48.reuse, R32, !P4 ;  /* 0x00000020301f7207 */ /* 0x050fe40006000000 */
[C---:B------:R-:W-:Y:S02]  /*2bf70*/  SEL R33, R48.reuse, R33, !P4 ;  /* 0x0000002130217207 */ /* 0x040fe40006000000 */
[C---:B------:R-:W-:Y:S01]  /*2bf80*/  SEL R32, R48.reuse, R34, !P4 ;  /* 0x0000002230207207 */ /* 0x040fe20006000000 */
[----:B------:R-:W-:Y:S04]  /*2bf90*/  STL [R1+0x72c], R47 ;  /* 0x00072c2f01007387 */ /* 0x000fe80000100800 */
        /* <DEDUP_REMOVED lines=49> */
[----:B------:R-:W-:Y:S04]  /*2c2b0*/  STL [R1+0x794], R33 ;  /* 0x0007942101007387 */ /* 0x000fe80000100800 */
[----:B------:R-:W-:Y:S04]  /*2c2c0*/  STL [R1+0x79c], R32 ;  /* 0x00079c2001007387 */ /* 0x000fe80000100800 */
[----:B------:R-:W2:Y:S01]  /*2c2d0*/  LDL.LU R47, [R1+0x7ac] ;  /* 0x0007ac00012f7983 */ /* 0x000ea20000300800 */
[----:B------:R-:W-:-:S02]  /*2c2e0*/  SEL R0, R48, R0, !P4 ;  /* 0x0000000030007207 */ /* 0x000fc40006000000 */
[----:B0-----:R-:W-:-:S05]  /*2c2f0*/  SEL R31, R48, R55, !P4 ;  /* 0x00000037301f7207 */ /* 0x001fca0006000000 */
        /* <DEDUP_REMOVED lines=1018> */
[----:B------:R-:W-:Y:S01]  /*302a0*/  STL [R1+0x200], R33 ;  /* 0x0002002101007387 */ /* 0x000fe20000100800 */
[----:B------:R-:W-:-:S03]  /*302b0*/  SEL R0, R48, R0, !P4 ;  /* 0x0000000030007207 */ /* 0x000fc60006000000 */
[----:B------:R-:W-:Y:S04]  /*302c0*/  STL [R1+0x1fc], R32 ;  /* 0x0001fc2001007387 */ /* 0x000fe80000100800 */
[----:B------:R-:W2:Y:S01]  /*302d0*/  LDL.LU R47, [R1+0x11c] ;  /* 0x00011c00012f7983 */ /* 0x000ea20000300800 */
        /* <DEDUP_REMOVED lines=34> */
[----:B------:R-:W-:Y:S01]  /*30500*/  STL [R1+0x1f0], R47 ;  /* 0x0001f02f01007387 */ /* 0x000fe20000100800 */
[C---:B---3--:R-:W-:Y:S02]  /*30510*/  SEL R31, R48.reuse, R31, !P4 ;  /* 0x0000001f301f7207 */ /* 0x048fe40006000000 */
[C---:B----4-:R-:W-:Y:S02]  /*30520*/  SEL R32, R48.reuse, R32, !P4 ;  /* 0x0000002030207207 */ /* 0x050fe40006000000 */
        /* <DEDUP_REMOVED lines=51> */
[----:B------:R-:W-:Y:S01]  /*30860*/  STL [R1+0x184], R33 ;  /* 0x0001842101007387 */ /* 0x000fe20000100800 */
[----:B------:R-:W-:-:S02]  /*30870*/  SEL R0, R48, R0, !P4 ;  /* 0x0000000030007207 */ /* 0x000fc40006000000 */
[C---:B0-----:R-:W-:Y:S02]  /*30880*/  SEL R31, R48.reuse, R54, !P4 ;  /* 0x00000036301f7207 */ /* 0x041fe40006000000 */
[----:B-1----:R-:W-:-:S03]  /*30890*/  SEL R32, R48, R55, !P4 ;  /* 0x0000003730207207 */ /* 0x002fc60006000000 */
[----:B------:R0:W-:Y:S04]  /*308a0*/  STL [R1+0x180], R31 ;  /* 0x0001801f01007387 */ /* 0x0001e80000100800 */
[----:B0-----:R-:W2:Y:S04]  /*308b0*/  LDL.LU R31, [R1+0xa0] ;  /* 0x0000a000011f7983 */ /* 0x001ea80000300800 */
        /* <DEDUP_REMOVED lines=30> */
[----:B0-----:R-:W4:Y:S04]  /*30aa0*/  LDL.LU R0, [R1+0x28] ;  /* 0x0000280001007983 */ /* 0x001f280000300800 */
[----:B------:R-:W4:Y:S01]  /*30ab0*/  LDL.LU R47, [R1+0x24] ;  /* 0x00002400012f7983 */ /* 0x000f220000300800 */
[----:B--2---:R-:W-:-:S05]  /*30ac0*/  SEL R31, R48, R31, !P4 ;  /* 0x0000001f301f7207 */ /* 0x004fca0006000000 */
[----:B------:R0:W-:Y:S01]  /*30ad0*/  STL [R1+0x174], R31 ;  /* 0x0001741f01007387 */ /* 0x0001e20000100800 */
[C---:B---3--:R-:W-:Y:S02]  /*30ae0*/  SEL R32, R48.reuse, R32, !P4 ;  /* 0x0000002030207207 */ /* 0x048fe40006000000 */
[C---:B----4-:R-:W-:Y:S02]  /*30af0*/  SEL R33, R48.reuse, R33, !P4 ;  /* 0x0000002130217207 */ /* 0x050fe40006000000 */
[C---:B------:R-:W-:Y:S01]  /*30b00*/  SEL R34, R48.reuse, R34, !P4 ;  /* 0x0000002230227207 */ /* 0x040fe20006000000 */
[----:B0-----:R-:W2:Y:S04]  /*30b10*/  LDL.LU R31, [R1+0x578c] ;  /* 0x00578c00011f7983 */ /* 0x001ea80000300800 */
[----:B------:R0:W-:Y:S01]  /*30b20*/  STL [R1+0x170], R32 ;  /* 0x0001702001007387 */ /* 0x0001e20000100800 */
[----:B------:R-:W-:-:S02]  /*30b30*/  SEL R35, R48, R35, !P4 ;  /* 0x0000002330237207 */ /* 0x000fc40006000000 */
[C---:B------:R-:W-:Y:S02]  /*30b40*/  SEL R36, R48.reuse, R36, !P4 ;  /* 0x0000002430247207 */ /* 0x040fe40006000000 */
[C---:B------:R-:W-:Y:S02]  /*30b50*/  SEL R37, R48.reuse, R37, !P4 ;  /* 0x0000002530257207 */ /* 0x040fe40006000000 */
[C---:B------:R-:W-:Y:S01]  /*30b60*/  SEL R38, R48.reuse, R38, !P4 ;  /* 0x0000002630267207 */ /* 0x040fe20006000000 */
[----:B0-----:R-:W3:Y:S04]  /*30b70*/  LDL.LU R32, [R1+0x5788] ;  /* 0x0057880001207983 */ /* 0x001ee80000300800 */
[----:B------:R0:W-:Y:S01]  /*30b80*/  STL [R1+0x16c], R33 ;  /* 0x00016c2101007387 */ /* 0x0001e20000100800 */
[----:B------:R-:W-:-:S02]  /*30b90*/  SEL R39, R48, R39, !P4 ;  /* 0x0000002730277207 */ /* 0x000fc40006000000 */
[C---:B------:R-:W-:Y:S01]  /*30ba0*/  SEL R56, R48.reuse, R56, !P4 ;  /* 0x0000003830387207 */ /* 0x040fe20006000000 */
[----:B0-----:R-:W4:Y:S04]  /*30bb0*/  LDL.LU R33, [R1+0x5784] ;  /* 0x0057840001217983 */ /* 0x001f280000300800 */
[----:B------:R0:W-:Y:S01]  /*30bc0*/  STL [R1+0x168], R34 ;  /* 0x0001682201007387 */ /* 0x0001e20000100800 */
[----:B------:R-:W-:-:S03]  /*30bd0*/  SEL R57, R48, R57, !P4 ;  /* 0x0000003930397207 */ /* 0x000fc60006000000 */
[----:B0-----:R-:W2:Y:S04]  /*30be0*/  LDL.LU R34, [R1+0x5780] ;  /* 0x0057800001227983 */ /* 0x001ea80000300800 */
[----:B------:R0:W-:Y:S01]  /*30bf0*/  STL [R1+0x164], R35 ;  /* 0x0001642301007387 */ /* 0x0001e20000100800 */
[----:B------:R-:W-:-:S03]  /*30c00*/  SEL R58, R48, R58, !P4 ;  /* 0x0000003a303a7207 */ /* 0x000fc60006000000 */
[----:B0-----:R-:W3:Y:S04]  /*30c10*/  LDL.LU R35, [R1+0x577c] ;  /* 0x00577c0001237983 */ /* 0x001ee80000300800 */
        /* <DEDUP_REMOVED lines=54> */
[----:B------:R0:W-:Y:S04]  /*30f80*/  STL [R1+0xfc], R50 ;  /* 0x0000fc3201007387 */ /* 0x0001e80000100800 */
        /* <DEDUP_REMOVED lines=12> */
[----:B0-----:R-:W3:Y:S01]  /*31050*/  LDL.LU R0, [R1+0x5718] ;  /* 0x0057180001007983 */ /* 0x001ee20000300800 */
[----:B------:R-:W-:-:S05]  /*31060*/  SEL R47, R48, R47, !P4 ;  /* 0x0000002f302f7207 */ /* 0x000fca0006000000 */
[----:B------:R0:W-:Y:S01]  /*31070*/  STL [R1+0xe0], R47 ;  /* 0x0000e02f01007387 */ /* 0x0001e20000100800 */
[C---:B----4-:R-:W-:Y:S02]  /*31080*/  SEL R33, R48.reuse, R33, !P4 ;  /* 0x0000002130217207 */ /* 0x050fe40006000000 */
[C---:B--2---:R-:W-:Y:S02]  /*31090*/  SEL R34, R48.reuse, R34, !P4 ;  /* 0x0000002230227207 */ /* 0x044fe40006000000 */
[C---:B------:R-:W-:Y:S02]  /*310a0*/  SEL R29, R48.reuse, R29, !P4 ;  /* 0x0000001d301d7207 */ /* 0x040fe40006000000 */
[C---:B---3--:R-:W-:Y:S02]  /*310b0*/  SEL R36, R48.reuse, R36, !P4 ;  /* 0x0000002430247207 */ /* 0x048fe40006000000 */
[C---:B------:R-:W-:Y:S02]  /*310c0*/  SEL R37, R48.reuse, R37, !P4 ;  /* 0x0000002530257207 */ /* 0x040fe40006000000 */
[----:B------:R-:W-:-:S02]  /*310d0*/  SEL R39, R48, R39, !P4 ;  /* 0x0000002730277207 */ /* 0x000fc40006000000 */
[C---:B------:R-:W-:Y:S02]  /*310e0*/  SEL R27, R48.reuse, R27, !P4 ;  /* 0x0000001b301b7207 */ /* 0x040fe40006000000 */
[C---:B------:R-:W-:Y:S02]  /*310f0*/  SEL R26, R48.reuse, R26, !P4 ;  /* 0x0000001a301a7207 */ /* 0x040fe40006000000 */
[C---:B------:R-:W-:Y:S02]  /*31100*/  SEL R24, R48.reuse, R24, !P4 ;  /* 0x0000001830187207 */ /* 0x040fe40006000000 */
[C---:B------:R-:W-:Y:S02]  /*31110*/  SEL R23, R48.reuse, R23, !P4 ;  /* 0x0000001730177207 */ /* 0x040fe40006000000 */
        /* <DEDUP_REMOVED lines=11> */
[C---:B0-----:R-:W-:Y:S02]  /*311d0*/  SEL R47, R48.reuse, R0, !P4 ;  /* 0x00000000302f7207 */ /* 0x041fe40006000000 */
[----:B------:R-:W-:-:S03]  /*311e0*/  SEL R0, R48, R55, !P4 ;  /* 0x0000003730007207 */ /* 0x000fc60006000000 */
[----:B------:R0:W-:Y:S04]  /*311f0*/  STL [R1+0xdc], R47 ;  /* 0x0000dc2f01007387 */ /* 0x0001e80000100800 */
[----:B------:R1:W-:Y:S04]  /*31200*/  STL [R1+0xd8], R0 ;  /* 0x0000d80001007387 */ /* 0x0003e80000100800 */
[----:B------:R-:W-:Y:S01]  /*31210*/  STL [R1+0xd4], R54 ;  /* 0x0000d43601007387 */ /* 0x000fe20000100800 */
[C---:B0-----:R-:W-:Y:S02]  /*31220*/  SEL R47, R48.reuse, R53, !P4 ;  /* 0x00000035302f7207 */ /* 0x041fe40006000000 */
[----:B-1----:R-:W-:-:S03]  /*31230*/  SEL R0, R48, R52, !P4 ;  /* 0x0000003430007207 */ /* 0x002fc60006000000 */
[----:B------:R0:W-:Y:S04]  /*31240*/  STL [R1+0xd0], R47 ;  /* 0x0000d02f01007387 */ /* 0x0001e80000100800 */
[----:B------:R1:W-:Y:S04]  /*31250*/  STL [R1+0xcc], R0 ;  /* 0x0000cc0001007387 */ /* 0x0003e80000100800 */
[----:B------:R-:W-:Y:S01]  /*31260*/  STL [R1+0xc8], R51 ;  /* 0x0000c83301007387 */ /* 0x000fe20000100800 */
[C---:B0-----:R-:W-:Y:S02]  /*31270*/  SEL R47, R48.reuse, R50, !P4 ;  /* 0x00000032302f7207 */ /* 0x041fe40006000000 */
[----:B-1----:R-:W-:-:S03]  /*31280*/  SEL R0, R48, R49, !P4 ;  /* 0x0000003130007207 */ /* 0x002fc60006000000 */
        /* <DEDUP_REMOVED lines=22> */
[----:B0-----:R-:W-:-:S02]  /*313f0*/  SEL R0, R48, R57, !P4 ;  /* 0x0000003930007207 */ /* 0x001fc40006000000 */
[----:B-1----:R-:W-:-:S03]  /*31400*/  SEL R40, R48, R56, !P4 ;  /* 0x0000003830287207 */ /* 0x002fc60006000000 */
[----:B------:R0:W-:Y:S04]  /*31410*/  STL [R1+0x90], R0 ;  /* 0x0000900001007387 */ /* 0x0001e80000100800 */
[----:B------:R-:W-:Y:S04]  /*31420*/  STL [R1+0x8c], R40 ;  /* 0x00008c2801007387 */ /* 0x000fe80000100800 */
[----:B------:R-:W-:Y:S01]  /*31430*/  STL [R1+0x88], R39 ;  /* 0x0000882701007387 */ /* 0x000fe20000100800 */
[----:B0-----:R-:W-:-:S05]  /*31440*/  SEL R0, R48, R38, !P4 ;  /* 0x0000002630007207 */ /* 0x001fca0006000000 */
[----:B------:R0:W-:Y:S04]  /*31450*/  STL [R1+0x84], R0 ;  /* 0x0000840001007387 */ /* 0x0001e80000100800 */
[----:B------:R-:W-:Y:S04]  /*31460*/  STL [R1+0x80], R37 ;  /* 0x0000802501007387 */ /* 0x000fe80000100800 */
[----:B------:R-:W-:Y:S01]  /*31470*/  STL [R1+0x7c], R36 ;  /* 0x00007c2401007387 */ /* 0x000fe20000100800 */
[C---:B------:R-:W-:Y:S02]  /*31480*/  SEL R47, R48.reuse, R31, !P4 ;  /* 0x0000001f302f7207 */ /* 0x040fe40006000000 */
[----:B0-----:R-:W-:-:S05]  /*31490*/  SEL R0, R48, R35, !P4 ;  /* 0x0000002330007207 */ /* 0x001fca0006000000 */
[----:B------:R0:W-:Y:S04]  /*314a0*/  STL [R1+0x78], R0 ;  /* 0x0000780001007387 */ /* 0x0001e80000100800 */
[----:B------:R-:W-:Y:S04]  /*314b0*/  STL [R1+0x74], R34 ;  /* 0x0000742201007387 */ /* 0x000fe80000100800 */
[----:B------:R-:W-:Y:S04]  /*314c0*/  STL [R1+0x70], R33 ;  /* 0x0000702101007387 */ /* 0x000fe80000100800 */
[----:B------:R-:W-:Y:S01]  /*314d0*/  STL [R1+0x5708], R47 ;  /* 0x0057082f01007387 */ /* 0x000fe20000100800 */
[----:B0-----:R-:W-:-:S05]  /*314e0*/  SEL R0, R48, R32, !P4 ;  /* 0x0000002030007207 */ /* 0x001fca0006000000 */
[----:B------:R0:W-:Y:S02]  /*314f0*/  STL [R1+0x6c], R0 ;  /* 0x00006c0001007387 */ /* 0x0001e40000100800 */
[----:B0-----:R-:W-:-:S05]  /*31500*/  SEL R0, R48, R30, !P4 ;  /* 0x0000001e30007207 */ /* 0x001fca0006000000 */
[----:B------:R0:W-:Y:S04]  /*31510*/  STL [R1+0x570c], R0 ;  /* 0x00570c0001007387 */ /* 0x0001e80000100800 */
[----:B------:R-:W2:Y:S04]  /*31520*/  LDL.LU R55, [R1+0x6e0] ;  /* 0x0006e00001377983 */ /* 0x000ea80000300800 */
[----:B------:R-:W-:Y:S01]  /*31530*/  STL [R1+0x60], R29 ;  /* 0x0000601d01007387 */ /* 0x000fe20000100800 */
[----:B0-----:R-:W-:-:S05]  /*31540*/  SEL R0, R48, R28, !P4 ;  /* 0x0000001c30007207 */ /* 0x001fca0006000000 */
[----:B------:R0:W-:Y:S04]  /*31550*/  STL [R1+0x5c], R0 ;  /* 0x00005c0001007387 */ /* 0x0001e80000100800 */
[----:B------:R-:W-:Y:S04]  /*31560*/  STL [R1+0x58], R27 ;  /* 0x0000581b01007387 */ /* 0x000fe80000100800 */
        /* <DEDUP_REMOVED lines=8> */
[----:B------:R-:W3:Y:S04]  /*315f0*/  LDL.LU R50, [R1+0x90c] ;  /* 0x00090c0001327983 */ /* 0x000ee80000300800 */
        /* <DEDUP_REMOVED lines=12> */
[----:B------:R-:W4:Y:S01]  /*316c0*/  LDL.LU R54, [R1+0x204] ;  /* 0x0002040001367983 */ /* 0x000f220000300800 */
[C---:B------:R-:W-:Y:S02]  /*316d0*/  SEL R11, R48.reuse, R11, !P4 ;  /* 0x0000000b300b7207 */ /* 0x040fe40006000000 */
[----:B------:R-:W-:-:S02]  /*316e0*/  SEL R9, R48, R9, !P4 ;  /* 0x0000000930097207 */ /* 0x000fc40006000000 */
[C---:B0-----:R-:W-:Y:S01]  /*316f0*/  SEL R0, R48.reuse, R10, !P4 ;  /* 0x0000000a30007207 */ /* 0x041fe20006000000 */
[----:B------:R-:W-:Y:S01]  /*31700*/  STL [R1+0x18], R11 ;  /* 0x0000180b01007387 */ /* 0x000fe20000100800 */
[----:B------:R-:W-:-:S03]  /*31710*/  SEL R8, R48, R8, !P4 ;  /* 0x0000000830087207 */ /* 0x000fc60006000000 */
[----:B------:R0:W-:Y:S04]  /*31720*/  STL [R1+0x14], R0 ;  /* 0x0000140001007387 */ /* 0x0001e80000100800 */
[----:B------:R-:W-:Y:S04]  /*31730*/  STL [R1+0x10], R9 ;  /* 0x0000100901007387 */ /* 0x000fe80000100800 */
[----:B------:R-:W4:Y:S04]  /*31740*/  LDL.LU R51, [R1+0x214] ;  /* 0x0002140001337983 */ /* 0x000f280000300800 */
[----:B------:R-:W-:Y:S01]  /*31750*/  STL [R1+0xc], R8 ;  /* 0x00000c0801007387 */ /* 0x000fe20000100800 */
[----:B0-----:R-:W-:-:S02]  /*31760*/  SEL R0, R48, R7, !P4 ;  /* 0x0000000730007207 */ /* 0x001fc40006000000 */
[----:B------:R-:W-:-:S03]  /*31770*/  SEL R6, R48, R6, !P4 ;  /* 0x0000000630067207 */ /* 0x000fc60006000000 */
[----:B------:R0:W-:Y:S04]  /*31780*/  STL [R1+0x8], R0 ;  /* 0x0000080001007387 */ /* 0x0001e80000100800 */
[----:B------:R-:W4:Y:S01]  /*31790*/  LDL.LU R52, [R1+0x22c] ;  /* 0x00022c0001347983 */ /* 0x000f220000300800 */
[C---:B------:R-:W-:Y:S01]  /*317a0*/  SEL R60, R48.reuse, R4, !P4 ;  /* 0x00000004303c7207 */ /* 0x040fe20006000000 */
[----:B------:R-:W-:Y:S02]  /*317b0*/  @!P3 IMAD.MOV R2, RZ, RZ, -R2 ;  /* 0x000000ffff02b224 */ /* 0x000fe400078e0a02 */
[----:B------:R-:W-:Y:S01]  /*317c0*/  @!P2 IMAD.MOV R3, RZ, RZ, -R3 ;  /* 0x000000ffff03a224 */ /* 0x000fe200078e0a03 */
[----:B------:R1:W-:Y:S01]  /*317d0*/  STL [R1+0x4], R6 ;  /* 0x0000040601007387 */ /* 0x0003e20000100800 */
[----:B0-----:R-:W-:-:S02]  /*317e0*/  SEL R0, R48, R5, !P4 ;  /* 0x0000000530007207 */ /* 0x001fc40006000000 */
[----:B------:R-:W-:-:S03]  /*317f0*/  SEL R2, R48, R2, !P4 ;  /* 0x0000000230027207 */ /* 0x000fc60006000000 */
[----:B------:R0:W-:Y:S04]  /*31800*/  STL [R1], R0 ;  /* 0x0000000001007387 */ /* 0x0001e80000100800 */
[----:B------:R-:W-:Y:S04]  /*31810*/  STL [R1+0x56a4], R60 ;  /* 0x0056a43c01007387 */ /* 0x000fe80000100800 */
[----:B------:R-:W4:Y:S01]  /*31820*/  LDL.LU R53, [R1+0x244] ;  /* 0x0002440001357983 */ /* 0x000f220000300800 */
[C---:B--2---:R-:W-:Y:S02]  /*31830*/  SEL R61, R48.reuse, R55, !P4 ;  /* 0x00000037303d7207 */ /* 0x044fe40006000000 */
[----:B------:R-:W-:Y:S01]  /*31840*/  SEL R48, R48, R3, !P4 ;  /* 0x0000000330307207 */ /* 0x000fe20006000000 */
[----:B------:R-:W2:Y:S04]  /*31850*/  LDL.LU R55, [R1+0x26c] ;  /* 0x00026c0001377983 */ /* 0x000ea80000300800 */
[----:B------:R-:W2:Y:S04]  /*31860*/  LDL.LU R39, [R1+0x2ac] ;  /* 0x0002ac0001277983 */ /* 0x000ea80000300800 */
[----:B------:R-:W2:Y:S04]  /*31870*/  LDL.LU R46, [R1+0x2b4] ;  /* 0x0002b400012e7983 */ /* 0x000ea80000300800 */
[----:B------:R-:W1:Y:S04]  /*31880*/  LDL.LU R45, [R1+0x2d0] ;  /* 0x0002d000012d7983 */ /* 0x000e680000300800 */
[----:B------:R-:W-:Y:S04]  /*31890*/  STL [R1+0x56a8], R61 ;  /* 0x0056a83d01007387 */ /* 0x000fe80000100800 */
[----:B------:R-:W-:Y:S04]  /*318a0*/  STL [R1+0x56ac], R2 ;  /* 0x0056ac0201007387 */ /* 0x000fe80000100800 */
[----:B------:R-:W-:Y:S04]  /*318b0*/  STL [R1+0x56b0], R48 ;  /* 0x0056b03001007387 */ /* 0x000fe80000100800 */
[----:B------:R-:W2:Y:S04]  /*318c0*/  LDL.LU R44, [R1+0x2dc] ;  /* 0x0002dc00012c7983 */ /* 0x000ea80000300800 */
[----:B------:R-:W2:Y:S04]  /*318d0*/  LDL.LU R43, [R1+0x2f4] ;  /* 0x0002f400012b7983 */ /* 0x000ea80000300800 */
[----:B------:R-:W2:Y:S04]  /*318e0*/  LDL.LU R42, [R1+0x31c] ;  /* 0x00031c00012a7983 */ /* 0x000ea80000300800 */
[----:B------:R-:W2:Y:S04]  /*318f0*/  LDL.LU R41, [R1+0x33c] ;  /* 0x00033c0001297983 */ /* 0x000ea80000300800 */
[----:B------:R-:W2:Y:S01]  /*31900*/  LDL.LU R40, [R1+0x364] ;  /* 0x0003640001287983 */ /* 0x000ea20000300800 */
[----:B---3--:R-:W-:Y:S01]  /*31910*/  LEA.HI.X.SX32 R3, R50, UR9, 0x1, P0 ;  /* 0x0000000932037c11 */ /* 0x008fe200080f0eff */
[----:B------:R-:W-:-:S04]  /*31920*/  ULDC UR9, c[0x0][0x234] ;  /* 0x00008d0000097ab9 */ /* 0x000fc80000000800 */
[----:B------:R-:W-:Y:S04]  /*31930*/  STL [R1+0x5698], R3 ;  /* 0x0056980301007387 */ /* 0x000fe80000100800 */
[----:B------:R-:W3:Y:S01]  /*31940*/  LDL.LU R49, [R1+0x3a4] ;  /* 0x0003a40001317983 */ /* 0x000ee20000300800 */
[----:B----4-:R-:W-:-:S03]  /*31950*/  IMAD R59, R54, UR8, RZ ;  /* 0x00000008363b7c24 */ /* 0x010fc6000f8e02ff */
[----:B------:R-:W4:Y:S04]  /*31960*/  LDL.LU R54, [R1+0x718] ;  /* 0x0007180001367983 */ /* 0x000f280000300800 */
[----:B------:R-:W-:Y:S04]  /*31970*/  STL [R1+0x56b4], R59 ;  /* 0x0056b43b01007387 */ /* 0x000fe80000100800 */
[----:B------:R-:W4:Y:S01]  /*31980*/  LDL.LU R50, [R1+0x71c] ;  /* 0x00071c0001327983 */ /* 0x000f220000300800 */
[----:B------:R-:W-:-:S05]  /*31990*/  IMAD R58, R51, UR8, RZ ;  /* 0x00000008333a7c24 */ /* 0x000fca000f8e02ff */
[----:B------:R-:W-:Y:S04]  /*319a0*/  STL [R1+0x56b8], R58 ;  /* 0x0056b83a01007387 */ /* 0x000fe80000100800 */
[----:B------:R-:W4:Y:S01]  /*319b0*/  LDL.LU R51, [R1+0x720] ;  /* 0x0007200001337983 */ /* 0x000f220000300800 */
[----:B------:R-:W-:-:S03]  /*319c0*/  IMAD R57, R52, UR8, RZ ;  /* 0x0000000834397c24 */ /* 0x000fc6000f8e02ff */
[----:B------:R-:W4:Y:S04]  /*319d0*/  LDL.LU R52, [R1+0x724] ;  /* 0x0007240001347983 */ /* 0x000f280000300800 */
[----:B------:R-:W-:Y:S01]  /*319e0*/  STL [R1+0x56bc], R57 ;  /* 0x0056bc3901007387 */ /* 0x000fe20000100800 */
[----:B------:R-:W-:-:S05]  /*319f0*/  IMAD R56, R53, UR8, RZ ;  /* 0x0000000835387c24 */ /* 0x000fca000f8e02ff */
[----:B------:R-:W-:Y:S04]  /*31a00*/  STL [R1+0x56c0], R56 ;  /* 0x0056c03801007387 */ /* 0x000fe80000100800 */
[----:B------:R-:W4:Y:S01]  /*31a10*/  LDL.LU R53, [R1+0x728] ;  /* 0x0007280001357983 */ /* 0x000f220000300800 */
[----:B--2---:R-:W-:Y:S02]  /*31a20*/  IMAD R55, R55, UR8, RZ ;  /* 0x0000000837377c24 */ /* 0x004fe4000f8e02ff */
[----:B------:R-:W-:Y:S02]  /*31a30*/  IMAD R4, R39, UR8, RZ ;  /* 0x0000000827047c24 */ /* 0x000fe4000f8e02ff */
[----:B------:R-:W-:Y:S02]  /*31a40*/  IMAD R5, R46, UR8, RZ ;  /* 0x000000082e057c24 */ /* 0x000fe4000f8e02ff */
[----:B-1----:R-:W-:Y:S01]  /*31a50*/  IMAD R6, R45, UR8, RZ ;  /* 0x000000082d067c24 */ /* 0x002fe2000f8e02ff */
[----:B------:R-:W-:Y:S01]  /*31a60*/  STL [R1+0x56c4], R55 ;  /* 0x0056c43701007387 */ /* 0x000fe20000100800 */
[----:B------:R-:W-:-:S02]  /*31a70*/  IMAD R7, R44, UR8, RZ ;  /* 0x000000082c077c24 */ /* 0x000fc4000f8e02ff */
[----:B------:R-:W-:Y:S01]  /*31a80*/  IMAD R8, R43, UR8, RZ ;  /* 0x000000082b087c24 */ /* 0x000fe2000f8e02ff */
[----:B------:R-:W-:Y:S01]  /*31a90*/  STL [R1+0x56c8], R4 ;  /* 0x0056c80401007387 */ /* 0x000fe20000100800 */
[----:B------:R-:W-:-:S03]  /*31aa0*/  IMAD R9, R42, UR8, RZ ;  /* 0x000000082a097c24 */ /* 0x000fc6000f8e02ff */
[----:B------:R-:W-:Y:S01]  /*31ab0*/  STL [R1+0x56cc], R5 ;  /* 0x0056cc0501007387 */ /* 0x000fe20000100800 */
[----:B------:R-:W-:-:S03]  /*31ac0*/  IMAD R10, R41, UR8, RZ ;  /* 0x00000008290a7c24 */ /* 0x000fc6000f8e02ff */
[----:B------:R-:W-:Y:S01]  /*31ad0*/  STL [R1+0x56d0], R6 ;  /* 0x0056d00601007387 */ /* 0x000fe20000100800 */
[----:B------:R-:W-:-:S03]  /*31ae0*/  IMAD R11, R40, UR8, RZ ;  /* 0x00000008280b7c24 */ /* 0x000fc6000f8e02ff */
[----:B------:R-:W-:Y:S04]  /*31af0*/  STL [R1+0x56d4], R7 ;  /* 0x0056d40701007387 */ /* 0x000fe80000100800 */
[----:B------:R-:W-:Y:S04]  /*31b00*/  STL [R1+0x56d8], R8 ;  /* 0x0056d80801007387 */ /* 0x000fe80000100800 */
[----:B------:R-:W-:Y:S04]  /*31b10*/  STL [R1+0x56dc], R9 ;  /* 0x0056dc0901007387 */ /* 0x000fe80000100800 */
[----:B------:R-:W-:Y:S04]  /*31b20*/  STL [R1+0x56e0], R10 ;  /* 0x0056e00a01007387 */ /* 0x000fe80000100800 */
[----:B------:R-:W-:Y:S01]  /*31b30*/  STL [R1+0x56e4], R11 ;  /* 0x0056e40b01007387 */ /* 0x000fe20000100800 */
[----:B---3--:R-:W-:-:S05]  /*31b40*/  IMAD R12, R49, UR8, RZ ;  /* 0x00000008310c7c24 */ /* 0x008fca000f8e02ff */
[----:B------:R-:W-:Y:S01]  /*31b50*/  STL [R1+0x56e8], R12 ;  /* 0x0056e80c01007387 */ /* 0x000fe20000100800 */
[----:B----4-:R-:W-:-:S03]  /*31b60*/  IMAD R13, R54, UR8, RZ ;  /* 0x00000008360d7c24 */ /* 0x010fc6000f8e02ff */
[----:B------:R-:W2:Y:S01]  /*31b70*/  LDL.LU R54, [R1+0x72c] ;  /* 0x00072c0001367983 */ /* 0x000ea20000300800 */
[----:B------:R-:W-:-:S03]  /*31b80*/  IMAD R14, R50, UR8, RZ ;  /* 0x00000008320e7c24 */ /* 0x000fc6000f8e02ff */
[----:B------:R-:W-:Y:S04]  /*31b90*/  STL [R1+0x56ec], R13 ;  /* 0x0056ec0d01007387 */ /* 0x000fe80000100800 */
[----:B------:R1:W-:Y:S01]  /*31ba0*/  STL [R1+0x56f0], R14 ;  /* 0x0056f00e01007387 */ /* 0x0003e20000100800 */
[----:B------:R-:W-:-:S05]  /*31bb0*/  IMAD R15, R51, UR8, RZ ;  /* 0x00000008330f7c24 */ /* 0x000fca000f8e02ff */
[----:B------:R3:W-:Y:S04]  /*31bc0*/  STL [R1+0x56f4], R15 ;  /* 0x0056f40f01007387 */ /* 0x0007e80000100800 */
[----:B------:R-:W4:Y:S04]  /*31bd0*/  LDL.LU R29, [R1+0x730] ;  /* 0x00073000011d7983 */ /* 0x000f280000300800 */
[----:B0-----:R-:W3:Y:S01]  /*31be0*/  LDL.LU R0, [R1+0x734] ;  /* 0x0007340001007983 */ /* 0x001ee20000300800 */
[----:B------:R-:W-:-:S05]  /*31bf0*/  IMAD R16, R52, UR8, RZ ;  /* 0x0000000834107c24 */ /* 0x000fca000f8e02ff */
[----:B------:R-:W-:Y:S04]  /*31c00*/  STL [R1+0x56f8], R16 ;  /* 0x0056f81001007387 */ /* 0x000fe80000100800 */
        /* <DEDUP_REMOVED lines=14> */
[----:B------:R-:W-:-:S03]  /*31cf0*/  IMAD R17, R53, UR8, RZ ;  /* 0x0000000835117c24 */ /* 0x000fc6000f8e02ff */
[----:B------:R-:W3:Y:S04]  /*31d00*/  LDL.LU R43, [R1+0x770] ;  /* 0x00077000012b7983 */ /* 0x000ee80000300800 */
[----:B------:R-:W3:Y:S04]  /*31d10*/  LDL.LU R42, [R1+0x774] ;  /* 0x00077400012a7983 */ /* 0x000ee80000300800 */
[----:B------:R-:W3:Y:S04]  /*31d20*/  LDL.LU R41, [R1+0x778] ;  /* 0x0007780001297983 */ /* 0x000ee80000300800 */
[----:B------:R-:W3:Y:S04]  /*31d30*/  LDL.LU R40, [R1+0x77c] ;  /* 0x00077c0001287983 */ /* 0x000ee80000300800 */
[----:B------:R-:W3:Y:S04]  /*31d40*/  LDL.LU R49, [R1+0x780] ;  /* 0x0007800001317983 */ /* 0x000ee80000300800 */
[----:B------:R-:W-:Y:S04]  /*31d50*/  STL [R1+0x56fc], R17 ;  /* 0x0056fc1101007387 */ /* 0x000fe80000100800 */
[----:B------:R-:W3:Y:S04]  /*31d60*/  LDL.LU R50, [R1+0x784] ;  /* 0x0007840001327983 */ /* 0x000ee80000300800 */
[----:B------:R-:W3:Y:S04]  /*31d70*/  LDL.LU R51, [R1+0x788] ;  /* 0x0007880001337983 */ /* 0x000ee80000300800 */
[----:B------:R-:W3:Y:S04]  /*31d80*/  LDL.LU R52, [R1+0x78c] ;  /* 0x00078c0001347983 */ /* 0x000ee80000300800 */
[----:B------:R-:W3:Y:S01]  /*31d90*/  LDL.LU R53, [R1+0x790] ;  /* 0x0007900001357983 */ /* 0x000ee20000300800 */
[----:B--2---:R-:W-:-:S03]  /*31da0*/  IMAD R18, R54, UR8, RZ ;  /* 0x0000000836127c24 */ /* 0x004fc6000f8e02ff */
[----:B------:R-:W2:Y:S04]  /*31db0*/  LDL.LU R54, [R1+0x794] ;  /* 0x0007940001367983 */ /* 0x000ea80000300800 */
[----:B------:R-:W-:Y:S01]  /*31dc0*/  STL [R1+0x5700], R18 ;  /* 0x0057001201007387 */ /* 0x000fe20000100800 */
[----:B----4-:R-:W-:Y:S02]  /*31dd0*/  IMAD R19, R29, UR8, RZ ;  /* 0x000000081d137c24 */ /* 0x010fe4000f8e02ff */
[----:B---3--:R-:W-:-:S03]  /*31de0*/  IMAD R20, R0, UR8, RZ ;  /* 0x0000000800147c24 */ /* 0x008fc6000f8e02ff */
[----:B------:R-:W-:Y:S01]  /*31df0*/  STL [R1+0x5704], R19 ;  /* 0x0057041301007387 */ /* 0x000fe20000100800 */
[----:B------:R-:W-:-:S03]  /*31e00*/  IMAD R21, R30, UR8, RZ ;  /* 0x000000081e157c24 */ /* 0x000fc6000f8e02ff */
[----:B------:R-:W-:Y:S01]  /*31e10*/  STL [R1+0x5710], R20 ;  /* 0x0057101401007387 */ /* 0x000fe20000100800 */
[----:B------:R-:W-:Y:S02]  /*31e20*/  IMAD R23, R31, UR8, RZ ;  /* 0x000000081f177c24 */ /* 0x000fe4000f8e02ff */
[----:B------:R-:W-:Y:S02]  /*31e30*/  IMAD R24, R32, UR8, RZ ;  /* 0x0000000820187c24 */ /* 0x000fe4000f8e02ff */
[----:B------:R-:W-:Y:S01]  /*31e40*/  IMAD R25, R33, UR8, RZ ;  /* 0x0000000821197c24 */ /* 0x000fe2000f8e02ff */
[----:B------:R-:W-:Y:S01]  /*31e50*/  STL [R1+0x5714], R21 ;  /* 0x0057141501007387 */ /* 0x000fe20000100800 */
[----:B------:R-:W-:Y:S02]  /*31e60*/  IMAD R27, R35, UR8, RZ ;  /* 0x00000008231b7c24 */ /* 0x000fe4000f8e02ff */
[----:B------:R-:W-:Y:S02]  /*31e70*/  IMAD R28, R36, UR8, RZ ;  /* 0x00000008241c7c24 */ /* 0x000fe4000f8e02ff */
[----:B------:R-:W-:-:S02]  /*31e80*/  IMAD R29, R37, UR8, RZ ;  /* 0x00000008251d7c24 */ /* 0x000fc4000f8e02ff */
[----:B------:R-:W-:Y:S02]  /*31e90*/  IMAD R30, R38, UR8, RZ ;  /* 0x00000008261e7c24 */ /* 0x000fe4000f8e02ff */
[----:B------:R-:W-:Y:S02]  /*31ea0*/  IMAD R31, R39, UR8, RZ ;  /* 0x00000008271f7c24 */ /* 0x000fe4000f8e02ff */
[----:B------:R-:W-:Y:S02]  /*31eb0*/  IMAD R32, R46, UR8, RZ ;  /* 0x000000082e207c24 */ /* 0x000fe4000f8e02ff */
[----:B------:R-:W-:Y:S02]  /*31ec0*/  IMAD R33, R45, UR8, RZ ;  /* 0x000000082d217c24 */ /* 0x000fe4000f8e02ff */
[----:B------:R-:W3:Y:S04]  /*31ed0*/  LDL.LU R45, [R1+0x79c] ;  /* 0x00079c00012d7983 */ /* 0x000ee80000300800 */
[----:B------:R-:W4:Y:S01]  /*31ee0*/  LDL.LU R46, [R1+0x7a0] ;  /* 0x0007a000012e7983 */ /* 0x000f220000300800 */
[----:B------:R-:W-:-:S02]  /*31ef0*/  IMAD R38, R40, UR8, RZ ;  /* 0x0000000828267c24 */ /* 0x000fc4000f8e02ff */
[----:B------:R-:W-:Y:S02]  /*31f00*/  IMAD R37, R41, UR8, RZ ;  /* 0x0000000829257c24 */ /* 0x000fe4000f8e02ff */
[----:B------:R-:W-:Y:S02]  /*31f10*/  IMAD R39, R49, UR8, RZ ;  /* 0x0000000831277c24 */ /* 0x000fe4000f8e02ff */
[----:B------:R-:W-:Y:S02]  /*31f20*/  IMAD R36, R42, UR8, RZ ;  /* 0x000000082a247c24 */ /* 0x000fe4000f8e02ff */
[----:B------:R-:W-:Y:S01]  /*31f30*/  IMAD R40, R50, UR8, RZ ;  /* 0x0000000832287c24 */ /* 0x000fe2000f8e02ff */
[----:B------:R-:W4:Y:S01]  /*31f40*/  LDL.LU R49, [R1+0x7a4] ;  /* 0x0007a40001317983 */ /* 0x000f220000300800 */
[----:B------:R-:W-:-:S03]  /*31f50*/  IMAD R41, R51, UR8, RZ ;  /* 0x0000000833297c24 */ /* 0x000fc6000f8e02ff */
[----:B------:R-:W4:Y:S01]  /*31f60*/  LDL.LU R50, [R1+0x7ac] ;  /* 0x0007ac0001327983 */ /* 0x000f220000300800 */
[----:B------:R-:W-:Y:S02]  /*31f70*/  IMAD R26, R34, UR8, RZ ;  /* 0x00000008221a7c24 */ /* 0x000fe4000f8e02ff */
[----:B------:R-:W-:Y:S02]  /*31f80*/  IMAD R35, R43, UR8, RZ ;  /* 0x000000082b237c24 */ /* 0x000fe4000f8e02ff */
[----:B------:R-:W-:Y:S01]  /*31f90*/  IMAD R42, R52, UR8, RZ ;  /* 0x00000008342a7c24 */ /* 0x000fe2000f8e02ff */
[----:B------:R-:W4:Y:S01]  /*31fa0*/  LDL.LU R51, [R1+0x7b0] ;  /* 0x0007b00001337983 */ /* 0x000f220000300800 */
[----:B------:R-:W-:Y:S02]  /*31fb0*/  IMAD R34, R44, UR8, RZ ;  /* 0x000000082c227c24 */ /* 0x000fe4000f8e02ff */
[----:B------:R-:W-:Y:S01]  /*31fc0*/  IMAD R43, R53, UR8, RZ ;  /* 0x00000008352b7c24 */ /* 0x000fe2000f8e02ff */
[----:B------:R-:W4:Y:S04]  /*31fd0*/  LDL.LU R52, [R1+0x908] ;  /* 0x0009080001347983 */ /* 0x000f280000300800 */
[----:B------:R-:W4:Y:S01]  /*31fe0*/  LDL.LU R53, [R1+0x904] ;  /* 0x0009040001357983 */ /* 0x000f220000300800 */
[----:B------:R-:W-:-:S02]  /*31ff0*/  IMAD R22, R47, UR8, RZ ;  /* 0x000000082f167c24 */ /* 0x000fc4000f8e02ff */
[----:B--2---:R-:W-:Y:S02]  /*32000*/  IMAD R44, R54, UR8, RZ ;  /* 0x00000008362c7c24 */ /* 0x004fe4000f8e02ff */
[----:B------:R-:W2:Y:S04]  /*32010*/  LDL.LU R54, [R1+0x900] ;  /* 0x0009000001367983 */ /* 0x000ea80000300800 */
[----:B-1----:R-:W3:Y:S04]  /*32020*/  LDL.LU R14, [R1+0x8fc] ;  /* 0x0008fc00010e7983 */ /* 0x002ee80000300800 */
[----:B------:R-:W4:Y:S04]  /*32030*/  LDL.LU R13, [R1+0x8f8] ;  /* 0x0008f800010d7983 */ /* 0x000f280000300800 */
[----:B------:R-:W2:Y:S04]  /*32040*/  LDL.LU R12, [R1+0x8f4] ;  /* 0x0008f400010c7983 */ /* 0x000ea80000300800 */
        /* <DEDUP_REMOVED lines=19> */
[----:B------:R-:W2:Y:S01]  /*32180*/  LDL.LU R47, [R1+0x8a4] ;  /* 0x0008a400012f7983 */ /* 0x000ea20000300800 */
[----:B---3--:R-:W-:-:S02]  /*32190*/  IMAD R15, R14, UR8, RZ ;  /* 0x000000080e0f7c24 */ /* 0x008fc4000f8e02ff */
[----:B----4-:R-:W-:Y:S02]  /*321a0*/  IMAD R14, R13, UR8, RZ ;  /* 0x000000080d0e7c24 */ /* 0x010fe4000f8e02ff */
[----:B--2---:R-:W-:Y:S02]  /*321b0*/  IMAD R13, R12, UR8, RZ ;  /* 0x000000080c0d7c24 */ /* 0x004fe4000f8e02ff */
[----:B------:R-:W-:Y:S02]  /*321c0*/  IMAD R12, R11, UR8, RZ ;  /* 0x000000080b0c7c24 */ /* 0x000fe4000f8e02ff */
[----:B------:R-:W-:Y:S01]  /*321d0*/  IMAD R11, R10, UR8, RZ ;  /* 0x000000080a0b7c24 */ /* 0x000fe2000f8e02ff */
[----:B------:R-:W-:Y:S01]  /*321e0*/  STL [R1+0x204], R15 ;  /* 0x0002040f01007387 */ /* 0x000fe20000100800 */
[----:B------:R-:W-:-:S03]  /*321f0*/  IMAD R10, R9, UR8, RZ ;  /* 0x00000008090a7c24 */ /* 0x000fc6000f8e02ff */
        /* <DEDUP_REMOVED lines=10> */
[----:B------:R-:W-:Y:S01]  /*322a0*/  STL [R1+0x25c], R8 ;  /* 0x00025c0801007387 */ /* 0x000fe20000100800 */
[----:B------:R-:W-:-:S03]  /*322b0*/  IMAD R6, R4, UR8, RZ ;  /* 0x0000000804067c24 */ /* 0x000fc6000f8e02ff */
[----:B------:R-:W-:Y:S01]  /*322c0*/  STL [R1+0x26c], R7 ;  /* 0x00026c0701007387 */ /* 0x000fe20000100800 */
[----:B------:R-:W-:-:S03]  /*322d0*/  IMAD R4, R55, UR8, RZ ;  /* 0x0000000837047c24 */ /* 0x000fc6000f8e02ff */
[----:B------:R0:W-:Y:S04]  /*322e0*/  STL [R1+0x278], R5 ;  /* 0x0002780501007387 */ /* 0x0001e80000100800 */
[----:B------:R1:W-:Y:S04]  /*322f0*/  STL [R1+0x284], R6 ;  /* 0x0002840601007387 */ /* 0x0003e80000100800 */
[----:B------:R2:W-:Y:S01]  /*32300*/  STL [R1+0x290], R4 ;  /* 0x0002900401007387 */ /* 0x0005e20000100800 */
[----:B0-----:R-:W-:Y:S02]  /*32310*/  IMAD R5, R56, UR8, RZ ;  /* 0x0000000838057c24 */ /* 0x001fe4000f8e02ff */
[----:B-1----:R-:W-:-:S02]  /*32320*/  IMAD R6, R57, UR8, RZ ;  /* 0x0000000839067c24 */ /* 0x002fc4000f8e02ff */
[----:B--2---:R-:W-:Y:S01]  /*32330*/  IMAD R4, R58, UR8, RZ ;  /* 0x000000083a047c24 */ /* 0x004fe2000f8e02ff */
[----:B------:R0:W-:Y:S04]  /*32340*/  STL [R1+0x29c], R5 ;  /* 0x00029c0501007387 */ /* 0x0001e80000100800 */
[----:B------:R-:W-:Y:S04]  /*32350*/  STL [R1+0x2ac], R6 ;  /* 0x0002ac0601007387 */ /* 0x000fe80000100800 */
[----:B------:R1:W-:Y:S01]  /*32360*/  STL [R1+0x2b4], R4 ;  /* 0x0002b40401007387 */ /* 0x0003e20000100800 */
[----:B0-----:R-:W-:-:S02]  /*32370*/  IMAD R5, R59, UR8, RZ ;  /* 0x000000083b057c24 */ /* 0x001fc4000f8e02ff */
[----:B-1----:R-:W-:-:S03]  /*32380*/  IMAD R4, R0, UR8, RZ ;  /* 0x0000000800047c24 */ /* 0x002fc6000f8e02ff */
[----:B------:R-:W-:Y:S04]  /*32390*/  STL [R1+0x2c4], R5 ;  /* 0x0002c40501007387 */ /* 0x000fe80000100800 */
[----:B------:R-:W2:Y:S01]  /*323a0*/  LDL.LU R0, [R1+0x8a0] ;  /* 0x0008a00001007983 */ /* 0x000ea20000300800 */
[----:B------:R-:W-:Y:S02]  /*323b0*/  IMAD R3, R3, UR8, RZ ;  /* 0x0000000803037c24 */ /* 0x000fe4000f8e02ff */
[----:B------:R-:W-:-:S03]  /*323c0*/  IMAD R2, R2, UR8, RZ ;  /* 0x0000000802027c24 */ /* 0x000fc6000f8e02ff */
[----:B------:R0:W-:Y:S04]  /*323d0*/  STL [R1+0x2d0], R3 ;  /* 0x0002d00301007387 */ /* 0x0001e80000100800 */
[----:B------:R1:W-:Y:S01]  /*323e0*/  STL [R1+0x2dc], R4 ;  /* 0x0002dc0401007387 */ /* 0x0003e20000100800 */
[----:B0-----:R-:W-:Y:S02]  /*323f0*/  IMAD R3, R48, UR8, RZ ;  /* 0x0000000830037c24 */ /* 0x001fe4000f8e02ff */
[----:B-1----:R-:W-:-:S03]  /*32400*/  IMAD R4, R61, UR8, RZ ;  /* 0x000000083d047c24 */ /* 0x002fc6000f8e02ff */
[----:B------:R0:W-:Y:S04]  /*32410*/  STL [R1+0x2e8], R3 ;  /* 0x0002e80301007387 */ /* 0x0001e80000100800 */
[----:B------:R1:W-:Y:S04]  /*32420*/  STL [R1+0x2f4], R2 ;  /* 0x0002f40201007387 */ /* 0x0003e80000100800 */
[----:B------:R3:W-:Y:S04]  /*32430*/  STL [R1+0x304], R4 ;  /* 0x0003040401007387 */ /* 0x0007e80000100800 */
[----:B------:R-:W4:Y:S01]  /*32440*/  LDL.LU R21, [R1+0x89c] ;  /* 0x00089c0001157983 */ /* 0x000f220000300800 */
[----:B0-----:R-:W-:-:S02]  /*32450*/  IMAD R3, R60, UR8, RZ ;  /* 0x000000083c037c24 */ /* 0x001fc4000f8e02ff */
[----:B-1----:R-:W-:-:S03]  /*32460*/  IMAD R2, R47, UR8, RZ ;  /* 0x000000082f027c24 */ /* 0x002fc6000f8e02ff */
[----:B------:R0:W-:Y:S04]  /*32470*/  STL [R1+0x310], R3 ;  /* 0x0003100301007387 */ /* 0x0001e80000100800 */
[----:B------:R-:W4:Y:S04]  /*32480*/  LDL.LU R20, [R1+0x898] ;  /* 0x0008980001147983 */ /* 0x000f280000300800 */
        /* <DEDUP_REMOVED lines=16> */
[----:B---3--:R-:W3:Y:S04]  /*32590*/  LDL.LU R4, [R1+0x858] ;  /* 0x0008580001047983 */ /* 0x008ee80000300800 */
[----:B------:R-:W3:Y:S04]  /*325a0*/  LDL.LU R55, [R1+0x854] ;  /* 0x0008540001377983 */ /* 0x000ee80000300800 */
[----:B------:R-:W3:Y:S04]  /*325b0*/  LDL.LU R56, [R1+0x850] ;  /* 0x0008500001387983 */ /* 0x000ee80000300800 */
[----:B------:R-:W3:Y:S04]  /*325c0*/  LDL.LU R57, [R1+0x84c] ;  /* 0x00084c0001397983 */ /* 0x000ee80000300800 */
[----:B------:R-:W3:Y:S04]  /*325d0*/  LDL.LU R58, [R1+0x848] ;  /* 0x00084800013a7983 */ /* 0x000ee80000300800 */
[----:B------:R-:W3:Y:S04]  /*325e0*/  LDL.LU R59, [R1+0x844] ;  /* 0x00084400013b7983 */ /* 0x000ee80000300800 */
[----:B0-----:R-:W3:Y:S04]  /*325f0*/  LDL.LU R3, [R1+0x840] ;  /* 0x0008400001037983 */ /* 0x001ee80000300800 */
[----:B------:R-:W3:Y:S04]  /*32600*/  LDL.LU R47, [R1+0x83c] ;  /* 0x00083c00012f7983 */ /* 0x000ee80000300800 */
[----:B------:R-:W3:Y:S04]  /*32610*/  LDL.LU R48, [R1+0x838] ;  /* 0x0008380001307983 */ /* 0x000ee80000300800 */
[----:B-1----:R-:W3:Y:S01]  /*32620*/  LDL.LU R2, [R1+0x834] ;  /* 0x0008340001027983 */ /* 0x002ee20000300800 */
[----:B--2---:R-:W-:-:S05]  /*32630*/  IMAD R0, R0, UR8, RZ ;  /* 0x0000000800007c24 */ /* 0x004fca000f8e02ff */
[----:B------:R0:W-:Y:S04]  /*32640*/  STL [R1+0x32c], R0 ;  /* 0x00032c0001007387 */ /* 0x0001e80000100800 */
[----:B------:R-:W2:Y:S04]  /*32650*/  LDL.LU R61, [R1+0x830] ;  /* 0x00083000013d7983 */ /* 0x000ea80000300800 */
[----:B------:R-:W2:Y:S04]  /*32660*/  LDL.LU R60, [R1+0x82c] ;  /* 0x00082c00013c7983 */ /* 0x000ea80000300800 */
[----:B0-----:R-:W2:Y:S01]  /*32670*/  LDL.LU R0, [R1+0x828] ;  /* 0x0008280001007983 */ /* 0x001ea20000300800 */
[----:B----4-:R-:W-:-:S05]  /*32680*/  IMAD R21, R21, UR8, RZ ;  /* 0x0000000815157c24 */ /* 0x010fca000f8e02ff */
[----:B------:R-:W-:Y:S01]  /*32690*/  STL [R1+0x334], R21 ;  /* 0x0003341501007387 */ /* 0x000fe20000100800 */
[----:B------:R-:W-:Y:S02]  /*326a0*/  IMAD R20, R20, UR8, RZ ;  /* 0x0000000814147c24 */ /* 0x000fe4000f8e02ff */
[----:B------:R-:W-:Y:S02]  /*326b0*/  IMAD R19, R19, UR8, RZ ;  /* 0x0000000813137c24 */ /* 0x000fe4000f8e02ff */
[----:B------:R-:W-:Y:S02]  /*326c0*/  IMAD R18, R18, UR8, RZ ;  /* 0x0000000812127c24 */ /* 0x000fe4000f8e02ff */
        /* <DEDUP_REMOVED lines=27> */
[----:B---3--:R-:W-:-:S03]  /*32880*/  IMAD R4, R4, UR8, RZ ;  /* 0x0000000804047c24 */ /* 0x008fc6000f8e02ff */
[----:B------:R0:W-:Y:S04]  /*32890*/  STL [R1+0x3f0], R6 ;  /* 0x0003f00601007387 */ /* 0x0001e80000100800 */
[----:B------:R1:W-:Y:S04]  /*328a0*/  STL [R1+0x3fc], R5 ;  /* 0x0003fc0501007387 */ /* 0x0003e80000100800 */
[----:B------:R3:W-:Y:S01]  /*328b0*/  STL [R1+0x408], R4 ;  /* 0x0004080401007387 */ /* 0x0007e20000100800 */
[----:B0-----:R-:W-:Y:S02]  /*328c0*/  IMAD R6, R55, UR8, RZ ;  /* 0x0000000837067c24 */ /* 0x001fe4000f8e02ff */
[----:B-1----:R-:W-:-:S02]  /*328d0*/  IMAD R5, R56, UR8, RZ ;  /* 0x0000000838057c24 */ /* 0x002fc4000f8e02ff */
[----:B---3--:R-:W-:Y:S01]  /*328e0*/  IMAD R4, R57, UR8, RZ ;  /* 0x0000000839047c24 */ /* 0x008fe2000f8e02ff */
[----:B------:R0:W-:Y:S04]  /*328f0*/  STL [R1+0x418], R6 ;  /* 0x0004180601007387 */ /* 0x0001e80000100800 */
[----:B------:R1:W-:Y:S04]  /*32900*/  STL [R1+0x424], R5 ;  /* 0x0004240501007387 */ /* 0x0003e80000100800 */
[----:B------:R3:W-:Y:S01]  /*32910*/  STL [R1+0x430], R4 ;  /* 0x0004300401007387 */ /* 0x0007e20000100800 */
[----:B0-----:R-:W-:-:S02]  /*32920*/  IMAD R6, R58, UR8, RZ ;  /* 0x000000083a067c24 */ /* 0x001fc4000f8e02ff */
[----:B-1----:R-:W-:Y:S02]  /*32930*/  IMAD R5, R59, UR8, RZ ;  /* 0x000000083b057c24 */ /* 0x002fe4000f8e02ff */
[----:B---3--:R-:W-:Y:S01]  /*32940*/  IMAD R4, R3, UR8, RZ ;  /* 0x0000000803047c24 */ /* 0x008fe2000f8e02ff */
[----:B------:R-:W-:Y:S01]  /*32950*/  STL [R1+0x43c], R6 ;  /* 0x00043c0601007387 */ /* 0x000fe20000100800 */
[----:B------:R-:W-:-:S03]  /*32960*/  IMAD R3, R47, UR8, RZ ;  /* 0x000000082f037c24 */ /* 0x000fc6000f8e02ff */
[----:B------:R0:W-:Y:S04]  /*32970*/  STL [R1+0x44c], R5 ;  /* 0x00044c0501007387 */ /* 0x0001e80000100800 */
[----:B------:R-:W3:Y:S04]  /*32980*/  LDL.LU R47, [R1+0x824] ;  /* 0x00082400012f7983 */ /* 0x000ee80000300800 */
[----:B------:R1:W-:Y:S04]  /*32990*/  STL [R1+0x454], R4 ;  /* 0x0004540401007387 */ /* 0x0003e80000100800 */
[----:B------:R2:W-:Y:S01]  /*329a0*/  STL [R1+0x464], R3 ;  /* 0x0004640301007387 */ /* 0x0005e20000100800 */
[----:B0-----:R-:W-:-:S02]  /*329b0*/  IMAD R5, R48, UR8, RZ ;  /* 0x0000000830057c24 */ /* 0x001fc4000f8e02ff */
[----:B-1----:R-:W-:-:S03]  /*329c0*/  IMAD R4, R2, UR8, RZ ;  /* 0x0000000802047c24 */ /* 0x002fc6000f8e02ff */
[----:B------:R0:W-:Y:S04]  /*329d0*/  STL [R1+0x46c], R5 ;  /* 0x00046c0501007387 */ /* 0x0001e80000100800 */
[----:B------:R1:W-:Y:S01]  /*329e0*/  STL [R1+0x47c], R4 ;  /* 0x00047c0401007387 */ /* 0x0003e20000100800 */
[----:B--2---:R-:W-:Y:S02]  /*329f0*/  IMAD R3, R61, UR8, RZ ;  /* 0x000000083d037c24 */ /* 0x004fe4000f8e02ff */
[----:B------:R-:W-:-:S03]  /*32a00*/  IMAD R2, R60, UR8, RZ ;  /* 0x000000083c027c24 */ /* 0x000fc6000f8e02ff */
[----:B------:R2:W-:Y:S04]  /*32a10*/  STL [R1+0x488], R3 ;  /* 0x0004880301007387 */ /* 0x0005e80000100800 */
[----:B------:R-:W4:Y:S01]  /*32a20*/  LDL.LU R21, [R1+0x820] ;  /* 0x0008200001157983 */ /* 0x000f220000300800 */
[----:B------:R-:W-:-:S03]  /*32a30*/  IMAD R0, R0, UR8, RZ ;  /* 0x0000000800007c24 */ /* 0x000fc6000f8e02ff */
[----:B------:R-:W-:Y:S04]  /*32a40*/  STL [R1+0x494], R2 ;  /* 0x0004940201007387 */ /* 0x000fe80000100800 */
        /* <DEDUP_REMOVED lines=17> */
[----:B-1----:R-:W4:Y:S04]  /*32b60*/  LDL.LU R4, [R1+0x7dc] ;  /* 0x0007dc0001047983 */ /* 0x002f280000300800 */
[----:B------:R-:W4:Y:S04]  /*32b70*/  LDL.LU R55, [R1+0x7d8] ;  /* 0x0007d80001377983 */ /* 0x000f280000300800 */
[----:B------:R-:W4:Y:S04]  /*32b80*/  LDL.LU R56, [R1+0x7d4] ;  /* 0x0007d40001387983 */ /* 0x000f280000300800 */
[----:B------:R-:W4:Y:S04]  /*32b90*/  LDL.LU R57, [R1+0x7d0] ;  /* 0x0007d00001397983 */ /* 0x000f280000300800 */
[----:B------:R-:W4:Y:S04]  /*32ba0*/  LDL.LU R58, [R1+0x7cc] ;  /* 0x0007cc00013a7983 */ /* 0x000f280000300800 */
[----:B------:R-:W4:Y:S04]  /*32bb0*/  LDL.LU R59, [R1+0x5d8] ;  /* 0x0005d800013b7983 */ /* 0x000f280000300800 */
[----:B--2---:R-:W2:Y:S04]  /*32bc0*/  LDL.LU R3, [R1+0x5e4] ;  /* 0x0005e40001037983 */ /* 0x004ea80000300800 */
[----:B------:R-:W2:Y:S04]  /*32bd0*/  LDL.LU R0, [R1+0x5f0] ;  /* 0x0005f00001007983 */ /* 0x000ea80000300800 */
[----:B------:R-:W2:Y:S04]  /*32be0*/  LDL.LU R48, [R1+0x600] ;  /* 0x0006000001307983 */ /* 0x000ea80000300800 */
[----:B------:R-:W2:Y:S01]  /*32bf0*/  LDL.LU R2, [R1+0x608] ;  /* 0x0006080001027983 */ /* 0x000ea20000300800 */
[----:B---3--:R-:W-:-:S05]  /*32c00*/  IMAD R47, R47, UR8, RZ ;  /* 0x000000082f2f7c24 */ /* 0x008fca000f8e02ff */
[----:B------:R0:W-:Y:S04]  /*32c10*/  STL [R1+0x4b0], R47 ;  /* 0x0004b02f01007387 */ /* 0x0001e80000100800 */
[----:B------:R-:W3:Y:S04]  /*32c20*/  LDL.LU R61, [R1+0x618] ;  /* 0x00061800013d7983 */ /* 0x000ee80000300800 */
[----:B------:R-:W3:Y:S04]  /*32c30*/  LDL.LU R60, [R1+0x624] ;  /* 0x00062400013c7983 */ /* 0x000ee80000300800 */
[----:B0-----:R-:W3:Y:S01]  /*32c40*/  LDL.LU R47, [R1+0x630] ;  /* 0x00063000012f7983 */ /* 0x001ee20000300800 */
[----:B----4-:R-:W-:-:S05]  /*32c50*/  IMAD R21, R21, UR8, RZ ;  /* 0x0000000815157c24 */ /* 0x010fca000f8e02ff */
[----:B------:R0:W-:Y:S02]  /*32c60*/  STL [R1+0x4bc], R21 ;  /* 0x0004bc1501007387 */ /* 0x0001e40000100800 */
[----:B0-----:R-:W-:Y:S02]  /*32c70*/  IMAD R21, R20, UR8, RZ ;  /* 0x0000000814157c24 */ /* 0x001fe4000f8e02ff */
        /* <DEDUP_REMOVED lines=37> */
[----:B----4-:R-:W-:Y:S01]  /*32ed0*/  IMAD R4, R58, UR8, RZ ;  /* 0x000000083a047c24 */ /* 0x010fe2000f8e02ff */
[----:B------:R0:W-:Y:S04]  /*32ee0*/  STL [R1+0x5b0], R5 ;  /* 0x0005b00501007387 */ /* 0x0001e80000100800 */
[----:B------:R-:W-:Y:S04]  /*32ef0*/  STL [R1+0x5c0], R6 ;  /* 0x0005c00601007387 */ /* 0x000fe80000100800 */
[----:B------:R2:W-:Y:S01]  /*32f00*/  STL [R1+0x5cc], R4 ;  /* 0x0005cc0401007387 */ /* 0x0005e20000100800 */
[----:B0-----:R-:W-:-:S02]  /*32f10*/  IMAD R5, R59, UR8, RZ ;  /* 0x000000083b057c24 */ /* 0x001fc4000f8e02ff */
[----:B--2---:R-:W-:-:S03]  /*32f20*/  IMAD R4, R0, UR8, RZ ;  /* 0x0000000800047c24 */ /* 0x004fc6000f8e02ff */
[----:B------:R-:W-:Y:S04]  /*32f30*/  STL [R1+0x5d8], R5 ;  /* 0x0005d80501007387 */ /* 0x000fe80000100800 */
[----:B------:R-:W2:Y:S01]  /*32f40*/  LDL.LU R0, [R1+0x63c] ;  /* 0x00063c0001007983 */ /* 0x000ea20000300800 */
[----:B------:R-:W-:Y:S02]  /*32f50*/  IMAD R3, R3, UR8, RZ ;  /* 0x0000000803037c24 */ /* 0x000fe4000f8e02ff */
[----:B------:R-:W-:-:S03]  /*32f60*/  IMAD R2, R2, UR8, RZ ;  /* 0x0000000802027c24 */ /* 0x000fc6000f8e02ff */
[----:B------:R0:W-:Y:S04]  /*32f70*/  STL [R1+0x5e4], R3 ;  /* 0x0005e40301007387 */ /* 0x0001e80000100800 */
[----:B------:R3:W-:Y:S01]  /*32f80*/  STL [R1+0x5f0], R4 ;  /* 0x0005f00401007387 */ /* 0x0007e20000100800 */
[----:B0-----:R-:W-:Y:S02]  /*32f90*/  IMAD R3, R48, UR8, RZ ;  /* 0x0000000830037c24 */ /* 0x001fe4000f8e02ff */
[----:B---3--:R-:W-:-:S03]  /*32fa0*/  IMAD R4, R61, UR8, RZ ;  /* 0x000000083d047c24 */ /* 0x008fc6000f8e02ff */
        /* <DEDUP_REMOVED lines=549> */
[----:B--2---:R-:W-:Y:S02]  /*35200*/  IMAD R3, R3, UR8, RZ ;  /* 0x0000000803037c24 */ /* 0x004fe4000f8e02ff */
[----:B-1----:R-:W-:Y:S01]  /*35210*/  IMAD R4, R0, UR8, RZ ;  /* 0x0000000800047c24 */ /* 0x002fe2000f8e02ff */
[----:B------:R-:W-:Y:S04]  /*35220*/  STL [R1+0x394], R5 ;  /* 0x0003940501007387 */ /* 0x000fe80000100800 */
[----:B------:R-:W2:Y:S04]  /*35230*/  LDL.LU R0, [R1+0x368] ;  /* 0x0003680001007983 */ /* 0x000ea80000300800 */
[----:B------:R0:W-:Y:S01]  /*35240*/  STL [R1+0x390], R3 ;  /* 0x0003900301007387 */ /* 0x0001e20000100800 */
[----:B------:R-:W-:-:S03]  /*35250*/  IMAD R2, R2, UR8, RZ ;  /* 0x0000000802027c24 */ /* 0x000fc6000f8e02ff */
[----:B------:R3:W-:Y:S01]  /*35260*/  STL [R1+0x388], R4 ;  /* 0x0003880401007387 */ /* 0x0007e20000100800 */
[----:B0-----:R-:W-:-:S05]  /*35270*/  IMAD R3, R48, UR8, RZ ;  /* 0x0000000830037c24 */ /* 0x001fca000f8e02ff */
[----:B------:R0:W-:Y:S01]  /*35280*/  STL [R1+0x384], R3 ;  /* 0x0003840301007387 */ /* 0x0001e20000100800 */
[----:B---3--:R-:W-:-:S03]  /*35290*/  IMAD R4, R61, UR8, RZ ;  /* 0x000000083d047c24 */ /* 0x008fc6000f8e02ff */
[----:B------:R1:W-:Y:S04]  /*352a0*/  STL [R1+0x380], R2 ;  /* 0x0003800201007387 */ /* 0x0003e80000100800 */
[----:B------:R3:W-:Y:S04]  /*352b0*/  STL [R1+0x378], R4 ;  /* 0x0003780401007387 */ /* 0x0007e80000100800 */
[----:B------:R-:W4:Y:S01]  /*352c0*/  LDL.LU R21, [R1+0x360] ;  /* 0x0003600001157983 */ /* 0x000f220000300800 */
[----:B0-----:R-:W-:Y:S02]  /*352d0*/  IMAD R3, R60, UR8, RZ ;  /* 0x000000083c037c24 */ /* 0x001fe4000f8e02ff */
        /* <DEDUP_REMOVED lines=34> */
[----:B----4-:R-:W-:-:S02]  /*35500*/  IMAD R21, R21, UR8, RZ ;  /* 0x0000000815157c24 */ /* 0x010fc4000f8e02ff */
[----:B------:R-:W-:-:S03]  /*35510*/  IMAD R20, R20, UR8, RZ ;  /* 0x0000000814147c24 */ /* 0x000fc6000f8e02ff */
[----:B------:R-:W-:Y:S01]  /*35520*/  STL [R1+0x360], R21 ;  /* 0x0003601501007387 */ /* 0x000fe20000100800 */
        /* <DEDUP_REMOVED lines=132> */
[----:B------:R-:W-:Y:S01]  /*35d70*/  STL [R1+0x238], R6 ;  /* 0x0002380601007387 */ /* 0x000fe20000100800 */
[----:B--2---:R-:W-:-:S03]  /*35d80*/  IMAD R3, R3, UR8, RZ ;  /* 0x0000000803037c24 */ /* 0x004fc6000f8e02ff */
[----:B------:R1:W-:Y:S01]  /*35d90*/  STL [R1+0x230], R4 ;  /* 0x0002300401007387 */ /* 0x0003e20000100800 */
[----:B0-----:R-:W-:Y:S02]  /*35da0*/  IMAD R5, R59, UR8, RZ ;  /* 0x000000083b057c24 */ /* 0x001fe4000f8e02ff */
[----:B-1----:R-:W-:-:S03]  /*35db0*/  IMAD R4, R0, UR8, RZ ;  /* 0x0000000800047c24 */ /* 0x002fc6000f8e02ff */
[----:B------:R-:W-:Y:S04]  /*35dc0*/  STL [R1+0x228], R5 ;  /* 0x0002280501007387 */ /* 0x000fe80000100800 */
[----:B------:R-:W2:Y:S04]  /*35dd0*/  LDL.LU R0, [R1+0x1fc] ;  /* 0x0001fc0001007983 */ /* 0x000ea80000300800 */
[----:B------:R0:W-:Y:S01]  /*35de0*/  STL [R1+0x224], R3 ;  /* 0x0002240301007387 */ /* 0x0001e20000100800 */
[----:B------:R-:W-:-:S03]  /*35df0*/  IMAD R2, R2, UR8, RZ ;  /* 0x0000000802027c24 */ /* 0x000fc6000f8e02ff */
        /* <DEDUP_REMOVED lines=133> */
[----:B0-----:R-:W3:Y:S04]  /*36650*/  LDL.LU R0, [R1+0xf0] ;  /* 0x0000f00001007983 */ /* 0x001ee80000300800 */
[----:B------:R-:W3:Y:S01]  /*36660*/  LDL.LU R47, [R1+0xec] ;  /* 0x0000ec00012f7983 */ /* 0x000ee20000300800 */
[----:B----4-:R-:W-:-:S02]  /*36670*/  IMAD R21, R21, UR8, RZ ;  /* 0x0000000815157c24 */ /* 0x010fc4000f8e02ff */
        /* <DEDUP_REMOVED lines=39> */
[----:B------:R1:W-:Y:S04]  /*368f0*/  STL [R1+0x114], R5 ;  /* 0x0001140501007387 */ /* 0x0003e80000100800 */
[----:B------:R2:W-:Y:S01]  /*36900*/  STL [R1+0x110], R4 ;  /* 0x0001100401007387 */ /* 0x0005e20000100800 */
[----:B0-----:R-:W-:-:S02]  /*36910*/  IMAD R6, R58, UR8, RZ ;  /* 0x000000083a067c24 */ /* 0x001fc4000f8e02ff */
[----:B-1----:R-:W-:Y:S02]  /*36920*/  IMAD R5, R59, UR8, RZ ;  /* 0x000000083b057c24 */ /* 0x002fe4000f8e02ff */
[----:B--2---:R-:W-:Y:S01]  /*36930*/  IMAD R4, R3, UR8, RZ ;  /* 0x0000000803047c24 */ /* 0x004fe2000f8e02ff */
[----:B------:R-:W-:Y:S01]  /*36940*/  STL [R1+0x10c], R6 ;  /* 0x00010c0601007387 */ /* 0x000fe20000100800 */
[----:B------:R-:W-:-:S03]  /*36950*/  IMAD R3, R60, UR8, RZ ;  /* 0x000000083c037c24 */ /* 0x000fc6000f8e02ff */
[----:B------:R0:W-:Y:S04]  /*36960*/  STL [R1+0x108], R5 ;  /* 0x0001080501007387 */ /* 0x0001e80000100800 */
[----:B------:R-:W2:Y:S04]  /*36970*/  LDL.LU R60, [R1+0xe8] ;  /* 0x0000e800013c7983 */ /* 0x000ea80000300800 */
[----:B------:R1:W-:Y:S04]  /*36980*/  STL [R1+0x104], R4 ;  /* 0x0001040401007387 */ /* 0x0003e80000100800 */
[----:B------:R3:W-:Y:S01]  /*36990*/  STL [R1+0x100], R3 ;  /* 0x0001000301007387 */ /* 0x0007e20000100800 */
[----:B0-----:R-:W-:-:S02]  /*369a0*/  IMAD R5, R48, UR8, RZ ;  /* 0x0000000830057c24 */ /* 0x001fc4000f8e02ff */
[----:B-1----:R-:W-:-:S03]  /*369b0*/  IMAD R4, R2, UR8, RZ ;  /* 0x0000000802047c24 */ /* 0x002fc6000f8e02ff */
[----:B------:R-:W-:Y:S04]  /*369c0*/  STL [R1+0xfc], R5 ;  /* 0x0000fc0501007387 */ /* 0x000fe80000100800 */
[----:B------:R-:W-:Y:S01]  /*369d0*/  STL [R1+0xf8], R4 ;  /* 0x0000f80401007387 */ /* 0x000fe20000100800 */
[----:B---3--:R-:W-:-:S05]  /*369e0*/  IMAD R3, R61, UR8, RZ ;  /* 0x000000083d037c24 */ /* 0x008fca000f8e02ff */
[----:B------:R-:W-:Y:S04]  /*369f0*/  STL [R1+0xf4], R3 ;  /* 0x0000f40301007387 */ /* 0x000fe80000100800 */
[----:B------:R-:W3:Y:S01]  /*36a00*/  LDL.LU R21, [R1+0xe4] ;  /* 0x0000e40001157983 */ /* 0x000ee20000300800 */
[----:B------:R-:W-:Y:S02]  /*36a10*/  IMAD R2, R0, UR8, RZ ;  /* 0x0000000800027c24 */ /* 0x000fe4000f8e02ff */
[----:B------:R-:W-:-:S03]  /*36a20*/  IMAD R0, R47, UR8, RZ ;  /* 0x000000082f007c24 */ /* 0x000fc6000f8e02ff */
[----:B------:R-:W-:Y:S04]  /*36a30*/  STL [R1+0xf0], R2 ;  /* 0x0000f00201007387 */ /* 0x000fe80000100800 */
[----:B------:R-:W4:Y:S04]  /*36a40*/  LDL.LU R20, [R1+0xe0] ;  /* 0x0000e00001147983 */ /* 0x000f280000300800 */
[----:B------:R0:W-:Y:S04]  /*36a50*/  STL [R1+0xec], R0 ;  /* 0x0000ec0001007387 */ /* 0x0001e80000100800 */
[----:B0-----:R-:W4:Y:S04]  /*36a60*/  LDL.LU R0, [R1+0xdc] ;  /* 0x0000dc0001007983 */ /* 0x001f280000300800 */
        /* <DEDUP_REMOVED lines=23> */
[----:B------:R-:W4:Y:S01]  /*36be0*/  LDL.LU R48, [R1+0x7c] ;  /* 0x00007c0001307983 */ /* 0x000f220000300800 */
[----:B--2---:R-:W-:-:S05]  /*36bf0*/  IMAD R2, R60, UR8, RZ ;  /* 0x000000083c027c24 */ /* 0x004fca000f8e02ff */
[----:B------:R0:W-:Y:S04]  /*36c00*/  STL [R1+0xe8], R2 ;  /* 0x0000e80201007387 */ /* 0x0001e80000100800 */
[----:B0-----:R-:W2:Y:S04]  /*36c10*/  LDL.LU R2, [R1+0x78] ;  /* 0x0000780001027983 */ /* 0x001ea80000300800 */
[----:B------:R-:W2:Y:S04]  /*36c20*/  LDL.LU R61, [R1+0x74] ;  /* 0x00007400013d7983 */ /* 0x000ea80000300800 */
[----:B------:R-:W2:Y:S01]  /*36c30*/  LDL.LU R60, [R1+0x70] ;  /* 0x00007000013c7983 */ /* 0x000ea20000300800 */
[----:B---3--:R-:W-:-:S02]  /*36c40*/  IMAD R21, R21, UR8, RZ ;  /* 0x0000000815157c24 */ /* 0x008fc4000f8e02ff */
[----:B----4-:R-:W-:-:S03]  /*36c50*/  IMAD R20, R20, UR8, RZ ;  /* 0x0000000814147c24 */ /* 0x010fc6000f8e02ff */
[----:B------:R0:W-:Y:S01]  /*36c60*/  STL [R1+0xe4], R21 ;  /* 0x0000e41501007387 */ /* 0x0001e20000100800 */
[----:B------:R-:W-:-:S03]  /*36c70*/  IMAD R0, R0, UR8, RZ ;  /* 0x0000000800007c24 */ /* 0x000fc6000f8e02ff */
[----:B0-----:R-:W3:Y:S01]  /*36c80*/  LDL.LU R21, [R1+0x5714] ;  /* 0x0057140001157983 */ /* 0x001ee20000300800 */
[----:B------:R-:W-:-:S03]  /*36c90*/  IMAD R47, R47, UR8, RZ ;  /* 0x000000082f2f7c24 */ /* 0x000fc6000f8e02ff */
[----:B------:R0:W-:Y:S01]  /*36ca0*/  STL [R1+0xe0], R20 ;  /* 0x0000e01401007387 */ /* 0x0001e20000100800 */
[----:B------:R-:W-:-:S03]  /*36cb0*/  IMAD R19, R19, UR8, RZ ;  /* 0x0000000813137c24 */ /* 0x000fc6000f8e02ff */
[----:B0-----:R-:W4:Y:S04]  /*36cc0*/  LDL.LU R20, [R1+0x5710] ;  /* 0x0057100001147983 */ /* 0x001f280000300800 */
[----:B------:R0:W-:Y:S04]  /*36cd0*/  STL [R1+0xdc], R0 ;  /* 0x0000dc0001007387 */ /* 0x0001e80000100800 */
[----:B0-----:R-:W3:Y:S04]  /*36ce0*/  LDL.LU R0, [R1+0x570c] ;  /* 0x00570c0001007983 */ /* 0x001ee80000300800 */
[----:B------:R0:W-:Y:S04]  /*36cf0*/  STL [R1+0xd8], R47 ;  /* 0x0000d82f01007387 */ /* 0x0001e80000100800 */
[----:B0-----:R-:W4:Y:S04]  /*36d00*/  LDL.LU R47, [R1+0x5708] ;  /* 0x00570800012f7983 */ /* 0x001f280000300800 */
[----:B------:R0:W-:Y:S02]  /*36d10*/  STL [R1+0xd4], R19 ;  /* 0x0000d41301007387 */ /* 0x0001e40000100800 */
[----:B0-----:R-:W-:-:S02]  /*36d20*/  IMAD R19, R18, UR8, RZ ;  /* 0x0000000812137c24 */ /* 0x001fc4000f8e02ff */
        /* <DEDUP_REMOVED lines=30> */
[----:B------:R-:W-:Y:S01]  /*36f10*/  STL [R1+0x94], R4 ;  /* 0x0000940401007387 */ /* 0x000fe20000100800 */
[----:B0-----:R-:W-:Y:S02]  /*36f20*/  IMAD R5, R56, UR8, RZ ;  /* 0x0000000838057c24 */ /* 0x001fe4000f8e02ff */
[----:B-1----:R-:W-:-:S03]  /*36f30*/  IMAD R6, R57, UR8, RZ ;  /* 0x0000000839067c24 */ /* 0x002fc6000f8e02ff */
[----:B------:R0:W-:Y:S04]  /*36f40*/  STL [R1+0x90], R5 ;  /* 0x0000900501007387 */ /* 0x0001e80000100800 */
[----:B------:R1:W-:Y:S01]  /*36f50*/  STL [R1+0x8c], R6 ;  /* 0x00008c0601007387 */ /* 0x0003e20000100800 */
[----:B0-----:R-:W-:-:S03]  /*36f60*/  IMAD R5, R3, UR8, RZ ;  /* 0x0000000803057c24 */ /* 0x001fc6000f8e02ff */
[----:B------:R-:W3:Y:S01]  /*36f70*/  LDL.LU R3, [R1+0x6c] ;  /* 0x00006c0001037983 */ /* 0x000ee20000300800 */
[----:B------:R-:W-:Y:S02]  /*36f80*/  IMAD R4, R58, UR8, RZ ;  /* 0x000000083a047c24 */ /* 0x000fe4000f8e02ff */
[----:B-1----:R-:W-:-:S03]  /*36f90*/  IMAD R6, R48, UR8, RZ ;  /* 0x0000000830067c24 */ /* 0x002fc6000f8e02ff */
[----:B------:R0:W-:Y:S04]  /*36fa0*/  STL [R1+0x88], R4 ;  /* 0x0000880401007387 */ /* 0x0001e80000100800 */
[----:B------:R2:W-:Y:S01]  /*36fb0*/  STL [R1+0x84], R5 ;  /* 0x0000840501007387 */ /* 0x0005e20000100800 */
[----:B0-----:R-:W-:-:S05]  /*36fc0*/  IMAD R4, R59, UR8, RZ ;  /* 0x000000083b047c24 */ /* 0x001fca000f8e02ff */
[----:B------:R0:W-:Y:S04]  /*36fd0*/  STL [R1+0x80], R4 ;  /* 0x0000800401007387 */ /* 0x0001e80000100800 */
[----:B------:R1:W-:Y:S01]  /*36fe0*/  STL [R1+0x7c], R6 ;  /* 0x00007c0601007387 */ /* 0x0003e20000100800 */
[----:B--2---:R-:W-:Y:S02]  /*36ff0*/  IMAD R5, R2, UR8, RZ ;  /* 0x0000000802057c24 */ /* 0x004fe4000f8e02ff */
[----:B0-----:R-:W-:Y:S02]  /*37000*/  IMAD R4, R61, UR8, RZ ;  /* 0x000000083d047c24 */ /* 0x001fe4000f8e02ff */
[----:B------:R-:W-:Y:S01]  /*37010*/  IMAD R2, R60, UR8, RZ ;  /* 0x000000083c027c24 */ /* 0x000fe2000f8e02ff */
[----:B------:R0:W-:Y:S04]  /*37020*/  STL [R1+0x78], R5 ;  /* 0x0000780501007387 */ /* 0x0001e80000100800 */
[----:B------:R-:W2:Y:S04]  /*37030*/  LDL.LU R19, [R1+0x60] ;  /* 0x0000600001137983 */ /* 0x000ea80000300800 */
[----:B------:R0:W-:Y:S04]  /*37040*/  STL [R1+0x74], R4 ;  /* 0x0000740401007387 */ /* 0x0001e80000100800 */
[----:B------:R-:W2:Y:S04]  /*37050*/  LDL.LU R18, [R1+0x5c] ;  /* 0x00005c0001127983 */ /* 0x000ea80000300800 */
[----:B------:R0:W-:Y:S04]  /*37060*/  STL [R1+0x70], R2 ;  /* 0x0000700201007387 */ /* 0x0001e80000100800 */
        /* <DEDUP_REMOVED lines=11> */
[----:B-1----:R-:W2:Y:S04]  /*37120*/  LDL.LU R6, [R1+0x2c] ;  /* 0x00002c0001067983 */ /* 0x002ea80000300800 */
[----:B0-----:R-:W2:Y:S04]  /*37130*/  LDL.LU R5, [R1+0x28] ;  /* 0x0000280001057983 */ /* 0x001ea80000300800 */
        /* <DEDUP_REMOVED lines=9> */
[----:B------:R-:W2:Y:S01]  /*371d0*/  LDL.LU R60, [R1] ;  /* 0x00000000013c7983 */ /* 0x000ea20000300800 */
[----:B----4-:R-:W-:-:S02]  /*371e0*/  IMAD R47, R47, UR8, RZ ;  /* 0x000000082f2f7c24 */ /* 0x010fc4000f8e02ff */
[----:B---3--:R-:W-:-:S05]  /*371f0*/  IMAD R3, R3, UR8, RZ ;  /* 0x0000000803037c24 */ /* 0x008fca000f8e02ff */
[----:B------:R-:W-:Y:S04]  /*37200*/  STL [R1+0x6c], R3 ;  /* 0x00006c0301007387 */ /* 0x000fe80000100800 */
[----:B------:R0:W-:Y:S04]  /*37210*/  STL [R1+0x68], R47 ;  /* 0x0000682f01007387 */ /* 0x0001e80000100800 */
[----:B0-----:R-:W3:Y:S01]  /*37220*/  LDL.LU R47, [R1+0x91c] ;  /* 0x00091c00012f7983 */ /* 0x001ee20000300800 */
[----:B------:R-:W-:-:S03]  /*37230*/  IMAD R3, R0, UR8, RZ ;  /* 0x0000000800037c24 */ /* 0x000fc6000f8e02ff */
[----:B------:R-:W4:Y:S04]  /*37240*/  LDL.LU R0, [R1+0x918] ;  /* 0x0009180001007983 */ /* 0x000f280000300800 */
[----:B------:R0:W-:Y:S04]  /*37250*/  STL [R1+0x64], R3 ;  /* 0x0000640301007387 */ /* 0x0001e80000100800 */
[----:B0-----:R-:W4:Y:S01]  /*37260*/  LDL.LU R3, [R1+0x914] ;  /* 0x0009140001037983 */ /* 0x001f220000300800 */
[----:B--2---:R-:W-:Y:S02]  /*37270*/  IMAD R19, R19, UR8, RZ ;  /* 0x0000000813137c24 */ /* 0x004fe4000f8e02ff */
[----:B------:R-:W-:-:S02]  /*37280*/  IMAD R18, R18, UR8, RZ ;  /* 0x0000000812127c24 */ /* 0x000fc4000f8e02ff */
[----:B------:R-:W-:Y:S01]  /*37290*/  IMAD R17, R17, UR8, RZ ;  /* 0x0000000811117c24 */ /* 0x000fe2000f8e02ff */
[----:B------:R0:W-:Y:S01]  /*372a0*/  STL [R1+0x60], R19 ;  /* 0x0000601301007387 */ /* 0x0001e20000100800 */
[----:B------:R-:W-:Y:S02]  /*372b0*/  IMAD R16, R16, UR8, RZ ;  /* 0x0000000810107c24 */ /* 0x000fe4000f8e02ff */
[----:B------:R-:W-:Y:S02]  /*372c0*/  IMAD R15, R15, UR8, RZ ;  /* 0x000000080f0f7c24 */ /* 0x000fe4000f8e02ff */
[----:B------:R-:W-:Y:S02]  /*372d0*/  IMAD R14, R14, UR8, RZ ;  /* 0x000000080e0e7c24 */ /* 0x000fe4000f8e02ff */
[----:B------:R-:W-:Y:S01]  /*372e0*/  IMAD R13, R13, UR8, RZ ;  /* 0x000000080d0d7c24 */ /* 0x000fe2000f8e02ff */
[----:B0-----:R-:W2:Y:S04]  /*372f0*/  LDL.LU R19, [R1+0x5704] ;  /* 0x0057040001137983 */ /* 0x001ea80000300800 */
[----:B------:R0:W-:Y:S01]  /*37300*/  STL [R1+0x5c], R18 ;  /* 0x00005c1201007387 */ /* 0x0001e20000100800 */
[----:B------:R-:W-:-:S02]  /*37310*/  IMAD R12, R12, UR8, RZ ;  /* 0x000000080c0c7c24 */ /* 0x000fc4000f8e02ff */
[----:B------:R-:W-:Y:S01]  /*37320*/  IMAD R11, R11, UR8, RZ ;  /* 0x000000080b0b7c24 */ /* 0x000fe2000f8e02ff */
[----:B0-----:R-:W2:Y:S04]  /*37330*/  LDL.LU R18, [R1+0x5700] ;  /* 0x0057000001127983 */ /* 0x001ea80000300800 */
[----:B------:R0:W-:Y:S01]  /*37340*/  STL [R1+0x58], R17 ;  /* 0x0000581101007387 */ /* 0x0001e20000100800 */
[----:B------:R-:W-:-:S03]  /*37350*/  IMAD R10, R10, UR8, RZ ;  /* 0x000000080a0a7c24 */ /* 0x000fc6000f8e02ff */
        /* <DEDUP_REMOVED lines=47> */
[----:B---3--:R-:W-:-:S03]  /*37650*/  IMAD R47, R47, UR9, RZ ;  /* 0x000000092f2f7c24 */ /* 0x008fc6000f8e02ff */
[----:B0-----:R-:W3:Y:S04]  /*37660*/  LDL.LU R57, [R1+0x56bc] ;  /* 0x0056bc0001397983 */ /* 0x001ee80000300800 */
[----:B------:R0:W-:Y:S04]  /*37670*/  STL [R1+0x14], R58 ;  /* 0x0000143a01007387 */ /* 0x0001e80000100800 */
[----:B0-----:R-:W2:Y:S04]  /*37680*/  LDL.LU R58, [R1+0x56b8] ;  /* 0x0056b800013a7983 */ /* 0x001ea80000300800 */
[----:B------:R0:W-:Y:S04]  /*37690*/  STL [R1+0x10], R59 ;  /* 0x0000103b01007387 */ /* 0x0001e80000100800 */
[----:B0-----:R-:W3:Y:S04]  /*376a0*/  LDL.LU R59, [R1+0x56b4] ;  /* 0x0056b400013b7983 */ /* 0x001ee80000300800 */
[----:B------:R0:W-:Y:S04]  /*376b0*/  STL [R1+0xc], R48 ;  /* 0x00000c3001007387 */ /* 0x0001e80000100800 */
[----:B0-----:R-:W2:Y:S04]  /*376c0*/  LDL.LU R48, [R1+0x56b0] ;  /* 0x0056b00001307983 */ /* 0x001ea80000300800 */
[----:B------:R0:W-:Y:S04]  /*376d0*/  STL [R1+0x8], R2 ;  /* 0x0000080201007387 */ /* 0x0001e80000100800 */
[----:B0-----:R-:W2:Y:S04]  /*376e0*/  LDL.LU R2, [R1+0x56ac] ;  /* 0x0056ac0001027983 */ /* 0x001ea80000300800 */
[----:B------:R0:W-:Y:S04]  /*376f0*/  STL [R1+0x4], R61 ;  /* 0x0000043d01007387 */ /* 0x0001e80000100800 */
[----:B0-----:R-:W2:Y:S04]  /*37700*/  LDL.LU R61, [R1+0x56a8] ;  /* 0x0056a800013d7983 */ /* 0x001ea80000300800 */
[----:B------:R0:W-:Y:S04]  /*37710*/  STL [R1], R60 ;  /* 0x0000003c01007387 */ /* 0x0001e80000100800 */
[----:B0-----:R-:W2:Y:S04]  /*37720*/  LDL.LU R60, [R1+0x56a4] ;  /* 0x0056a400013c7983 */ /* 0x001ea80000300800 */
[----:B------:R0:W-:Y:S04]  /*37730*/  STL [R1+0x734], R47 ;  /* 0x0007342f01007387 */ /* 0x0001e80000100800 */
[----:B0-----:R-:W3:Y:S01]  /*37740*/  LDL.LU R47, [R1+0x56a0] ;  /* 0x0056a000012f7983 */ /* 0x001ee20000300800 */
[----:B----4-:R-:W-:-:S02]  /*37750*/  IMAD R0, R0, UR9, RZ ;  /* 0x0000000900007c24 */ /* 0x010fc4000f8e02ff */
[----:B------:R-:W-:-:S03]  /*37760*/  IMAD R3, R3, UR9, RZ ;  /* 0x0000000903037c24 */ /* 0x000fc6000f8e02ff */
[----:B------:R0:W-:Y:S04]  /*37770*/  STL [R1+0x738], R0 ;  /* 0x0007380001007387 */ /* 0x0001e80000100800 */
[----:B0-----:R-:W4:Y:S04]  /*37780*/  LDL.LU R0, [R1+0x569c] ;  /* 0x00569c0001007983 */ /* 0x001f280000300800 */
[----:B------:R3:W-:Y:S02]  /*37790*/  STL [R1+0x73c], R3 ;  /* 0x00073c0301007387 */ /* 0x0007e40000100800 */
[----:B---3--:R-:W-:-:S05]  /*377a0*/  IADD3 R3, P6, R59, R47, RZ ;  /* 0x0000002f3b037210 */ /* 0x008fca0007fde0ff */
[----:B------:R2:W-:Y:S02]  /*377b0*/  STL [R1+0x3ba0], R3 ;  /* 0x003ba00301007387 */ /* 0x0005e40000100800 */
[----:B--2---:R-:W-:-:S05]  /*377c0*/  IADD3 R3, P5, R58, R47, RZ ;  /* 0x0000002f3a037210 */ /* 0x004fca0007fbe0ff */
[----:B------:R0:W-:Y:S02]  /*377d0*/  STL [R1+0x3ba4], R3 ;  /* 0x003ba40301007387 */ /* 0x0001e40000100800 */
[----:B0-----:R-:W-:-:S05]  /*377e0*/  IADD3 R3, P4, R57, R47, RZ ;  /* 0x0000002f39037210 */ /* 0x001fca0007f9e0ff */
        /* <DEDUP_REMOVED lines=8> */
[----:B------:R0:W-:Y:S04]  /*37870*/  STL [R1+0x3bb8], R3 ;  /* 0x003bb80301007387 */ /* 0x0001e80000100800 */
[----:B0-----:R-:W2:Y:S02]  /*37880*/  LDL.LU R3, [R1+0x5698] ;  /* 0x0056980001037983 */ /* 0x001ea40000300800 */
[----:B--2---:R-:W-:-:S05]  /*37890*/  LEA.HI.X.SX32 R59, R59, R3, 0x1, P6 ;  /* 0x000000033b3b7211 */ /* 0x004fca00030f0eff */
[----:B------:R0:W-:Y:S02]  /*378a0*/  STL [R1+0x3b98], R59 ;  /* 0x003b983b01007387 */ /* 0x0001e40000100800 */
[----:B0-----:R-:W-:-:S05]  /*378b0*/  IADD3 R59, P6, R6, R47, RZ ;  /* 0x0000002f063b7210 */ /* 0x001fca0007fde0ff */
[----:B------:R0:W-:Y:S02]  /*378c0*/  STL [R1+0x3b9c], R59 ;  /* 0x003b9c3b01007387 */ /* 0x0001e40000100800 */
[----:B0-----:R-:W-:Y:S02]  /*378d0*/  LEA.HI.X.SX32 R59, R58, R3, 0x1, P5 ;  /* 0x000000033a3b7211 */ /* 0x001fe400028f0eff */
[----:B------:R-:W-:-:S03]  /*378e0*/  IADD3 R58, P5, R7, R47, RZ ;  /* 0x0000002f073a7210 */ /* 0x000fc60007fbe0ff */
[----:B------:R0:W-:Y:S04]  /*378f0*/  STL [R1+0x3b90], R59 ;  /* 0x003b903b01007387 */ /* 0x0001e80000100800 */
[----:B------:R1:W-:Y:S01]  /*37900*/  STL [R1+0x3b94], R58 ;  /* 0x003b943a01007387 */ /* 0x0003e20000100800 */
[----:B0-----:R-:W-:Y:S02]  /*37910*/  LEA.HI.X.SX32 R59, R57, R3, 0x1, P4 ;  /* 0x00000003393b7211 */ /* 0x001fe400020f0eff */
[----:B------:R-:W-:Y:S02]  /*37920*/  IADD3 R57, P4, R8, R47, RZ ;  /* 0x0000002f08397210 */ /* 0x000fe40007f9e0ff */
[----:B-1----:R-:W-:Y:S02]  /*37930*/  LEA.HI.X.SX32 R58, R56, R3, 0x1, P3 ;  /* 0x00000003383a7211 */ /* 0x002fe400018f0eff */
[----:B------:R-:W-:Y:S01]  /*37940*/  IADD3 R56, P3, R9, R47, RZ ;  /* 0x0000002f09387210 */ /* 0x000fe20007f7e0ff */
[----:B------:R-:W-:Y:S04]  /*37950*/  STL [R1+0x3b88], R59 ;  /* 0x003b883b01007387 */ /* 0x000fe80000100800 */
[----:B------:R0:W-:Y:S04]  /*37960*/  STL [R1+0x3b8c], R57 ;  /* 0x003b8c3901007387 */ /* 0x0001e80000100800 */
[----:B------:R-:W-:Y:S04]  /*37970*/  STL [R1+0x3b80], R58 ;  /* 0x003b803a01007387 */ /* 0x000fe80000100800 */
[----:B------:R1:W-:Y:S01]  /*37980*/  STL [R1+0x3b84], R56 ;  /* 0x003b843801007387 */ /* 0x0003e20000100800 */
[----:B0-----:R-:W-:-:S02]  /*37990*/  LEA.HI.X.SX32 R57, R55, R3, 0x1, P2 ;  /* 0x0000000337397211 */ /* 0x001fc400010f0eff */
        /* <DEDUP_REMOVED lines=13> */
[----:B------:R1:W-:Y:S04]  /*37a70*/  STL [R1+0x3b60], R4 ;  /* 0x003b600401007387 */ /* 0x0003e80000100800 */
[----:B------:R2:W-:Y:S01]  /*37a80*/  STL [R1+0x3b64], R6 ;  /* 0x003b640601007387 */ /* 0x0005e20000100800 */
[----:B0-----:R-:W-:-:S02]  /*37a90*/  LEA.HI.X.SX32 R5, R7, R3, 0x1, P5 ;  /* 0x0000000307057211 */ /* 0x001fc400028f0eff */
[----:B-1----:R-:W-:Y:S02]  /*37aa0*/  IADD3 R4, P5, R14, R47, RZ ;  /* 0x0000002f0e047210 */ /* 0x002fe40007fbe0ff */
[----:B--2---:R-:W-:Y:S01]  /*37ab0*/  LEA.HI.X.SX32 R6, R8, R3, 0x1, P4 ;  /* 0x0000000308067211 */ /* 0x004fe200020f0eff */
[----:B------:R0:W-:Y:S04]  /*37ac0*/  STL [R1+0x3b58], R5 ;  /* 0x003b580501007387 */ /* 0x0001e80000100800 */
[----:B------:R1:W-:Y:S04]  /*37ad0*/  STL [R1+0x3b5c], R4 ;  /* 0x003b5c0401007387 */ /* 0x0003e80000100800 */
[----:B------:R2:W-:Y:S01]  /*37ae0*/  STL [R1+0x3b50], R6 ;  /* 0x003b500601007387 */ /* 0x0005e20000100800 */
[----:B0-----:R-:W-:-:S02]  /*37af0*/  IADD3 R5, P4, R15, R47, RZ ;  /* 0x0000002f0f057210 */ /* 0x001fc40007f9e0ff */
[----:B-1----:R-:W-:Y:S02]  /*37b00*/  LEA.HI.X.SX32 R4, R9, R3, 0x1, P3 ;  /* 0x0000000309047211 */ /* 0x002fe400018f0eff */
[----:B--2---:R-:W-:Y:S01]  /*37b10*/  IADD3 R6, P3, R16, R47, RZ ;  /* 0x0000002f10067210 */ /* 0x004fe20007f7e0ff */
        /* <DEDUP_REMOVED lines=104> */
[----:B------:R-:W-:Y:S04]  /*381a0*/  STL [R1+0x3a78], R6 ;  /* 0x003a780601007387 */ /* 0x000fe80000100800 */
[----:B------:R-:W2:Y:S01]  /*381b0*/  LDL.LU R8, [R1+0x204] ;  /* 0x0002040001087983 */ /* 0x000ea20000300800 */
[----:B0-----:R-:W-:-:S02]  /*381c0*/  IADD3 R5, P5, R42, R47, RZ ;  /* 0x0000002f2a057210 */ /* 0x001fc40007fbe0ff */
[----:B-1----:R-:W-:-:S03]  /*381d0*/  LEA.HI.X.SX32 R4, R36, R3, 0x1, P4 ;  /* 0x0000000324047211 */ /* 0x002fc600020f0eff */
[----:B------:R0:W-:Y:S04]  /*381e0*/  STL [R1+0x3a7c], R5 ;  /* 0x003a7c0501007387 */ /* 0x0001e80000100800 */
[----:B------:R1:W-:Y:S04]  /*381f0*/  STL [R1+0x3a70], R4 ;  /* 0x003a700401007387 */ /* 0x0003e80000100800 */
[----:B------:R-:W3:Y:S01]  /*38200*/  LDL.LU R7, [R1+0x214] ;  /* 0x0002140001077983 */ /* 0x000ee20000300800 */
[----:B0-----:R-:W-:Y:S02]  /*38210*/  IADD3 R5, P4, R43, R47, RZ ;  /* 0x0000002f2b057210 */ /* 0x001fe40007f9e0ff */
[----:B-1----:R-:W-:-:S03]  /*38220*/  LEA.HI.X.SX32 R4, R37, R3, 0x1, P3 ;  /* 0x0000000325047211 */ /* 0x002fc600018f0eff */
[----:B------:R0:W-:Y:S04]  /*38230*/  STL [R1+0x3a74], R5 ;  /* 0x003a740501007387 */ /* 0x0001e80000100800 */
[----:B------:R1:W-:Y:S04]  /*38240*/  STL [R1+0x3a68], R4 ;  /* 0x003a680401007387 */ /* 0x0003e80000100800 */
[----:B------:R-:W4:Y:S01]  /*38250*/  LDL.LU R6, [R1+0x21c] ;  /* 0x00021c0001067983 */ /* 0x000f220000300800 */
[----:B0-----:R-:W-:Y:S02]  /*38260*/  IADD3 R5, P3, R44, R47, RZ ;  /* 0x0000002f2c057210 */ /* 0x001fe40007f7e0ff */
[----:B-1----:R-:W-:-:S03]  /*38270*/  LEA.HI.X.SX32 R4, R38, R3, 0x1, P2 ;  /* 0x0000000326047211 */ /* 0x002fc600010f0eff */
[----:B------:R0:W-:Y:S04]  /*38280*/  STL [R1+0x3a6c], R5 ;  /* 0x003a6c0501007387 */ /* 0x0001e80000100800 */
[----:B------:R1:W-:Y:S04]  /*38290*/  STL [R1+0x3a60], R4 ;  /* 0x003a600401007387 */ /* 0x0003e80000100800 */
[----:B0-----:R-:W4:Y:S01]  /*382a0*/  LDL.LU R5, [R1+0x22c] ;  /* 0x00022c0001057983 */ /* 0x001f220000300800 */
[----:B------:R-:W-:Y:S02]  /*382b0*/  IMAD R45, R45, UR8, RZ ;  /* 0x000000082d2d7c24 */ /* 0x000fe4000f8e02ff */
[----:B------:R-:W-:Y:S01]  /*382c0*/  IMAD R46, R46, UR8, RZ ;  /* 0x000000082e2e7c24 */ /* 0x000fe2000f8e02ff */
[----:B-1----:R-:W-:-:S02]  /*382d0*/  LEA.HI.X.SX32 R4, R39, R3, 0x1, P1 ;  /* 0x0000000327047211 */ /* 0x002fc400008f0eff */
[-C--:B------:R-:W-:Y:S02]  /*382e0*/  IADD3 R9, P2, R45, R47.reuse, RZ ;  /* 0x0000002f2d097210 */ /* 0x080fe40007f5e0ff */
[----:B------:R-:W-:Y:S01]  /*382f0*/  IADD3 R10, P1, R46, R47, RZ ;  /* 0x0000002f2e0a7210 */ /* 0x000fe20007f3e0ff */
[----:B------:R-:W-:Y:S02]  /*38300*/  IMAD R49, R49, UR8, RZ ;  /* 0x0000000831317c24 */ /* 0x000fe4000f8e02ff */
[----:B------:R0:W-:Y:S04]  /*38310*/  STL [R1+0x3a64], R9 ;  /* 0x003a640901007387 */ /* 0x0001e80000100800 */
[----:B------:R1:W-:Y:S01]  /*38320*/  STL [R1+0x3a58], R4 ;  /* 0x003a580401007387 */ /* 0x0003e20000100800 */
[----:B------:R-:W-:Y:S01]  /*38330*/  IMAD R50, R50, UR8, RZ ;  /* 0x0000000832327c24 */ /* 0x000fe2000f8e02ff */
[----:B0-----:R-:W-:-:S02]  /*38340*/  LEA.HI.X.SX32 R9, R40, R3, 0x1, P0 ;  /* 0x0000000328097211 */ /* 0x001fc400000f0eff */
[----:B-1----:R-:W4:Y:S04]  /*38350*/  LDL.LU R4, [R1+0x234] ;  /* 0x0002340001047983 */ /* 0x002f280000300800 */
[----:B------:R0:W-:Y:S04]  /*38360*/  STL [R1+0x3a5c], R10 ;  /* 0x003a5c0a01007387 */ /* 0x0001e80000100800 */
[----:B------:R1:W-:Y:S04]  /*38370*/  STL [R1+0x3a50], R9 ;  /* 0x003a500901007387 */ /* 0x0003e80000100800 */
[----:B------:R-:W4:Y:S01]  /*38380*/  LDL.LU R55, [R1+0x244] ;  /* 0x0002440001377983 */ /* 0x000f220000300800 */
[----:B0-----:R-:W-:-:S02]  /*38390*/  IADD3 R10, P0, R49, R47, RZ ;  /* 0x0000002f310a7210 */ /* 0x001fc40007f1e0ff */
[----:B-1----:R-:W-:-:S03]  /*383a0*/  LEA.HI.X.SX32 R9, R41, R3, 0x1, P6 ;  /* 0x0000000329097211 */ /* 0x002fc600030f0eff */
[----:B------:R0:W-:Y:S04]  /*383b0*/  STL [R1+0x3a54], R10 ;  /* 0x003a540a01007387 */ /* 0x0001e80000100800 */
[----:B------:R1:W-:Y:S01]  /*383c0*/  STL [R1+0x3a48], R9 ;  /* 0x003a480901007387 */ /* 0x0003e20000100800 */
[----:B------:R-:W-:-:S03]  /*383d0*/  IMAD R51, R51, UR8, RZ ;  /* 0x0000000833337c24 */ /* 0x000fc6000f8e02ff */
[----:B------:R-:W4:Y:S01]  /*383e0*/  LDL.LU R56, [R1+0x250] ;  /* 0x0002500001387983 */ /* 0x000f220000300800 */
[----:B0-----:R-:W-:Y:S02]  /*383f0*/  IADD3 R10, P6, R50, R47, RZ ;  /* 0x0000002f320a7210 */ /* 0x001fe40007fde0ff */
[----:B-1----:R-:W-:Y:S01]  /*38400*/  LEA.HI.X.SX32 R9, R42, R3, 0x1, P5 ;  /* 0x000000032a097211 */ /* 0x002fe200028f0eff */
[----:B------:R-:W-:Y:S02]  /*38410*/  IMAD R52, R52, UR8, RZ ;  /* 0x0000000834347c24 */ /* 0x000fe4000f8e02ff */
[----:B------:R0:W-:Y:S04]  /*38420*/  STL [R1+0x3a4c], R10 ;  /* 0x003a4c0a01007387 */ /* 0x0001e80000100800 */
[----:B------:R1:W-:Y:S04]  /*38430*/  STL [R1+0x3a40], R9 ;  /* 0x003a400901007387 */ /* 0x0003e80000100800 */
[----:B------:R-:W4:Y:S01]  /*38440*/  LDL.LU R13, [R1+0x25c] ;  /* 0x00025c00010d7983 */ /* 0x000f220000300800 */
[----:B------:R-:W-:Y:S01]  /*38450*/  IMAD R53, R53, UR8, RZ ;  /* 0x0000000835357c24 */ /* 0x000fe2000f8e02ff */
[----:B0-----:R-:W-:-:S02]  /*38460*/  IADD3 R10, P5, R51, R47, RZ ;  /* 0x0000002f330a7210 */ /* 0x001fc40007fbe0ff */
[----:B-1----:R-:W-:-:S03]  /*38470*/  LEA.HI.X.SX32 R9, R43, R3, 0x1, P4 ;  /* 0x000000032b097211 */ /* 0x002fc600020f0eff */
[----:B------:R0:W-:Y:S04]  /*38480*/  STL [R1+0x3a44], R10 ;  /* 0x003a440a01007387 */ /* 0x0001e80000100800 */
[----:B------:R1:W-:Y:S04]  /*38490*/  STL [R1+0x3a38], R9 ;  /* 0x003a380901007387 */ /* 0x0003e80000100800 */
[----:B------:R-:W4:Y:S01]  /*384a0*/  LDL.LU R12, [R1+0x26c] ;  /* 0x00026c00010c7983 */ /* 0x000f220000300800 */
[----:B0-----:R-:W-:Y:S02]  /*384b0*/  IADD3 R10, P4, R52, R47, RZ ;  /* 0x0000002f340a7210 */ /* 0x001fe40007f9e0ff */
[----:B-1----:R-:W-:Y:S01]  /*384c0*/  LEA.HI.X.SX32 R9, R44, R3, 0x1, P3 ;  /* 0x000000032c097211 */ /* 0x002fe200018f0eff */
[----:B------:R-:W-:-:S02]  /*384d0*/  IMAD R54, R54, UR8, RZ ;  /* 0x0000000836367c24 */ /* 0x000fc4000f8e02ff */
[----:B------:R0:W-:Y:S04]  /*384e0*/  STL [R1+0x3a3c], R10 ;  /* 0x003a3c0a01007387 */ /* 0x0001e80000100800 */
[----:B------:R1:W-:Y:S04]  /*384f0*/  STL [R1+0x3a30], R9 ;  /* 0x003a300901007387 */ /* 0x0003e80000100800 */
[----:B------:R-:W4:Y:S01]  /*38500*/  LDL.LU R11, [R1+0x278] ;  /* 0x00027800010b7983 */ /* 0x000f220000300800 */
[----:B0-----:R-:W-:Y:S02]  /*38510*/  IADD3 R10, P3, R53, R47, RZ ;  /* 0x0000002f350a7210 */ /* 0x001fe40007f7e0ff */
[----:B-1----:R-:W-:-:S02]  /*38520*/  LEA.HI.X.SX32 R9, R45, R3, 0x1, P2 ;  /* 0x000000032d097211 */ /* 0x002fc400010f0eff */
[----:B------:R-:W-:Y:S01]  /*38530*/  IADD3 R14, P2, R54, R47, RZ ;  /* 0x0000002f360e7210 */ /* 0x000fe20007f5e0ff */
[----:B------:R0:W-:Y:S04]  /*38540*/  STL [R1+0x3a34], R10 ;  /* 0x003a340a01007387 */ /* 0x0001e80000100800 */
[----:B------:R1:W-:Y:S04]  /*38550*/  STL [R1+0x3a28], R9 ;  /* 0x003a280901007387 */ /* 0x0003e80000100800 */
[----:B0-----:R-:W4:Y:S01]  /*38560*/  LDL.LU R10, [R1+0x284] ;  /* 0x00028400010a7983 */ /* 0x001f220000300800 */
[----:B-1----:R-:W-:-:S03]  /*38570*/  LEA.HI.X.SX32 R9, R46, R3, 0x1, P1 ;  /* 0x000000032e097211 */ /* 0x002fc600008f0eff */
[----:B------:R-:W-:Y:S04]  /*38580*/  STL [R1+0x3a2c], R14 ;  /* 0x003a2c0e01007387 */ /* 0x000fe80000100800 */
[----:B------:R0:W-:Y:S04]  /*38590*/  STL [R1+0x3a20], R9 ;  /* 0x003a200901007387 */ /* 0x0001e80000100800 */
[----:B------:R-:W4:Y:S01]  /*385a0*/  LDL.LU R57, [R1+0x290] ;  /* 0x0002900001397983 */ /* 0x000f220000300800 */
[----:B0-----:R-:W-:Y:S02]  /*385b0*/  LEA.HI.X.SX32 R9, R49, R3, 0x1, P0 ;  /* 0x0000000331097211 */ /* 0x001fe400000f0eff */
[----:B--2---:R-:W-:-:S05]  /*385c0*/  IADD3 R14, P1, R8, R47, RZ ;  /* 0x0000002f080e7210 */ /* 0x004fca0007f3e0ff */
[----:B------:R3:W-:Y:S04]  /*385d0*/  STL [R1+0x3a24], R14 ;  /* 0x003a240e01007387 */ /* 0x0007e80000100800 */
[----:B------:R0:W-:Y:S04]  /*385e0*/  STL [R1+0x3a18], R9 ;  /* 0x003a180901007387 */ /* 0x0001e80000100800 */
[----:B------:R-:W2:Y:S01]  /*385f0*/  LDL.LU R15, [R1+0x29c] ;  /* 0x00029c00010f7983 */ /* 0x000ea20000300800 */
[----:B---3--:R-:W-:Y:S02]  /*38600*/  IADD3 R14, P0, R7, R47, RZ ;  /* 0x0000002f070e7210 */ /* 0x008fe40007f1e0ff */
[----:B0-----:R-:W-:-:S03]  /*38610*/  LEA.HI.X.SX32 R9, R50, R3, 0x1, P6 ;  /* 0x0000000332097211 */ /* 0x001fc600030f0eff */
[----:B------:R0:W-:Y:S04]  /*38620*/  STL [R1+0x3a1c], R14 ;  /* 0x003a1c0e01007387 */ /* 0x0001e80000100800 */
[----:B------:R1:W-:Y:S01]  /*38630*/  STL [R1+0x3a10], R9 ;  /* 0x003a100901007387 */ /* 0x0003e20000100800 */
[----:B----4-:R-:W-:-:S03]  /*38640*/  IADD3 R16, P6, R6, R47, RZ ;  /* 0x0000002f06107210 */ /* 0x010fc60007fde0ff */
[----:B0-----:R-:W3:Y:S01]  /*38650*/  LDL.LU R14, [R1+0x2ac] ;  /* 0x0002ac00010e7983 */ /* 0x001ee20000300800 */
[----:B-1----:R-:W-:-:S03]  /*38660*/  LEA.HI.X.SX32 R9, R51, R3, 0x1, P5 ;  /* 0x0000000333097211 */ /* 0x002fc600028f0eff */
[----:B------:R-:W-:Y:S04]  /*38670*/  STL [R1+0x3a14], R16 ;  /* 0x003a141001007387 */ /* 0x000fe80000100800 */
[----:B------:R0:W-:Y:S04]  /*38680*/  STL [R1+0x3a08], R9 ;  /* 0x003a080901007387 */ /* 0x0001e80000100800 */
[----:B0-----:R-:W4:Y:S01]  /*38690*/  LDL.LU R9, [R1+0x2b4] ;  /* 0x0002b40001097983 */ /* 0x001f220000300800 */
[----:B------:R-:W-:Y:S02]  /*386a0*/  LEA.HI.X.SX32 R16, R52, R3, 0x1, P4 ;  /* 0x0000000334107211 */ /* 0x000fe400020f0eff */
[----:B------:R-:W-:-:S05]  /*386b0*/  IADD3 R17, P5, R5, R47, RZ ;  /* 0x0000002f05117210 */ /* 0x000fca0007fbe0ff */
[----:B------:R-:W-:Y:S04]  /*386c0*/  STL [R1+0x3a0c], R17 ;  /* 0x003a0c1101007387 */ /* 0x000fe80000100800 */
[----:B------:R0:W-:Y:S04]  /*386d0*/  STL [R1+0x3a00], R16 ;  /* 0x003a001001007387 */ /* 0x0001e80000100800 */
[----:B------:R-:W4:Y:S01]  /*386e0*/  LDL.LU R58, [R1+0x2c4] ;  /* 0x0002c400013a7983 */ /* 0x000f220000300800 */
[----:B0-----:R-:W-:Y:S02]  /*386f0*/  LEA.HI.X.SX32 R16, R53, R3, 0x1, P3 ;  /* 0x0000000335107211 */ /* 0x001fe400018f0eff */
[----:B------:R-:W-:-:S05]  /*38700*/  IADD3 R17, P4, R4, R47, RZ ;  /* 0x0000002f04117210 */ /* 0x000fca0007f9e0ff */
[----:B------:R0:W-:Y:S04]  /*38710*/  STL [R1+0x3a04], R17 ;  /* 0x003a041101007387 */ /* 0x0001e80000100800 */
[----:B------:R1:W-:Y:S04]  /*38720*/  STL [R1+0x39f8], R16 ;  /* 0x0039f81001007387 */ /* 0x0003e80000100800 */
[----:B------:R-:W4:Y:S01]  /*38730*/  LDL.LU R59, [R1+0x2d0] ;  /* 0x0002d000013b7983 */ /* 0x000f220000300800 */
[----:B0-----:R-:W-:Y:S02]  /*38740*/  IADD3 R17, P3, R55, R47, RZ ;  /* 0x0000002f37117210 */ /* 0x001fe40007f7e0ff */
[----:B-1----:R-:W-:-:S03]  /*38750*/  LEA.HI.X.SX32 R16, R54, R3, 0x1, P2 ;  /* 0x0000000336107211 */ /* 0x002fc600010f0eff */
[----:B------:R0:W-:Y:S04]  /*38760*/  STL [R1+0x39fc], R17 ;  /* 0x0039fc1101007387 */ /* 0x0001e80000100800 */
[----:B------:R1:W-:Y:S01]  /*38770*/  STL [R1+0x2bdc], R16 ;  /* 0x002bdc1001007387 */ /* 0x0003e20000100800 */
[----:B0-----:R-:W-:Y:S02]  /*38780*/  IADD3 R17, P2, R56, R47, RZ ;  /* 0x0000002f38117210 */ /* 0x001fe40007f5e0ff */
[----:B-1----:R-:W-:Y:S02]  /*38790*/  LEA.HI.X.SX32 R16, R8, R3, 0x1, P1 ;  /* 0x0000000308107211 */ /* 0x002fe400008f0eff */
[----:B------:R-:W4:Y:S04]  /*387a0*/  LDL.LU R8, [R1+0x2dc] ;  /* 0x0002dc0001087983 */ /* 0x000f280000300800 */
[----:B------:R0:W-:Y:S04]  /*387b0*/  STL [R1+0x2bfc], R17 ;  /* 0x002bfc1101007387 */ /* 0x0001e80000100800 */
[----:B------:R1:W-:Y:S01]  /*387c0*/  STL [R1+0x2be0], R16 ;  /* 0x002be01001007387 */ /* 0x0003e20000100800 */
[----:B0-----:R-:W-:-:S02]  /*387d0*/  IADD3 R17, P1, R13, R47, RZ ;  /* 0x0000002f0d117210 */ /* 0x001fc40007f3e0ff */
        /* <DEDUP_REMOVED lines=20> */
[-C--:B-1----:R-:W-:Y:S02]  /*38920*/  LEA.HI.X.SX32 R16, R55, R3.reuse, 0x1, P3 ;  /* 0x0000000337107211 */ /* 0x082fe400018f0eff */
[----:B------:R-:W4:Y:S04]  /*38930*/  LDL.LU R55, [R1+0x31c] ;  /* 0x00031c0001377983 */ /* 0x000f280000300800 */
[----:B------:R-:W-:Y:S04]  /*38940*/  STL [R1+0x2c24], R17 ;  /* 0x002c241101007387 */ /* 0x000fe80000100800 */
[----:B------:R0:W-:Y:S02]  /*38950*/  STL [R1+0x2bf4], R16 ;  /* 0x002bf41001007387 */ /* 0x0001e40000100800 */
[----:B0-----:R-:W-:-:S02]  /*38960*/  LEA.HI.X.SX32 R16, R56, R3, 0x1, P2 ;  /* 0x0000000338107211 */ /* 0x001fc400010f0eff */
[----:B------:R-:W4:Y:S01]  /*38970*/  LDL.LU R56, [R1+0x32c] ;  /* 0x00032c0001387983 */ /* 0x000f220000300800 */
[----:B--2---:R-:W-:-:S05]  /*38980*/  IADD3 R17, P3, R15, R47, RZ ;  /* 0x0000002f0f117210 */ /* 0x004fca0007f7e0ff */
[----:B------:R-:W-:Y:S04]  /*38990*/  STL [R1+0x2c2c], R17 ;  /* 0x002c2c1101007387 */ /* 0x000fe80000100800 */
[----:B------:R0:W-:Y:S02]  /*389a0*/  STL [R1+0x2bf8], R16 ;  /* 0x002bf81001007387 */ /* 0x0001e40000100800 */
[----:B0-----:R-:W-:Y:S02]  /*389b0*/  LEA.HI.X.SX32 R16, R13, R3, 0x1, P1 ;  /* 0x000000030d107211 */ /* 0x001fe400008f0eff */
[----:B------:R-:W2:Y:S01]  /*389c0*/  LDL.LU R13, [R1+0x334] ;  /* 0x00033400010d7983 */ /* 0x000ea20000300800 */
[----:B---3--:R-:W-:-:S05]  /*389d0*/  IADD3 R17, P2, R14, R47, RZ ;  /* 0x0000002f0e117210 */ /* 0x008fca0007f5e0ff */
[----:B------:R4:W-:Y:S04]  /*389e0*/  STL [R1+0x2c34], R17 ;  /* 0x002c341101007387 */ /* 0x0009e80000100800 */
[----:B------:R0:W-:Y:S01]  /*389f0*/  STL [R1+0x2c00], R16 ;  /* 0x002c001001007387 */ /* 0x0001e20000100800 */
[----:B----4-:R-:W-:Y:S02]  /*38a00*/  IADD3 R17, P1, R9, R47, RZ ;  /* 0x0000002f09117210 */ /* 0x010fe40007f3e0ff */
[-C--:B0-----:R-:W-:Y:S02]  /*38a10*/  LEA.HI.X.SX32 R16, R12, R3.reuse, 0x1, P0 ;  /* 0x000000030c107211 */ /* 0x081fe400000f0eff */
[----:B------:R-:W3:Y:S04]  /*38a20*/  LDL.LU R12, [R1+0x33c] ;  /* 0x00033c00010c7983 */ /* 0x000ee80000300800 */
[----:B------:R-:W-:Y:S04]  /*38a30*/  STL [R1+0x2c3c], R17 ;  /* 0x002c3c1101007387 */ /* 0x000fe80000100800 */
[----:B------:R0:W-:Y:S02]  /*38a40*/  STL [R1+0x2c08], R16 ;  /* 0x002c081001007387 */ /* 0x0001e40000100800 */
[----:B0-----:R-:W-:-:S02]  /*38a50*/  LEA.HI.X.SX32 R16, R11, R3, 0x1, P6 ;  /* 0x000000030b107211 */ /* 0x001fc400030f0eff */
[----:B------:R-:W4:Y:S01]  /*38a60*/  LDL.LU R11, [R1+0x34c] ;  /* 0x00034c00010b7983 */ /* 0x000f220000300800 */
[----:B------:R-:W-:-:S05]  /*38a70*/  IADD3 R17, P0, R58, R47, RZ ;  /* 0x0000002f3a117210 */ /* 0x000fca0007f1e0ff */
[----:B------:R-:W-:Y:S04]  /*38a80*/  STL [R1+0x2c44], R17 ;  /* 0x002c441101007387 */ /* 0x000fe80000100800 */
[----:B------:R0:W-:Y:S02]  /*38a90*/  STL [R1+0x2c10], R16 ;  /* 0x002c101001007387 */ /* 0x0001e40000100800 */
[----:B0-----:R-:W-:Y:S02]  /*38aa0*/  LEA.HI.X.SX32 R16, R10, R3, 0x1, P5 ;  /* 0x000000030a107211 */ /* 0x001fe400028f0eff */
[----:B------:R-:W4:Y:S01]  /*38ab0*/  LDL.LU R10, [R1+0x358] ;  /* 0x00035800010a7983 */ /* 0x000f220000300800 */
[----:B------:R-:W-:-:S05]  /*38ac0*/  IADD3 R17, P6, R59, R47, RZ ;  /* 0x0000002f3b117210 */ /* 0x000fca0007fde0ff */
[----:B------:R-:W-:Y:S04]  /*38ad0*/  STL [R1+0x2c4c], R17 ;  /* 0x002c4c1101007387 */ /* 0x000fe80000100800 */
[----:B------:R0:W-:Y:S02]  /*38ae0*/  STL [R1+0x2c18], R16 ;  /* 0x002c181001007387 */ /* 0x0001e40000100800 */
[----:B0-----:R-:W-:Y:S02]  /*38af0*/  LEA.HI.X.SX32 R16, R57, R3, 0x1, P4 ;  /* 0x0000000339107211 */ /* 0x001fe400020f0eff */
[----:B------:R-:W4:Y:S01]  /*38b00*/  LDL.LU R57, [R1+0x364] ;  /* 0x0003640001397983 */ /* 0x000f220000300800 */
[----:B------:R-:W-:-:S05]  /*38b10*/  IADD3 R17, P5, R8, R47, RZ ;  /* 0x0000002f08117210 */ /* 0x000fca0007fbe0ff */
        /* <DEDUP_REMOVED lines=754> */
[----:B------:R-:W-:Y:S02]  /*3ba40*/  LEA.HI.X.SX32 R15, R15, R3, 0x1, P4 ;  /* 0x000000030f0f7211 */ /* 0x000fe400020f0eff */
        /* <DEDUP_REMOVED lines=9> */
[----:B0-----:R-:W-:Y:S02]  /*3bae0*/  LEA.HI.X.SX32 R16, R57, R3, 0x1, P5 ;  /* 0x0000000339107211 */ /* 0x001fe400028f0eff */
[----:B------:R-:W3:Y:S04]  /*3baf0*/  LDL.LU R57, [R1+0x574] ;  /* 0x0005740001397983 */ /* 0x000ee80000300800 */
[----:B------:R-:W-:Y:S04]  /*3bb00*/  STL [R1+0x311c], R17 ;  /* 0x00311c1101007387 */ /* 0x000fe80000100800 */
[----:B------:R0:W-:Y:S04]  /*3bb10*/  STL [R1+0x30e8], R16 ;  /* 0x0030e81001007387 */ /* 0x0001e80000100800 */
[----:B0-----:R-:W4:Y:S01]  /*3bb20*/  LDL.LU R16, [R1+0x56c] ;  /* 0x00056c0001107983 */ /* 0x001f220000300800 */
[----:B------:R-:W-:-:S05]  /*3bb30*/  IADD3 R17, P5, R7, R47, RZ ;  /* 0x0000002f07117210 */ /* 0x000fca0007fbe0ff */
[----:B------:R-:W-:Y:S04]  /*3bb40*/  STL [R1+0x3124], R17 ;  /* 0x0031241101007387 */ /* 0x000fe80000100800 */
[----:B------:R0:W-:Y:S04]  /*3bb50*/  STL [R1+0x30f0], R15 ;  /* 0x0030f00f01007387 */ /* 0x0001e80000100800 */
[----:B0-----:R-:W4:Y:S01]  /*3bb60*/  LDL.LU R15, [R1+0x564] ;  /* 0x00056400010f7983 */ /* 0x001f220000300800 */
[----:B------:R-:W-:Y:S02]  /*3bb70*/  LEA.HI.X.SX32 R14, R14, R3, 0x1, P3 ;  /* 0x000000030e0e7211 */ /* 0x000fe400018f0eff */
        /* <DEDUP_REMOVED lines=31> */
[----:B------:R0:W-:Y:S04]  /*3bd70*/  STL [R1+0x315c], R17 ;  /* 0x00315c1101007387 */ /* 0x0001e80000100800 */
[----:B------:R1:W-:Y:S01]  /*3bd80*/  STL [R1+0x3128], R14 ;  /* 0x0031280e01007387 */ /* 0x0003e20000100800 */
[----:B------:R-:W-:-:S02]  /*3bd90*/  LEA.HI.X.SX32 R18, R5, R3, 0x1, P3 ;  /* 0x0000000305127211 */ /* 0x000fc400018f0eff */
[----:B0-----:R-:W-:Y:S01]  /*3bda0*/  IADD3 R17, P4, R11, R47, RZ ;  /* 0x0000002f0b117210 */ /* 0x001fe20007f9e0ff */
[----:B-1----:R-:W4:Y:S04]  /*3bdb0*/  LDL.LU R14, [R1+0x540] ;  /* 0x00054000010e7983 */ /* 0x002f280000300800 */
[----:B------:R-:W-:Y:S04]  /*3bdc0*/  STL [R1+0x3164], R17 ;  /* 0x0031641101007387 */ /* 0x000fe80000100800 */
[----:B------:R-:W4:Y:S04]  /*3bdd0*/  LDL.LU R5, [R1+0x538] ;  /* 0x0005380001057983 */ /* 0x000f280000300800 */
[----:B------:R0:W-:Y:S02]  /*3bde0*/  STL [R1+0x3130], R18 ;  /* 0x0031301201007387 */ /* 0x0001e40000100800 */
[----:B0-----:R-:W-:-:S02]  /*3bdf0*/  LEA.HI.X.SX32 R18, R4, R3, 0x1, P2 ;  /* 0x0000000304127211 */ /* 0x001fc400010f0eff */
[----:B--2---:R-:W-:-:S05]  /*3be00*/  IADD3 R17, P3, R10, R47, RZ ;  /* 0x0000002f0a117210 */ /* 0x004fca0007f7e0ff */
[----:B------:R-:W-:Y:S04]  /*3be10*/  STL [R1+0x316c], R17 ;  /* 0x00316c1101007387 */ /* 0x000fe80000100800 */
[----:B------:R-:W2:Y:S04]  /*3be20*/  LDL.LU R4, [R1+0x534] ;  /* 0x0005340001047983 */ /* 0x000ea80000300800 */
[----:B------:R0:W-:Y:S02]  /*3be30*/  STL [R1+0x3138], R18 ;  /* 0x0031381201007387 */ /* 0x0001e40000100800 */
[----:B0-----:R-:W-:-:S02]  /*3be40*/  LEA.HI.X.SX32 R18, R55, R3, 0x1, P1 ;  /* 0x0000000337127211 */ /* 0x001fc400008f0eff */
[----:B---3--:R-:W-:-:S05]  /*3be50*/  IADD3 R17, P2, R57, R47, RZ ;  /* 0x0000002f39117210 */ /* 0x008fca0007f5e0ff */
[----:B------:R4:W-:Y:S04]  /*3be60*/  STL [R1+0x3174], R17 ;  /* 0x0031741101007387 */ /* 0x0009e80000100800 */
[----:B------:R-:W3:Y:S04]  /*3be70*/  LDL.LU R55, [R1+0x530] ;  /* 0x0005300001377983 */ /* 0x000ee80000300800 */
[----:B------:R0:W-:Y:S01]  /*3be80*/  STL [R1+0x3140], R18 ;  /* 0x0031401201007387 */ /* 0x0001e20000100800 */
[----:B----4-:R-:W-:Y:S02]  /*3be90*/  IADD3 R17, P1, R16, R47, RZ ;  /* 0x0000002f10117210 */ /* 0x010fe40007f3e0ff */
[----:B0-----:R-:W-:-:S03]  /*3bea0*/  LEA.HI.X.SX32 R18, R56, R3, 0x1, P0 ;  /* 0x0000000338127211 */ /* 0x001fc600000f0eff */
[----:B------:R0:W-:Y:S04]  /*3beb0*/  STL [R1+0x317c], R17 ;  /* 0x00317c1101007387 */ /* 0x0001e80000100800 */
[----:B------:R-:W4:Y:S04]  /*3bec0*/  LDL.LU R56, [R1+0x528] ;  /* 0x0005280001387983 */ /* 0x000f280000300800 */
[----:B------:R1:W-:Y:S01]  /*3bed0*/  STL [R1+0x3148], R18 ;  /* 0x0031481201007387 */ /* 0x0003e20000100800 */
[----:B0-----:R-:W-:Y:S02]  /*3bee0*/  IADD3 R17, P0, R15, R47, RZ ;  /* 0x0000002f0f117210 */ /* 0x001fe40007f1e0ff */
[----:B-1----:R-:W-:-:S03]  /*3bef0*/  LEA.HI.X.SX32 R18, R13, R3, 0x1, P6 ;  /* 0x000000030d127211 */ /* 0x002fc600030f0eff */
[----:B------:R0:W-:Y:S04]  /*3bf00*/  STL [R1+0x3184], R17 ;  /* 0x0031841101007387 */ /* 0x0001e80000100800 */
[----:B------:R-:W4:Y:S04]  /*3bf10*/  LDL.LU R13, [R1+0x524] ;  /* 0x00052400010d7983 */ /* 0x000f280000300800 */
[----:B------:R1:W-:Y:S01]  /*3bf20*/  STL [R1+0x3150], R18 ;  /* 0x0031501201007387 */ /* 0x0003e20000100800 */
[----:B0-----:R-:W-:Y:S02]  /*3bf30*/  IADD3 R17, P6, R9, R47, RZ ;  /* 0x0000002f09117210 */ /* 0x001fe40007fde0ff */
[----:B-1----:R-:W-:-:S03]  /*3bf40*/  LEA.HI.X.SX32 R18, R12, R3, 0x1, P5 ;  /* 0x000000030c127211 */ /* 0x002fc600028f0eff */
[----:B------:R-:W-:Y:S04]  /*3bf50*/  STL [R1+0x318c], R17 ;  /* 0x00318c1101007387 */ /* 0x000fe80000100800 */
[----:B------:R-:W4:Y:S04]  /*3bf60*/  LDL.LU R12, [R1+0x51c] ;  /* 0x00051c00010c7983 */ /* 0x000f280000300800 */
[----:B------:R0:W-:Y:S02]  /*3bf70*/  STL [R1+0x3158], R18 ;  /* 0x0031581201007387 */ /* 0x0001e40000100800 */
[----:B0-----:R-:W-:-:S02]  /*3bf80*/  LEA.HI.X.SX32 R18, R11, R3, 0x1, P4 ;  /* 0x000000030b127211 */ /* 0x001fc400020f0eff */
[----:B------:R-:W-:-:S05]  /*3bf90*/  IADD3 R17, P5, R58, R47, RZ ;  /* 0x0000002f3a117210 */ /* 0x000fca0007fbe0ff */
        /* <DEDUP_REMOVED lines=10> */
[----:B------:R0:W-:Y:S04]  /*3c040*/  STL [R1+0x31a4], R17 ;  /* 0x0031a41101007387 */ /* 0x0001e80000100800 */
[----:B------:R-:W4:Y:S01]  /*3c050*/  LDL.LU R57, [R1+0x50c] ;  /* 0x00050c0001397983 */ /* 0x000f220000300800 */
[----:B------:R-:W-:-:S03]  /*3c060*/  LEA.HI.X.SX32 R16, R16, R3, 0x1, P1 ;  /* 0x0000000310107211 */ /* 0x000fc600008f0eff */
[----:B------:R1:W-:Y:S01]  /*3c070*/  STL [R1+0x3170], R18 ;  /* 0x0031701201007387 */ /* 0x0003e20000100800 */
[----:B0-----:R-:W-:-:S05]  /*3c080*/  IADD3 R17, P2, R7, R47, RZ ;  /* 0x0000002f07117210 */ /* 0x001fca0007f5e0ff */
[----:B------:R0:W-:Y:S04]  /*3c090*/  STL [R1+0x31ac], R17 ;  /* 0x0031ac1101007387 */ /* 0x0001e80000100800 */
[----:B------:R0:W-:Y:S01]  /*3c0a0*/  STL [R1+0x3178], R16 ;  /* 0x0031781001007387 */ /* 0x0001e20000100800 */
[----:B-1----:R-:W-:Y:S02]  /*3c0b0*/  IADD3 R18, P1, R6, R47, RZ ;  /* 0x0000002f06127210 */ /* 0x002fe40007f3e0ff */
[----:B0-----:R-:W-:-:S03]  /*3c0c0*/  LEA.HI.X.SX32 R17, R15, R3, 0x1, P0 ;  /* 0x000000030f117211 */ /* 0x001fc600000f0eff */
[----:B------:R-:W-:Y:S01]  /*3c0d0*/  STL [R1+0x31b4], R18 ;  /* 0x0031b41201007387 */ /* 0x000fe20000100800 */
[----:B------:R-:W-:-:S03]  /*3c0e0*/  LEA.HI.X.SX32 R15, R9, R3, 0x1, P6 ;  /* 0x00000003090f7211 */ /* 0x000fc600030f0eff */
[----:B------:R-:W-:Y:S04]  /*3c0f0*/  STL [R1+0x3180], R17 ;  /* 0x0031801101007387 */ /* 0x000fe80000100800 */
[----:B------:R-:W4:Y:S01]  /*3c100*/  LDL.LU R9, [R1+0x504] ;  /* 0x0005040001097983 */ /* 0x000f220000300800 */
[----:B------:R-:W-:-:S05]  /*3c110*/  IADD3 R16, P0, R14, R47, RZ ;  /* 0x0000002f0e107210 */ /* 0x000fca0007f1e0ff */
[----:B------:R0:W-:Y:S04]  /*3c120*/  STL [R1+0x31bc], R16 ;  /* 0x0031bc1001007387 */ /* 0x0001e80000100800 */
[----:B------:R1:W-:Y:S01]  /*3c130*/  STL [R1+0x3188], R15 ;  /* 0x0031880f01007387 */ /* 0x0003e20000100800 */
[----:B0-----:R-:W-:Y:S02]  /*3c140*/  IADD3 R16, P6, R5, R47, RZ ;  /* 0x0000002f05107210 */ /* 0x001fe40007fde0ff */
        /* <DEDUP_REMOVED lines=34> */
[----:B------:R-:W-:Y:S01]  /*3c370*/  IMAD R61, R61, UR8, RZ ;  /* 0x000000083d3d7c24 */ /* 0x000fe2000f8e02ff */
[----:B0-----:R-:W-:Y:S02]  /*3c380*/  IADD3 R16, P6, R10, R47, RZ ;  /* 0x0000002f0a107210 */ /* 0x001fe40007fde0ff */
        /* <DEDUP_REMOVED lines=10> */
[----:B0-----:R-:W-:Y:S02]  /*3c430*/  IADD3 R16, P4, R61, R47, RZ ;  /* 0x0000002f3d107210 */ /* 0x001fe40007f9e0ff */
[-C--:B-1----:R-:W-:Y:S02]  /*3c440*/  LEA.HI.X.SX32 R14, R56, R3.reuse, 0x1, P3 ;  /* 0x00000003380e7211 */ /* 0x082fe400018f0eff */
[----:B------:R-:W4:Y:S04]  /*3c450*/  LDL.LU R56, [R1+0x4cc] ;  /* 0x0004cc0001387983 */ /* 0x000f280000300800 */
[----:B------:R-:W-:Y:S04]  /*3c460*/  STL [R1+0x320c], R16 ;  /* 0x00320c1001007387 */ /* 0x000fe80000100800 */
[----:B------:R0:W-:Y:S01]  /*3c470*/  STL [R1+0x31d8], R14 ;  /* 0x0031d80e01007387 */ /* 0x0001e20000100800 */
[----:B------:R-:W-:-:S03]  /*3c480*/  LEA.HI.X.SX32 R12, R12, R3, 0x1, P1 ;  /* 0x000000030c0c7211 */ /* 0x000fc600008f0eff */
[----:B0-----:R-:W4:Y:S01]  /*3c490*/  LDL.LU R14, [R1+0x4c4] ;  /* 0x0004c400010e7983 */ /* 0x001f220000300800 */
[----:B------:R-:W-:-:S05]  /*3c4a0*/  IADD3 R16, P3, R9, R47, RZ ;  /* 0x0000002f09107210 */ /* 0x000fca0007f7e0ff */
[----:B------:R-:W-:Y:S04]  /*3c4b0*/  STL [R1+0x3214], R16 ;  /* 0x0032141001007387 */ /* 0x000fe80000100800 */
[----:B------:R0:W-:Y:S01]  /*3c4c0*/  STL [R1+0x31e0], R13 ;  /* 0x0031e00d01007387 */ /* 0x0001e20000100800 */
[----:B------:R-:W-:-:S03]  /*3c4d0*/  LEA.HI.X.SX32 R11, R11, R3, 0x1, P0 ;  /* 0x000000030b0b7211 */ /* 0x000fc600000f0eff */
[----:B0-----:R-:W4:Y:S01]  /*3c4e0*/  LDL.LU R13, [R1+0x4c0] ;  /* 0x0004c000010d7983 */ /* 0x001f220000300800 */
[----:B------:R-:W-:-:S05]  /*3c4f0*/  IADD3 R16, P2, R58, R47, RZ ;  /* 0x0000002f3a107210 */ /* 0x000fca0007f5e0ff */
[----:B------:R0:W-:Y:S04]  /*3c500*/  STL [R1+0x321c], R16 ;  /* 0x00321c1001007387 */ /* 0x0001e80000100800 */
[----:B------:R1:W-:Y:S01]  /*3c510*/  STL [R1+0x31e8], R12 ;  /* 0x0031e80c01007387 */ /* 0x0003e20000100800 */
[----:B------:R-:W-:Y:S02]  /*3c520*/  LEA.HI.X.SX32 R10, R10, R3, 0x1, P6 ;  /* 0x000000030a0a7211 */ /* 0x000fe400030f0eff */
[-C--:B0-----:R-:W-:Y:S01]  /*3c530*/  IADD3 R16, P1, R59, R47.reuse, RZ ;  /* 0x0000002f3b107210 */ /* 0x081fe20007f3e0ff */
[----:B-1----:R-:W4:Y:S04]  /*3c540*/  LDL.LU R12, [R1+0x4b8] ;  /* 0x0004b800010c7983 */ /* 0x002f280000300800 */
[----:B------:R-:W-:Y:S04]  /*3c550*/  STL [R1+0x3224], R16 ;  /* 0x0032241001007387 */ /* 0x000fe80000100800 */
[----:B------:R0:W-:Y:S04]  /*3c560*/  STL [R1+0x31f0], R11 ;  /* 0x0031f00b01007387 */ /* 0x0001e80000100800 */
[----:B0-----:R-:W4:Y:S01]  /*3c570*/  LDL.LU R11, [R1+0x4b4] ;  /* 0x0004b400010b7983 */ /* 0x001f220000300800 */
[----:B--2---:R-:W-:-:S05]  /*3c580*/  IADD3 R16, P0, R8, R47, RZ ;  /* 0x0000002f08107210 */ /* 0x004fca0007f1e0ff */
[----:B------:R0:W-:Y:S04]  /*3c590*/  STL [R1+0x322c], R16 ;  /* 0x00322c1001007387 */ /* 0x0001e80000100800 */
[----:B------:R1:W-:Y:S01]  /*3c5a0*/  STL [R1+0x31f8], R10 ;  /* 0x0031f80a01007387 */ /* 0x0003e20000100800 */
[----:B0-----:R-:W-:-:S03]  /*3c5b0*/  LEA.HI.X.SX32 R16, R57, R3, 0x1, P5 ;  /* 0x0000000339107211 */ /* 0x001fc600028f0eff */
[----:B-1----:R-:W2:Y:S01]  /*3c5c0*/  LDL.LU R10, [R1+0x4ac] ;  /* 0x0004ac00010a7983 */ /* 0x002ea20000300800 */
[----:B---3--:R-:W-:-:S05]  /*3c5d0*/  IADD3 R17, P6, R7, R47, RZ ;  /* 0x0000002f07117210 */ /* 0x008fca0007fde0ff */
[----:B------:R4:W-:Y:S04]  /*3c5e0*/  STL [R1+0x3234], R17 ;  /* 0x0032341101007387 */ /* 0x0009e80000100800 */
[----:B------:R0:W-:Y:S04]  /*3c5f0*/  STL [R1+0x3200], R16 ;  /* 0x0032001001007387 */ /* 0x0001e80000100800 */
[----:B------:R-:W3:Y:S01]  /*3c600*/  LDL.LU R57, [R1+0x4a8] ;  /* 0x0004a80001397983 */ /* 0x000ee20000300800 */
[----:B----4-:R-:W-:Y:S02]  /*3c610*/  IADD3 R17, P5, R6, R47, RZ ;  /* 0x0000002f06117210 */ /* 0x010fe40007fbe0ff */
[----:B0-----:R-:W-:-:S03]  /*3c620*/  LEA.HI.X.SX32 R16, R61, R3, 0x1, P4 ;  /* 0x000000033d107211 */ /* 0x001fc600020f0eff */
[----:B------:R-:W-:Y:S04]  /*3c630*/  STL [R1+0x323c], R17 ;  /* 0x00323c1101007387 */ /* 0x000fe80000100800 */
[----:B------:R0:W-:Y:S02]  /*3c640*/  STL [R1+0x3208], R16 ;  /* 0x0032081001007387 */ /* 0x0001e40000100800 */
[----:B0-----:R-:W-:Y:S02]  /*3c650*/  LEA.HI.X.SX32 R16, R9, R3, 0x1, P3 ;  /* 0x0000000309107211 */ /* 0x001fe400018f0eff */
[----:B------:R-:W-:Y:S01]  /*3c660*/  IADD3 R17, P4, R15, R47, RZ ;  /* 0x0000002f0f117210 */ /* 0x000fe20007f9e0ff */
[----:B------:R-:W4:Y:S04]  /*3c670*/  LDL.LU R9, [R1+0x4a0] ;  /* 0x0004a00001097983 */ /* 0x000f280000300800 */
        /* <DEDUP_REMOVED lines=45> */
[----:B------:R3:W-:Y:S04]  /*3c950*/  STL [R1+0x328c], R17 ;  /* 0x00328c1101007387 */ /* 0x0007e80000100800 */
[----:B------:R0:W-:Y:S01]  /*3c960*/  STL [R1+0x3258], R16 ;  /* 0x0032581001007387 */ /* 0x0001e20000100800 */
[----:B---3--:R-:W-:Y:S02]  /*3c970*/  IADD3 R17, P1, R57, R47, RZ ;  /* 0x0000002f39117210 */ /* 0x008fe40007f3e0ff */
[-C--:B0-----:R-:W-:Y:S02]  /*3c980*/  LEA.HI.X.SX32 R16, R56, R3.reuse, 0x1, P0 ;  /* 0x0000000338107211 */ /* 0x081fe400000f0eff */
[----:B------:R-:W2:Y:S04]  /*3c990*/  LDL.LU R56, [R1+0x468] ;  /* 0x0004680001387983 */ /* 0x000ea80000300800 */
[----:B------:R-:W-:Y:S04]  /*3c9a0*/  STL [R1+0x3294], R17 ;  /* 0x0032941101007387 */ /* 0x000fe80000100800 */
[----:B------:R0:W-:Y:S02]  /*3c9b0*/  STL [R1+0x3260], R16 ;  /* 0x0032601001007387 */ /* 0x0001e40000100800 */
[----:B0-----:R-:W-:-:S02]  /*3c9c0*/  LEA.HI.X.SX32 R16, R14, R3, 0x1, P6 ;  /* 0x000000030e107211 */ /* 0x001fc400030f0eff */
[----:B------:R-:W3:Y:S01]  /*3c9d0*/  LDL.LU R14, [R1+0x460] ;  /* 0x00046000010e7983 */ /* 0x000ee20000300800 */
[----:B----4-:R-:W-:-:S05]  /*3c9e0*/  IADD3 R17, P0, R9, R47, RZ ;  /* 0x0000002f09117210 */ /* 0x010fca0007f1e0ff */
        /* <DEDUP_REMOVED lines=816> */
[----:B------:R0:W-:Y:S01]  /*3fcf0*/  STL [R1+0x3780], R16 ;  /* 0x0037801001007387 */ /* 0x0001e20000100800 */
[----:B------:R-:W-:-:S02]  /*3fd00*/  LEA.HI.X.SX32 R15, R15, R3, 0x1, P2 ;  /* 0x000000030f0f7211 */ /* 0x000fc400010f0eff */
[----:B0-----:R-:W-:Y:S02]  /*3fd10*/  LEA.HI.X.SX32 R16, R6, R3, 0x1, P3 ;  /* 0x0000000306107211 */ /* 0x001fe400018f0eff */
[----:B------:R-:W4:Y:S01]  /*3fd20*/  LDL.LU R6, [R1+0xf4] ;  /* 0x0000f40001067983 */ /* 0x000f220000300800 */
[----:B------:R-:W-:-:S05]  /*3fd30*/  IADD3 R17, P4, R14, R47, RZ ;  /* 0x0000002f0e117210 */ /* 0x000fca0007f9e0ff */
[----:B------:R0:W-:Y:S04]  /*3fd40*/  STL [R1+0x37bc], R17 ;  /* 0x0037bc1101007387 */ /* 0x0001e80000100800 */
[----:B------:R1:W-:Y:S01]  /*3fd50*/  STL [R1+0x3788], R16 ;  /* 0x0037881001007387 */ /* 0x0003e20000100800 */
[----:B0-----:R-:W-:-:S03]  /*3fd60*/  IADD3 R17, P3, R13, R47, RZ ;  /* 0x0000002f0d117210 */ /* 0x001fc60007f7e0ff */
[----:B-1----:R-:W4:Y:S04]  /*3fd70*/  LDL.LU R16, [R1+0xf0] ;  /* 0x0000f00001107983 */ /* 0x002f280000300800 */
        /* <DEDUP_REMOVED lines=18> */
[-C--:B------:R-:W-:Y:S01]  /*3fea0*/  IADD3 R17, P6, R57, R47.reuse, RZ ;  /* 0x0000002f39117210 */ /* 0x080fe20007fde0ff */
[----:B------:R-:W4:Y:S04]  /*3feb0*/  LDL.LU R56, [R1+0xe0] ;  /* 0x0000e00001387983 */ /* 0x000f280000300800 */
[----:B------:R-:W-:Y:S04]  /*3fec0*/  STL [R1+0x37e4], R17 ;  /* 0x0037e41101007387 */ /* 0x000fe80000100800 */
[----:B------:R0:W-:Y:S04]  /*3fed0*/  STL [R1+0x37b0], R15 ;  /* 0x0037b00f01007387 */ /* 0x0001e80000100800 */
[----:B0-----:R-:W4:Y:S01]  /*3fee0*/  LDL.LU R15, [R1+0xdc] ;  /* 0x0000dc00010f7983 */ /* 0x001f220000300800 */
[----:B------:R-:W-:-:S02]  /*3fef0*/  IADD3 R17, P5, R9, R47, RZ ;  /* 0x0000002f09117210 */ /* 0x000fc40007fbe0ff */
[----:B------:R-:W-:-:S03]  /*3ff00*/  LEA.HI.X.SX32 R14, R14, R3, 0x1, P4 ;  /* 0x000000030e0e7211 */ /* 0x000fc600020f0eff */
[----:B------:R-:W-:Y:S04]  /*3ff10*/  STL [R1+0x37ec], R17 ;  /* 0x0037ec1101007387 */ /* 0x000fe80000100800 */
[----:B------:R0:W-:Y:S01]  /*3ff20*/  STL [R1+0x37b8], R14 ;  /* 0x0037b80e01007387 */ /* 0x0001e20000100800 */
[-C--:B------:R-:W-:Y:S02]  /*3ff30*/  LEA.HI.X.SX32 R13, R13, R3.reuse, 0x1, P3 ;  /* 0x000000030d0d7211 */ /* 0x080fe400018f0eff */
[----:B------:R-:W-:Y:S01]  /*3ff40*/  LEA.HI.X.SX32 R12, R12, R3, 0x1, P2 ;  /* 0x000000030c0c7211 */ /* 0x000fe200010f0eff */
[----:B0-----:R-:W4:Y:S01]  /*3ff50*/  LDL.LU R14, [R1+0xd8] ;  /* 0x0000d800010e7983 */ /* 0x001f220000300800 */
[----:B------:R-:W-:-:S05]  /*3ff60*/  IADD3 R17, P4, R58, R47, RZ ;  /* 0x0000002f3a117210 */ /* 0x000fca0007f9e0ff */
[----:B------:R0:W-:Y:S04]  /*3ff70*/  STL [R1+0x37f4], R17 ;  /* 0x0037f41101007387 */ /* 0x0001e80000100800 */
[----:B------:R1:W-:Y:S01]  /*3ff80*/  STL [R1+0x37c0], R13 ;  /* 0x0037c00d01007387 */ /* 0x0003e20000100800 */
[----:B0-----:R-:W-:-:S03]  /*3ff90*/  IADD3 R17, P3, R59, R47, RZ ;  /* 0x0000002f3b117210 */ /* 0x001fc60007f7e0ff */
[----:B-1----:R-:W4:Y:S04]  /*3ffa0*/  LDL.LU R13, [R1+0xd4] ;  /* 0x0000d400010d7983 */ /* 0x002f280000300800 */
[----:B------:R0:W-:Y:S04]  /*3ffb0*/  STL [R1+0x37fc], R17 ;  /* 0x0037fc1101007387 */ /* 0x0001e80000100800 */
[----:B------:R1:W-:Y:S01]  /*3ffc0*/  STL [R1+0x37c8], R12 ;  /* 0x0037c80c01007387 */ /* 0x0003e20000100800 */
[----:B------:R-:W-:Y:S02]  /*3ffd0*/  LEA.HI.X.SX32 R11, R11, R3, 0x1, P1 ;  /* 0x000000030b0b7211 */ /* 0x000fe400008f0eff */
[----:B0-----:R-:W-:Y:S01]  /*3ffe0*/  IADD3 R17, P2, R8, R47, RZ ;  /* 0x0000002f08117210 */ /* 0x001fe20007f5e0ff */
[----:B-1----:R-:W4:Y:S04]  /*3fff0*/  LDL.LU R12, [R1+0xd0] ;  /* 0x0000d000010c7983 */ /* 0x002f280000300800 */
[----:B------:R0:W-:Y:S04]  /*40000*/  STL [R1+0x3804], R17 ;  /* 0x0038041101007387 */ /* 0x0001e80000100800 */
[----:B------:R1:W-:Y:S01]  /*40010*/  STL [R1+0x37d0], R11 ;  /* 0x0037d00b01007387 */ /* 0x0003e20000100800 */
[----:B------:R-:W-:-:S02]  /*40020*/  LEA.HI.X.SX32 R10, R10, R3, 0x1, P0 ;  /* 0x000000030a0a7211 */ /* 0x000fc400000f0eff */
[-C--:B0-----:R-:W-:Y:S01]  /*40030*/  IADD3 R17, P1, R7, R47.reuse, RZ ;  /* 0x0000002f07117210 */ /* 0x081fe20007f3e0ff */
[----:B-1----:R-:W4:Y:S04]  /*40040*/  LDL.LU R11, [R1+0xcc] ;  /* 0x0000cc00010b7983 */ /* 0x002f280000300800 */
[----:B------:R0:W-:Y:S04]  /*40050*/  STL [R1+0x380c], R17 ;  /* 0x00380c1101007387 */ /* 0x0001e80000100800 */
[----:B------:R1:W-:Y:S01]  /*40060*/  STL [R1+0x37d8], R10 ;  /* 0x0037d80a01007387 */ /* 0x0003e20000100800 */
[----:B0-----:R-:W-:-:S02]  /*40070*/  IADD3 R17, P0, R6, R47, RZ ;  /* 0x0000002f06117210 */ /* 0x001fc40007f1e0ff */
[-C--:B-1----:R-:W-:Y:S02]  /*40080*/  LEA.HI.X.SX32 R10, R57, R3.reuse, 0x1, P6 ;  /* 0x00000003390a7211 */ /* 0x082fe400030f0eff */
[----:B------:R-:W4:Y:S04]  /*40090*/  LDL.LU R57, [R1+0xc8] ;  /* 0x0000c80001397983 */ /* 0x000f280000300800 */
[----:B------:R-:W-:Y:S04]  /*400a0*/  STL [R1+0x3814], R17 ;  /* 0x0038141101007387 */ /* 0x000fe80000100800 */
[----:B------:R0:W-:Y:S01]  /*400b0*/  STL [R1+0x37e0], R10 ;  /* 0x0037e00a01007387 */ /* 0x0001e20000100800 */
[----:B------:R-:W-:-:S03]  /*400c0*/  LEA.HI.X.SX32 R9, R9, R3, 0x1, P5 ;  /* 0x0000000309097211 */ /* 0x000fc600028f0eff */
[----:B0-----:R-:W4:Y:S01]  /*400d0*/  LDL.LU R10, [R1+0xc4] ;  /* 0x0000c400010a7983 */ /* 0x001f220000300800 */
[----:B------:R-:W-:-:S05]  /*400e0*/  IADD3 R17, P6, R16, R47, RZ ;  /* 0x0000002f10117210 */ /* 0x000fca0007fde0ff */
[----:B------:R0:W-:Y:S04]  /*400f0*/  STL [R1+0x381c], R17 ;  /* 0x00381c1101007387 */ /* 0x0001e80000100800 */
[----:B------:R1:W-:Y:S01]  /*40100*/  STL [R1+0x37e8], R9 ;  /* 0x0037e80901007387 */ /* 0x0003e20000100800 */
[----:B0-----:R-:W-:Y:S02]  /*40110*/  IADD3 R17, P5, R5, R47, RZ ;  /* 0x0000002f05117210 */ /* 0x001fe40007fbe0ff */
[-C--:B-1----:R-:W-:Y:S02]  /*40120*/  LEA.HI.X.SX32 R9, R58, R3.reuse, 0x1, P4 ;  /* 0x000000033a097211 */ /* 0x082fe400020f0eff */
[----:B------:R-:W4:Y:S04]  /*40130*/  LDL.LU R58, [R1+0xc0] ;  /* 0x0000c000013a7983 */ /* 0x000f280000300800 */
[----:B------:R-:W-:Y:S04]  /*40140*/  STL [R1+0x3824], R17 ;  /* 0x0038241101007387 */ /* 0x000fe80000100800 */
[----:B------:R0:W-:Y:S01]  /*40150*/  STL [R1+0x37f0], R9 ;  /* 0x0037f00901007387 */ /* 0x0001e20000100800 */
[----:B------:R-:W-:-:S02]  /*40160*/  LEA.HI.X.SX32 R8, R8, R3, 0x1, P2 ;  /* 0x0000000308087211 */ /* 0x000fc400010f0eff */
[-C--:B0-----:R-:W-:Y:S02]  /*40170*/  LEA.HI.X.SX32 R9, R59, R3.reuse, 0x1, P3 ;  /* 0x000000033b097211 */ /* 0x081fe400018f0eff */
[----:B------:R-:W4:Y:S01]  /*40180*/  LDL.LU R59, [R1+0xbc] ;  /* 0x0000bc00013b7983 */ /* 0x000f220000300800 */
[-C--:B------:R-:W-:Y:S02]  /*40190*/  LEA.HI.X.SX32 R7, R7, R3.reuse, 0x1, P1 ;  /* 0x0000000307077211 */ /* 0x080fe400008f0eff */
[----:B------:R-:W-:Y:S02]  /*401a0*/  LEA.HI.X.SX32 R18, R6, R3, 0x1, P0 ;  /* 0x0000000306127211 */ /* 0x000fe400000f0eff */
[----:B--2---:R-:W-:-:S05]  /*401b0*/  IADD3 R17, P4, R4, R47, RZ ;  /* 0x0000002f04117210 */ /* 0x004fca0007f9e0ff */
[----:B------:R3:W-:Y:S04]  /*401c0*/  STL [R1+0x382c], R17 ;  /* 0x00382c1101007387 */ /* 0x0007e80000100800 */
[----:B------:R0:W-:Y:S01]  /*401d0*/  STL [R1+0x37f8], R9 ;  /* 0x0037f80901007387 */ /* 0x0001e20000100800 */
[----:B---3--:R-:W-:-:S03]  /*401e0*/  IADD3 R17, P3, R55, R47, RZ ;  /* 0x0000002f37117210 */ /* 0x008fc60007f7e0ff */
[----:B0-----:R-:W2:Y:S04]  /*401f0*/  LDL.LU R9, [R1+0xb8] ;  /* 0x0000b80001097983 */ /* 0x001ea80000300800 */
[----:B------:R-:W-:Y:S04]  /*40200*/  STL [R1+0x3834], R17 ;  /* 0x0038341101007387 */ /* 0x000fe80000100800 */
[----:B------:R0:W-:Y:S04]  /*40210*/  STL [R1+0x3800], R8 ;  /* 0x0038000801007387 */ /* 0x0001e80000100800 */
[----:B0-----:R-:W3:Y:S01]  /*40220*/  LDL.LU R8, [R1+0xb4] ;  /* 0x0000b40001087983 */ /* 0x001ee20000300800 */
[----:B----4-:R-:W-:-:S05]  /*40230*/  IADD3 R17, P2, R56, R47, RZ ;  /* 0x0000002f38117210 */ /* 0x010fca0007f5e0ff */
[----:B------:R0:W-:Y:S04]  /*40240*/  STL [R1+0x383c], R17 ;  /* 0x00383c1101007387 */ /* 0x0001e80000100800 */
[----:B------:R1:W-:Y:S01]  /*40250*/  STL [R1+0x3808], R7 ;  /* 0x0038080701007387 */ /* 0x0003e20000100800 */
[----:B0-----:R-:W-:-:S03]  /*40260*/  IADD3 R17, P1, R15, R47, RZ ;  /* 0x0000002f0f117210 */ /* 0x001fc60007f3e0ff */
[----:B-1----:R-:W4:Y:S04]  /*40270*/  LDL.LU R7, [R1+0xb0] ;  /* 0x0000b00001077983 */ /* 0x002f280000300800 */
[----:B------:R-:W-:Y:S04]  /*40280*/  STL [R1+0x3844], R17 ;  /* 0x0038441101007387 */ /* 0x000fe80000100800 */
[----:B------:R-:W4:Y:S04]  /*40290*/  LDL.LU R6, [R1+0xac] ;  /* 0x0000ac0001067983 */ /* 0x000f280000300800 */
[----:B------:R0:W-:Y:S02]  /*402a0*/  STL [R1+0x3810], R18 ;  /* 0x0038101201007387 */ /* 0x0001e40000100800 */
[----:B0-----:R-:W-:-:S02]  /*402b0*/  LEA.HI.X.SX32 R18, R16, R3, 0x1, P6 ;  /* 0x0000000310127211 */ /* 0x001fc400030f0eff */
[----:B------:R-:W-:Y:S02]  /*402c0*/  IADD3 R17, P0, R14, R47, RZ ;  /* 0x0000002f0e117210 */ /* 0x000fe40007f1e0ff */
[----:B------:R-:W-:-:S03]  /*402d0*/  LEA.HI.X.SX32 R16, R5, R3, 0x1, P5 ;  /* 0x0000000305107211 */ /* 0x000fc600028f0eff */
[----:B------:R0:W-:Y:S04]  /*402e0*/  STL [R1+0x384c], R17 ;  /* 0x00384c1101007387 */ /* 0x0001e80000100800 */
[----:B------:R-:W-:Y:S04]  /*402f0*/  STL [R1+0x3818], R18 ;  /* 0x0038181201007387 */ /* 0x000fe80000100800 */
[----:B------:R-:W4:Y:S01]  /*40300*/  LDL.LU R5, [R1+0xa8] ;  /* 0x0000a80001057983 */ /* 0x000f220000300800 */
[----:B0-----:R-:W-:-:S05]  /*40310*/  IADD3 R17, P6, R13, R47, RZ ;  /* 0x0000002f0d117210 */ /* 0x001fca0007fde0ff */
        /* <DEDUP_REMOVED lines=14> */
[----:B------:R-:W-:Y:S01]  /*40400*/  IADD3 R17, P3, R57, R47, RZ ;  /* 0x0000002f39117210 */ /* 0x000fe20007f7e0ff */
[----:B------:R-:W4:Y:S04]  /*40410*/  LDL.LU R56, [R1+0x9c] ;  /* 0x00009c0001387983 */ /* 0x000f280000300800 */
[----:B------:R0:W-:Y:S04]  /*40420*/  STL [R1+0x386c], R17 ;  /* 0x00386c1101007387 */ /* 0x0001e80000100800 */
[----:B------:R1:W-:Y:S01]  /*40430*/  STL [R1+0x3838], R16 ;  /* 0x0038381001007387 */ /* 0x0003e20000100800 */
[----:B------:R-:W-:-:S02]  /*40440*/  LEA.HI.X.SX32 R14, R14, R3, 0x1, P0 ;  /* 0x000000030e0e7211 */ /* 0x000fc400000f0eff */
[----:B0-----:R-:W-:Y:S01]  /*40450*/  IADD3 R17, P2, R10, R47, RZ ;  /* 0x0000002f0a117210 */ /* 0x001fe20007f5e0ff */
[----:B-1----:R-:W4:Y:S04]  /*40460*/  LDL.LU R16, [R1+0x98] ;  /* 0x0000980001107983 */ /* 0x002f280000300800 */
[----:B------:R-:W-:Y:S04]  /*40470*/  STL [R1+0x3874], R17 ;  /* 0x0038741101007387 */ /* 0x000fe80000100800 */
[----:B------:R0:W-:Y:S01]  /*40480*/  STL [R1+0x3840], R15 ;  /* 0x0038400f01007387 */ /* 0x0001e20000100800 */
[----:B------:R-:W-:-:S03]  /*40490*/  LEA.HI.X.SX32 R13, R13, R3, 0x1, P6 ;  /* 0x000000030d0d7211 */ /* 0x000fc600030f0eff */
        /* <DEDUP_REMOVED lines=8> */
[----:B0-----:R-:W-:-:S03]  /*40520*/  LEA.HI.X.SX32 R17, R12, R3, 0x1, P5 ;  /* 0x000000030c117211 */ /* 0x001fc600028f0eff */
[----:B-1----:R-:W4:Y:S01]  /*40530*/  LDL.LU R13, [R1+0x8c] ;  /* 0x00008c00010d7983 */ /* 0x002f220000300800 */
[----:B--2---:R-:W-:-:S05]  /*40540*/  IADD3 R18, P6, R9, R47, RZ ;  /* 0x0000002f09127210 */ /* 0x004fca0007fde0ff */
[----:B------:R-:W-:Y:S04]  /*40550*/  STL [R1+0x388c], R18 ;  /* 0x00388c1201007387 */ /* 0x000fe80000100800 */
[----:B------:R0:W-:Y:S01]  /*40560*/  STL [R1+0x3858], R17 ;  /* 0x0038581101007387 */ /* 0x0001e20000100800 */
[----:B---3--:R-:W-:Y:S02]  /*40570*/  IADD3 R12, P5, R8, R47, RZ ;  /* 0x0000002f080c7210 */ /* 0x008fe40007fbe0ff */
[----:B0-----:R-:W-:-:S03]  /*40580*/  LEA.HI.X.SX32 R17, R11, R3, 0x1, P4 ;  /* 0x000000030b117211 */ /* 0x001fc600020f0eff */
[----:B------:R0:W-:Y:S04]  /*40590*/  STL [R1+0x3894], R12 ;  /* 0x0038940c01007387 */ /* 0x0001e80000100800 */
[----:B0-----:R-:W2:Y:S04]  /*405a0*/  LDL.LU R12, [R1+0x88] ;  /* 0x00008800010c7983 */ /* 0x001ea80000300800 */
[----:B------:R0:W-:Y:S01]  /*405b0*/  STL [R1+0x3860], R17 ;  /* 0x0038601101007387 */ /* 0x0001e20000100800 */
[----:B----4-:R-:W-:Y:S02]  /*405c0*/  IADD3 R11, P4, R7, R47, RZ ;  /* 0x0000002f070b7210 */ /* 0x010fe40007f9e0ff */
[----:B0-----:R-:W-:-:S03]  /*405d0*/  LEA.HI.X.SX32 R17, R57, R3, 0x1, P3 ;  /* 0x0000000339117211 */ /* 0x001fc600018f0eff */
[----:B------:R0:W-:Y:S04]  /*405e0*/  STL [R1+0x389c], R11 ;  /* 0x00389c0b01007387 */ /* 0x0001e80000100800 */
[----:B------:R-:W3:Y:S04]  /*405f0*/  LDL.LU R57, [R1+0x84] ;  /* 0x0000840001397983 */ /* 0x000ee80000300800 */
[----:B------:R-:W-:Y:S01]  /*40600*/  STL [R1+0x3868], R17 ;  /* 0x0038681101007387 */ /* 0x000fe20000100800 */
[----:B0-----:R-:W-:-:S05]  /*40610*/  IADD3 R11, P3, R6, R47, RZ ;  /* 0x0000002f060b7210 */ /* 0x001fca0007f7e0ff */
[----:B------:R0:W-:Y:S04]  /*40620*/  STL [R1+0x38a4], R11 ;  /* 0x0038a40b01007387 */ /* 0x0001e80000100800 */
[----:B0-----:R-:W4:Y:S01]  /*40630*/  LDL.LU R11, [R1+0x80] ;  /* 0x00008000010b7983 */ /* 0x001f220000300800 */
[----:B------:R-:W-:Y:S02]  /*40640*/  LEA.HI.X.SX32 R10, R10, R3, 0x1, P2 ;  /* 0x000000030a0a7211 */ /* 0x000fe400010f0eff */
[----:B------:R-:W-:-:S03]  /*40650*/  IADD3 R17, P2, R5, R47, RZ ;  /* 0x0000002f05117210 */ /* 0x000fc60007f5e0ff */
[----:B------:R0:W-:Y:S02]  /*40660*/  STL [R1+0x3870], R10 ;  /* 0x0038700a01007387 */ /* 0x0001e40000100800 */
[-C--:B0-----:R-:W-:Y:S02]  /*40670*/  LEA.HI.X.SX32 R10, R58, R3.reuse, 0x1, P1 ;  /* 0x000000033a0a7211 */ /* 0x081fe400008f0eff */
[----:B------:R-:W4:Y:S04]  /*40680*/  LDL.LU R58, [R1+0x7c] ;  /* 0x00007c00013a7983 */ /* 0x000f280000300800 */
[----:B------:R0:W-:Y:S04]  /*40690*/  STL [R1+0x38ac], R17 ;  /* 0x0038ac1101007387 */ /* 0x0001e80000100800 */
[----:B------:R1:W-:Y:S01]  /*406a0*/  STL [R1+0x3878], R10 ;  /* 0x0038780a01007387 */ /* 0x0003e20000100800 */
[----:B------:R-:W-:-:S02]  /*406b0*/  LEA.HI.X.SX32 R9, R9, R3, 0x1, P6 ;  /* 0x0000000309097211 */ /* 0x000fc400030f0eff */
[----:B0-----:R-:W-:Y:S02]  /*406c0*/  IADD3 R17, P1, R4, R47, RZ ;  /* 0x0000002f04117210 */ /* 0x001fe40007f3e0ff */
[-C--:B-1----:R-:W-:Y:S02]  /*406d0*/  LEA.HI.X.SX32 R10, R59, R3.reuse, 0x1, P0 ;  /* 0x000000033b0a7211 */ /* 0x082fe400000f0eff */
[----:B------:R-:W4:Y:S04]  /*406e0*/  LDL.LU R59, [R1+0x78] ;  /* 0x00007800013b7983 */ /* 0x000f280000300800 */
[----:B------:R0:W-:Y:S04]  /*406f0*/  STL [R1+0x38b4], R17 ;  /* 0x0038b41101007387 */ /* 0x0001e80000100800 */
[----:B------:R1:W-:Y:S01]  /*40700*/  STL [R1+0x3880], R10 ;  /* 0x0038800a01007387 */ /* 0x0003e20000100800 */
[----:B------:R-:W-:-:S02]  /*40710*/  LEA.HI.X.SX32 R8, R8, R3, 0x1, P5 ;  /* 0x0000000308087211 */ /* 0x000fc400028f0eff */
        /* <DEDUP_REMOVED lines=9> */
[----:B0-----:R-:W-:-:S03]  /*407b0*/  IADD3 R17, P5, R16, R47, RZ ;  /* 0x0000002f10117210 */ /* 0x001fc60007fbe0ff */
[----:B-1----:R-:W4:Y:S04]  /*407c0*/  LDL.LU R8, [R1+0x6c] ;  /* 0x00006c0001087983 */ /* 0x002f280000300800 */
[----:B------:R0:W-:Y:S04]  /*407d0*/  STL [R1+0x38cc], R17 ;  /* 0x0038cc1101007387 */ /* 0x0001e80000100800 */
[----:B------:R1:W-:Y:S01]  /*407e0*/  STL [R1+0x3898], R7 ;  /* 0x0038980701007387 */ /* 0x0003e20000100800 */
[----:B------:R-:W-:Y:S02]  /*407f0*/  IADD3 R18, P4, R15, R47, RZ ;  /* 0x0000002f0f127210 */ /* 0x000fe40007f9e0ff */
[-C--:B0-----:R-:W-:Y:S01]  /*40800*/  LEA.HI.X.SX32 R17, R6, R3.reuse, 0x1, P3 ;  /* 0x0000000306117211 */ /* 0x081fe200018f0eff */
[----:B-1----:R-:W4:Y:S04]  /*40810*/  LDL.LU R7, [R1+0x68] ;  /* 0x0000680001077983 */ /* 0x002f280000300800 */
        /* <DEDUP_REMOVED lines=14> */
[----:B------:R-:W4:Y:S01]  /*40900*/  LDL.LU R55, [R1+0x58] ;  /* 0x0000580001377983 */ /* 0x000f220000300800 */
[----:B--2---:R-:W-:-:S05]  /*40910*/  IADD3 R18, P1, R12, R47, RZ ;  /* 0x0000002f0c127210 */ /* 0x004fca0007f3e0ff */
[----:B------:R-:W-:Y:S04]  /*40920*/  STL [R1+0x38ec], R18 ;  /* 0x0038ec1201007387 */ /* 0x000fe80000100800 */
[----:B------:R0:W-:Y:S01]  /*40930*/  STL [R1+0x38b8], R17 ;  /* 0x0038b81101007387 */ /* 0x0001e20000100800 */
[----:B---3--:R-:W-:Y:S02]  /*40940*/  IADD3 R19, P0, R57, R47, RZ ;  /* 0x0000002f39137210 */ /* 0x008fe40007f1e0ff */
[----:B0-----:R-:W-:-:S03]  /*40950*/  LEA.HI.X.SX32 R17, R56, R3, 0x1, P6 ;  /* 0x0000000338117211 */ /* 0x001fc600030f0eff */
[----:B------:R-:W-:Y:S04]  /*40960*/  STL [R1+0x38f4], R19 ;  /* 0x0038f41301007387 */ /* 0x000fe80000100800 */
[----:B------:R-:W2:Y:S04]  /*40970*/  LDL.LU R56, [R1+0x54] ;  /* 0x0000540001387983 */ /* 0x000ea80000300800 */
[----:B------:R0:W-:Y:S02]  /*40980*/  STL [R1+0x38c0], R17 ;  /* 0x0038c01101007387 */ /* 0x0001e40000100800 */
[----:B0-----:R-:W-:-:S02]  /*40990*/  LEA.HI.X.SX32 R17, R16, R3, 0x1, P5 ;  /* 0x0000000310117211 */ /* 0x001fc400028f0eff */
[----:B----4-:R-:W-:-:S05]  /*409a0*/  IADD3 R18, P6, R11, R47, RZ ;  /* 0x0000002f0b127210 */ /* 0x010fca0007fde0ff */
[----:B------:R-:W-:Y:S04]  /*409b0*/  STL [R1+0x38fc], R18 ;  /* 0x0038fc1201007387 */ /* 0x000fe80000100800 */
[----:B------:R-:W-:Y:S04]  /*409c0*/  STL [R1+0x38c8], R17 ;  /* 0x0038c81101007387 */ /* 0x000fe80000100800 */
[----:B------:R-:W3:Y:S01]  /*409d0*/  LDL.LU R19, [R1+0x50] ;  /* 0x0000500001137983 */ /* 0x000ee20000300800 */
[-C--:B------:R-:W-:Y:S02]  /*409e0*/  LEA.HI.X.SX32 R15, R15, R3.reuse, 0x1, P4 ;  /* 0x000000030f0f7211 */ /* 0x080fe400020f0eff */
[----:B------:R-:W-:-:S02]  /*409f0*/  LEA.HI.X.SX32 R14, R14, R3, 0x1, P3 ;  /* 0x000000030e0e7211 */ /* 0x000fc400018f0eff */
[----:B------:R-:W-:-:S05]  /*40a00*/  IADD3 R16, P5, R58, R47, RZ ;  /* 0x0000002f3a107210 */ /* 0x000fca0007fbe0ff */
[----:B------:R0:W-:Y:S04]  /*40a10*/  STL [R1+0x3904], R16 ;  /* 0x0039041001007387 */ /* 0x0001e80000100800 */
[----:B------:R1:W-:Y:S01]  /*40a20*/  STL [R1+0x38d0], R15 ;  /* 0x0038d00f01007387 */ /* 0x0003e20000100800 */
[----:B0-----:R-:W-:-:S05]  /*40a30*/  IADD3 R16, P4, R59, R47, RZ ;  /* 0x0000002f3b107210 */ /* 0x001fca0007f9e0ff */
[----:B------:R-:W-:Y:S04]  /*40a40*/  STL [R1+0x390c], R16 ;  /* 0x00390c1001007387 */ /* 0x000fe80000100800 */
[----:B------:R-:W4:Y:S04]  /*40a50*/  LDL.LU R18, [R1+0x4c] ;  /* 0x00004c0001127983 */ /* 0x000f280000300800 */
[----:B------:R0:W-:Y:S01]  /*40a60*/  STL [R1+0x38d8], R14 ;  /* 0x0038d80e01007387 */ /* 0x0001e20000100800 */
[----:B-1----:R-:W-:Y:S02]  /*40a70*/  IADD3 R15, P3, R10, R47, RZ ;  /* 0x0000002f0a0f7210 */ /* 0x002fe40007f7e0ff */
[----:B0-----:R-:W-:-:S03]  /*40a80*/  LEA.HI.X.SX32 R14, R13, R3, 0x1, P2 ;  /* 0x000000030d0e7211 */ /* 0x001fc600010f0eff */
[----:B------:R-:W-:Y:S04]  /*40a90*/  STL [R1+0x3914], R15 ;  /* 0x0039140f01007387 */ /* 0x000fe80000100800 */
[----:B------:R-:W4:Y:S01]  /*40aa0*/  LDL.LU R17, [R1+0x48] ;  /* 0x0000480001117983 */ /* 0x000f220000300800 */
[----:B------:R-:W-:-:S03]  /*40ab0*/  LEA.HI.X.SX32 R12, R12, R3, 0x1, P1 ;  /* 0x000000030c0c7211 */ /* 0x000fc600008f0eff */
[----:B------:R0:W-:Y:S04]  /*40ac0*/  STL [R1+0x38e0], R14 ;  /* 0x0038e00e01007387 */ /* 0x0001e80000100800 */
[----:B------:R-:W4:Y:S01]  /*40ad0*/  LDL.LU R16, [R1+0x44] ;  /* 0x0000440001107983 */ /* 0x000f220000300800 */
[----:B------:R-:W-:-:S05]  /*40ae0*/  IADD3 R13, P2, R9, R47, RZ ;  /* 0x0000002f090d7210 */ /* 0x000fca0007f5e0ff */
[----:B------:R1:W-:Y:S04]  /*40af0*/  STL [R1+0x391c], R13 ;  /* 0x00391c0d01007387 */ /* 0x0003e80000100800 */
[----:B------:R1:W-:Y:S01]  /*40b00*/  STL [R1+0x38e8], R12 ;  /* 0x0038e80c01007387 */ /* 0x0003e20000100800 */
[----:B0-----:R-:W-:Y:S02]  /*40b10*/  IADD3 R14, P1, R8, R47, RZ ;  /* 0x0000002f080e7210 */ /* 0x001fe40007f3e0ff */
[----:B-1----:R-:W-:-:S03]  /*40b20*/  LEA.HI.X.SX32 R13, R57, R3, 0x1, P0 ;  /* 0x00000003390d7211 */ /* 0x002fc600000f0eff */
[----:B------:R-:W-:Y:S04]  /*40b30*/  STL [R1+0x3924], R14 ;  /* 0x0039240e01007387 */ /* 0x000fe80000100800 */
[----:B------:R-:W4:Y:S04]  /*40b40*/  LDL.LU R57, [R1+0x40] ;  /* 0x0000400001397983 */ /* 0x000f280000300800 */
[----:B------:R0:W-:Y:S01]  /*40b50*/  STL [R1+0x38f0], R13 ;  /* 0x0038f00d01007387 */ /* 0x0001e20000100800 */
[----:B------:R-:W-:Y:S02]  /*40b60*/  IADD3 R12, P0, R7, R47, RZ ;  /* 0x0000002f070c7210 */ /* 0x000fe40007f1e0ff */
[----:B0-----:R-:W-:-:S02]  /*40b70*/  LEA.HI.X.SX32 R13, R11, R3, 0x1, P6 ;  /* 0x000000030b0d7211 */ /* 0x001fc400030f0eff */
[----:B------:R-:W-:Y:S01]  /*40b80*/  LEA.HI.X.SX32 R11, R58, R3, 0x1, P5 ;  /* 0x000000033a0b7211 */ /* 0x000fe200028f0eff */
[----:B------:R0:W-:Y:S04]  /*40b90*/  STL [R1+0x392c], R12 ;  /* 0x00392c0c01007387 */ /* 0x0001e80000100800 */
[----:B------:R1:W-:Y:S04]  /*40ba0*/  STL [R1+0x38f8], R13 ;  /* 0x0038f80d01007387 */ /* 0x0003e80000100800 */
[----:B------:R-:W4:Y:S01]  /*40bb0*/  LDL.LU R58, [R1+0x3c] ;  /* 0x00003c00013a7983 */ /* 0x000f220000300800 */
[----:B0-----:R-:W-:-:S05]  /*40bc0*/  IADD3 R12, P6, R6, R47, RZ ;  /* 0x0000002f060c7210 */ /* 0x001fca0007fde0ff */
[----:B------:R-:W-:Y:S04]  /*40bd0*/  STL [R1+0x3934], R12 ;  /* 0x0039340c01007387 */ /* 0x000fe80000100800 */
[----:B------:R0:W-:Y:S01]  /*40be0*/  STL [R1+0x3900], R11 ;  /* 0x0039000b01007387 */ /* 0x0001e20000100800 */
[----:B-1----:R-:W-:-:S05]  /*40bf0*/  IADD3 R13, P5, R5, R47, RZ ;  /* 0x0000002f050d7210 */ /* 0x002fca0007fbe0ff */
[----:B------:R-:W-:Y:S01]  /*40c00*/  STL [R1+0x393c], R13 ;  /* 0x00393c0d01007387 */ /* 0x000fe20000100800 */
[----:B0-----:R-:W-:-:S03]  /*40c10*/  LEA.HI.X.SX32 R11, R59, R3, 0x1, P4 ;  /* 0x000000033b0b7211 */ /* 0x001fc600020f0eff */
[----:B------:R-:W4:Y:S04]  /*40c20*/  LDL.LU R59, [R1+0x38] ;  /* 0x00003800013b7983 */ /* 0x000f280000300800 */
[----:B------:R0:W-:Y:S01]  /*40c30*/  STL [R1+0x3908], R11 ;  /* 0x0039080b01007387 */ /* 0x0001e20000100800 */
[----:B------:R-:W-:Y:S02]  /*40c40*/  IADD3 R12, P4, R4, R47, RZ ;  /* 0x0000002f040c7210 */ /* 0x000fe40007f9e0ff */
[-C--:B------:R-:W-:Y:S02]  /*40c50*/  LEA.HI.X.SX32 R9, R9, R3.reuse, 0x1, P2 ;  /* 0x0000000309097211 */ /* 0x080fe400010f0eff */
[----:B0-----:R-:W-:Y:S01]  /*40c60*/  LEA.HI.X.SX32 R11, R10, R3, 0x1, P3 ;  /* 0x000000030a0b7211 */ /* 0x001fe200018f0eff */
[----:B------:R-:W-:Y:S04]  /*40c70*/  STL [R1+0x3944], R12 ;  /* 0x0039440c01007387 */ /* 0x000fe80000100800 */
[----:B------:R-:W4:Y:S01]  /*40c80*/  LDL.LU R15, [R1+0x34] ;  /* 0x00003400010f7983 */ /* 0x000f220000300800 */
[----:B------:R-:W-:-:S03]  /*40c90*/  IADD3 R10, P3, R55, R47, RZ ;  /* 0x0000002f370a7210 */ /* 0x000fc60007f7e0ff */
[----:B------:R-:W-:Y:S04]  /*40ca0*/  STL [R1+0x3910], R11 ;  /* 0x0039100b01007387 */ /* 0x000fe80000100800 */
[----:B------:R-:W-:Y:S04]  /*40cb0*/  STL [R1+0x394c], R10 ;  /* 0x00394c0a01007387 */ /* 0x000fe80000100800 */
[----:B------:R-:W4:Y:S04]  /*40cc0*/  LDL.LU R14, [R1+0x30] ;  /* 0x00003000010e7983 */ /* 0x000f280000300800 */
[----:B------:R0:W-:Y:S04]  /*40cd0*/  STL [R1+0x3918], R9 ;  /* 0x0039180901007387 */ /* 0x0001e80000100800 */
[----:B------:R-:W4:Y:S01]  /*40ce0*/  LDL.LU R13, [R1+0x2c] ;  /* 0x00002c00010d7983 */ /* 0x000f220000300800 */
[----:B0-----:R-:W-:-:S02]  /*40cf0*/  LEA.HI.X.SX32 R9, R8, R3, 0x1, P1 ;  /* 0x0000000308097211 */ /* 0x001fc400008f0eff */
[----:B--2---:R-:W-:-:S05]  /*40d00*/  IADD3 R10, P2, R56, R47, RZ ;  /* 0x0000002f380a7210 */ /* 0x004fca0007f5e0ff */
[----:B------:R0:W-:Y:S04]  /*40d10*/  STL [R1+0x3954], R10 ;  /* 0x0039540a01007387 */ /* 0x0001e80000100800 */
[----:B------:R-:W2:Y:S04]  /*40d20*/  LDL.LU R12, [R1+0x28] ;  /* 0x00002800010c7983 */ /* 0x000ea80000300800 */
[----:B------:R-:W-:Y:S04]  /*40d30*/  STL [R1+0x3920], R9 ;  /* 0x0039200901007387 */ /* 0x000fe80000100800 */
[----:B------:R-:W2:Y:S01]  /*40d40*/  LDL.LU R11, [R1+0x24] ;  /* 0x00002400010b7983 */ /* 0x000ea20000300800 */
[----:B---3--:R-:W-:-:S05]  /*40d50*/  IADD3 R8, P1, R19, R47, RZ ;  /* 0x0000002f13087210 */ /* 0x008fca0007f3e0ff */
[----:B------:R1:W-:Y:S04]  /*40d60*/  STL [R1+0x395c], R8 ;  /* 0x00395c0801007387 */ /* 0x0003e80000100800 */
[----:B0-----:R-:W3:Y:S01]  /*40d70*/  LDL.LU R10, [R1+0x20] ;  /* 0x00002000010a7983 */ /* 0x001ee20000300800 */
[----:B------:R-:W-:-:S05]  /*40d80*/  LEA.HI.X.SX32 R7, R7, R3, 0x1, P0 ;  /* 0x0000000307077211 */ /* 0x000fca00000f0eff */
[----:B------:R0:W-:Y:S01]  /*40d90*/  STL [R1+0x3928], R7 ;  /* 0x0039280701007387 */ /* 0x0001e20000100800 */
[-C--:B-1----:R-:W-:Y:S02]  /*40da0*/  LEA.HI.X.SX32 R8, R6, R3.reuse, 0x1, P6 ;  /* 0x0000000306087211 */ /* 0x082fe400030f0eff */
[-C--:B------:R-:W-:Y:S02]  /*40db0*/  LEA.HI.X.SX32 R6, R5, R3.reuse, 0x1, P5 ;  /* 0x0000000305067211 */ /* 0x080fe400028f0eff */
[----:B------:R-:W-:Y:S02]  /*40dc0*/  LEA.HI.X.SX32 R4, R4, R3, 0x1, P4 ;  /* 0x0000000304047211 */ /* 0x000fe400020f0eff */
[----:B----4-:R-:W-:-:S05]  /*40dd0*/  IADD3 R9, P0, R18, R47, RZ ;  /* 0x0000002f12097210 */ /* 0x010fca0007f1e0ff */
[----:B------:R1:W-:Y:S04]  /*40de0*/  STL [R1+0x3964], R9 ;  /* 0x0039640901007387 */ /* 0x0003e80000100800 */
[----:B------:R4:W-:Y:S01]  /*40df0*/  STL [R1+0x3930], R8 ;  /* 0x0039300801007387 */ /* 0x0009e20000100800 */
[----:B0-----:R-:W-:-:S03]  /*40e00*/  IADD3 R7, P6, R17, R47, RZ ;  /* 0x0000002f11077210 */ /* 0x001fc60007fde0ff */
[----:B-1----:R-:W3:Y:S01]  /*40e10*/  LDL.LU R9, [R1+0x1c] ;  /* 0x00001c0001097983 */ /* 0x002ee20000300800 */
[----:B------:R-:W-:-:S03]  /*40e20*/  IADD3 R5, P5, R16, R47, RZ ;  /* 0x0000002f10057210 */ /* 0x000fc60007fbe0ff */
[----:B------:R0:W-:Y:S04]  /*40e30*/  STL [R1+0x396c], R7 ;  /* 0x00396c0701007387 */ /* 0x0001e80000100800 */
[----:B------:R1:W-:Y:S04]  /*40e40*/  STL [R1+0x3938], R6 ;  /* 0x0039380601007387 */ /* 0x0003e80000100800 */
[----:B----4-:R-:W4:Y:S04]  /*40e50*/  LDL.LU R8, [R1+0x18] ;  /* 0x0000180001087983 */ /* 0x010f280000300800 */
[----:B------:R-:W-:Y:S04]  /*40e60*/  STL [R1+0x3974], R5 ;  /* 0x0039740501007387 */ /* 0x000fe80000100800 */
[----:B0-----:R-:W4:Y:S04]  /*40e70*/  LDL.LU R7, [R1+0x14] ;  /* 0x0000140001077983 */ /* 0x001f280000300800 */
[----:B------:R0:W-:Y:S04]  /*40e80*/  STL [R1+0x3940], R4 ;  /* 0x0039400401007387 */ /* 0x0001e80000100800 */
[----:B-1----:R-:W4:Y:S01]  /*40e90*/  LDL.LU R6, [R1+0x10] ;  /* 0x0000100001067983 */ /* 0x002f220000300800 */
[----:B------:R-:W-:-:S02]  /*40ea0*/  LEA.HI.X.SX32 R21, R56, R3, 0x1, P2 ;  /* 0x0000000338157211 */ /* 0x000fc400010f0eff */
[----:B0-----:R-:W-:Y:S02]  /*40eb0*/  LEA.HI.X.SX32 R4, R55, R3, 0x1, P3 ;  /* 0x0000000337047211 */ /* 0x001fe400018f0eff */
[----:B------:R-:W-:-:S05]  /*40ec0*/  IADD3 R5, P4, R57, R47, RZ ;  /* 0x0000002f39057210 */ /* 0x000fca0007f9e0ff */
[----:B------:R0:W-:Y:S01]  /*40ed0*/  STL [R1+0x397c], R5 ;  /* 0x00397c0501007387 */ /* 0x0001e20000100800 */
[----:B------:R-:W-:-:S03]  /*40ee0*/  LEA.HI.X.SX32 R19, R19, R3, 0x1, P1 ;  /* 0x0000000313137211 */ /* 0x000fc600008f0eff */
[----:B0-----:R-:W4:Y:S01]  /*40ef0*/  LDL.LU R5, [R1+0xc] ;  /* 0x00000c0001057983 */ /* 0x001f220000300800 */
[----:B------:R-:W-:-:S03]  /*40f00*/  IADD3 R20, P3, R58, R47, RZ ;  /* 0x0000002f3a147210 */ /* 0x000fc60007f7e0ff */
[----:B------:R0:W-:Y:S04]  /*40f10*/  STL [R1+0x3948], R4 ;  /* 0x0039480401007387 */ /* 0x0001e80000100800 */
[----:B0-----:R-:W4:Y:S04]  /*40f20*/  LDL.LU R4, [R1+0x8] ;  /* 0x0000080001047983 */ /* 0x001f280000300800 */
[----:B------:R0:W-:Y:S04]  /*40f30*/  STL [R1+0x3984], R20 ;  /* 0x0039841401007387 */ /* 0x0001e80000100800 */
[----:B------:R-:W4:Y:S04]  /*40f40*/  LDL.LU R55, [R1+0x4] ;  /* 0x0000040001377983 */ /* 0x000f280000300800 */
[----:B------:R1:W-:Y:S04]  /*40f50*/  STL [R1+0x3950], R21 ;  /* 0x0039501501007387 */ /* 0x0003e80000100800 */
[----:B------:R-:W4:Y:S01]  /*40f60*/  LDL.LU R56, [R1] ;  /* 0x0000000001387983 */ /* 0x000f220000300800 */
[----:B0-----:R-:W-:-:S05]  /*40f70*/  IADD3 R20, P2, R59, R47, RZ ;  /* 0x0000002f3b147210 */ /* 0x001fca0007f5e0ff */
[----:B------:R0:W-:Y:S04]  /*40f80*/  STL [R1+0x398c], R20 ;  /* 0x00398c1401007387 */ /* 0x0001e80000100800 */
[----:B------:R0:W-:Y:S01]  /*40f90*/  STL [R1+0x3958], R19 ;  /* 0x0039581301007387 */ /* 0x0001e20000100800 */
[----:B-1----:R-:W-:Y:S02]  /*40fa0*/  IADD3 R21, P1, R15, R47, RZ ;  /* 0x0000002f0f157210 */ /* 0x002fe40007f3e0ff */
[-C--:B0-----:R-:W-:Y:S02]  /*40fb0*/  LEA.HI.X.SX32 R20, R18, R3.reuse, 0x1, P0 ;  /* 0x0000000312147211 */ /* 0x081fe400000f0eff */
[----:B------:R-:W-:Y:S01]  /*40fc0*/  LEA.HI.X.SX32 R18, R17, R3, 0x1, P6 ;  /* 0x0000000311127211 */ /* 0x000fe200030f0eff */
[----:B------:R-:W-:Y:S04]  /*40fd0*/  STL [R1+0x3994], R21 ;  /* 0x0039941501007387 */ /* 0x000fe80000100800 */
[----:B------:R-:W-:Y:S01]  /*40fe0*/  STL [R1+0x3960], R20 ;  /* 0x0039601401007387 */ /* 0x000fe20000100800 */
[----:B------:R-:W-:-:S02]  /*40ff0*/  IADD3 R19, P0, R14, R47, RZ ;  /* 0x0000002f0e137210 */ /* 0x000fc40007f1e0ff */
[----:B------:R-:W-:Y:S02]  /*41000*/  IADD3 R17, P6, R13, R47, RZ ;  /* 0x0000002f0d117210 */ /* 0x000fe40007fde0ff */
[-C--:B------:R-:W-:Y:S01]  /*41010*/  LEA.HI.X.SX32 R16, R16, R3.reuse, 0x1, P5 ;  /* 0x0000000310107211 */ /* 0x080fe200028f0eff */
[----:B------:R-:W-:Y:S04]  /*41020*/  STL [R1+0x399c], R19 ;  /* 0x00399c1301007387 */ /* 0x000fe80000100800 */
[----:B------:R-:W-:Y:S04]  /*41030*/  STL [R1+0x3968], R18 ;  /* 0x0039681201007387 */ /* 0x000fe80000100800 */
[----:B------:R0:W-:Y:S04]  /*41040*/  STL [R1+0x39a4], R17 ;  /* 0x0039a41101007387 */ /* 0x0001e80000100800 */
[----:B------:R1:W-:Y:S01]  /*41050*/  STL [R1+0x3970], R16 ;  /* 0x0039701001007387 */ /* 0x0003e20000100800 */
[----:B0-----:R-:W-:-:S02]  /*41060*/  LEA.HI.X.SX32 R17, R57, R3, 0x1, P4 ;  /* 0x0000000339117211 */ /* 0x001fc400020f0eff */
[-C--:B--2---:R-:W-:Y:S02]  /*41070*/  IADD3 R18, P5, R12, R47.reuse, RZ ;  /* 0x0000002f0c127210 */ /* 0x084fe40007fbe0ff */
[----:B-1----:R-:W-:-:S03]  /*41080*/  IADD3 R16, P4, R11, R47, RZ ;  /* 0x0000002f0b107210 */ /* 0x002fc60007f9e0ff */
[----:B------:R0:W-:Y:S04]  /*41090*/  STL [R1+0x39ac], R18 ;  /* 0x0039ac1201007387 */ /* 0x0001e80000100800 */
[----:B------:R-:W-:Y:S04]  /*410a0*/  STL [R1+0x3978], R17 ;  /* 0x0039781101007387 */ /* 0x000fe80000100800 */
[----:B------:R1:W-:Y:S01]  /*410b0*/  STL [R1+0x39b4], R16 ;  /* 0x0039b41001007387 */ /* 0x0003e20000100800 */
[-C--:B0-----:R-:W-:Y:S02]  /*410c0*/  LEA.HI.X.SX32 R18, R58, R3.reuse, 0x1, P3 ;  /* 0x000000033a127211 */ /* 0x081fe400018f0eff */
[----:B-1----:R-:W-:-:S03]  /*410d0*/  LEA.HI.X.SX32 R16, R59, R3, 0x1, P2 ;  /* 0x000000033b107211 */ /* 0x002fc600010f0eff */
[----:B------:R-:W-:Y:S04]  /*410e0*/  STL [R1+0x3980], R18 ;  /* 0x0039801201007387 */ /* 0x000fe80000100800 */
[----:B------:R-:W2:Y:S01]  /*410f0*/  LDL.LU R57, [R1+0x734] ;  /* 0x0007340001397983 */ /* 0x000ea20000300800 */
[----:B---3--:R-:W-:-:S05]  /*41100*/  IADD3 R17, P3, R10, R47, RZ ;  /* 0x0000002f0a117210 */ /* 0x008fca0007f7e0ff */
[----:B------:R0:W-:Y:S04]  /*41110*/  STL [R1+0x39bc], R17 ;  /* 0x0039bc1101007387 */ /* 0x0001e80000100800 */
[----:B------:R-:W3:Y:S04]  /*41120*/  LDL.LU R58, [R1+0x738] ;  /* 0x00073800013a7983 */ /* 0x000ee80000300800 */
[----:B------:R4:W-:Y:S04]  /*41130*/  STL [R1+0x3988], R16 ;  /* 0x0039881001007387 */ /* 0x0009e80000100800 */
[----:B------:R-:W3:Y:S01]  /*41140*/  LDL.LU R59, [R1+0x73c] ;  /* 0x00073c00013b7983 */ /* 0x000ee20000300800 */
[----:B------:R-:W-:-:S02]  /*41150*/  LEA.HI.X.SX32 R13, R13, R3, 0x1, P6 ;  /* 0x000000030d0d7211 */ /* 0x000fc400030f0eff */
[-C--:B0-----:R-:W-:Y:S02]  /*41160*/  LEA.HI.X.SX32 R17, R15, R3.reuse, 0x1, P1 ;  /* 0x000000030f117211 */ /* 0x081fe400008f0eff */
[-C--:B------:R-:W-:Y:S02]  /*41170*/  LEA.HI.X.SX32 R15, R14, R3.reuse, 0x1, P0 ;  /* 0x000000030e0f7211 */ /* 0x080fe400000f0eff */
[----:B------:R-:W-:Y:S01]  /*41180*/  LEA.HI.X.SX32 R10, R10, R3, 0x1, P3 ;  /* 0x000000030a0a7211 */ /* 0x000fe200018f0eff */
[----:B------:R-:W-:Y:S02]  /*41190*/  IMAD R60, R60, UR8, RZ ;  /* 0x000000083c3c7c24 */ /* 0x000fe4000f8e02ff */
[----:B------:R-:W-:Y:S01]  /*411a0*/  IMAD R2, R2, UR8, RZ ;  /* 0x0000000802027c24 */ /* 0x000fe2000f8e02ff */
[-C--:B------:R-:W-:Y:S02]  /*411b0*/  IADD3 R18, P2, R9, R47.reuse, RZ ;  /* 0x0000002f09127210 */ /* 0x080fe40007f5e0ff */
[----:B----4-:R-:W-:-:S03]  /*411c0*/  IADD3 R16, P1, R8, R47, RZ ;  /* 0x0000002f08107210 */ /* 0x010fc60007f3e0ff */
[----:B------:R-:W-:Y:S04]  /*411d0*/  STL [R1+0x39c4], R18 ;  /* 0x0039c41201007387 */ /* 0x000fe80000100800 */
[----:B------:R-:W-:Y:S04]  /*411e0*/  STL [R1+0x3990], R17 ;  /* 0x0039901101007387 */ /* 0x000fe80000100800 */
[----:B------:R-:W-:Y:S01]  /*411f0*/  STL [R1+0x39cc], R16 ;  /* 0x0039cc1001007387 */ /* 0x000fe20000100800 */
[----:B------:R-:W-:-:S03]  /*41200*/  IADD3 R14, P0, R7, R47, RZ ;  /* 0x0000002f070e7210 */ /* 0x000fc60007f1e0ff */
[----:B------:R0:W-:Y:S04]  /*41210*/  STL [R1+0x3998], R15 ;  /* 0x0039980f01007387 */ /* 0x0001e80000100800 */
[----:B------:R1:W-:Y:S04]  /*41220*/  STL [R1+0x39d4], R14 ;  /* 0x0039d40e01007387 */ /* 0x0003e80000100800 */
[----:B------:R4:W-:Y:S01]  /*41230*/  STL [R1+0x39a0], R13 ;  /* 0x0039a00d01007387 */ /* 0x0009e20000100800 */
[----:B0-----:R-:W-:Y:S02]  /*41240*/  IADD3 R15, P6, R6, R47, RZ ;  /* 0x0000002f060f7210 */ /* 0x001fe40007fde0ff */
[----:B-1----:R-:W-:-:S02]  /*41250*/  LEA.HI.X.SX32 R14, R12, R3, 0x1, P5 ;  /* 0x000000030c0e7211 */ /* 0x002fc400028f0eff */
[----:B------:R-:W-:Y:S01]  /*41260*/  LEA.HI.X.SX32 R12, R11, R3, 0x1, P4 ;  /* 0x000000030b0c7211 */ /* 0x000fe200020f0eff */
[----:B------:R-:W-:Y:S04]  /*41270*/  STL [R1+0x39dc], R15 ;  /* 0x0039dc0f01007387 */ /* 0x000fe80000100800 */
[----:B------:R-:W-:Y:S01]  /*41280*/  STL [R1+0x39a8], R14 ;  /* 0x0039a80e01007387 */ /* 0x000fe20000100800 */
[----:B----4-:R-:W-:-:S05]  /*41290*/  IADD3 R13, P5, R5, R47, RZ ;  /* 0x0000002f050d7210 */ /* 0x010fca0007fbe0ff */
[----:B------:R-:W-:Y:S04]  /*412a0*/  STL [R1+0x39e0], R13 ;  /* 0x0039e00d01007387 */ /* 0x000fe80000100800 */
[----:B------:R0:W-:Y:S01]  /*412b0*/  STL [R1+0x39b0], R12 ;  /* 0x0039b00c01007387 */ /* 0x0001e20000100800 */
[-C--:B------:R-:W-:Y:S02]  /*412c0*/  IADD3 R11, P4, R4, R47.reuse, RZ ;  /* 0x0000002f040b7210 */ /* 0x080fe40007f9e0ff */
[----:B0-----:R-:W-:-:S03]  /*412d0*/  IADD3 R12, P3, R55, R47, RZ ;  /* 0x0000002f370c7210 */ /* 0x001fc60007f7e0ff */
[----:B------:R0:W-:Y:S04]  /*412e0*/  STL [R1+0x39e4], R11 ;  /* 0x0039e40b01007387 */ /* 0x0001e80000100800 */
[----:B------:R1:W-:Y:S04]  /*412f0*/  STL [R1+0x39b8], R10 ;  /* 0x0039b80a01007387 */ /* 0x0003e80000100800 */
[----:B------:R-:W-:Y:S01]  /*41300*/  STL [R1+0x39e8], R12 ;  /* 0x0039e80c01007387 */ /* 0x000fe20000100800 */
[----:B------:R-:W-:Y:S01]  /*41310*/  LEA.HI.X.SX32 R7, R7, R3, 0x1, P0 ;  /* 0x0000000307077211 */ /* 0x000fe200000f0eff */
[----:B------:R-:W-:-:S02]  /*41320*/  IMAD R48, R48, UR8, RZ ;  /* 0x0000000830307c24 */ /* 0x000fc4000f8e02ff */
[----:B------:R-:W-:Y:S01]  /*41330*/  IMAD R0, R0, UR9, RZ ;  /* 0x0000000900007c24 */ /* 0x000fe2000f8e02ff */
[----:B------:R-:W-:Y:S01]  /*41340*/  ULDC UR8, c[0x0][0x238] ;  /* 0x00008e0000087ab9 */ /* 0x000fe20000000800 */
[----:B0-----:R-:W-:Y:S02]  /*41350*/  LEA.HI.X.SX32 R11, R9, R3, 0x1, P2 ;  /* 0x00000003090b7211 */ /* 0x001fe400010f0eff */
[----:B-1----:R-:W-:Y:S02]  /*41360*/  IADD3 R10, P2, R56, R47, RZ ;  /* 0x0000002f380a7210 */ /* 0x002fe40007f5e0ff */
[----:B------:R-:W-:Y:S02]  /*41370*/  LEA.HI.X.SX32 R9, R8, R3, 0x1, P1 ;  /* 0x0000000308097211 */ /* 0x000fe400008f0eff */
[-C--:B------:R-:W-:Y:S01]  /*41380*/  IADD3 R8, P1, R60, R47.reuse, RZ ;  /* 0x0000002f3c087210 */ /* 0x080fe20007f3e0ff */
[----:B------:R-:W-:Y:S04]  /*41390*/  STL [R1+0x39c0], R11 ;  /* 0x0039c00b01007387 */ /* 0x000fe80000100800 */
[----:B------:R-:W-:Y:S04]  /*413a0*/  STL [R1+0x39ec], R10 ;  /* 0x0039ec0a01007387 */ /* 0x000fe80000100800 */
[----:B------:R0:W-:Y:S04]  /*413b0*/  STL [R1+0x39c8], R9 ;  /* 0x0039c80901007387 */ /* 0x0001e80000100800 */
[----:B------:R1:W-:Y:S04]  /*413c0*/  STL [R1+0x39f0], R8 ;  /* 0x0039f00801007387 */ /* 0x0003e80000100800 */
[----:B------:R4:W-:Y:S01]  /*413d0*/  STL [R1+0x39d0], R7 ;  /* 0x0039d00701007387 */ /* 0x0009e20000100800 */
[----:B0-----:R-:W-:-:S02]  /*413e0*/  IADD3 R9, P0, R2, R47, RZ ;  /* 0x0000002f02097210 */ /* 0x001fc40007f1e0ff */
[----:B-1----:R-:W-:Y:S02]  /*413f0*/  LEA.HI.X.SX32 R8, R6, R3, 0x1, P6 ;  /* 0x0000000306087211 */ /* 0x002fe400030f0eff */
[----:B----4-:R-:W-:Y:S02]  /*41400*/  IADD3 R7, P6, R48, R47, RZ ;  /* 0x0000002f30077210 */ /* 0x010fe40007fde0ff */
[-C--:B------:R-:W-:Y:S02]  /*41410*/  LEA.HI.X.SX32 R6, R5, R3.reuse, 0x1, P5 ;  /* 0x0000000305067211 */ /* 0x080fe400028f0eff */
[-C--:B------:R-:W-:Y:S01]  /*41420*/  LEA.HI.X.SX32 R5, R4, R3.reuse, 0x1, P4 ;  /* 0x0000000304057211 */ /* 0x080fe200020f0eff */
[----:B------:R-:W-:Y:S01]  /*41430*/  STL [R1+0x39f4], R9 ;  /* 0x0039f40901007387 */ /* 0x000fe20000100800 */
[----:B------:R-:W-:-:S03]  /*41440*/  LEA.HI.X.SX32 R4, R55, R3, 0x1, P3 ;  /* 0x0000000337047211 */ /* 0x000fc600018f0eff */
[----:B------:R-:W-:Y:S04]  /*41450*/  STL [R1+0x39d8], R8 ;  /* 0x0039d80801007387 */ /* 0x000fe80000100800 */
[----:B------:R-:W-:Y:S04]  /*41460*/  STL [R1+0x2bd4], R7 ;  /* 0x002bd40701007387 */ /* 0x000fe80000100800 */
[----:B------:R0:W-:Y:S04]  /*41470*/  STL [R1+0x2bc0], R6 ;  /* 0x002bc00601007387 */ /* 0x0001e80000100800 */
[----:B------:R1:W-:Y:S04]  /*41480*/  STL [R1+0x2bc4], R5 ;  /* 0x002bc40501007387 */ /* 0x0003e80000100800 */
[----:B------:R4:W-:Y:S01]  /*41490*/  STL [R1+0x2bc8], R4 ;  /* 0x002bc80401007387 */ /* 0x0009e20000100800 */
[----:B0-----:R-:W-:-:S02]  /*414a0*/  LEA.HI.X.SX32 R6, R56, R3, 0x1, P2 ;  /* 0x0000000338067211 */ /* 0x001fc400010f0eff */
[-C--:B-1----:R-:W-:Y:S02]  /*414b0*/  LEA.HI.X.SX32 R5, R60, R3.reuse, 0x1, P1 ;  /* 0x000000033c057211 */ /* 0x082fe400008f0eff */
[-C--:B----4-:R-:W-:Y:S02]  /*414c0*/  LEA.HI.X.SX32 R4, R2, R3.reuse, 0x1, P0 ;  /* 0x0000000302047211 */ /* 0x090fe400000f0eff */
[----:B------:R-:W-:Y:S01]  /*414d0*/  LEA.HI.X.SX32 R2, R48, R3, 0x1, P6 ;  /* 0x0000000330027211 */ /* 0x000fe200030f0eff */
[----:B------:R0:W-:Y:S04]  /*414e0*/  STL [R1+0x2bcc], R6 ;  /* 0x002bcc0601007387 */ /* 0x0001e80000100800 */
[----:B------:R-:W-:Y:S04]  /*414f0*/  STL [R1+0x2bd0], R5 ;  /* 0x002bd00501007387 */ /* 0x000fe80000100800 */
[----:B------:R-:W-:Y:S04]  /*41500*/  STL [R1+0x2bd8], R4 ;  /* 0x002bd80401007387 */ /* 0x000fe80000100800 */
[----:B------:R1:W-:Y:S01]  /*41510*/  STL [R1+0x27dc], R2 ;  /* 0x0027dc0201007387 */ /* 0x0003e20000100800 */
[----:B0-----:R-:W-:-:S04]  /*41520*/  IADD3 R6, P3, R0, UR10, RZ ;  /* 0x0000000a00067c10 */ /* 0x001fc8000ff7e0ff */
[----:B-1----:R-:W-:Y:S02]  /*41530*/  LEA.HI.X.SX32 R2, R0, UR11, 0x1, P3 ;  /* 0x0000000b00027c11 */ /* 0x002fe400098f0eff */
[----:B--2---:R-:W-:-:S04]  /*41540*/  IADD3 R9, P0, R57, UR10, RZ ;  /* 0x0000000a39097c10 */ /* 0x004fc8000ff1e0ff */
[----:B------:R-:W-:Y:S01]  /*41550*/  LEA.HI.X.SX32 R5, R57, UR11, 0x1, P0 ;  /* 0x0000000b39057c11 */ /* 0x000fe200080f0eff */
[----:B------:R-:W-:Y:S01]  /*41560*/  STL [R1+0x273c], R9 ;  /* 0x00273c0901007387 */ /* 0x000fe20000100800 */
[C---:B---3--:R-:W-:Y:S02]  /*41570*/  IADD3 R8, P1, R58.reuse, UR10, RZ ;  /* 0x0000000a3a087c10 */ /* 0x048fe4000ff3e0ff */
[C---:B------:R-:W-:Y:S02]  /*41580*/  IADD3 R7, P2, R59.reuse, UR10, RZ ;  /* 0x0000000a3b077c10 */ /* 0x040fe4000ff5e0ff */
[----:B------:R-:W-:Y:S01]  /*41590*/  LEA.HI.X.SX32 R4, R58, UR11, 0x1, P1 ;  /* 0x0000000b3a047c11 */ /* 0x000fe200088f0eff */
[----:B------:R-:W-:Y:S04]  /*415a0*/  STL [R1+0x2744], R8 ;  /* 0x0027440801007387 */ /* 0x000fe80000100800 */
[----:B------:R-:W-:Y:S01]  /*415b0*/  STL [R1+0x274c], R7 ;  /* 0x00274c0701007387 */ /* 0x000fe20000100800 */
[----:B------:R-:W-:-:S03]  /*415c0*/  LEA.HI.X.SX32 R3, R59, UR11, 0x1, P2 ;  /* 0x0000000b3b037c11 */ /* 0x000fc600090f0eff */
[----:B------:R-:W-:Y:S04]  /*415d0*/  STL [R1+0x2754], R6 ;  /* 0x0027540601007387 */ /* 0x000fe80000100800 */
[----:B------:R-:W2:Y:S04]  /*415e0*/  LDL.LU R0, [R1+0x5694] ;  /* 0x0056940001007983 */ /* 0x000ea80000300800 */
[----:B------:R-:W-:Y:S04]  /*415f0*/  STL [R1+0x2738], R5 ;  /* 0x0027380501007387 */ /* 0x000fe80000100800 */
[----:B------:R-:W-:Y:S04]  /*41600*/  STL [R1+0x2740], R4 ;  /* 0x0027400401007387 */ /* 0x000fe80000100800 */
[----:B------:R-:W-:Y:S04]  /*41610*/  STL [R1+0x2748], R3 ;  /* 0x0027480301007387 */ /* 0x000fe80000100800 */
[----:B------:R-:W-:Y:S04]  /*41620*/  STL [R1+0x2750], R2 ;  /* 0x0027500201007387 */ /* 0x000fe80000100800 */
        /* <DEDUP_REMOVED lines=2025> */
[----:B------:R-:W-:Y:S01]  /*494c0*/  STL [R1+0x460], RZ ;  /* 0x000460ff01007387 */ /* 0x000fe20000100800 */
[----:B------:R-:W-:-:S02]  /*494d0*/  UIMAD UR13, UR8, 0x1f, URZ ;  /* 0x0000001f080d78a4 */ /* 0x000fc4000f8e023f */
[----:B------:R-:W-:Y:S02]  /*494e0*/  UIMAD UR11, UR8, 0x1e, URZ ;  /* 0x0000001e080b78a4 */ /* 0x000fe4000f8e023f */
[----:B------:R-:W-:Y:S02]  /*494f0*/  UIMAD UR9, UR8, 0x1d, URZ ;  /* 0x0000001d080978a4 */ /* 0x000fe4000f8e023f */
[----:B------:R-:W-:Y:S02]  /*49500*/  UIMAD UR60, UR8, 0x1c, URZ ;  /* 0x0000001c083c78a4 */ /* 0x000fe4000f8e023f */
[----:B------:R-:W-:Y:S02]  /*49510*/  UIMAD UR59, UR8, 0x1b, URZ ;  /* 0x0000001b083b78a4 */ /* 0x000fe4000f8e023f */
[----:B------:R-:W-:Y:S02]  /*49520*/  UIMAD UR58, UR8, 0x1a, URZ ;  /* 0x0000001a083a78a4 */ /* 0x000fe4000f8e023f */
        /* <DEDUP_REMOVED lines=9> */
[----:B------:R-:W-:Y:S02]  /*495c0*/  USHF.L.U32 UR48, UR8, 0x4, URZ ;  /* 0x0000000408307899 */ /* 0x000fe4000800063f */
[----:B------:R-:W-:Y:S02]  /*495d0*/  UIMAD UR47, UR8, 0xf, URZ ;  /* 0x0000000f082f78a4 */ /* 0x000fe4000f8e023f */
[----:B------:R-:W-:Y:S02]  /*495e0*/  UIMAD UR46, UR8, 0xe, URZ ;  /* 0x0000000e082e78a4 */ /* 0x000fe4000f8e023f */
[----:B------:R-:W-:-:S02]  /*495f0*/  UIMAD UR45, UR8, 0xd, URZ ;  /* 0x0000000d082d78a4 */ /* 0x000fc4000f8e023f */
[----:B------:R-:W-:Y:S02]  /*49600*/  UIMAD UR44, UR8, 0xc, URZ ;  /* 0x0000000c082c78a4 */ /* 0x000fe4000f8e023f */
[----:B------:R-:W-:Y:S02]  /*49610*/  USHF.L.U32 UR7, UR7, 0x5, URZ ;  /* 0x0000000507077899 */ /* 0x000fe4000800063f */
[----:B------:R-:W-:Y:S02]  /*49620*/  UIMAD UR43, UR8, 0xb, URZ ;  /* 0x0000000b082b78a4 */ /* 0x000fe4000f8e023f */
[----:B------:R-:W-:Y:S02]  /*49630*/  UIMAD UR42, UR8, 0xa, URZ ;  /* 0x0000000a082a78a4 */ /* 0x000fe4000f8e023f */
[----:B------:R-:W-:Y:S02]  /*49640*/  UIMAD UR41, UR8, 0x9, URZ ;  /* 0x00000009082978a4 */ /* 0x000fe4000f8e023f */
[----:B------:R-:W-:-:S02]  /*49650*/  USHF.L.U32 UR40, UR8, 0x3, URZ ;  /* 0x0000000308287899 */ /* 0x000fc4000800063f */
[----:B------:R-:W-:Y:S02]  /*49660*/  UIMAD UR39, UR8, 0x7, URZ ;  /* 0x00000007082778a4 */ /* 0x000fe4000f8e023f */
[----:B------:R-:W-:Y:S02]  /*49670*/  UIMAD UR38, UR8, 0x6, URZ ;  /* 0x00000006082678a4 */ /* 0x000fe4000f8e023f */
[----:B------:R-:W-:Y:S02]  /*49680*/  UIMAD UR37, UR8, 0x5, URZ ;  /* 0x00000005082578a4 */ /* 0x000fe4000f8e023f */
[----:B------:R-:W-:Y:S02]  /*49690*/  USHF.L.U32 UR36, UR8, 0x2, URZ ;  /* 0x0000000208247899 */ /* 0x000fe4000800063f */
[----:B------:R-:W-:Y:S02]  /*496a0*/  UIMAD UR35, UR8, 0x3, URZ ;  /* 0x00000003082378a4 */ /* 0x000fe4000f8e023f */
[----:B------:R-:W-:-:S02]  /*496b0*/  USHF.L.U32 UR34, UR8, 0x1, URZ ;  /* 0x0000000108227899 */ /* 0x000fc4000800063f */
[----:B------:R-:W-:Y:S02]  /*496c0*/  USHF.R.S32.HI UR33, URZ, 0x1f, UR8 ;  /* 0x0000001f3f217899 */ /* 0x000fe40008011408 */
[----:B------:R-:W-:Y:S02]  /*496d0*/  USHF.L.U32 UR32, UR8, 0x5, URZ ;  /* 0x0000000508207899 */ /* 0x000fe4000800063f */
[----:B------:R-:W-:Y:S02]  /*496e0*/  USHF.R.S32.HI UR12, URZ, 0x1f, UR13 ;  /* 0x0000001f3f0c7899 */ /* 0x000fe4000801140d */
[----:B------:R-:W-:Y:S02]  /*496f0*/  USHF.R.S32.HI UR10, URZ, 0x1f, UR11 ;  /* 0x0000001f3f0a7899 */ /* 0x000fe4000801140b */
[----:B------:R-:W-:Y:S02]  /*49700*/  USHF.R.S32.HI UR61, URZ, 0x1f, UR9 ;  /* 0x0000001f3f3d7899 */ /* 0x000fe40008011409 */
[----:B------:R-:W-:-:S02]  /*49710*/  USHF.R.S32.HI UR31, URZ, 0x1f, UR60 ;  /* 0x0000001f3f1f7899 */ /* 0x000fc4000801143c */
[----:B------:R-:W-:Y:S02]  /*49720*/  USHF.R.S32.HI UR30, URZ, 0x1f, UR59 ;  /* 0x0000001f3f1e7899 */ /* 0x000fe4000801143b */
[----:B------:R-:W-:Y:S02]  /*49730*/  USHF.R.S32.HI UR29, URZ, 0x1f, UR58 ;  /* 0x0000001f3f1d7899 */ /* 0x000fe4000801143a */
        /* <DEDUP_REMOVED lines=13> */
[----:B------:R-:W-:Y:S01]  /*49810*/  USHF.R.S32.HI UR15, URZ, 0x1f, UR44 ;  /* 0x0000001f3f0f7899 */ /* 0x000fe2000801142c */
[----:B------:R-:W-:Y:S01]  /*49820*/  IADD3 R11, P0, R9, UR13, RZ ;  /* 0x0000000d090b7c10 */ /* 0x000fe2000ff1e0ff */
[----:B------:R-:W0:Y:S01]  /*49830*/  LDC R58, c[0x0][0x230] ;  /* 0x00008c00ff3a7b82 */ /* 0x000e220000000800 */
[----:B------:R-:W-:Y:S01]  /*49840*/  IADD3 R12, P1, R8, UR13, RZ ;  /* 0x0000000d080c7c10 */ /* 0x000fe2000ff3e0ff */
[----:B------:R-:W-:Y:S01]  /*49850*/  USHF.R.S32.HI UR14, URZ, 0x1f, UR43 ;  /* 0x0000001f3f0e7899 */ /* 0x000fe2000801142b */
[----:B------:R-:W-:Y:S01]  /*49860*/  IADD3 R10, P2, R7, UR13, RZ ;  /* 0x0000000d070a7c10 */ /* 0x000fe2000ff5e0ff */
[----:B------:R1:W-:Y:S04]  /*49870*/  STL [R1+0x27e4], R11 ;  /* 0x0027e40b01007387 */ /* 0x0003e80000100800 */
[----:B------:R3:W-:Y:S04]  /*49880*/  STL [R1+0x27ec], R12 ;  /* 0x0027ec0c01007387 */ /* 0x0007e80000100800 */
[----:B------:R4:W-:Y:S01]  /*49890*/  STL [R1+0x27f4], R10 ;  /* 0x0027f40a01007387 */ /* 0x0009e20000100800 */
[----:B-1----:R-:W-:Y:S01]  /*498a0*/  IADD3 R11, P3, R6, UR13, RZ ;  /* 0x0000000d060b7c10 */ /* 0x002fe2000ff7e0ff */
[----:B------:R-:W-:Y:S01]  /*498b0*/  USHF.R.S32.HI UR13, URZ, 0x1f, UR42 ;  /* 0x0000001f3f0d7899 */ /* 0x000fe2000801142a */
[----:B---3--:R-:W-:-:S03]  /*498c0*/  IADD3.X R12, R4, UR12, RZ, P1, !PT ;  /* 0x0000000c040c7c10 */ /* 0x008fc60008ffe4ff */
[----:B------:R1:W-:Y:S01]  /*498d0*/  STL [R1+0x27fc], R11 ;  /* 0x0027fc0b01007387 */ /* 0x0003e20000100800 */
[----:B----4-:R-:W-:Y:S01]  /*498e0*/  IADD3.X R10, R5, UR12, RZ, P0, !PT ;  /* 0x0000000c050a7c10 */ /* 0x010fe200087fe4ff */
[----:B0-----:R-:W-:-:S04]  /*498f0*/  VIADD R58, R58, 0x1f ;  /* 0x0000001f3a3a7836 */ /* 0x001fc80000000000 */
[----:B------:R0:W-:Y:S01]  /*49900*/  STL [R1+0x27e0], R10 ;  /* 0x0027e00a01007387 */ /* 0x0001e20000100800 */
[----:B-1----:R-:W-:-:S03]  /*49910*/  IADD3.X R11, R3, UR12, RZ, P2, !PT ;  /* 0x0000000c030b7c10 */ /* 0x002fc600097fe4ff */
[----:B------:R1:W-:Y:S01]  /*49920*/  STL [R1+0x27e8], R12 ;  /* 0x0027e80c01007387 */ /* 0x0003e20000100800 */
[----:B------:R-:W-:-:S03]  /*49930*/  SHF.R.S32.HI R59, RZ, 0x1f, R58 ;  /* 0x0000001fff3b7819 */ /* 0x000fc6000001143a */
[----:B------:R3:W-:Y:S01]  /*49940*/  STL [R1+0x27f0], R11 ;  /* 0x0027f00b01007387 */ /* 0x0007e20000100800 */
[----:B------:R-:W-:Y:S02]  /*49950*/  LEA.HI R59, R59, R58, RZ, 0x5 ;  /* 0x0000003a3b3b7211 */ /* 0x000fe400078f28ff */
[----:B0-----:R-:W-:Y:S01]  /*49960*/  IADD3.X R10, R2, UR12, RZ, P3, !PT ;  /* 0x0000000c020a7c10 */ /* 0x001fe20009ffe4ff */
[----:B------:R-:W-:Y:S01]  /*49970*/  USHF.R.S32.HI UR12, URZ, 0x1f, UR41 ;  /* 0x0000001f3f0c7899 */ /* 0x000fe20008011429 */
[----:B-1----:R-:W-:-:S03]  /*49980*/  IADD3 R12, P1, R8, UR11, RZ ;  /* 0x0000000b080c7c10 */ /* 0x002fc6000ff3e0ff */
[----:B------:R0:W-:Y:S01]  /*49990*/  STL [R1+0x27f8], R10 ;  /* 0x0027f80a01007387 */ /* 0x0001e20000100800 */
[----:B---3--:R-:W-:-:S05]  /*499a0*/  IADD3 R11, P0, R9, UR11, RZ ;  /* 0x0000000b090b7c10 */ /* 0x008fca000ff1e0ff */
[----:B------:R1:W-:Y:S01]  /*499b0*/  STL [R1+0x2804], R11 ;  /* 0x0028040b01007387 */ /* 0x0003e20000100800 */
[----:B0-----:R-:W-:-:S03]  /*499c0*/  IADD3 R10, P2, R7, UR11, RZ ;  /* 0x0000000b070a7c10 */ /* 0x001fc6000ff5e0ff */
[----:B------:R0:W-:Y:S04]  /*499d0*/  STL [R1+0x280c], R12 ;  /* 0x00280c0c01007387 */ /* 0x0001e80000100800 */
[----:B------:R3:W-:Y:S01]  /*499e0*/  STL [R1+0x2814], R10 ;  /* 0x0028140a01007387 */ /* 0x0007e20000100800 */
[----:B-1----:R-:W-:Y:S01]  /*499f0*/  IADD3 R11, P3, R6, UR11, RZ ;  /* 0x0000000b060b7c10 */ /* 0x002fe2000ff7e0ff */
[----:B------:R-:W-:Y:S01]  /*49a00*/  USHF.R.S32.HI UR11, URZ, 0x1f, UR40 ;  /* 0x0000001f3f0b7899 */ /* 0x000fe20008011428 */
[----:B0-----:R-:W-:-:S03]  /*49a10*/  IADD3.X R12, R4, UR10, RZ, P1, !PT ;  /* 0x0000000a040c7c10 */ /* 0x001fc60008ffe4ff */
[----:B------:R0:W-:Y:S01]  /*49a20*/  STL [R1+0x281c], R11 ;  /* 0x00281c0b01007387 */ /* 0x0001e20000100800 */
[----:B---3--:R-:W-:-:S05]  /*49a30*/  IADD3.X R10, R5, UR10, RZ, P0, !PT ;  /* 0x0000000a050a7c10 */ /* 0x008fca00087fe4ff */
[----:B------:R1:W-:Y:S01]  /*49a40*/  STL [R1+0x2800], R10 ;  /* 0x0028000a01007387 */ /* 0x0003e20000100800 */
[----:B0-----:R-:W-:-:S03]  /*49a50*/  IADD3.X R11, R3, UR10, RZ, P2, !PT ;  /* 0x0000000a030b7c10 */ /* 0x001fc600097fe4ff */
[----:B------:R0:W-:Y:S04]  /*49a60*/  STL [R1+0x2808], R12 ;  /* 0x0028080c01007387 */ /* 0x0001e80000100800 */
[----:B------:R3:W-:Y:S01]  /*49a70*/  STL [R1+0x2810], R11 ;  /* 0x0028100b01007387 */ /* 0x0007e20000100800 */
[----:B-1----:R-:W-:Y:S01]  /*49a80*/  IADD3.X R10, R2, UR10, RZ, P3, !PT ;  /* 0x0000000a020a7c10 */ /* 0x002fe20009ffe4ff */
[----:B------:R-:W-:Y:S01]  /*49a90*/  USHF.R.S32.HI UR10, URZ, 0x1f, UR39 ;  /* 0x0000001f3f0a7899 */ /* 0x000fe20008011427 */
[----:B0-----:R-:W-:-:S03]  /*49aa0*/  IADD3 R12, P1, R8, UR9, RZ ;  /* 0x00000009080c7c10 */ /* 0x001fc6000ff3e0ff */
        /* <DEDUP_REMOVED lines=31> */
[----:B------:R-:W-:Y:S04]  /*49ca0*/  STL [R1+0x2848], R12 ;  /* 0x0028480c01007387 */ /* 0x000fe80000100800 */
[----:B------:R0:W-:Y:S01]  /*49cb0*/  STL [R1+0x2850], R11 ;  /* 0x0028500b01007387 */ /* 0x0001e20000100800 */
[----:B-1----:R-:W-:Y:S01]  /*49cc0*/  IADD3.X R10, R2, UR31, RZ, P3, !PT ;  /* 0x0000001f020a7c10 */ /* 0x002fe20009ffe4ff */
[----:B------:R-:W-:-:S04]  /*49cd0*/  USHF.R.S32.HI UR31, URZ, 0x1f, UR35 ;  /* 0x0000001f3f1f7899 */ /* 0x000fc80008011423 */
[----:B------:R1:W-:Y:S01]  /*49ce0*/  STL [R1+0x2858], R10 ;  /* 0x0028580a01007387 */ /* 0x0003e20000100800 */
[----:B0-----:R-:W-:-:S05]  /*49cf0*/  IADD3 R11, P0, R9, UR59, RZ ;  /* 0x0000003b090b7c10 */ /* 0x001fca000ff1e0ff */
[----:B------:R0:W-:Y:S01]  /*49d00*/  STL [R1+0x2864], R11 ;  /* 0x0028640b01007387 */ /* 0x0001e20000100800 */
[----:B-1----:R-:W-:-:S04]  /*49d10*/  IADD3 R10, P1, R8, UR59, RZ ;  /* 0x0000003b080a7c10 */ /* 0x002fc8000ff3e0ff */
[----:B------:R-:W-:Y:S01]  /*49d20*/  IADD3.X R12, R4, UR30, RZ, P1, !PT ;  /* 0x0000001e040c7c10 */ /* 0x000fe20008ffe4ff */
[----:B------:R1:W-:Y:S01]  /*49d30*/  STL [R1+0x286c], R10 ;  /* 0x00286c0a01007387 */ /* 0x0003e20000100800 */
[----:B0-----:R-:W-:Y:S02]  /*49d40*/  IADD3 R11, P3, R6, UR59, RZ ;  /* 0x0000003b060b7c10 */ /* 0x001fe4000ff7e0ff */
[----:B-1----:R-:W-:Y:S01]  /*49d50*/  IADD3 R10, P2, R7, UR59, RZ ;  /* 0x0000003b070a7c10 */ /* 0x002fe2000ff5e0ff */
[----:B------:R-:W-:-:S04]  /*49d60*/  USHF.R.S32.HI UR59, URZ, 0x1f, UR34 ;  /* 0x0000001f3f3b7899 */ /* 0x000fc80008011422 */
[----:B------:R0:W-:Y:S04]  /*49d70*/  STL [R1+0x2874], R10 ;  /* 0x0028740a01007387 */ /* 0x0001e80000100800 */
[----:B------:R1:W-:Y:S01]  /*49d80*/  STL [R1+0x287c], R11 ;  /* 0x00287c0b01007387 */ /* 0x0003e20000100800 */
[----:B0-----:R-:W-:Y:S02]  /*49d90*/  SHF.R.S32.HI R10, RZ, 0x5, R59 ;  /* 0x00000005ff0a7819 */ /* 0x001fe4000001143b */
[----:B------:R-:W-:Y:S02]  /*49da0*/  IADD3.X R10, R3, UR30, RZ, P2, !PT ;  /* 0x0000001e030a7c10 */ /* 0x000fe400097fe4ff */
[----:B-1----:R-:W-:-:S05]  /*49db0*/  IADD3.X R11, R5, UR30, RZ, P0, !PT ;  /* 0x0000001e050b7c10 */ /* 0x002fca00087fe4ff */
[----:B------:R0:W-:Y:S04]  /*49dc0*/  STL [R1+0x2860], R11 ;  /* 0x0028600b01007387 */ /* 0x0001e80000100800 */
[----:B------:R1:W-:Y:S04]  /*49dd0*/  STL [R1+0x2868], R12 ;  /* 0x0028680c01007387 */ /* 0x0003e80000100800 */
[----:B------:R3:W-:Y:S01]  /*49de0*/  STL [R1+0x2870], R10 ;  /* 0x0028700a01007387 */ /* 0x0007e20000100800 */
        /* <DEDUP_REMOVED lines=8> */
[----:B------:R-:W-:Y:S01]  /*49e70*/  STL [R1+0x2894], R11 ;  /* 0x0028940b01007387 */ /* 0x000fe20000100800 */
[----:B-1----:R-:W-:Y:S01]  /*49e80*/  IADD3 R10, P2, R6, UR58, RZ ;  /* 0x0000003a060a7c10 */ /* 0x002fe2000ff5e0ff */
[----:B------:R-:W-:-:S04]  /*49e90*/  USHF.R.S32.HI UR58, URZ, 0x1f, UR7 ;  /* 0x0000001f3f3a7899 */ /* 0x000fc80008011407 */
[----:B------:R0:W-:Y:S04]  /*49ea0*/  STL [R1+0x289c], R10 ;  /* 0x00289c0a01007387 */ /* 0x0001e80000100800 */
[----:B------:R-:W-:Y:S01]  /*49eb0*/  STL [R1+0x464], RZ ;  /* 0x000464ff01007387 */ /* 0x000fe20000100800 */
[C---:B--2---:R-:W-:Y:S02]  /*49ec0*/  LOP3.LUT R12, R0.reuse, 0x40, RZ, 0x3c, !PT ;  /* 0x00000040000c7812 */ /* 0x044fe400078e3cff */
[C---:B0-----:R-:W-:Y:S01]  /*49ed0*/  LOP3.LUT R10, R0.reuse, 0x20, RZ, 0x3c, !PT ;  /* 0x00000020000a7812 */ /* 0x041fe200078e3cff */
[----:B------:R-:W-:Y:S01]  /*49ee0*/  STL [R1+0x468], RZ ;  /* 0x000468ff01007387 */ /* 0x000fe20000100800 */
[----:B------:R-:W-:Y:S02]  /*49ef0*/  LOP3.LUT R11, R0, 0x60, RZ, 0x3c, !PT ;  /* 0x00000060000b7812 */ /* 0x000fe400078e3cff */
[----:B------:R-:W-:Y:S01]  /*49f00*/  IADD3 R10, P1, R9, UR57, RZ ;  /* 0x00000039090a7c10 */ /* 0x000fe2000ff3e0ff */
        /* <DEDUP_REMOVED lines=21> */
[----:B------:R0:W-:Y:S04]  /*4a060*/  STL [R1+0x3d40], R12 ;  /* 0x003d400c01007387 */ /* 0x0001e80000100800 */
[----:B------:R1:W-:Y:S04]  /*4a070*/  STL [R1+0x3d3c], R11 ;  /* 0x003d3c0b01007387 */ /* 0x0003e80000100800 */
[----:B------:R2:W-:Y:S01]  /*4a080*/  STL [R1+0x28a4], R10 ;  /* 0x0028a40a01007387 */ /* 0x0005e20000100800 */
[----:B0-----:R-:W-:-:S02]  /*4a090*/  IADD3 R12, P0, R8, UR57, RZ ;  /* 0x00000039080c7c10 */ /* 0x001fc4000ff1e0ff */
[----:B-1----:R-:W-:-:S03]  /*4a0a0*/  IADD3 R11, P6, R7, UR57, RZ ;  /* 0x00000039070b7c10 */ /* 0x002fc6000ffde0ff */
[----:B------:R0:W-:Y:S01]  /*4a0b0*/  STL [R1+0x28ac], R12 ;  /* 0x0028ac0c01007387 */ /* 0x0001e20000100800 */
[----:B--2---:R-:W-:-:S03]  /*4a0c0*/  IADD3.X R10, R5, UR29, RZ, P5, !PT ;  /* 0x0000001d050a7c10 */ /* 0x004fc6000affe4ff */
[----:B------:R1:W-:Y:S04]  /*4a0d0*/  STL [R1+0x28b4], R11 ;  /* 0x0028b40b01007387 */ /* 0x0003e80000100800 */
[----:B------:R2:W-:Y:S01]  /*4a0e0*/  STL [R1+0x2880], R10 ;  /* 0x0028800a01007387 */ /* 0x0005e20000100800 */
[----:B0-----:R-:W-:Y:S02]  /*4a0f0*/  IADD3 R12, P5, R6, UR57, RZ ;  /* 0x00000039060c7c10 */ /* 0x001fe4000ffbe0ff */
[----:B-1----:R-:W-:-:S03]  /*4a100*/  IADD3.X R11, R4, UR29, RZ, P4, !PT ;  /* 0x0000001d040b7c10 */ /* 0x002fc6000a7fe4ff */
[----:B------:R0:W-:Y:S01]  /*4a110*/  STL [R1+0x28bc], R12 ;  /* 0x0028bc0c01007387 */ /* 0x0001e20000100800 */
[----:B--2---:R-:W-:-:S03]  /*4a120*/  IADD3 R10, P4, R9, UR56, RZ ;  /* 0x00000038090a7c10 */ /* 0x004fc6000ff9e0ff */
[----:B------:R1:W-:Y:S04]  /*4a130*/  STL [R1+0x2888], R11 ;  /* 0x0028880b01007387 */ /* 0x0003e80000100800 */
[----:B------:R2:W-:Y:S01]  /*4a140*/  STL [R1+0x28c4], R10 ;  /* 0x0028c40a01007387 */ /* 0x0005e20000100800 */
[----:B0-----:R-:W-:Y:S02]  /*4a150*/  IADD3.X R12, R3, UR29, RZ, P3, !PT ;  /* 0x0000001d030c7c10 */ /* 0x001fe40009ffe4ff */
        /* <DEDUP_REMOVED lines=361> */
[----:B------:R-:W-:Y:S01]  /*4b7f0*/  STL [R1+0x2b60], R12 ;  /* 0x002b600c01007387 */ /* 0x000fe20000100800 */
[----:B--2---:R-:W-:-:S03]  /*4b800*/  IADD3.X R10, R4, UR31, RZ, P3, !PT ;  /* 0x0000001f040a7c10 */ /* 0x004fc60009ffe4ff */
[----:B------:R0:W-:Y:S01]  /*4b810*/  STL [R1+0x2b9c], R11 ;  /* 0x002b9c0b01007387 */ /* 0x0001e20000100800 */
[----:B------:R-:W-:-:S03]  /*4b820*/  IADD3 R9, P3, R9, UR8, RZ ;  /* 0x0000000809097c10 */ /* 0x000fc6000ff7e0ff */
[----:B------:R1:W-:Y:S04]  /*4b830*/  STL [R1+0x2b68], R10 ;  /* 0x002b680a01007387 */ /* 0x0003e80000100800 */
[----:B------:R2:W-:Y:S01]  /*4b840*/  STL [R1+0x2ba4], R9 ;  /* 0x002ba40901007387 */ /* 0x0005e20000100800 */
[----:B0-----:R-:W-:Y:S02]  /*4b850*/  IADD3.X R11, R3, UR31, RZ, P2, !PT ;  /* 0x0000001f030b7c10 */ /* 0x001fe400097fe4ff */
[----:B-1----:R-:W-:-:S03]  /*4b860*/  IADD3 R10, P2, R8, UR8, RZ ;  /* 0x00000008080a7c10 */ /* 0x002fc6000ff5e0ff */
[----:B------:R-:W-:Y:S01]  /*4b870*/  STL [R1+0x2b70], R11 ;  /* 0x002b700b01007387 */ /* 0x000fe20000100800 */
[----:B--2---:R-:W-:-:S03]  /*4b880*/  IADD3.X R9, R2, UR31, RZ, P1, !PT ;  /* 0x0000001f02097c10 */ /* 0x004fc60008ffe4ff */
[----:B------:R-:W-:Y:S01]  /*4b890*/  STL [R1+0x2bac], R10 ;  /* 0x002bac0a01007387 */ /* 0x000fe20000100800 */
[----:B------:R-:W-:Y:S02]  /*4b8a0*/  IADD3 R8, P1, R7, UR8, RZ ;  /* 0x0000000807087c10 */ /* 0x000fe4000ff3e0ff */
[C---:B------:R-:W-:Y:S01]  /*4b8b0*/  IADD3.X R7, R5.reuse, UR59, RZ, P0, !PT ;  /* 0x0000003b05077c10 */ /* 0x040fe200087fe4ff */
[----:B------:R-:W-:Y:S01]  /*4b8c0*/  STL [R1+0x2b78], R9 ;  /* 0x002b780901007387 */ /* 0x000fe20000100800 */
[----:B------:R-:W-:Y:S02]  /*4b8d0*/  IADD3 R6, P0, R6, UR8, RZ ;  /* 0x0000000806067c10 */ /* 0x000fe4000ff1e0ff */
[----:B------:R-:W-:Y:S01]  /*4b8e0*/  IADD3.X R5, R5, UR33, RZ, P3, !PT ;  /* 0x0000002105057c10 */ /* 0x000fe20009ffe4ff */
[----:B------:R0:W-:Y:S04]  /*4b8f0*/  STL [R1+0x2bb4], R8 ;  /* 0x002bb40801007387 */ /* 0x0001e80000100800 */
[----:B------:R1:W-:Y:S04]  /*4b900*/  STL [R1+0x2b80], R7 ;  /* 0x002b800701007387 */ /* 0x0003e80000100800 */
[----:B------:R2:W-:Y:S01]  /*4b910*/  STL [R1+0x2bbc], R6 ;  /* 0x002bbc0601007387 */ /* 0x0005e20000100800 */
[----:B0-----:R-:W-:-:S02]  /*4b920*/  IADD3.X R8, R4, UR59, RZ, P6, !PT ;  /* 0x0000003b04087c10 */ /* 0x001fc4000b7fe4ff */
[----:B------:R-:W-:Y:S02]  /*4b930*/  IADD3.X R4, R4, UR33, RZ, P2, !PT ;  /* 0x0000002104047c10 */ /* 0x000fe400097fe4ff */
[C---:B-1----:R-:W-:Y:S01]  /*4b940*/  IADD3.X R7, R3.reuse, UR59, RZ, P5, !PT ;  /* 0x0000003b03077c10 */ /* 0x042fe2000affe4ff */
[----:B------:R0:W-:Y:S01]  /*4b950*/  STL [R1+0x2b88], R8 ;  /* 0x002b880801007387 */ /* 0x0001e20000100800 */
[----:B------:R-:W-:Y:S02]  /*4b960*/  IADD3.X R3, R3, UR33, RZ, P1, !PT ;  /* 0x0000002103037c10 */ /* 0x000fe40008ffe4ff */
[C---:B--2---:R-:W-:Y:S01]  /*4b970*/  IADD3.X R6, R2.reuse, UR59, RZ, P4, !PT ;  /* 0x0000003b02067c10 */ /* 0x044fe2000a7fe4ff */
[----:B------:R0:W-:Y:S01]  /*4b980*/  STL [R1+0x2b90], R7 ;  /* 0x002b900701007387 */ /* 0x0001e20000100800 */
[----:B------:R-:W-:-:S03]  /*4b990*/  IADD3.X R2, R2, UR33, RZ, P0, !PT ;  /* 0x0000002102027c10 */ /* 0x000fc600087fe4ff */
[----:B------:R0:W-:Y:S04]  /*4b9a0*/  STL [R1+0x2b98], R6 ;  /* 0x002b980601007387 */ /* 0x0001e80000100800 */
[----:B------:R0:W-:Y:S04]  /*4b9b0*/  STL [R1+0x2ba0], R5 ;  /* 0x002ba00501007387 */ /* 0x0001e80000100800 */
[----:B------:R0:W-:Y:S04]  /*4b9c0*/  STL [R1+0x2ba8], R4 ;  /* 0x002ba80401007387 */ /* 0x0001e80000100800 */
[----:B------:R0:W-:Y:S04]  /*4b9d0*/  STL [R1+0x2bb8], R2 ;  /* 0x002bb80201007387 */ /* 0x0001e80000100800 */
[----:B------:R0:W-:Y:S02]  /*4b9e0*/  STL [R1+0x2bb0], R3 ;  /* 0x002bb00301007387 */ /* 0x0001e40000100800 */
.L_x_1:
[----:B01----:R-:W2:Y:S01]  /*4b9f0*/  LDL R5, [R1+0x2750] ;  /* 0x0027500001057983 */ /* 0x003ea20000100800 */
[----:B------:R-:W0:Y:S03]  /*4ba00*/  LDC R2, c[0x0][0x230] ;  /* 0x00008c00ff027b82 */ /* 0x000e260000000800 */
[----:B--2---:R1:W-:Y:S04]  /*4ba10*/  STL [R1+0x7c44], R5 ;  /* 0x007c440501007387 */ /* 0x0043e80000100800 */
[----:B------:R-:W2:Y:S04]  /*4ba20*/  LDL R4, [R1+0x2754] ;  /* 0x0027540001047983 */ /* 0x000ea80000100800 */
[----:B-1----:R-:W0:Y:S04]  /*4ba30*/  LDL R5, [R1+0x2790] ;  /* 0x0027900001057983 */ /* 0x002e280000100800 */
[----:B------:R-:W-:Y:S04]  /*4ba40*/  STL [R1+0x7c0c], R61 ;  /* 0x007c0c3d01007387 */ /* 0x000fe80000100800 */
        /* <DEDUP_REMOVED lines=13> */
[----:B------:R1:W-:Y:S04]  /*4bb20*/  STL [R1+0x7c40], R60 ;  /* 0x007c403c01007387 */ /* 0x0003e80000100800 */
        /* <DEDUP_REMOVED lines=55> */
[----:B-----5:R-:W-:Y:S04]  /*4bea0*/  STL [R1+0x73c0], R0 ;  /* 0x0073c00001007387 */ /* 0x020fe80000100800 */
        /* <DEDUP_REMOVED lines=264> */
[----:B------:R-:W-:Y:S01]  /*4cf30*/  STL [R1+0x7ab8], R0 ;  /* 0x007ab80001007387 */ /* 0x000fe20000100800 */
[----:B0-----:R-:W-:-:S03]  /*4cf40*/  IMAD R2, R5, -0x20, R2 ;  /* 0xffffffe005027824 */ /* 0x001fc600078e0202 */
[----:B------:R-:W-:Y:S04]  /*4cf50*/  STL [R1+0x7ac0], R0 ;  /* 0x007ac00001007387 */ /* 0x000fe80000100800 */
[----:B------:R-:W-:Y:S04]  /*4cf60*/  STL [R1+0x7ac8], R0 ;  /* 0x007ac80001007387 */ /* 0x000fe80000100800 */
[----:B------:R-:W-:Y:S04]  /*4cf70*/  STL [R1+0x7ad0], R0 ;  /* 0x007ad00001007387 */ /* 0x000fe80000100800 */
[----:B------:R-:W-:Y:S04]  /*4cf80*/  STL [R1+0x7ad8], R0 ;  /* 0x007ad80001007387 */ /* 0x000fe80000100800 */
[----:B------:R-:W2:Y:S01]  /*4cf90*/  LDL.LU R5, [R1+0x7c44] ;  /* 0x007c440001057983 */ /* 0x000ea20000300800 */
[----:B------:R-:W-:-:S02]  /*4cfa0*/  ISETP.GT.AND P0, PT, R2, RZ, PT ;  /* 0x000000ff0200720c */ /* 0x000fc40003f04270 */
[----:B-1----:R-:W-:-:S11]  /*4cfb0*/  PRMT R60, RZ, 0x7610, R60 ;  /* 0x00007610ff3c7816 */ /* 0x002fd6000000003c */
[----:B--2---:R-:W2:Y:S04]  /*4cfc0*/  @P0 LDG.E.U8 R60, desc[UR4][R4.64] ;  /* 0x00000004043c0981 */ /* 0x004ea8000c1e1100 */
[----:B--2---:R0:W-:Y:S04]  /*4cfd0*/  STL [R1+0x118], R60 ;  /* 0x0001183c01007387 */ /* 0x0041e80000100800 */
[----:B0-----:R-:W2:Y:S04]  /*4cfe0*/  LDL.LU R60, [R1+0x7c40] ;  /* 0x007c4000013c7983 */ /* 0x001ea80000300800 */
[----:B------:R-:W3:Y:S04]  /*4cff0*/  LDL R4, [R1+0x2748] ;  /* 0x0027480001047983 */ /* 0x000ee80000100800 */
[----:B------:R-:W3:Y:S01]  /*4d000*/  LDL R5, [R1+0x274c] ;  /* 0x00274c0001057983 */ /* 0x000ee20000100800 */
[----:B------:R-:W-:-:S02]  /*4d010*/  PRMT R61, RZ, 0x7610, R61 ;  /* 0x00007610ff3d7816 */ /* 0x000fc4000000003d */
[----:B---3--:R-:W-:-:S04]  /*4d020*/  @P0 LOP3.LUT R5, R5, R4, RZ, 0x3c, !PT ;  /* 0x0000000405050212 */ /* 0x008fc800078e3cff */
[----:B------:R-:W-:-:S04]  /*4d030*/  @P0 LOP3.LUT R4, R5, R4, RZ, 0x3c, !PT ;  /* 0x0000000405040212 */ /* 0x000fc800078e3cff */
[----:B------:R-:W-:-:S05]  /*4d040*/  @P0 LOP3.LUT R5, R5, R4, RZ, 0x3c, !PT ;  /* 0x0000000405050212 */ /* 0x000fca00078e3cff */
[----:B------:R-:W3:Y:S04]  /*4d050*/  @P0 LDG.E.U8 R61, desc[UR4][R4.64] ;  /* 0x00000004043d0981 */ /* 0x000ee8000c1e1100 */
[----:B---3--:R0:W-:Y:S04]  /*4d060*/  STL [R1+0x114], R61 ;  /* 0x0001143d01007387 */ /* 0x0081e80000100800 */
[----:B0-----:R-:W3:Y:S04]  /*4d070*/  LDL.LU R61, [R1+0x7c3c] ;  /* 0x007c3c00013d7983 */ /* 0x001ee80000300800 */
[----:B------:R-:W4:Y:S04]  /*4d080*/  LDL R4, [R1+0x2740] ;  /* 0x0027400001047983 */ /* 0x000f280000100800 */
[----:B------:R-:W4:Y:S01]  /*4d090*/  LDL R5, [R1+0x2744] ;  /* 0x0027440001057983 */ /* 0x000f220000100800 */
[----:B--2---:R-:W-:-:S02]  /*4d0a0*/  PRMT R60, RZ, 0x7610, R60 ;  /* 0x00007610ff3c7816 */ /* 0x004fc4000000003c */
[----:B----4-:R-:W-:-:S04]  /*4d0b0*/  @P0 LOP3.LUT R5, R5, R4, RZ, 0x3c, !PT ;  /* 0x0000000405050212 */ /* 0x010fc800078e3cff */
[----:B------:R-:W-:-:S04]  /*4d0c0*/  @P0 LOP3.LUT R4, R5, R4, RZ, 0x3c, !PT ;  /* 0x0000000405040212 */ /* 0x000fc800078e3cff */
[----:B------:R-:W-:-:S05]  /*4d0d0*/  @P0 LOP3.LUT R5, R5, R4, RZ, 0x3c, !PT ;  /* 0x0000000405050212 */ /* 0x000fca00078e3cff */
[----:B------:R-:W2:Y:S04]  /*4d0e0*/  @P0 LDG.E.U8 R60, desc[UR4][R4.64] ;  /* 0x00000004043c0981 */ /* 0x000ea8000c1e1100 */
[----:B--2---:R0:W-:Y:S04]  /*4d0f0*/  STL [R1+0x110], R60 ;  /* 0x0001103c01007387 */ /* 0x0041e80000100800 */
[----:B0-----:R-:W2:Y:S04]  /*4d100*/  LDL.LU R60, [R1+0x7c38] ;  /* 0x007c3800013c7983 */ /* 0x001ea80000300800 */
[----:B------:R-:W4:Y:S04]  /*4d110*/  LDL R4, [R1+0x2738] ;  /* 0x0027380001047983 */ /* 0x000f280000100800 */
[----:B------:R-:W4:Y:S01]  /*4d120*/  LDL R5, [R1+0x273c] ;  /* 0x00273c0001057983 */ /* 0x000f220000100800 */
[----:B---3--:R-:W-:-:S02]  /*4d130*/  PRMT R61, RZ, 0x7610, R61 ;  /* 0x00007610ff3d7816 */ /* 0x008fc4000000003d */
[----:B----4-:R-:W-:-:S04]  /*4d140*/  @P0 LOP3.LUT R5, R5, R4, RZ, 0x3c, !PT ;  /* 0x0000000405050212 */ /* 0x010fc800078e3cff */
[----:B------:R-:W-:-:S04]  /*4d150*/  @P0 LOP3.LUT R4, R5, R4, RZ, 0x3c, !PT ;  /* 0x0000000405040212 */ /* 0x000fc800078e3cff */
[----:B------:R-:W-:-:S05]  /*4d160*/  @P0 LOP3.LUT R5, R5, R4, RZ, 0x3c, !PT ;  /* 0x0000000405050212 */ /* 0x000fca00078e3cff */
[----:B------:R-:W3:Y:S01]  /*4d170*/  @P0 LDG.E.U8 R61, desc[UR4][R4.64] ;  /* 0x00000004043d0981 */ /* 0x000ee2000c1e1100 */
[----:B------:R-:W-:-:S03]  /*4d180*/  ISETP.GT.AND P1, PT, R2, 0x1, PT ;  /* 0x000000010200780c */ /* 0x000fc60003f24270 */
        /* <DEDUP_REMOVED lines=105> */
[----:B------:R-:W-:-:S02]  /*4d820*/  PRMT R59, RZ, 0x7610, R59 ;  /* 0x00007610ff3b7816 */ /* 0x000fc4000000003b */
[----:B----4-:R-:W-:-:S04]  /*4d830*/  @P1 LOP3.LUT R5, R5, R4, RZ, 0x3c, !PT ;  /* 0x0000000405051212 */ /* 0x010fc800078e3cff */
[----:B------:R-:W-:-:S04]  /*4d840*/  @P1 LOP3.LUT R4, R5, R4, RZ, 0x3c, !PT ;  /* 0x0000000405041212 */ /* 0x000fc800078e3cff */
[----:B------:R-:W-:-:S05]  /*4d850*/  @P1 LOP3.LUT R5, R5, R4, RZ, 0x3c, !PT ;  /* 0x0000000405051212 */ /* 0x000fca00078e3cff */
[----:B------:R-:W4:Y:S01]  /*4d860*/  @P1 LDG.E.U8 R59, desc[UR4][R4.64] ;  /* 0x00000004043b1981 */ /* 0x000f22000c1e1100 */
[----:B------:R-:W-:-:S03]  /*4d870*/  ISETP.GT.AND P0, PT, R2, 0x4, PT ;  /* 0x000000040200780c */ /* 0x000fc60003f04270 */
[----:B----4-:R0:W-:Y:S04]  /*4d880*/  STL [R1+0xdc], R59 ;  /* 0x0000dc3b01007387 */ /* 0x0101e80000100800 */
[----:B0-----:R-:W4:Y:S04]  /*4d890*/  LDL.LU R59, [R1+0x7c04] ;  /* 0x007c0400013b7983 */ /* 0x001f280000300800 */
        /* <DEDUP_REMOVED lines=9> */
[----:B------:R-:W2:Y:S04]  /*4d930*/  LDL R4, [R1+0x2b50] ;  /* 0x002b500001047983 */ /* 0x000ea80000100800 */
[----:B------:R-:W2:Y:S01]  /*4d940*/  LDL R5, [R1+0x2b54] ;  /* 0x002b540001057983 */ /* 0x000ea20000100800 */
[----:B------:R-:W-:-:S02]  /*4d950*/  PRMT R57, RZ, 0x7610, R57 ;  /* 0x00007610ff397816 */ /* 0x000fc40000000039 */
[----:B--2---:R-:W-:-:S04]  /*4d960*/  @P0 LOP3.LUT R5, R5, R4, RZ, 0x3c, !PT ;  /* 0x0000000405050212 */ /* 0x004fc800078e3cff */
        /* <DEDUP_REMOVED lines=11> */
[----:B------:R-:W4:Y:S04]  /*4da20*/  @P0 LDG.E.U8 R56, desc[UR4][R4.64] ;  /* 0x0000000404380981 */ /* 0x000f28000c1e1100 */
        /* <DEDUP_REMOVED lines=8> */
[----:B------:R-:W3:Y:S01]  /*4dab0*/  @P0 LDG.E.U8 R55, desc[UR4][R4.64] ;  /* 0x0000000404370981 */ /* 0x000ee2000c1e1100 */
[----:B------:R-:W-:-:S03]  /*4dac0*/  ISETP.GT.AND P1, PT, R2, 0x5, PT ;  /* 0x000000050200780c */ /* 0x000fc60003f24270 */
        /* <DEDUP_REMOVED lines=35> */
[----:B------:R-:W2:Y:S01]  /*4dd00*/  @P1 LDG.E.U8 R51, desc[UR4][R4.64] ;  /* 0x0000000404331981 */ /* 0x000ea2000c1e1100 */
[----:B------:R-:W-:-:S03]  /*4dd10*/  ISETP.GT.AND P0, PT, R2, 0x6, PT ;  /* 0x000000060200780c */ /* 0x000fc60003f04270 */
        /* <DEDUP_REMOVED lines=415> */
[----:B------:R0:W2:Y:S04]  /*4f710*/  @P1 LDG.E.U8 R0, desc[UR4][R4.64] ;  /* 0x0000000404001981 */ /* 0x0000a8000c1e1100 */
[----:B------:R-:W0:Y:S04]  /*4f720*/  LDL R4, [R1+0x29b0] ;  /* 0x0029b00001047983 */ /* 0x000e280000100800 */
[----:B------:R-:W0:Y:S01]  /*4f730*/  LDL R5, [R1+0x29b4] ;  /* 0x0029b40001057983 */ /* 0x000e220000100800 */
[----:B------:R-:W-:Y:S02]  /*4f740*/  PRMT R6, RZ, 0x7610, R6 ;  /* 0x00007610ff067816 */ /* 0x000fe40000000006 */
[----:B0-----:R-:W-:-:S04]  /*4f750*/  @P1 LOP3.LUT R5, R5, R4, RZ, 0x3c, !PT ;  /* 0x0000000405051212 */ /* 0x001fc800078e3cff */
[----:B------:R-:W-:-:S04]  /*4f760*/  @P1 LOP3.LUT R4, R5, R4, RZ, 0x3c, !PT ;  /* 0x0000000405041212 */ /* 0x000fc800078e3cff */
[----:B------:R-:W-:-:S05]  /*4f770*/  @P1 LOP3.LUT R5, R5, R4, RZ, 0x3c, !PT ;  /* 0x0000000405051212 */ /* 0x000fca00078e3cff */
[----:B------:R-:W4:Y:S04]  /*4f780*/  @P1 LDG.E.U8 R6, desc[UR4][R4.64] ;  /* 0x0000000404061981 */ /* 0x000f28000c1e1100 */
[----:B--2---:R0:W-:Y:S04]  /*4f790*/  STL [R1+0x8], R0 ;  /* 0x0000080001007387 */ /* 0x0041e80000100800 */
[----:B0-----:R-:W2:Y:S04]  /*4f7a0*/  LDL R0, [R1+0x2994] ;  /* 0x0029940001007983 */ /* 0x001ea80000100800 */
        /* <DEDUP_REMOVED lines=9> */
[----:B---3--:R0:W-:Y:S04]  /*4f840*/  STL [R1], R3 ;  /* 0x0000000301007387 */ /* 0x0081e80000100800 */
        /* <DEDUP_REMOVED lines=8> */
[----:B------:R-:W4:Y:S04]  /*4f8d0*/  LDL R4, [R1+0x2998] ;  /* 0x0029980001047983 */ /* 0x000f280000100800 */
[----:B------:R-:W4:Y:S01]  /*4f8e0*/  LDL R5, [R1+0x299c] ;  /* 0x00299c0001057983 */ /* 0x000f220000100800 */
[----:B------:R-:W-:Y:S02]  /*4f8f0*/  ISETP.GT.AND P0, PT, R2, 0x12, PT ;  /* 0x000000120200780c */ /* 0x000fe40003f04270 */
[----:B------:R-:W-:Y:S01]  /*4f900*/  PRMT R60, RZ, 0x7610, R60 ;  /* 0x00007610ff3c7816 */ /* 0x000fe2000000003c */
[----:B--2---:R0:W-:Y:S04]  /*4f910*/  STL [R1+0x7b20], R61 ;  /* 0x007b203d01007387 */ /* 0x0041e80000100800 */
[----:B0-----:R-:W2:Y:S06]  /*4f920*/  LDL R61, [R1+0x2990] ;  /* 0x00299000013d7983 */ /* 0x001eac0000100800 */
[----:B----4-:R-:W-:-:S04]  /*4f930*/  @P0 LOP3.LUT R5, R5, R4, RZ, 0x3c, !PT ;  /* 0x0000000405050212 */ /* 0x010fc800078e3cff */
[----:B------:R-:W-:-:S04]  /*4f940*/  @P0 LOP3.LUT R4, R5, R4, RZ, 0x3c, !PT ;  /* 0x0000000405040212 */ /* 0x000fc800078e3cff */
[----:B------:R-:W-:-:S05]  /*4f950*/  @P0 LOP3.LUT R5, R5, R4, RZ, 0x3c, !PT ;  /* 0x0000000405050212 */ /* 0x000fca00078e3cff */
[----:B------:R0:W4:Y:S01]  /*4f960*/  @P0 LDG.E.U8 R60, desc[UR4][R4.64] ;  /* 0x00000004043c0981 */ /* 0x000122000c1e1100 */
[----:B------:R-:W-:Y:S01]  /*4f970*/  PRMT R59, RZ, 0x7610, R59 ;  /* 0x00007610ff3b7816 */ /* 0x000fe2000000003b */
[----:B0-----:R-:W-:Y:S02]  /*4f980*/  @P0 IMAD.MOV.U32 R4, RZ, RZ, R0 ;  /* 0x000000ffff040224 */ /* 0x001fe400078e0000 */
[----:B--2---:R-:W-:-:S05]  /*4f990*/  @P0 IMAD.MOV.U32 R5, RZ, RZ, R61 ;  /* 0x000000ffff050224 */ /* 0x004fca00078e003d */
[----:B------:R-:W2:Y:S04]  /*4f9a0*/  @P0 LDG.E.U8 R59, desc[UR4][R4.64] ;  /* 0x00000004043b0981 */ /* 0x000ea8000c1e1100 */
[----:B----4-:R0:W-:Y:S04]  /*4f9b0*/  STL [R1+0x7b1c], R60 ;  /* 0x007b1c3c01007387 */ /* 0x0101e80000100800 */
[----:B------:R-:W4:Y:S01]  /*4f9c0*/  LDL R5, [R1+0x2988] ;  /* 0x0029880001057983 */ /* 0x000f220000100800 */
[----:B------:R-:W-:-:S03]  /*4f9d0*/  PRMT R58, RZ, 0x7610, R58 ;  /* 0x00007610ff3a7816 */ /* 0x000fc6000000003a */
[----:B------:R-:W3:Y:S04]  /*4f9e0*/  LDL R61, [R1+0x2970] ;  /* 0x00297000013d7983 */ /* 0x000ee80000100800 */
[----:B0-----:R-:W4:Y:S04]  /*4f9f0*/  LDL R60, [R1+0x298c] ;  /* 0x00298c00013c7983 */ /* 0x001f280000100800 */
[----:B------:R-:W3:Y:S04]  /*4fa00*/  LDL R0, [R1+0x2974] ;  /* 0x0029740001007983 */ /* 0x000ee80000100800 */
[----:B--2---:R0:W-:Y:S01]  /*4fa10*/  STL [R1+0x7b24], R59 ;  /* 0x007b243b01007387 */ /* 0x0041e20000100800 */
[----:B------:R-:W-:-:S03]  /*4fa20*/  PRMT R57, RZ, 0x7610, R57 ;  /* 0x00007610ff397816 */ /* 0x000fc60000000039 */
[----:B0-----:R-:W2:Y:S01]  /*4fa30*/  LDL R59, [R1+0x296c] ;  /* 0x00296c00013b7983 */ /* 0x001ea20000100800 */
[----:B----4-:R-:W-:-:S03]  /*4fa40*/  @P0 IMAD.MOV.U32 R4, RZ, RZ, R60 ;  /* 0x000000ffff040224 */ /* 0x010fc600078e003c */
[----:B------:R-:W4:Y:S04]  /*4fa50*/  LDL R60, [R1+0x2968] ;  /* 0x00296800013c7983 */ /* 0x000f280000100800 */
[----:B------:R-:W3:Y:S04]  /*4fa60*/  @P0 LDG.E.U8 R58, desc[UR4][R4.64] ;  /* 0x00000004043a0981 */ /* 0x000ee8000c1e1100 */
[----:B------:R-:W2:Y:S04]  /*4fa70*/  LDL R4, [R1+0x2980] ;  /* 0x0029800001047983 */ /* 0x000ea80000100800 */
[----:B------:R-:W2:Y:S04]  /*4fa80*/  LDL R5, [R1+0x2984] ;  /* 0x0029840001057983 */ /* 0x000ea80000100800 */
[----:B---3--:R0:W-:Y:S04]  /*4fa90*/  STL [R1+0x7b28], R58 ;  /* 0x007b283a01007387 */ /* 0x0081e80000100800 */
[----:B0-----:R-:W3:Y:S01]  /*4faa0*/  LDL R58, [R1+0x297c] ;  /* 0x00297c00013a7983 */ /* 0x001ee20000100800 */
[----:B--2---:R-:W-:-:S04]  /*4fab0*/  @P0 LOP3.LUT R5, R5, R4, RZ, 0x3c, !PT ;  /* 0x0000000405050212 */ /* 0x004fc800078e3cff */
[----:B------:R-:W-:-:S04]  /*4fac0*/  @P0 LOP3.LUT R4, R5, R4, RZ, 0x3c, !PT ;  /* 0x0000000405040212 */ /* 0x000fc800078e3cff */
[----:B------:R-:W-:-:S05]  /*4fad0*/  @P0 LOP3.LUT R5, R5, R4, RZ, 0x3c, !PT ;  /* 0x0000000405050212 */ /* 0x000fca00078e3cff */
[----:B------:R3:W2:Y:S04]  /*4fae0*/  @P0 LDG.E.U8 R57, desc[UR4][R4.64] ;  /* 0x0000000404390981 */ /* 0x0006a8000c1e1100 */
[----:B------:R-:W4:Y:S01]  /*4faf0*/  LDL R5, [R1+0x2978] ;  /* 0x0029780001057983 */ /* 0x000f220000100800 */
[----:B------:R-:W-:Y:S02]  /*4fb00*/  ISETP.GT.AND P1, PT, R2, 0x13, PT ;  /* 0x000000130200780c */ /* 0x000fe40003f24270 */
[----:B------:R-:W-:Y:S02]  /*4fb10*/  PRMT R56, RZ, 0x7610, R56 ;  /* 0x00007610ff387816 */ /* 0x000fe40000000038 */
[----:B------:R-:W-:-:S09]  /*4fb20*/  PRMT R55, RZ, 0x7610, R55 ;  /* 0x00007610ff377816 */ /* 0x000fd20000000037 */
[----:B---3--:R-:W-:-:S05]  /*4fb30*/  @P1 IMAD.MOV.U32 R4, RZ, RZ, R58 ;  /* 0x000000ffff041224 */ /* 0x008fca00078e003a */
[----:B----4-:R0:W3:Y:S02]  /*4fb40*/  @P1 LDG.E.U8 R56, desc[UR4][R4.64] ;  /* 0x0000000404381981 */ /* 0x0100e4000c1e1100 */
[----:B0-----:R-:W-:Y:S02]  /*4fb50*/  @P1 IMAD.MOV.U32 R4, RZ, RZ, R0 ;  /* 0x000000ffff041224 */ /* 0x001fe400078e0000 */
[----:B------:R-:W-:-:S05]  /*4fb60*/  @P1 IMAD.MOV.U32 R5, RZ, RZ, R61 ;  /* 0x000000ffff051224 */ /* 0x000fca00078e003d */
[----:B------:R0:W4:Y:S01]  /*4fb70*/  @P1 LDG.E.U8 R55, desc[UR4][R4.64] ;  /* 0x0000000404371981 */ /* 0x000122000c1e1100 */
[----:B------:R-:W-:Y:S01]  /*4fb80*/  PRMT R54, RZ, 0x7610, R54 ;  /* 0x00007610ff367816 */ /* 0x000fe20000000036 */
[----:B0-----:R-:W-:Y:S02]  /*4fb90*/  @P1 IMAD.MOV.U32 R4, RZ, RZ, R59 ;  /* 0x000000ffff041224 */ /* 0x001fe400078e003b */
[----:B------:R-:W-:-:S05]  /*4fba0*/  @P1 IMAD.MOV.U32 R5, RZ, RZ, R60 ;  /* 0x000000ffff051224 */ /* 0x000fca00078e003c */
[----:B------:R0:W2:Y:S04]  /*4fbb0*/  @P1 LDG.E.U8 R54, desc[UR4][R4.64] ;  /* 0x0000000404361981 */ /* 0x0000a8000c1e1100 */
[----:B---3--:R1:W-:Y:S04]  /*4fbc0*/  STL [R1+0x7adc], R56 ;  /* 0x007adc3801007387 */ /* 0x0083e80000100800 */
[----:B------:R-:W3:Y:S04]  /*4fbd0*/  LDL R0, [R1+0x295c] ;  /* 0x00295c0001007983 */ /* 0x000ee80000100800 */
[----:B-1----:R-:W0:Y:S04]  /*4fbe0*/  LDL R56, [R1+0x2964] ;  /* 0x0029640001387983 */ /* 0x002e280000100800 */
[----:B----4-:R1:W-:Y:S04]  /*4fbf0*/  STL [R1+0x7ae0], R55 ;  /* 0x007ae03701007387 */ /* 0x0103e80000100800 */
[----:B------:R-:W4:Y:S01]  /*4fc00*/  LDL R5, [R1+0x2960] ;  /* 0x0029600001057983 */ /* 0x000f220000100800 */
[----:B------:R-:W-:-:S03]  /*4fc10*/  PRMT R53, RZ, 0x7610, R53 ;  /* 0x00007610ff357816 */ /* 0x000fc60000000035 */
[----:B------:R-:W3:Y:S04]  /*4fc20*/  LDL R61, [R1+0x2950] ;  /* 0x00295000013d7983 */ /* 0x000ee80000100800 */
[----:B-1----:R-:W3:Y:S04]  /*4fc30*/  LDL R55, [R1+0x2958] ;  /* 0x0029580001377983 */ /* 0x002ee80000100800 */
[----:B------:R-:W3:Y:S04]  /*4fc40*/  LDL R60, [R1+0x2954] ;  /* 0x00295400013c7983 */ /* 0x000ee80000100800 */
[----:B------:R-:W3:Y:S04]  /*4fc50*/  LDL R59, [R1+0x2948] ;  /* 0x00294800013b7983 */ /* 0x000ee80000100800 */
[----:B------:R-:W3:Y:S01]  /*4fc60*/  LDL R58, [R1+0x294c] ;  /* 0x00294c00013a7983 */ /* 0x000ee20000100800 */
[----:B0-----:R-:W-:-:S05]  /*4fc70*/  @P1 IMAD.MOV.U32 R4, RZ, RZ, R56 ;  /* 0x000000ffff041224 */ /* 0x001fca00078e0038 */
[----:B----4-:R3:W4:Y:S01]  /*4fc80*/  @P1 LDG.E.U8 R53, desc[UR4][R4.64] ;  /* 0x0000000404351981 */ /* 0x010722000c1e1100 */
[----:B------:R-:W-:-:S03]  /*4fc90*/  ISETP.GT.AND P0, PT, R2, 0x14, PT ;  /* 0x000000140200780c */ /* 0x000fc60003f04270 */
[----:B--2---:R0:W-:Y:S04]  /*4fca0*/  STL [R1+0x7ae4], R54 ;  /* 0x007ae43601007387 */ /* 0x0041e80000100800 */
[----:B------:R-:W2:Y:S04]  /*4fcb0*/  LDL R56, [R1+0x2940] ;  /* 0x0029400001387983 */ /* 0x000ea80000100800 */
[----:B0-----:R-:W2:Y:S02]  /*4fcc0*/  LDL R54, [R1+0x2944] ;  /* 0x0029440001367983 */ /* 0x001ea40000100800 */
[----:B---3--:R-:W-:-:S02]  /*4fcd0*/  @P0 IMAD.MOV.U32 R4, RZ, RZ, R0 ;  /* 0x000000ffff040224 */ /* 0x008fc400078e0000 */
[----:B------:R-:W-:Y:S01]  /*4fce0*/  @P0 IMAD.MOV.U32 R5, RZ, RZ, R55 ;  /* 0x000000ffff050224 */ /* 0x000fe200078e0037 */
[----:B------:R-:W-:Y:S02]  /*4fcf0*/  PRMT R52, RZ, 0x7610, R52 ;  /* 0x00007610ff347816 */ /* 0x000fe40000000034 */
[----:B------:R-:W-:-:S04]  /*4fd00*/  PRMT R51, RZ, 0x7610, R51 ;  /* 0x00007610ff337816 */ /* 0x000fc80000000033 */
[----:B------:R0:W3:Y:S04]  /*4fd10*/  @P0 LDG.E.U8 R52, desc[UR4][R4.64] ;  /* 0x0000000404340981 */ /* 0x0000e8000c1e1100 */
[----:B----4-:R1:W-:Y:S04]  /*4fd20*/  STL [R1+0x7ae8], R53 ;  /* 0x007ae83501007387 */ /* 0x0103e80000100800 */
[----:B------:R-:W4:Y:S04]  /*4fd30*/  LDL R55, [R1+0x2938] ;  /* 0x0029380001377983 */ /* 0x000f280000100800 */
[----:B------:R-:W3:Y:S01]  /*4fd40*/  LDL R0, [R1+0x293c] ;  /* 0x00293c0001007983 */ /* 0x000ee20000100800 */
[----:B0-----:R-:W-:-:S02]  /*4fd50*/  @P0 IMAD.MOV.U32 R4, RZ, RZ, R60 ;  /* 0x000000ffff040224 */ /* 0x001fc400078e003c */
[----:B------:R-:W-:Y:S01]  /*4fd60*/  @P0 IMAD.MOV.U32 R5, RZ, RZ, R61 ;  /* 0x000000ffff050224 */ /* 0x000fe200078e003d */
[----:B------:R-:W-:Y:S01]  /*4fd70*/  PRMT R50, RZ, 0x7610, R50 ;  /* 0x00007610ff327816 */ /* 0x000fe20000000032 */
[----:B------:R-:W3:Y:S04]  /*4fd80*/  LDL R60, [R1+0x2930] ;  /* 0x00293000013c7983 */ /* 0x000ee80000100800 */
[----:B------:R0:W3:Y:S01]  /*4fd90*/  @P0 LDG.E.U8 R51, desc[UR4][R4.64] ;  /* 0x0000000404330981 */ /* 0x0000e2000c1e1100 */
[----:B------:R-:W-:-:S03]  /*4fda0*/  ISETP.GT.AND P1, PT, R2, 0x15, PT ;  /* 0x000000150200780c */ /* 0x000fc60003f24270 */
[----:B-1----:R-:W3:Y:S01]  /*4fdb0*/  LDL R53, [R1+0x292c] ;  /* 0x00292c0001357983 */ /* 0x002ee20000100800 */
[----:B0-----:R-:W-:Y:S02]  /*4fdc0*/  @P0 IMAD.MOV.U32 R4, RZ, RZ, R58 ;  /* 0x000000ffff040224 */ /* 0x001fe400078e003a */
[----:B------:R-:W-:Y:S01]  /*4fdd0*/  @P0 IMAD.MOV.U32 R5, RZ, RZ, R59 ;  /* 0x000000ffff050224 */ /* 0x000fe200078e003b */
[----:B------:R-:W-:Y:S01]  /*4fde0*/  PRMT R49, RZ, 0x7610, R49 ;  /* 0x00007610ff317816 */ /* 0x000fe20000000031 */
[----:B------:R-:W3:Y:S04]  /*4fdf0*/  LDL R59, [R1+0x2934] ;  /* 0x00293400013b7983 */ /* 0x000ee80000100800 */
[----:B------:R2:W3:Y:S04]  /*4fe00*/  @P0 LDG.E.U8 R50, desc[UR4][R4.64] ;  /* 0x0000000404320981 */ /* 0x0004e8000c1e1100 */
[----:B------:R-:W3:Y:S01]  /*4fe10*/  LDL R58, [R1+0x2920] ;  /* 0x00292000013a7983 */ /* 0x000ee20000100800 */
[----:B--2---:R-:W-:-:S03]  /*4fe20*/  @P0 IMAD.MOV.U32 R4, RZ, RZ, R54 ;  /* 0x000000ffff040224 */ /* 0x004fc600078e0036 */
[----:B------:R-:W2:Y:S01]  /*4fe30*/  LDL R54, [R1+0x2928] ;  /* 0x0029280001367983 */ /* 0x000ea20000100800 */
[----:B------:R-:W-:-:S03]  /*4fe40*/  @P0 IMAD.MOV.U32 R5, RZ, RZ, R56 ;  /* 0x000000ffff050224 */ /* 0x000fc600078e0038 */
[----:B------:R-:W2:Y:S04]  /*4fe50*/  LDL R56, [R1+0x2924] ;  /* 0x0029240001387983 */ /* 0x000ea80000100800 */
[----:B------:R4:W2:Y:S02]  /*4fe60*/  @P0 LDG.E.U8 R49, desc[UR4][R4.64] ;  /* 0x0000000404310981 */ /* 0x0008a4000c1e1100 */
[----:B----4-:R-:W-:Y:S02]  /*4fe70*/  @P1 IMAD.MOV.U32 R5, RZ, RZ, R55 ;  /* 0x000000ffff051224 */ /* 0x010fe400078e0037 */
[----:B------:R-:W4:Y:S01]  /*4fe80*/  LDL R55, [R1+0x2918] ;  /* 0x0029180001377983 */ /* 0x000f220000100800 */
[----:B---3--:R-:W-:-:S03]  /*4fe90*/  @P1 IMAD.MOV.U32 R4, RZ, RZ, R0 ;  /* 0x000000ffff041224 */ /* 0x008fc600078e0000 */
[----:B------:R-:W3:Y:S01]  /*4fea0*/  LDL R0, [R1+0x291c] ;  /* 0x00291c0001007983 */ /* 0x000ee20000100800 */
[----:B------:R-:W-:Y:S02]  /*4feb0*/  PRMT R48, RZ, 0x7610, R48 ;  /* 0x00007610ff307816 */ /* 0x000fe40000000030 */
[----:B------:R-:W-:-:S04]  /*4fec0*/  PRMT R47, RZ, 0x7610, R47 ;  /* 0x00007610ff2f7816 */ /* 0x000fc8000000002f */
[----:B------:R0:W3:Y:S01]  /*4fed0*/  @P1 LDG.E.U8 R48, desc[UR4][R4.64] ;  /* 0x0000000404301981 */ /* 0x0000e2000c1e1100 */
[----:B------:R-:W-:Y:S02]  /*4fee0*/  ISETP.GT.AND P0, PT, R2, 0x16, PT ;  /* 0x000000160200780c */ /* 0x000fe40003f04270 */
[----:B------:R-:W-:Y:S01]  /*4fef0*/  PRMT R46, RZ, 0x7610, R46 ;  /* 0x00007610ff2e7816 */ /* 0x000fe2000000002e */
[----:B0-----:R-:W-:Y:S02]  /*4ff00*/  @P1 IMAD.MOV.U32 R5, RZ, RZ, R60 ;  /* 0x000000ffff051224 */ /* 0x001fe400078e003c */
[----:B------:R-:W3:Y:S01]  /*4ff10*/  LDL R60, [R1+0x28d8] ;  /* 0x0028d800013c7983 */ /* 0x000ee20000100800 */
[----:B------:R-:W-:-:S03]  /*4ff20*/  @P1 IMAD.MOV.U32 R4, RZ, RZ, R59 ;  /* 0x000000ffff041224 */ /* 0x000fc600078e003b */
[----:B------:R-:W3:Y:S04]  /*4ff30*/  LDL R59, [R1+0x28dc] ;  /* 0x0028dc00013b7983 */ /* 0x000ee80000100800 */
[----:B------:R0:W3:Y:S01]  /*4ff40*/  @P1 LDG.E.U8 R47, desc[UR4][R4.64] ;  /* 0x00000004042f1981 */ /* 0x0000e2000c1e1100 */
[----:B------:R-:W-:Y:S01]  /*4ff50*/  PRMT R45, RZ, 0x7610, R45 ;  /* 0x00007610ff2d7816 */ /* 0x000fe2000000002d */
[----:B0-----:R-:W-:Y:S02]  /*4ff60*/  @P1 IMAD.MOV.U32 R4, RZ, RZ, R53 ;  /* 0x000000ffff041224 */ /* 0x001fe400078e0035 */
[----:B--2---:R-:W-:Y:S01]  /*4ff70*/  @P1 IMAD.MOV.U32 R5, RZ, RZ, R54 ;  /* 0x000000ffff051224 */ /* 0x004fe200078e0036 */
[----:B------:R-:W2:Y:S04]  /*4ff80*/  LDL R53, [R1+0x28d4] ;  /* 0x0028d40001357983 */ /* 0x000ea80000100800 */
[----:B------:R-:W2:Y:S04]  /*4ff90*/  LDL R54, [R1+0x28d0] ;  /* 0x0028d00001367983 */ /* 0x000ea80000100800 */
[----:B------:R0:W2:Y:S02]  /*4ffa0*/  @P1 LDG.E.U8 R46, desc[UR4][R4.64] ;  /* 0x00000004042e1981 */ /* 0x0000a4000c1e1100 */
[----:B0-----:R-:W-:-:S02]  /*4ffb0*/  @P1 IMAD.MOV.U32 R4, RZ, RZ, R56 ;  /* 0x000000ffff041224 */ /* 0x001fc400078e0038 */
[----:B------:R-:W-:Y:S01]  /*4ffc0*/  @P1 IMAD.MOV.U32 R5, RZ, RZ, R58 ;  /* 0x000000ffff051224 */ /* 0x000fe200078e003a */
[----:B------:R-:W2:Y:S04]  /*4ffd0*/  LDL R56, [R1+0x28cc] ;  /* 0x0028cc0001387983 */ /* 0x000ea80000100800 */
[----:B------:R-:W2:Y:S04]  /*4ffe0*/  LDL R58, [R1+0x28c8] ;  /* 0x0028c800013a7983 */ /* 0x000ea80000100800 */
[----:B------:R4:W2:Y:S02]  /*4fff0*/  @P1 LDG.E.U8 R45, desc[UR4][R4.64] ;  /* 0x00000004042d1981 */ /* 0x0008a4000c1e1100 */
[----:B----4-:R-:W-:-:S02]  /*50000*/  @P0 IMAD.MOV.U32 R5, RZ, RZ, R55 ;  /* 0x000000ffff050224 */ /* 0x010fc400078e0037 */
[----:B------:R-:W4:Y:S01]  /*50010*/  LDL R55, [R1+0x28c0] ;  /* 0x0028c00001377983 */ /* 0x000f220000100800 */
[----:B---3--:R-:W-:-:S03]  /*50020*/  @P0 IMAD.MOV.U32 R4, RZ, RZ, R0 ;  /* 0x000000ffff040224 */ /* 0x008fc600078e0000 */
[----:B------:R-:W3:Y:S01]  /*50030*/  LDL R0, [R1+0x28c4] ;  /* 0x0028c40001007983 */ /* 0x000ee20000100800 */
[----:B------:R-:W-:Y:S02]  /*50040*/  ISETP.GT.AND P2, PT, R2, 0x18, PT ;  /* 0x000000180200780c */ /* 0x000fe40003f44270 */
[----:B------:R-:W-:Y:S02]  /*50050*/  PRMT R44, RZ, 0x7610, R44 ;  /* 0x00007610ff2c7816 */ /* 0x000fe4000000002c */
[----:B------:R-:W-:-:S04]  /*50060*/  PRMT R43, RZ, 0x7610, R43 ;  /* 0x00007610ff2b7816 */ /* 0x000fc8000000002b */
[----:B------:R0:W3:Y:S01]  /*50070*/  @P0 LDG.E.U8 R44, desc[UR4][R4.64] ;  /* 0x00000004042c0981 */ /* 0x0000e2000c1e1100 */
[----:B------:R-:W-:-:S04]  /*50080*/  PRMT R42, RZ, 0x7610, R42 ;  /* 0x00007610ff2a7816 */ /* 0x000fc8000000002a */
[----:B0-----:R-:W-:Y:S02]  /*50090*/  @P2 IMAD.MOV.U32 R5, RZ, RZ, R60 ;  /* 0x000000ffff052224 */ /* 0x001fe400078e003c */
[----:B------:R-:W-:Y:S01]  /*500a0*/  @P2 IMAD.MOV.U32 R4, RZ, RZ, R59 ;  /* 0x000000ffff042224 */ /* 0x000fe200078e003b */
[----:B------:R-:W3:Y:S04]  /*500b0*/  LDL R60, [R1+0x2858] ;  /* 0x00285800013c7983 */ /* 0x000ee80000100800 */
[----:B------:R-:W3:Y:S04]  /*500c0*/  LDL R59, [R1+0x285c] ;  /* 0x00285c00013b7983 */ /* 0x000ee80000100800 */
[----:B------:R2:W3:Y:S01]  /*500d0*/  @P2 LDG.E.U8 R43, desc[UR4][R4.64] ;  /* 0x00000004042b2981 */ /* 0x0004e2000c1e1100 */
[----:B------:R-:W-:Y:S01]  /*500e0*/  PRMT R41, RZ, 0x7610, R41 ;  /* 0x00007610ff297816 */ /* 0x000fe20000000029 */
[----:B--2---:R-:W-:-:S02]  /*500f0*/  @P2 IMAD.MOV.U32 R4, RZ, RZ, R53 ;  /* 0x000000ffff042224 */ /* 0x004fc400078e0035 */
[----:B------:R-:W-:Y:S01]  /*50100*/  @P2 IMAD.MOV.U32 R5, RZ, RZ, R54 ;  /* 0x000000ffff052224 */ /* 0x000fe200078e0036 */
        /* <DEDUP_REMOVED lines=18> */
[----:B------:R-:W3:Y:S01]  /*50230*/  LDL R60, [R1+0x2910] ;  /* 0x00291000013c7983 */ /* 0x000ee20000100800 */
[----:B------:R-:W-:-:S03]  /*50240*/  @P3 IMAD.MOV.U32 R4, RZ, RZ, R59 ;  /* 0x000000ffff043224 */ /* 0x000fc600078e003b */
[----:B------:R-:W3:Y:S04]  /*50250*/  LDL R59, [R1+0x2914] ;  /* 0x00291400013b7983 */ /* 0x000ee80000100800 */
[----:B------:R2:W3:Y:S01]  /*50260*/  @P3 LDG.E.U8 R39, desc[UR4][R4.64] ;  /* 0x0000000404273981 */ /* 0x0004e2000c1e1100 */
[----:B------:R-:W-:Y:S01]  /*50270*/  PRMT R37, RZ, 0x7610, R37 ;  /* 0x00007610ff257816 */ /* 0x000fe20000000025 */
[----:B--2---:R-:W-:Y:S02]  /*50280*/  @P3 IMAD.MOV.U32 R4, RZ, RZ, R53 ;  /* 0x000000ffff043224 */ /* 0x004fe400078e0035 */
[----:B------:R-:W2:Y:S01]  /*50290*/  LDL R53, [R1+0x290c] ;  /* 0x00290c0001357983 */ /* 0x000ea20000100800 */
[----:B------:R-:W-:-:S03]  /*502a0*/  @P3 IMAD.MOV.U32 R5, RZ, RZ, R54 ;  /* 0x000000ffff053224 */ /* 0x000fc600078e0036 */
[----:B------:R-:W2:Y:S04]  /*502b0*/  LDL R54, [R1+0x2908] ;  /* 0x0029080001367983 */ /* 0x000ea80000100800 */
[----:B------:R0:W2:Y:S02]  /*502c0*/  @P3 LDG.E.U8 R38, desc[UR4][R4.64] ;  /* 0x0000000404263981 */ /* 0x0000a4000c1e1100 */
[----:B0-----:R-:W-:Y:S02]  /*502d0*/  @P3 IMAD.MOV.U32 R4, RZ, RZ, R56 ;  /* 0x000000ffff043224 */ /* 0x001fe400078e0038 */
        /* <DEDUP_REMOVED lines=9> */
[----:B------:R-:W-:Y:S02]  /*50370*/  ISETP.GT.AND P1, PT, R2, 0x19, PT ;  /* 0x000000190200780c */ /* 0x000fe40003f24270 */
[----:B------:R-:W-:Y:S02]  /*50380*/  PRMT R35, RZ, 0x7610, R35 ;  /* 0x00007610ff237816 */ /* 0x000fe40000000023 */
[----:B------:R0:W3:Y:S01]  /*50390*/  @P3 LDG.E.U8 R36, desc[UR4][R4.64] ;  /* 0x0000000404243981 */ /* 0x0000e2000c1e1100 */
[----:B------:R-:W-:Y:S01]  /*503a0*/  PRMT R34, RZ, 0x7610, R34 ;  /* 0x00007610ff227816 */ /* 0x000fe20000000022 */
        /* <DEDUP_REMOVED lines=50> */
[----:B0-----:R-:W-:Y:S01]  /*506d0*/  @P3 IMAD.MOV.U32 R5, RZ, RZ, R60 ;  /* 0x000000ffff053224 */ /* 0x001fe200078e003c */
[----:B------:R-:W-:Y:S01]  /*506e0*/  PRMT R25, RZ, 0x7610, R25 ;  /* 0x00007610ff197816 */ /* 0x000fe20000000019 */
[----:B------:R-:W3:Y:S01]  /*506f0*/  LDL R60, [R1+0x2890] ;  /* 0x00289000013c7983 */ /* 0x000ee20000100800 */
[----:B------:R-:W-:Y:S01]  /*50700*/  @P3 IMAD.MOV.U32 R4, RZ, RZ, R59 ;  /* 0x000000ffff043224 */ /* 0x000fe200078e003b */
[----:B------:R-:W-:Y:S02]  /*50710*/  PRMT R24, RZ, 0x7610, R24 ;  /* 0x00007610ff187816 */ /* 0x000fe40000000018 */
[----:B------:R-:W3:Y:S04]  /*50720*/  LDL R59, [R1+0x2880] ;  /* 0x00288000013b7983 */ /* 0x000ee80000100800 */
[----:B------:R2:W3:Y:S02]  /*50730*/  @P3 LDG.E.U8 R27, desc[UR4][R4.64] ;  /* 0x00000004041b3981 */ /* 0x0004e4000c1e1100 */
[----:B--2---:R-:W-:-:S02]  /*50740*/  @P3 IMAD.MOV.U32 R4, RZ, RZ, R53 ;  /* 0x000000ffff043224 */ /* 0x004fc400078e0035 */
[----:B------:R-:W2:Y:S01]  /*50750*/  LDL R53, [R1+0x289c] ;  /* 0x00289c0001357983 */ /* 0x000ea20000100800 */
[----:B------:R-:W-:-:S03]  /*50760*/  @P3 IMAD.MOV.U32 R5, RZ, RZ, R54 ;  /* 0x000000ffff053224 */ /* 0x000fc600078e0036 */
[----:B------:R-:W2:Y:S04]  /*50770*/  LDL R54, [R1+0x2898] ;  /* 0x0028980001367983 */ /* 0x000ea80000100800 */
[----:B------:R0:W2:Y:S02]  /*50780*/  @P3 LDG.E.U8 R26, desc[UR4][R4.64] ;  /* 0x00000004041a3981 */ /* 0x0000a4000c1e1100 */
[----:B0-----:R-:W-:Y:S02]  /*50790*/  @P0 IMAD.MOV.U32 R4, RZ, RZ, R56 ;  /* 0x000000ffff040224 */ /* 0x001fe400078e0038 */
[----:B------:R-:W2:Y:S01]  /*507a0*/  LDL R56, [R1+0x2894] ;  /* 0x0028940001387983 */ /* 0x000ea20000100800 */
[----:B------:R-:W-:Y:S01]  /*507b0*/  @P0 IMAD.MOV.U32 R5, RZ, RZ, R58 ;  /* 0x000000ffff050224 */ /* 0x000fe200078e003a */
[----:B------:R-:W-:-:S02]  /*507c0*/  ISETP.GT.AND P2, PT, R2, 0x1a, PT ;  /* 0x0000001a0200780c */ /* 0x000fc40003f44270 */
[----:B------:R-:W2:Y:S04]  /*507d0*/  LDL R58, [R1+0x2884] ;  /* 0x00288400013a7983 */ /* 0x000ea80000100800 */
[----:B------:R4:W2:Y:S02]  /*507e0*/  @P0 LDG.E.U8 R25, desc[UR4][R4.64] ;  /* 0x0000000404190981 */ /* 0x0008a4000c1e1100 */
[----:B----4-:R-:W-:Y:S02]  /*507f0*/  @P1 IMAD.MOV.U32 R5, RZ, RZ, R55 ;  /* 0x000000ffff051224 */ /* 0x010fe400078e0037 */
[----:B------:R-:W4:Y:S01]  /*50800*/  LDL R55, [R1+0x2888] ;  /* 0x0028880001377983 */ /* 0x000f220000100800 */
[----:B---3--:R-:W-:-:S03]  /*50810*/  @P1 IMAD.MOV.U32 R4, RZ, RZ, R0 ;  /* 0x000000ffff041224 */ /* 0x008fc600078e0000 */
[----:B------:R-:W3:Y:S04]  /*50820*/  LDL R0, [R1+0x288c] ;  /* 0x00288c0001007983 */ /* 0x000ee80000100800 */
[----:B------:R2:W4:Y:S02]  /*50830*/  @P1 LDG.E.U8 R24, desc[UR4][R4.64] ;  /* 0x0000000404181981 */ /* 0x000524000c1e1100 */
[----:B--2---:R-:W-:Y:S02]  /*50840*/  @P2 IMAD.MOV.U32 R4, RZ, RZ, R53 ;  /* 0x000000ffff042224 */ /* 0x004fe400078e0035 */
[----:B------:R-:W-:Y:S01]  /*50850*/  @P2 IMAD.MOV.U32 R5, RZ, RZ, R54 ;  /* 0x000000ffff052224 */ /* 0x000fe200078e0036 */
[----:B----4-:R0:W-:Y:S04]  /*50860*/  STL [R1+0x7aec], R24 ;  /* 0x007aec1801007387 */ /* 0x0101e80000100800 */
[----:B------:R-:W2:Y:S04]  /*50870*/  LDL R54, [R1+0x2818] ;  /* 0x0028180001367983 */ /* 0x000ea80000100800 */
[----:B------:R-:W4:Y:S01]  /*50880*/  LDL R53, [R1+0x281c] ;  /* 0x00281c0001357983 */ /* 0x000f220000100800 */
[----:B------:R-:W-:-:S02]  /*50890*/  PRMT R23, RZ, 0x7610, R23 ;  /* 0x00007610ff177816 */ /* 0x000fc40000000017 */
[----:B------:R-:W-:Y:S01]  /*508a0*/  PRMT R22, RZ, 0x7610, R22 ;  /* 0x00007610ff167816 */ /* 0x000fe20000000016 */
[----:B0-----:R-:W4:Y:S04]  /*508b0*/  LDL R24, [R1+0x2814] ;  /* 0x0028140001187983 */ /* 0x001f280000100800 */
[----:B------:R0:W4:Y:S01]  /*508c0*/  @P2 LDG.E.U8 R23, desc[UR4][R4.64] ;  /* 0x0000000404172981 */ /* 0x000122000c1e1100 */
[----:B------:R-:W-:Y:S02]  /*508d0*/  ISETP.GT.AND P3, PT, R2, 0x1e, PT ;  /* 0x0000001e0200780c */ /* 0x000fe40003f64270 */
[----:B------:R-:W-:Y:S01]  /*508e0*/  PRMT R21, RZ, 0x7610, R21 ;  /* 0x00007610ff157816 */ /* 0x000fe20000000015 */
[----:B0-----:R-:W-:Y:S02]  /*508f0*/  @P2 IMAD.MOV.U32 R4, RZ, RZ, R56 ;  /* 0x000000ffff042224 */ /* 0x001fe400078e0038 */
[----:B------:R-:W-:Y:S01]  /*50900*/  @P2 IMAD.MOV.U32 R5, RZ, RZ, R60 ;  /* 0x000000ffff052224 */ /* 0x000fe200078e003c */
[----:B------:R-:W4:Y:S04]  /*50910*/  LDL R56, [R1+0x2810] ;  /* 0x0028100001387983 */ /* 0x000f280000100800 */
[----:B------:R3:W4:Y:S01]  /*50920*/  @P2 LDG.E.U8 R22, desc[UR4][R4.64] ;  /* 0x0000000404162981 */ /* 0x000722000c1e1100 */
[----:B------:R-:W-:Y:S01]  /*50930*/  PRMT R20, RZ, 0x7610, R20 ;  /* 0x00007610ff147816 */ /* 0x000fe20000000014 */
[----:B---3--:R-:W-:-:S02]  /*50940*/  @P2 IMAD.MOV.U32 R4, RZ, RZ, R0 ;  /* 0x000000ffff042224 */ /* 0x008fc400078e0000 */
[----:B------:R-:W-:Y:S01]  /*50950*/  @P2 IMAD.MOV.U32 R5, RZ, RZ, R55 ;  /* 0x000000ffff052224 */ /* 0x000fe200078e0037 */
[----:B------:R-:W3:Y:S04]  /*50960*/  LDL R0, [R1+0x280c] ;  /* 0x00280c0001007983 */ /* 0x000ee80000100800 */
[----:B------:R-:W3:Y:S04]  /*50970*/  LDL R55, [R1+0x2808] ;  /* 0x0028080001377983 */ /* 0x000ee80000100800 */
[----:B------:R0:W3:Y:S02]  /*50980*/  @P2 LDG.E.U8 R21, desc[UR4][R4.64] ;  /* 0x0000000404152981 */ /* 0x0000e4000c1e1100 */
[----:B0-----:R-:W-:-:S02]  /*50990*/  @P2 IMAD.MOV.U32 R4, RZ, RZ, R58 ;  /* 0x000000ffff042224 */ /* 0x001fc400078e003a */
[----:B------:R-:W-:Y:S01]  /*509a0*/  @P2 IMAD.MOV.U32 R5, RZ, RZ, R59 ;  /* 0x000000ffff052224 */ /* 0x000fe200078e003b */
[----:B------:R-:W3:Y:S04]  /*509b0*/  LDL R58, [R1+0x2804] ;  /* 0x00280400013a7983 */ /* 0x000ee80000100800 */
[----:B------:R-:W3:Y:S04]  /*509c0*/  LDL R59, [R1+0x2800] ;  /* 0x00280000013b7983 */ /* 0x000ee80000100800 */
[----:B------:R2:W3:Y:S02]  /*509d0*/  @P2 LDG.E.U8 R20, desc[UR4][R4.64] ;  /* 0x0000000404142981 */ /* 0x0004e4000c1e1100 */
[----:B--2---:R-:W-:-:S02]  /*509e0*/  @P3 IMAD.MOV.U32 R5, RZ, RZ, R54 ;  /* 0x000000ffff053224 */ /* 0x004fc400078e0036 */
[----:B------:R-:W2:Y:S01]  /*509f0*/  LDL R54, [R1+0x28f0] ;  /* 0x0028f00001367983 */ /* 0x000ea20000100800 */
[----:B----4-:R-:W-:-:S03]  /*50a00*/  @P3 IMAD.MOV.U32 R4, RZ, RZ, R53 ;  /* 0x000000ffff043224 */ /* 0x010fc600078e0035 */
[----:B------:R-:W4:Y:S01]  /*50a10*/  LDL R53, [R1+0x28f4] ;  /* 0x0028f40001357983 */ /* 0x000f220000100800 */
[----:B------:R-:W-:Y:S02]  /*50a20*/  PRMT R19, RZ, 0x7610, R19 ;  /* 0x00007610ff137816 */ /* 0x000fe40000000013 */
[----:B------:R-:W-:-:S04]  /*50a30*/  PRMT R18, RZ, 0x7610, R18 ;  /* 0x00007610ff127816 */ /* 0x000fc80000000012 */
[----:B------:R0:W4:Y:S01]  /*50a40*/  @P3 LDG.E.U8 R19, desc[UR4][R4.64] ;  /* 0x0000000404133981 */ /* 0x000122000c1e1100 */
[----:B------:R-:W-:Y:S01]  /*50a50*/  PRMT R17, RZ, 0x7610, R17 ;  /* 0x00007610ff117816 */ /* 0x000fe20000000011 */
[----:B0-----:R-:W-:Y:S02]  /*50a60*/  @P3 IMAD.MOV.U32 R4, RZ, RZ, R24 ;  /* 0x000000ffff043224 */ /* 0x001fe400078e0018 */
[----:B------:R-:W-:Y:S01]  /*50a70*/  @P3 IMAD.MOV.U32 R5, RZ, RZ, R56 ;  /* 0x000000ffff053224 */ /* 0x000fe200078e0038 */
[----:B------:R-:W-:Y:S01]  /*50a80*/  PRMT R16, RZ, 0x7610, R16 ;  /* 0x00007610ff107816 */ /* 0x000fe20000000010 */
[----:B------:R-:W4:Y:S04]  /*50a90*/  LDL R56, [R1+0x28e8] ;  /* 0x0028e80001387983 */ /* 0x000f280000100800 */
[----:B------:R3:W4:Y:S01]  /*50aa0*/  @P3 LDG.E.U8 R18, desc[UR4][R4.64] ;  /* 0x0000000404123981 */ /* 0x000722000c1e1100 */
[----:B------:R-:W-:-:S03]  /*50ab0*/  PRMT R15, RZ, 0x7610, R15 ;  /* 0x00007610ff0f7816 */ /* 0x000fc6000000000f */
[----:B------:R-:W4:Y:S01]  /*50ac0*/  LDL R24, [R1+0x28ec] ;  /* 0x0028ec0001187983 */ /* 0x000f220000100800 */
[----:B---3--:R-:W-:-:S03]  /*50ad0*/  @P3 IMAD.MOV.U32 R4, RZ, RZ, R0 ;  /* 0x000000ffff043224 */ /* 0x008fc600078e0000 */
[----:B------:R-:W3:Y:S01]  /*50ae0*/  LDL R0, [R1+0x28e4] ;  /* 0x0028e40001007983 */ /* 0x000ee20000100800 */
[----:B------:R-:W-:-:S03]  /*50af0*/  @P3 IMAD.MOV.U32 R5, RZ, RZ, R55 ;  /* 0x000000ffff053224 */ /* 0x000fc600078e0037 */
[----:B------:R-:W3:Y:S04]  /*50b00*/  LDL R55, [R1+0x28e0] ;  /* 0x0028e00001377983 */ /* 0x000ee80000100800 */
[----:B------:R0:W3:Y:S02]  /*50b10*/  @P3 LDG.E.U8 R17, desc[UR4][R4.64] ;  /* 0x0000000404113981 */ /* 0x0000e4000c1e1100 */
[----:B0-----:R-:W-:Y:S02]  /*50b20*/  @P3 IMAD.MOV.U32 R4, RZ, RZ, R58 ;  /* 0x000000ffff043224 */ /* 0x001fe400078e003a */
[----:B------:R-:W-:-:S05]  /*50b30*/  @P3 IMAD.MOV.U32 R5, RZ, RZ, R59 ;  /* 0x000000ffff053224 */ /* 0x000fca00078e003b */
[----:B------:R2:W3:Y:S02]  /*50b40*/  @P3 LDG.E.U8 R16, desc[UR4][R4.64] ;  /* 0x0000000404103981 */ /* 0x0004e4000c1e1100 */
[----:B--2---:R-:W-:Y:S02]  /*50b50*/  @P1 IMAD.MOV.U32 R5, RZ, RZ, R54 ;  /* 0x000000ffff051224 */ /* 0x004fe400078e0036 */
[----:B------:R-:W2:Y:S01]  /*50b60*/  LDL R54, [R1+0x2878] ;  /* 0x0028780001367983 */ /* 0x000ea20000100800 */
[----:B----4-:R-:W-:-:S03]  /*50b70*/  @P1 IMAD.MOV.U32 R4, RZ, RZ, R53 ;  /* 0x000000ffff041224 */ /* 0x010fc600078e0035 */
[----:B------:R-:W4:Y:S04]  /*50b80*/  LDL R53, [R1+0x287c] ;  /* 0x00287c0001357983 */ /* 0x000f280000100800 */
[----:B------:R0:W3:Y:S01]  /*50b90*/  @P1 LDG.E.U8 R15, desc[UR4][R4.64] ;  /* 0x00000004040f1981 */ /* 0x0000e2000c1e1100 */
[----:B------:R-:W-:Y:S01]  /*50ba0*/  PRMT R14, RZ, 0x7610, R14 ;  /* 0x00007610ff0e7816 */ /* 0x000fe2000000000e */
[----:B0-----:R-:W-:Y:S02]  /*50bb0*/  @P1 IMAD.MOV.U32 R5, RZ, RZ, R56 ;  /* 0x000000ffff051224 */ /* 0x001fe400078e0038 */
[----:B------:R-:W-:-:S05]  /*50bc0*/  @P1 IMAD.MOV.U32 R4, RZ, RZ, R24 ;  /* 0x000000ffff041224 */ /* 0x000fca00078e0018 */
[----:B------:R0:W2:Y:S04]  /*50bd0*/  @P1 LDG.E.U8 R14, desc[UR4][R4.64] ;  /* 0x00000004040e1981 */ /* 0x0000a8000c1e1100 */
[----:B---3--:R1:W-:Y:S04]  /*50be0*/  STL [R1+0x7af0], R15 ;  /* 0x007af00f01007387 */ /* 0x0083e80000100800 */
[----:B------:R-:W3:Y:S04]  /*50bf0*/  LDL R24, [R1+0x2870] ;  /* 0x0028700001187983 */ /* 0x000ee80000100800 */
[----:B-1----:R-:W3:Y:S01]  /*50c00*/  LDL R15, [R1+0x2874] ;  /* 0x00287400010f7983 */ /* 0x002ee20000100800 */
[----:B------:R-:W-:Y:S01]  /*50c10*/  ISETP.GT.AND P0, PT, R2, 0x1b, PT ;  /* 0x0000001b0200780c */ /* 0x000fe20003f04270 */
[----:B0-----:R-:W-:Y:S01]  /*50c20*/  @P1 IMAD.MOV.U32 R4, RZ, RZ, R0 ;  /* 0x000000ffff041224 */ /* 0x001fe200078e0000 */
[----:B------:R-:W-:Y:S01]  /*50c30*/  PRMT R13, RZ, 0x7610, R13 ;  /* 0x00007610ff0d7816 */ /* 0x000fe2000000000d */
[----:B------:R-:W-:Y:S01]  /*50c40*/  @P1 IMAD.MOV.U32 R5, RZ, RZ, R55 ;  /* 0x000000ffff051224 */ /* 0x000fe200078e0037 */
[----:B------:R-:W-:-:S04]  /*50c50*/  PRMT R12, RZ, 0x7610, R12 ;  /* 0x00007610ff0c7816 */ /* 0x000fc8000000000c */
[----:B------:R4:W3:Y:S01]  /*50c60*/  @P1 LDG.E.U8 R13, desc[UR4][R4.64] ;  /* 0x00000004040d1981 */ /* 0x0008e2000c1e1100 */
[----:B------:R-:W-:-:S04]  /*50c70*/  PRMT R11, RZ, 0x7610, R11 ;  /* 0x00007610ff0b7816 */ /* 0x000fc8000000000b */
[----:B----4-:R-:W-:Y:S02]  /*50c80*/  @P0 IMAD.MOV.U32 R4, RZ, RZ, R53 ;  /* 0x000000ffff040224 */ /* 0x010fe400078e0035 */
[----:B--2---:R-:W-:-:S05]  /*50c90*/  @P0 IMAD.MOV.U32 R5, RZ, RZ, R54 ;  /* 0x000000ffff050224 */ /* 0x004fca00078e0036 */
[----:B------:R3:W2:Y:S04]  /*50ca0*/  @P0 LDG.E.U8 R12, desc[UR4][R4.64] ;  /* 0x00000004040c0981 */ /* 0x0006a8000c1e1100 */
[----:B------:R0:W-:Y:S04]  /*50cb0*/  STL [R1+0x7af4], R14 ;  /* 0x007af40e01007387 */ /* 0x0001e80000100800 */
[----:B------:R-:W4:Y:S04]  /*50cc0*/  LDL R0, [R1+0x286c] ;  /* 0x00286c0001007983 */ /* 0x000f280000100800 */
[----:B0-----:R-:W4:Y:S01]  /*50cd0*/  LDL R14, [R1+0x2868] ;  /* 0x00286800010e7983 */ /* 0x001f220000100800 */
[----:B---3--:R-:W-:-:S02]  /*50ce0*/  @P0 IMAD.MOV.U32 R5, RZ, RZ, R24 ;  /* 0x000000ffff050224 */ /* 0x008fc400078e0018 */
[----:B------:R-:W-:-:S05]  /*50cf0*/  @P0 IMAD.MOV.U32 R4, RZ, RZ, R15 ;  /* 0x000000ffff040224 */ /* 0x000fca00078e000f */
[----:B------:R4:W3:Y:S04]  /*50d00*/  @P0 LDG.E.U8 R11, desc[UR4][R4.64] ;  /* 0x00000004040b0981 */ /* 0x0008e8000c1e1100 */
[----:B------:R0:W-:Y:S04]  /*50d10*/  STL [R1+0x7af8], R13 ;  /* 0x007af80d01007387 */ /* 0x0001e80000100800 */
[----:B------:R-:W3:Y:S04]  /*50d20*/  LDL R55, [R1+0x2860] ;  /* 0x0028600001377983 */ /* 0x000ee80000100800 */
[----:B------:R-:W3:Y:S04]  /*50d30*/  LDL R54, [R1+0x2864] ;  /* 0x0028640001367983 */ /* 0x000ee80000100800 */
[----:B--2---:R1:W-:Y:S04]  /*50d40*/  STL [R1+0x7afc], R12 ;  /* 0x007afc0c01007387 */ /* 0x0043e80000100800 */
[----:B------:R-:W2:Y:S04]  /*50d50*/  LDL R53, [R1+0x27f8] ;  /* 0x0027f80001357983 */ /* 0x000ea80000100800 */
[----:B------:R-:W2:Y:S01]  /*50d60*/  LDL R24, [R1+0x27fc] ;  /* 0x0027fc0001187983 */ /* 0x000ea20000100800 */
[----:B----4-:R-:W-:-:S02]  /*50d70*/  @P0 IMAD.MOV.U32 R5, RZ, RZ, R14 ;  /* 0x000000ffff050224 */ /* 0x010fc400078e000e */
[----:B------:R-:W-:Y:S01]  /*50d80*/  @P0 IMAD.MOV.U32 R4, RZ, RZ, R0 ;  /* 0x000000ffff040224 */ /* 0x000fe200078e0000 */
[----:B---3--:R3:W-:Y:S04]  /*50d90*/  STL [R1+0x7b00], R11 ;  /* 0x007b000b01007387 */ /* 0x0087e80000100800 */
[----:B------:R-:W4:Y:S04]  /*50da0*/  LDL R15, [R1+0x27f0] ;  /* 0x0027f000010f7983 */ /* 0x000f280000100800 */
[----:B------:R-:W4:Y:S04]  /*50db0*/  LDL R14, [R1+0x27f4] ;  /* 0x0027f400010e7983 */ /* 0x000f280000100800 */
[----:B0-----:R-:W4:Y:S04]  /*50dc0*/  LDL R13, [R1+0x27e8] ;  /* 0x0027e800010d7983 */ /* 0x001f280000100800 */
[----:B-1----:R-:W4:Y:S04]  /*50dd0*/  LDL R12, [R1+0x27ec] ;  /* 0x0027ec00010c7983 */ /* 0x002f280000100800 */
[----:B---3--:R-:W3:Y:S04]  /*50de0*/  LDL R11, [R1+0x27e0] ;  /* 0x0027e000010b7983 */ /* 0x008ee80000100800 */
[----:B------:R-:W3:Y:S01]  /*50df0*/  LDL R0, [R1+0x27e4] ;  /* 0x0027e40001007983 */ /* 0x000ee20000100800 */
[----:B------:R-:W-:-:S02]  /*50e00*/  ISETP.GT.AND P1, PT, R2, 0x1f, PT ;  /* 0x0000001f0200780c */ /* 0x000fc40003f24270 */
[----:B------:R-:W-:Y:S02]  /*50e10*/  PRMT R10, RZ, 0x7610, R10 ;  /* 0x00007610ff0a7816 */ /* 0x000fe4000000000a */
[----:B------:R-:W-:-:S04]  /*50e20*/  PRMT R9, RZ, 0x7610, R9 ;  /* 0x00007610ff097816 */ /* 0x000fc80000000009 */
[----:B------:R0:W3:Y:S01]  /*50e30*/  @P0 LDG.E.U8 R10, desc[UR4][R4.64] ;  /* 0x00000004040a0981 */ /* 0x0000e2000c1e1100 */
[----:B------:R-:W-:Y:S01]  /*50e40*/  PRMT R8, RZ, 0x7610, R8 ;  /* 0x00007610ff087816 */ /* 0x000fe20000000008 */
[----:B0-----:R-:W-:Y:S02]  /*50e50*/  @P0 IMAD.MOV.U32 R4, RZ, RZ, R54 ;  /* 0x000000ffff040224 */ /* 0x001fe400078e0036 */
[----:B------:R-:W-:-:S05]  /*50e60*/  @P0 IMAD.MOV.U32 R5, RZ, RZ, R55 ;  /* 0x000000ffff050224 */ /* 0x000fca00078e0037 */
[----:B------:R2:W3:Y:S01]  /*50e70*/  @P0 LDG.E.U8 R9, desc[UR4][R4.64] ;  /* 0x0000000404090981 */ /* 0x0004e2000c1e1100 */
[----:B------:R-:W-:Y:S01]  /*50e80*/  PRMT R7, RZ, 0x7610, R7 ;  /* 0x00007610ff077816 */ /* 0x000fe20000000007 */
[----:B--2---:R-:W-:Y:S02]  /*50e90*/  @P1 IMAD.MOV.U32 R4, RZ, RZ, R24 ;  /* 0x000000ffff041224 */ /* 0x004fe400078e0018 */
[----:B------:R-:W-:-:S05]  /*50ea0*/  @P1 IMAD.MOV.U32 R5, RZ, RZ, R53 ;  /* 0x000000ffff051224 */ /* 0x000fca00078e0035 */
[----:B------:R4:W2:Y:S01]  /*50eb0*/  @P1 LDG.E.U8 R8, desc[UR4][R4.64] ;  /* 0x0000000404081981 */ /* 0x0008a2000c1e1100 */
[----:B------:R-:W-:Y:S02]  /*50ec0*/  PRMT R6, RZ, 0x7610, R6 ;  /* 0x00007610ff067816 */ /* 0x000fe40000000006 */
[----:B------:R-:W-:Y:S01]  /*50ed0*/  PRMT R3, RZ, 0x7610, R3 ;  /* 0x00007610ff037816 */ /* 0x000fe20000000003 */
[----:B----4-:R-:W-:Y:S02]  /*50ee0*/  @P1 IMAD.MOV.U32 R5, RZ, RZ, R15 ;  /* 0x000000ffff051224 */ /* 0x010fe400078e000f */
[----:B------:R-:W-:-:S05]  /*50ef0*/  @P1 IMAD.MOV.U32 R4, RZ, RZ, R14 ;  /* 0x000000ffff041224 */ /* 0x000fca00078e000e */
[----:B------:R0:W4:Y:S02]  /*50f00*/  @P1 LDG.E.U8 R7, desc[UR4][R4.64] ;  /* 0x0000000404071981 */ /* 0x000124000c1e1100 */
[----:B0-----:R-:W-:Y:S02]  /*50f10*/  @P1 IMAD.MOV.U32 R4, RZ, RZ, R12 ;  /* 0x000000ffff041224 */ /* 0x001fe400078e000c */
[----:B------:R-:W-:-:S05]  /*50f20*/  @P1 IMAD.MOV.U32 R5, RZ, RZ, R13 ;  /* 0x000000ffff051224 */ /* 0x000fca00078e000d */
[----:B------:R3:W4:Y:S02]  /*50f30*/  @P1 LDG.E.U8 R6, desc[UR4][R4.64] ;  /* 0x0000000404061981 */ /* 0x000724000c1e1100 */
[----:B---3--:R-:W-:Y:S02]  /*50f40*/  @P1 IMAD.MOV.U32 R4, RZ, RZ, R0 ;  /* 0x000000ffff041224 */ /* 0x008fe400078e0000 */
[----:B------:R-:W-:-:S05]  /*50f50*/  @P1 IMAD.MOV.U32 R5, RZ, RZ, R11 ;  /* 0x000000ffff051224 */ /* 0x000fca00078e000b */
[----:B------:R-:W3:Y:S04]  /*50f60*/  @P1 LDG.E.U8 R3, desc[UR4][R4.64] ;  /* 0x0000000404031981 */ /* 0x000ee8000c1e1100 */
[----:B------:R-:W-:Y:S04]  /*50f70*/  STL [R1+0x7b04], R10 ;  /* 0x007b040a01007387 */ /* 0x000fe80000100800 */
[----:B------:R-:W-:Y:S04]  /*50f80*/  STL [R1+0x7b08], R9 ;  /* 0x007b080901007387 */ /* 0x000fe80000100800 */
[----:B--2---:R-:W-:Y:S01]  /*50f90*/  STL [R1+0x7b0c], R8 ;  /* 0x007b0c0801007387 */ /* 0x004fe20000100800 */
[----:B------:R-:W0:Y:S02]  /*50fa0*/  S2R R60, SR_TID.X ;  /* 0x00000000003c7919 */ /* 0x000e240000002100 */
[----:B0-----:R-:W-:Y:S01]  /*50fb0*/  LOP3.LUT R0, R60, 0x1f, RZ, 0xc0, !PT ;  /* 0x0000001f3c007812 */ /* 0x001fe200078ec0ff */
[----:B------:R-:W-:Y:S03]  /*50fc0*/  BAR.SYNC.DEFER_BLOCKING 0x0 ;  /* 0x0000000000007b1d */ /* 0x000fe60000010000 */
[----:B------:R-:W-:-:S03]  /*50fd0*/  ISETP.GE.AND P0, PT, R0, R2, PT ;  /* 0x000000020000720c */ /* 0x000fc60003f06270 */
[----:B----4-:R-:W-:Y:S04]  /*50fe0*/  STL [R1+0x7b10], R7 ;  /* 0x007b100701007387 */ /* 0x010fe80000100800 */
[----:B------:R0:W-:Y:S04]  /*50ff0*/  STL [R1+0x7b14], R6 ;  /* 0x007b140601007387 */ /* 0x0001e80000100800 */
[----:B------:R-:W2:Y:S04]  /*51000*/  LDL.LU R58, [R1+0x118] ;  /* 0x00011800013a7983 */ /* 0x000ea80000300800 */
[----:B------:R-:W4:Y:S04]  /*51010*/  LDL.LU R59, [R1+0x114] ;  /* 0x00011400013b7983 */ /* 0x000f280000300800 */
        /* <DEDUP_REMOVED lines=16> */
[----:B---3--:R0:W-:Y:S04]  /*51120*/  STL [R1+0x7b18], R3 ;  /* 0x007b180301007387 */ /* 0x0081e80000100800 */
[----:B0-----:R-:W3:Y:S04]  /*51130*/  LDL.LU R3, [R1+0x10c] ;  /* 0x00010c0001037983 */ /* 0x001ee80000300800 */
        /* <DEDUP_REMOVED lines=185> */
[----:B------:R-:W3:Y:S04]  /*51cd0*/  LDL.LU R2, [R1+0x110] ;  /* 0x0001100001027983 */ /* 0x000ee80000300800 */
[----:B--2---:R0:W-:Y:S04]  /*51ce0*/  STS.U8 [R0+UR6], R58 ;  /* 0x0000003a00007988 */ /* 0x0041e80008000006 */
[----:B----4-:R1:W-:Y:S04]  /*51cf0*/  STS.U8 [R0+UR6+0x20], R59 ;  /* 0x0000203b00007988 */ /* 0x0103e80008000006 */
[----:B0-----:R-:W2:Y:S04]  /*51d00*/  LDL.LU R58, [R1+0x7b28] ;  /* 0x007b2800013a7983 */ /* 0x001ea80000300800 */
[----:B-1----:R-:W4:Y:S04]  /*51d10*/  LDL.LU R59, [R1+0x7b24] ;  /* 0x007b2400013b7983 */ /* 0x002f280000300800 */
[----:B---3--:R-:W-:Y:S04]  /*51d20*/  STS.U8 [R0+UR6+0x40], R2 ;  /* 0x0000400200007988 */ /* 0x008fe80008000006 */
[----:B------:R-:W-:Y:S04]  /*51d30*/  STS.U8 [R0+UR6+0x60], R3 ;  /* 0x0000600300007988 */ /* 0x000fe80008000006 */
        /* <DEDUP_REMOVED lines=15> */
[----:B------:R0:W-:Y:S04]  /*51e30*/  STS.U8 [R0+UR6+0x860], R61 ;  /* 0x0008603d00007988 */ /* 0x0001e80008000006 */
[----:B0-----:R-:W3:Y:S04]  /*51e40*/  LDL.LU R61, [R1+0x108] ;  /* 0x00010800013d7983 */ /* 0x001ee80000300800 */
[----:B------:R-:W2:Y:S04]  /*51e50*/  LDL.LU R2, [R1+0x104] ;  /* 0x0001040001027983 */ /* 0x000ea80000300800 */
        /* <DEDUP_REMOVED lines=16> */
[----:B------:R-:W-:-:S03]  /*51f60*/  LOP3.LUT R60, R60, 0x1f, RZ, 0xc0, !PT ;  /* 0x0000001f3c3c7812 */ /* 0x000fc600078ec0ff */
[----:B------:R-:W-:Y:S04]  /*51f70*/  STS.U8 [R0+UR6+0xa20], R52 ;  /* 0x000a203400007988 */ /* 0x000fe80008000006 */
[----:B------:R-:W-:Y:S04]  /*51f80*/  STS.U8 [R0+UR6+0xa00], R51 ;  /* 0x000a003300007988 */ /* 0x000fe80008000006 */
[----:B------:R-:W-:Y:S04]  /*51f90*/  STS.U8 [R0+UR6+0xa60], R50 ;  /* 0x000a603200007988 */ /* 0x000fe80008000006 */
[----:B------:R-:W-:Y:S01]  /*51fa0*/  STS.U8 [R0+UR6+0xa40], R49 ;  /* 0x000a403100007988 */ /* 0x000fe20008000006 */
[----:B------:R-:W-:-:S03]  /*51fb0*/  LOP3.LUT R60, R60, 0x8, RZ, 0x3c, !PT ;  /* 0x000000083c3c7812 */ /* 0x000fc600078e3cff */
        /* <DEDUP_REMOVED lines=8> */
[----:B---3--:R0:W-:Y:S04]  /*52040*/  STS.U8 [R60+UR6+0x80], R61 ;  /* 0x0000803d3c007988 */ /* 0x0081e80008000006 */
[----:B--2---:R-:W-:Y:S04]  /*52050*/  STS.U8 [R60+UR6+0xa0], R2 ;  /* 0x0000a0023c007988 */ /* 0x004fe80008000006 */
[----:B----4-:R1:W-:Y:S04]  /*52060*/  STS.U8 [R60+UR6+0xc0], R3 ;  /* 0x0000c0033c007988 */ /* 0x0103e80008000006 */
[----:B0-----:R-:W2:Y:S04]  /*52070*/  LDL.LU R61, [R1+0x7b20] ;  /* 0x007b2000013d7983 */ /* 0x001ea80000300800 */
[----:B-1----:R-:W3:Y:S04]  /*52080*/  LDL.LU R3, [R1] ;  /* 0x0000000001037983 */ /* 0x002ee80000300800 */
[----:B------:R0:W-:Y:S04]  /*52090*/  STS.U8 [R60+UR6+0xe0], R6 ;  /* 0x0000e0063c007988 */ /* 0x0001e80008000006 */
[----:B------:R-:W4:Y:S04]  /*520a0*/  LDL.LU R2, [R1+0xf8] ;  /* 0x0000f80001027983 */ /* 0x000f280000300800 */
[----:B------:R1:W-:Y:S04]  /*520b0*/  STS.U8 [R60+UR6+0x2a0], R7 ;  /* 0x0002a0073c007988 */ /* 0x0003e80008000006 */
[----:B0-----:R-:W4:Y:S04]  /*520c0*/  LDL.LU R6, [R1+0xf4] ;  /* 0x0000f40001067983 */ /* 0x001f280000300800 */
[----:B------:R0:W-:Y:S04]  /*520d0*/  STS.U8 [R60+UR6+0x280], R8 ;  /* 0x000280083c007988 */ /* 0x0001e80008000006 */
[----:B-1----:R-:W4:Y:S04]  /*520e0*/  LDL.LU R7, [R1+0xf0] ;  /* 0x0000f00001077983 */ /* 0x002f280000300800 */
        /* <DEDUP_REMOVED lines=24> */
[----:B0-----:R-:W4:Y:S04]  /*52270*/  LDL.LU R56, [R1+0x2c] ;  /* 0x00002c0001387983 */ /* 0x001f280000300800 */
[----:B---3--:R0:W-:Y:S04]  /*52280*/  STS.U8 [R60+UR6+0x8c0], R3 ;  /* 0x0008c0033c007988 */ /* 0x0081e80008000006 */
[----:B--2---:R-:W-:Y:S04]  /*52290*/  STS.U8 [R60+UR6+0x8e0], R61 ;  /* 0x0008e03d3c007988 */ /* 0x004fe80008000006 */
        /* <DEDUP_REMOVED lines=11> */
[----:B------:R1:W-:Y:S01]  /*52350*/  STS.U8 [R60+UR6+0xe80], R26 ;  /* 0x000e801a3c007988 */ /* 0x0003e20008000006 */
[----:B0-----:R-:W-:-:S03]  /*52360*/  LOP3.LUT R3, R0, 0x10, RZ, 0x3c, !PT ;  /* 0x0000001000037812 */ /* 0x001fc600078e3cff */
[----:B-1----:R-:W2:Y:S04]  /*52370*/  LDL.LU R60, [R1+0x7b1c] ;  /* 0x007b1c00013c7983 */ /* 0x002ea80000300800 */
[----:B----4-:R-:W-:Y:S04]  /*52380*/  STS.U8 [R3+UR6+0x100], R2 ;  /* 0x0001000203007988 */ /* 0x010fe80008000006 */
[----:B------:R0:W-:Y:S04]  /*52390*/  STS.U8 [R3+UR6+0x120], R6 ;  /* 0x0001200603007988 */ /* 0x0001e80008000006 */
[----:B------:R1:W-:Y:S04]  /*523a0*/  STS.U8 [R3+UR6+0x140], R7 ;  /* 0x0001400703007988 */ /* 0x0003e80008000006 */
[----:B------:R3:W-:Y:S04]  /*523b0*/  STS.U8 [R3+UR6+0x160], R8 ;  /* 0x0001600803007988 */ /* 0x0007e80008000006 */
[----:B0-----:R-:W4:Y:S04]  /*523c0*/  LDL.LU R6, [R1+0xe8] ;  /* 0x0000e80001067983 */ /* 0x001f280000300800 */
[----:B-1----:R-:W4:Y:S04]  /*523d0*/  LDL.LU R7, [R1+0xe4] ;  /* 0x0000e40001077983 */ /* 0x002f280000300800 */
[----:B------:R0:W-:Y:S04]  /*523e0*/  STS.U8 [R3+UR6+0x320], R9 ;  /* 0x0003200903007988 */ /* 0x0001e80008000006 */
[----:B---3--:R-:W3:Y:S04]  /*523f0*/  LDL.LU R8, [R1+0xe0] ;  /* 0x0000e00001087983 */ /* 0x008ee80000300800 */
[----:B------:R1:W-:Y:S04]  /*52400*/  STS.U8 [R3+UR6+0x300], R10 ;  /* 0x0003000a03007988 */ /* 0x0003e80008000006 */
[----:B0-----:R-:W3:Y:S04]  /*52410*/  LDL.LU R9, [R1+0xdc] ;  /* 0x0000dc0001097983 */ /* 0x001ee80000300800 */
[----:B------:R0:W-:Y:S04]  /*52420*/  STS.U8 [R3+UR6+0x360], R11 ;  /* 0x0003600b03007988 */ /* 0x0001e80008000006 */
[----:B-1----:R-:W3:Y:S04]  /*52430*/  LDL.LU R10, [R1+0xa8] ;  /* 0x0000a800010a7983 */ /* 0x002ee80000300800 */
        /* <DEDUP_REMOVED lines=18> */
[----:B-1----:R-:W3:Y:S01]  /*52560*/  LDL.LU R56, [R1+0x20] ;  /* 0x0000200001387983 */ /* 0x002ee20000300800 */
[----:B------:R-:W-:-:S03]  /*52570*/  LOP3.LUT R0, R0, 0x18, RZ, 0x3c, !PT ;  /* 0x0000001800007812 */ /* 0x000fc600078e3cff */
[----:B------:R-:W3:Y:S04]  /*52580*/  LDL.LU R2, [R1+0x1c] ;  /* 0x00001c0001027983 */ /* 0x000ee80000300800 */
        /* <DEDUP_REMOVED lines=16> */
[----:B----4-:R1:W-:Y:S04]  /*52690*/  STS.U8 [R0+UR6+0x180], R6 ;  /* 0x0001800600007988 */ /* 0x0103e80008000006 */
[----:B------:R2:W-:Y:S04]  /*526a0*/  STS.U8 [R0+UR6+0x1a0], R7 ;  /* 0x0001a00700007988 */ /* 0x0005e80008000006 */
[----:B0-----:R-:W4:Y:S04]  /*526b0*/  LDL.LU R3, [R1+0x7b18] ;  /* 0x007b180001037983 */ /* 0x001f280000300800 */
[----:B-1----:R-:W4:Y:S04]  /*526c0*/  LDL.LU R6, [R1+0x7b14] ;  /* 0x007b140001067983 */ /* 0x002f280000300800 */
[----:B--2---:R-:W2:Y:S04]  /*526d0*/  LDL.LU R7, [R1+0x7b10] ;  /* 0x007b100001077983 */ /* 0x004ea80000300800 */
[----:B---3--:R0:W-:Y:S04]  /*526e0*/  STS.U8 [R0+UR6+0x1c0], R8 ;  /* 0x0001c00800007988 */ /* 0x0081e80008000006 */
[----:B------:R1:W-:Y:S04]  /*526f0*/  STS.U8 [R0+UR6+0x1e0], R9 ;  /* 0x0001e00900007988 */ /* 0x0003e80008000006 */
[----:B------:R3:W-:Y:S04]  /*52700*/  STS.U8 [R0+UR6+0x3a0], R10 ;  /* 0x0003a00a00007988 */ /* 0x0007e80008000006 */
[----:B0-----:R-:W4:Y:S04]  /*52710*/  LDL.LU R8, [R1+0x7b0c] ;  /* 0x007b0c0001087983 */ /* 0x001f280000300800 */
[----:B-1----:R-:W2:Y:S04]  /*52720*/  LDL.LU R9, [R1+0x7b08] ;  /* 0x007b080001097983 */ /* 0x002ea80000300800 */
[----:B---3--:R-:W3:Y:S04]  /*52730*/  LDL.LU R10, [R1+0x7b04] ;  /* 0x007b0400010a7983 */ /* 0x008ee80000300800 */
[----:B------:R0:W-:Y:S04]  /*52740*/  STS.U8 [R0+UR6+0x380], R11 ;  /* 0x0003800b00007988 */ /* 0x0001e80008000006 */
[----:B------:R1:W-:Y:S04]  /*52750*/  STS.U8 [R0+UR6+0x3e0], R12 ;  /* 0x0003e00c00007988 */ /* 0x0003e80008000006 */
[----:B------:R1:W-:Y:S04]  /*52760*/  STS.U8 [R0+UR6+0x3c0], R13 ;  /* 0x0003c00d00007988 */ /* 0x0003e80008000006 */
[----:B0-----:R-:W4:Y:S04]  /*52770*/  LDL.LU R11, [R1+0x7b00] ;  /* 0x007b0000010b7983 */ /* 0x001f280000300800 */
[----:B-1----:R-:W2:Y:S04]  /*52780*/  LDL.LU R12, [R1+0x7afc] ;  /* 0x007afc00010c7983 */ /* 0x002ea80000300800 */
[----:B------:R-:W3:Y:S04]  /*52790*/  LDL.LU R13, [R1+0x7af8] ;  /* 0x007af800010d7983 */ /* 0x000ee80000300800 */
        /* <DEDUP_REMOVED lines=13> */
[----:B0-----:R-:W4:Y:S04]  /*52870*/  LDL.LU R56, [R1+0x7adc] ;  /* 0x007adc0001387983 */ /* 0x001f280000300800 */
[----:B------:R0:W-:Y:S04]  /*52880*/  STS.U8 [R0+UR6+0x780], R2 ;  /* 0x0007800200007988 */ /* 0x0001e80008000006 */
[----:B0-----:R-:W2:Y:S04]  /*52890*/  LDL R2, [R1+0x3ba0] ;  /* 0x003ba00001027983 */ /* 0x001ea80000100800 */
[----:B----4-:R-:W-:Y:S04]  /*528a0*/  STS.U8 [R0+UR6+0x980], R56 ;  /* 0x0009803800007988 */ /* 0x010fe80008000006 */
[----:B---3--:R-:W-:Y:S04]  /*528b0*/  STS.U8 [R0+UR6+0x9a0], R55 ;  /* 0x0009a03700007988 */ /* 0x008fe80008000006 */
        /* <DEDUP_REMOVED lines=14> */
[----:B0-----:R-:W2:Y:S04]  /*529a0*/  LDL.LU R0, [R1+0x7ad8] ;  /* 0x007ad80001007983 */ /* 0x001ea80000300800 */
[----:B------:R-:W3:Y:S01]  /*529b0*/  LDL R3, [R1+0x3b98] ;  /* 0x003b980001037983 */ /* 0x000ee20000100800 */
[----:B------:R-:W-:Y:S01]  /*529c0*/  PRMT R5, RZ, 0x7610, R5 ;  /* 0x00007610ff057816 */ /* 0x000fe20000000005 */
[----:B------:R-:W-:Y:S06]  /*529d0*/  BAR.SYNC.DEFER_BLOCKING 0x0 ;  /* 0x0000000000007b1d */ /* 0x000fec0000010000 */
[----:B---3--:R-:W3:Y:S04]  /*529e0*/  @!P0 LDG.E.U8 R5, desc[UR4][R2.64] ;  /* 0x0000000402058981 */ /* 0x008ee8000c1e1100 */
[----:B---3--:R0:W-:Y:S04]  /*529f0*/  STL [R1+0x272c], R5 ;  /* 0x00272c0501007387 */ /* 0x0081e80000100800 */
[----:B0-----:R-:W3:Y:S04]  /*52a00*/  LDL.LU R5, [R1+0x7ad4] ;  /* 0x007ad40001057983 */ /* 0x001ee80000300800 */
[----:B------:R-:W4:Y:S04]  /*52a10*/  LDL R2, [R1+0x2bd8] ;  /* 0x002bd80001027983 */ /* 0x000f280000100800 */
[----:B------:R-:W4:Y:S01]  /*52a20*/  LDL R3, [R1+0x39f4] ;  /* 0x0039f40001037983 */ /* 0x000f220000100800 */
[----:B--2---:R-:W-:-:S02]  /*52a30*/  PRMT R0, RZ, 0x7610, R0 ;  /* 0x00007610ff007816 */ /* 0x004fc40000000000 */
[----:B----4-:R-:W-:-:S04]  /*52a40*/  @!P0 LOP3.LUT R3, R3, R2, RZ, 0x3c, !PT ;  /* 0x0000000203038212 */ /* 0x010fc800078e3cff */
[----:B------:R-:W-:-:S04]  /*52a50*/  @!P0 LOP3.LUT R2, R3, R2, RZ, 0x3c, !PT ;  /* 0x0000000203028212 */ /* 0x000fc800078e3cff */
[----:B------:R-:W-:-:S05]  /*52a60*/  @!P0 LOP3.LUT R3, R3, R2, RZ, 0x3c, !PT ;  /* 0x0000000203038212 */ /* 0x000fca00078e3cff */
[----:B------:R-:W2:Y:S04]  /*52a70*/  @!P0 LDG.E.U8 R0, desc[UR4][R2.64] ;  /* 0x0000000402008981 */ /* 0x000ea8000c1e1100 */
[----:B--2---:R0:W-:Y:S04]  /*52a80*/  STL [R1+0x2734], R0 ;  /* 0x0027340001007387 */ /* 0x0041e80000100800 */
[----:B0-----:R-:W2:Y:S04]  /*52a90*/  LDL.LU R0, [R1+0x7ad0] ;  /* 0x007ad00001007983 */ /* 0x001ea80000300800 */
[----:B------:R-:W4:Y:S04]  /*52aa0*/  LDL R2, [R1+0x27dc] ;  /* 0x0027dc0001027983 */ /* 0x000f280000100800 */
[----:B------:R-:W4:Y:S01]  /*52ab0*/  LDL R3, [R1+0x2bd4] ;  /* 0x002bd40001037983 */ /* 0x000f220000100800 */
[----:B------:R-:W-:-:S02]  /*52ac0*/  PRMT R4, RZ, 0x7610, R4 ;  /* 0x00007610ff047816 */ /* 0x000fc40000000004 */
[----:B----4-:R-:W-:-:S04]  /*52ad0*/  @!P0 LOP3.LUT R3, R3, R2, RZ, 0x3c, !PT ;  /* 0x0000000203038212 */ /* 0x010fc800078e3cff */
[----:B------:R-:W-:-:S04]  /*52ae0*/  @!P0 LOP3.LUT R2, R3, R2, RZ, 0x3c, !PT ;  /* 0x0000000203028212 */ /* 0x000fc800078e3cff */
[----:B------:R-:W-:-:S05]  /*52af0*/  @!P0 LOP3.LUT R3, R3, R2, RZ, 0x3c, !PT ;  /* 0x0000000203038212 */ /* 0x000fca00078e3cff */
[----:B------:R-:W4:Y:S04]  /*52b00*/  @!P0 LDG.E.U8 R4, desc[UR4][R2.64] ;  /* 0x0000000402048981 */ /* 0x000f28000c1e1100 */
[----:B----4-:R0:W-:Y:S04]  /*52b10*/  STL [R1+0x2730], R4 ;  /* 0x0027300401007387 */ /* 0x0101e80000100800 */
[----:B0-----:R-:W4:Y:S04]  /*52b20*/  LDL.LU R4, [R1+0x7acc] ;  /* 0x007acc0001047983 */ /* 0x001f280000300800 */
[----:B------:R-:W3:Y:S04]  /*52b30*/  LDL R2, [R1+0x2bd0] ;  /* 0x002bd00001027983 */ /* 0x000ee80000100800 */
[----:B------:R-:W3:Y:S01]  /*52b40*/  LDL R3, [R1+0x39f0] ;  /* 0x0039f00001037983 */ /* 0x000ee20000100800 */
[----:B--2---:R-:W-:-:S02]  /*52b50*/  PRMT R0, RZ, 0x7610, R0 ;  /* 0x00007610ff007816 */ /* 0x004fc40000000000 */
[----:B---3--:R-:W-:-:S04]  /*52b60*/  @!P0 LOP3.LUT R3, R3, R2, RZ, 0x3c, !PT ;  /* 0x0000000203038212 */ /* 0x008fc800078e3cff */
[----:B------:R-:W-:-:S04]  /*52b70*/  @!P0 LOP3.LUT R2, R3, R2, RZ, 0x3c, !PT ;  /* 0x0000000203028212 */ /* 0x000fc800078e3cff */
[----:B------:R-:W-:-:S05]  /*52b80*/  @!P0 LOP3.LUT R3, R3, R2, RZ, 0x3c, !PT ;  /* 0x0000000203038212 */ /* 0x000fca00078e3cff */
[----:B------:R-:W2:Y:S04]  /*52b90*/  @!P0 LDG.E.U8 R0, desc[UR4][R2.64] ;  /* 0x0000000402008981 */ /* 0x000ea8000c1e1100 */
[----:B--2---:R0:W-:Y:S04]  /*52ba0*/  STL [R1+0x2728], R0 ;  /* 0x0027280001007387 */ /* 0x0041e80000100800 */
[----:B0-----:R-:W2:Y:S04]  /*52bb0*/  LDL.LU R0, [R1+0x7ac8] ;  /* 0x007ac80001007983 */ /* 0x001ea80000300800 */
[----:B------:R-:W3:Y:S04]  /*52bc0*/  LDL R2, [R1+0x2bcc] ;  /* 0x002bcc0001027983 */ /* 0x000ee80000100800 */
[----:B------:R-:W3:Y:S01]  /*52bd0*/  LDL R3, [R1+0x39ec] ;  /* 0x0039ec0001037983 */ /* 0x000ee20000100800 */
[----:B----4-:R-:W-:-:S02]  /*52be0*/  PRMT R4, RZ, 0x7610, R4 ;  /* 0x00007610ff047816 */ /* 0x010fc40000000004 */
[----:B---3--:R-:W-:-:S04]  /*52bf0*/  @!P0 LOP3.LUT R3, R3, R2, RZ, 0x3c, !PT ;  /* 0x0000000203038212 */ /* 0x008fc800078e3cff */
[----:B------:R-:W-:-:S04]  /*52c00*/  @!P0 LOP3.LUT R2, R3, R2, RZ, 0x3c, !PT ;  /* 0x0000000203028212 */ /* 0x000fc800078e3cff */
[----:B------:R-:W-:-:S05]  /*52c10*/  @!P0 LOP3.LUT R3, R3, R2, RZ, 0x3c, !PT ;  /* 0x0000000203038212 */ /* 0x000fca00078e3cff */
[----:B------:R-:W3:Y:S04]  /*52c20*/  @!P0 LDG.E.U8 R4, desc[UR4][R2.64] ;  /* 0x0000000402048981 */ /* 0x000ee8000c1e1100 */
        /* <DEDUP_REMOVED lines=13> */
[----:B---3--:R-:W-:-:S02]  /*52d00*/  PRMT R4, RZ, 0x7610, R4 ;  /* 0x00007610ff047816 */ /* 0x008fc40000000004 */
[----:B----4-:R-:W-:-:S04]  /*52d10*/  @!P0 LOP3.LUT R3, R3, R2, RZ, 0x3c, !PT ;  /* 0x0000000203038212 */ /* 0x010fc800078e3cff */
        /* <DEDUP_REMOVED lines=3273> */
[----:B------:R-:W3:Y:S02]  /*5f9b0*/  LDL R3, [R1+0x2e8c] ;  /* 0x002e8c0001037983 */ /* 0x000ee40000100800 */
[----:B---3--:R-:W-:-:S02]  /*5f9c0*/  @!P0 LOP3.LUT R3, R3, R2, RZ, 0x3c, !PT ;  /* 0x0000000203038212 */ /* 0x008fc400078e3cff */
[----:B--2---:R-:W-:Y:S02]  /*5f9d0*/  PRMT R0, RZ, 0x7610, R0 ;  /* 0x00007610ff007816 */ /* 0x004fe40000000000 */
        /* <DEDUP_REMOVED lines=750> */
[----:B--2---:R0:W-:Y:S04]  /*628c0*/  STL [R1], R0 ;  /* 0x0000000001007387 */ /* 0x0041e80000100800 */
[----:B0-----:R-:W2:Y:S04]  /*628d0*/  LDL.LU R0, [R1+0x73c0] ;  /* 0x0073c00001007983 */ /* 0x001ea80000300800 */
[----:B------:R-:W3:Y:S04]  /*628e0*/  LDL R2, [R1+0x2bf0] ;  /* 0x002bf00001027983 */ /* 0x000ee80000100800 */
[----:B------:R-:W3:Y:S01]  /*628f0*/  LDL R3, [R1+0x3a04] ;  /* 0x003a040001037983 */ /* 0x000ee20000100800 */
[----:B------:R-:W-:-:S02]  /*62900*/  PRMT R61, RZ, 0x7610, R61 ;  /* 0x00007610ff3d7816 */ /* 0x000fc4000000003d */
[----:B---3--:R-:W-:-:S04]  /*62910*/  @!P0 LOP3.LUT R3, R3, R2, RZ, 0x3c, !PT ;  /* 0x0000000203038212 */ /* 0x008fc800078e3cff */
[----:B------:R-:W-:-:S04]  /*62920*/  @!P0 LOP3.LUT R2, R3, R2, RZ, 0x3c, !PT ;  /* 0x0000000203028212 */ /* 0x000fc800078e3cff */
[----:B------:R-:W-:-:S05]  /*62930*/  @!P0 LOP3.LUT R3, R3, R2, RZ, 0x3c, !PT ;  /* 0x0000000203038212 */ /* 0x000fca00078e3cff */
[----:B------:R0:W3:Y:S04]  /*62940*/  @!P0 LDG.E.U8 R61, desc[UR4][R2.64] ;  /* 0x00000004023d8981 */ /* 0x0000e8000c1e1100 */
[----:B------:R-:W0:Y:S04]  /*62950*/  LDL R2, [R1+0x2bec] ;  /* 0x002bec0001027983 */ /* 0x000e280000100800 */
[----:B------:R-:W0:Y:S01]  /*62960*/  LDL R3, [R1+0x3a0c] ;  /* 0x003a0c0001037983 */ /* 0x000e220000100800 */
[----:B------:R-:W-:Y:S02]  /*62970*/  PRMT R60, RZ, 0x7610, R60 ;  /* 0x00007610ff3c7816 */ /* 0x000fe4000000003c */
[----:B0-----:R-:W-:-:S04]  /*62980*/  @!P0 LOP3.LUT R3, R3, R2, RZ, 0x3c, !PT ;  /* 0x0000000203038212 */ /* 0x001fc800078e3cff */
[----:B------:R-:W-:-:S04]  /*62990*/  @!P0 LOP3.LUT R2, R3, R2, RZ, 0x3c, !PT ;  /* 0x0000000203028212 */ /* 0x000fc800078e3cff */
[----:B------:R-:W-:Y:S01]  /*629a0*/  @!P0 LOP3.LUT R3, R3, R2, RZ, 0x3c, !PT ;  /* 0x0000000203038212 */ /* 0x000fe200078e3cff */
[----:B---3--:R0:W-:Y:S04]  /*629b0*/  STL [R1+0x7344], R61 ;  /* 0x0073443d01007387 */ /* 0x0081e80000100800 */
[----:B------:R1:W3:Y:S01]  /*629c0*/  @!P0 LDG.E.U8 R60, desc[UR4][R2.64] ;  /* 0x00000004023c8981 */ /* 0x0002e2000c1e1100 */
[----:B------:R-:W-:-:S03]  /*629d0*/  PRMT R59, RZ, 0x7610, R59 ;  /* 0x00007610ff3b7816 */ /* 0x000fc6000000003b */
[----:B0-----:R-:W4:Y:S04]  /*629e0*/  LDL R61, [R1+0x3a24] ;  /* 0x003a2400013d7983 */ /* 0x001f280000100800 */
[----:B------:R-:W1:Y:S04]  /*629f0*/  LDL R2, [R1+0x2be8] ;  /* 0x002be80001027983 */ /* 0x000e680000100800 */
[----:B------:R-:W1:Y:S02]  /*62a00*/  LDL R3, [R1+0x3a14] ;  /* 0x003a140001037983 */ /* 0x000e640000100800 */
[----:B-1----:R-:W-:-:S04]  /*62a10*/  @!P0 LOP3.LUT R3, R3, R2, RZ, 0x3c, !PT ;  /* 0x0000000203038212 */ /* 0x002fc800078e3cff */
[----:B------:R-:W-:-:S04]  /*62a20*/  @!P0 LOP3.LUT R2, R3, R2, RZ, 0x3c, !PT ;  /* 0x0000000203028212 */ /* 0x000fc800078e3cff */
[----:B------:R-:W-:Y:S01]  /*62a30*/  @!P0 LOP3.LUT R3, R3, R2, RZ, 0x3c, !PT ;  /* 0x0000000203038212 */ /* 0x000fe200078e3cff */
[----:B---3--:R0:W-:Y:S04]  /*62a40*/  STL [R1+0x7348], R60 ;  /* 0x0073483c01007387 */ /* 0x0081e80000100800 */
[----:B------:R1:W3:Y:S01]  /*62a50*/  @!P0 LDG.E.U8 R59, desc[UR4][R2.64] ;  /* 0x00000004023b8981 */ /* 0x0002e2000c1e1100 */
[----:B------:R-:W-:-:S03]  /*62a60*/  PRMT R58, RZ, 0x7610, R58 ;  /* 0x00007610ff3a7816 */ /* 0x000fc6000000003a */
[----:B0-----:R-:W2:Y:S04]  /*62a70*/  LDL R60, [R1+0x2be0] ;  /* 0x002be000013c7983 */ /* 0x001ea80000100800 */
[----:B------:R-:W1:Y:S04]  /*62a80*/  LDL R2, [R1+0x2be4] ;  /* 0x002be40001027983 */ /* 0x000e680000100800 */
[----:B------:R-:W1:Y:S02]  /*62a90*/  LDL R3, [R1+0x3a1c] ;  /* 0x003a1c0001037983 */ /* 0x000e640000100800 */
[----:B-1----:R-:W-:-:S04]  /*62aa0*/  @!P0 LOP3.LUT R3, R3, R2, RZ, 0x3c, !PT ;  /* 0x0000000203038212 */ /* 0x002fc800078e3cff */
[----:B------:R-:W-:-:S04]  /*62ab0*/  @!P0 LOP3.LUT R2, R3, R2, RZ, 0x3c, !PT ;  /* 0x0000000203028212 */ /* 0x000fc800078e3cff */
[----:B------:R-:W-:-:S05]  /*62ac0*/  @!P0 LOP3.LUT R3, R3, R2, RZ, 0x3c, !PT ;  /* 0x0000000203038212 */ /* 0x000fca00078e3cff */
[----:B------:R4:W2:Y:S01]  /*62ad0*/  @!P0 LDG.E.U8 R58, desc[UR4][R2.64] ;  /* 0x00000004023a8981 */ /* 0x0008a2000c1e1100 */
[----:B------:R-:W-:-:S03]  /*62ae0*/  PRMT R57, RZ, 0x7610, R57 ;  /* 0x00007610ff397816 */ /* 0x000fc60000000039 */
[----:B---3--:R0:W-:Y:S01]  /*62af0*/  STL [R1+0x734c], R59 ;  /* 0x00734c3b01007387 */ /* 0x0081e20000100800 */
[----:B----4-:R-:W-:Y:S02]  /*62b00*/  @!P0 IMAD.MOV.U32 R2, RZ, RZ, R61 ;  /* 0x000000ffff028224 */ /* 0x010fe400078e003d */
[----:B--2---:R-:W-:Y:S01]  /*62b10*/  @!P0 IMAD.MOV.U32 R3, RZ, RZ, R60 ;  /* 0x000000ffff038224 */ /* 0x004fe200078e003c */
[----:B0-----:R-:W2:Y:S04]  /*62b20*/  LDL R59, [R1+0x3a2c] ;  /* 0x003a2c00013b7983 */ /* 0x001ea80000100800 */
[----:B------:R2:W3:Y:S04]  /*62b30*/  @!P0 LDG.E.U8 R57, desc[UR4][R2.64] ;  /* 0x0000000402398981 */ /* 0x0004e8000c1e1100 */
[----:B------:R0:W-:Y:S04]  /*62b40*/  STL [R1+0x7354], R58 ;  /* 0x0073543a01007387 */ /* 0x0001e80000100800 */
[----:B------:R-:W4:Y:S04]  /*62b50*/  LDL R61, [R1+0x3a08] ;  /* 0x003a0800013d7983 */ /* 0x000f280000100800 */
[----:B------:R-:W4:Y:S04]  /*62b60*/  LDL R60, [R1+0x3a44] ;  /* 0x003a4400013c7983 */ /* 0x000f280000100800 */
[----:B0-----:R-:W4:Y:S01]  /*62b70*/  LDL R58, [R1+0x2bdc] ;  /* 0x002bdc00013a7983 */ /* 0x001f220000100800 */
[----:B------:R-:W-:Y:S01]  /*62b80*/  PRMT R56, RZ, 0x7610, R56 ;  /* 0x00007610ff387816 */ /* 0x000fe20000000038 */
[----:B--2---:R-:W-:-:S02]  /*62b90*/  @!P0 IMAD.MOV.U32 R2, RZ, RZ, R59 ;  /* 0x000000ffff028224 */ /* 0x004fc400078e003b */
[----:B---3--:R0:W-:Y:S01]  /*62ba0*/  STL [R1+0x7358], R57 ;  /* 0x0073583901007387 */ /* 0x0081e20000100800 */
[----:B------:R-:W-:-:S03]  /*62bb0*/  PRMT R55, RZ, 0x7610, R55 ;  /* 0x00007610ff377816 */ /* 0x000fc60000000037 */
[----:B------:R-:W2:Y:S04]  /*62bc0*/  LDL R59, [R1+0x3a10] ;  /* 0x003a1000013b7983 */ /* 0x000ea80000100800 */
[----:B0-----:R-:W3:Y:S01]  /*62bd0*/  LDL R57, [R1+0x3a34] ;  /* 0x003a340001397983 */ /* 0x001ee20000100800 */
[----:B----4-:R-:W-:-:S03]  /*62be0*/  @!P0 IMAD.MOV.U32 R3, RZ, RZ, R58 ;  /* 0x000000ffff038224 */ /* 0x010fc600078e003a */
[----:B------:R-:W4:Y:S04]  /*62bf0*/  LDL R58, [R1+0x3a4c] ;  /* 0x003a4c00013a7983 */ /* 0x000f280000100800 */
[----:B------:R3:W2:Y:S04]  /*62c00*/  @!P0 LDG.E.U8 R56, desc[UR4][R2.64] ;  /* 0x0000000402388981 */ /* 0x0006a8000c1e1100 */
[----:B------:R-:W4:Y:S01]  /*62c10*/  LDL R3, [R1+0x39f8] ;  /* 0x0039f80001037983 */ /* 0x000f220000100800 */
[----:B---3--:R-:W-:-:S03]  /*62c20*/  @!P0 IMAD.MOV.U32 R2, RZ, RZ, R57 ;  /* 0x000000ffff028224 */ /* 0x008fc600078e0039 */
[----:B--2---:R0:W-:Y:S01]  /*62c30*/  STL [R1+0x735c], R56 ;  /* 0x00735c3801007387 */ /* 0x0041e20000100800 */
[----:B------:R-:W-:-:S03]  /*62c40*/  PRMT R54, RZ, 0x7610, R54 ;  /* 0x00007610ff367816 */ /* 0x000fc60000000036 */
[----:B------:R-:W2:Y:S04]  /*62c50*/  LDL R57, [R1+0x3a18] ;  /* 0x003a180001397983 */ /* 0x000ea80000100800 */
[----:B----4-:R1:W3:Y:S04]  /*62c60*/  @!P0 LDG.E.U8 R55, desc[UR4][R2.64] ;  /* 0x0000000402378981 */ /* 0x0102e8000c1e1100 */
[----:B0-----:R-:W4:Y:S04]  /*62c70*/  LDL R56, [R1+0x3a54] ;  /* 0x003a540001387983 */ /* 0x001f280000100800 */
        /* <DEDUP_REMOVED lines=8> */
[----:B------:R-:W-:Y:S01]  /*62d00*/  PRMT R52, RZ, 0x7610, R52 ;  /* 0x00007610ff347816 */ /* 0x000fe20000000034 */
[----:B0-----:R-:W-:Y:S02]  /*62d10*/  @!P0 IMAD.MOV.U32 R2, RZ, RZ, R60 ;  /* 0x000000ffff028224 */ /* 0x001fe400078e003c */
[----:B------:R-:W-:-:S05]  /*62d20*/  @!P0 IMAD.MOV.U32 R3, RZ, RZ, R61 ;  /* 0x000000ffff038224 */ /* 0x000fca00078e003d */
[----:B------:R0:W3:Y:S02]  /*62d30*/  @!P0 LDG.E.U8 R53, desc[UR4][R2.64] ;  /* 0x0000000402358981 */ /* 0x0000e4000c1e1100 */
[----:B0-----:R-:W-:Y:S02]  /*62d40*/  @!P0 IMAD.MOV.U32 R2, RZ, RZ, R58 ;  /* 0x000000ffff028224 */ /* 0x001fe400078e003a */
[----:B------:R-:W-:-:S05]  /*62d50*/  @!P0 IMAD.MOV.U32 R3, RZ, RZ, R59 ;  /* 0x000000ffff038224 */ /* 0x000fca00078e003b */
[----:B------:R4:W3:Y:S04]  /*62d60*/  @!P0 LDG.E.U8 R52, desc[UR4][R2.64] ;  /* 0x0000000402348981 */ /* 0x0008e8000c1e1100 */
[----:B--2---:R0:W-:Y:S04]  /*62d70*/  STL [R1+0x7350], R54 ;  /* 0x0073503601007387 */ /* 0x0041e80000100800 */
[----:B------:R-:W2:Y:S04]  /*62d80*/  LDL R60, [R1+0x3a20] ;  /* 0x003a2000013c7983 */ /* 0x000ea80000100800 */
[----:B-1----:R-:W2:Y:S01]  /*62d90*/  LDL R55, [R1+0x3a5c] ;  /* 0x003a5c0001377983 */ /* 0x002ea20000100800 */
[----:B------:R-:W-:Y:S01]  /*62da0*/  PRMT R51, RZ, 0x7610, R51 ;  /* 0x00007610ff337816 */ /* 0x000fe20000000033 */
[----:B----4-:R-:W-:-:S02]  /*62db0*/  @!P0 IMAD.MOV.U32 R2, RZ, RZ, R56 ;  /* 0x000000ffff028224 */ /* 0x010fc400078e0038 */
[----:B------:R-:W-:-:S05]  /*62dc0*/  @!P0 IMAD.MOV.U32 R3, RZ, RZ, R57 ;  /* 0x000000ffff038224 */ /* 0x000fca00078e0039 */
[----:B------:R2:W4:Y:S01]  /*62dd0*/  @!P0 LDG.E.U8 R51, desc[UR4][R2.64] ;  /* 0x0000000402338981 */ /* 0x000522000c1e1100 */
[----:B------:R-:W-:-:S03]  /*62de0*/  PRMT R50, RZ, 0x7610, R50 ;  /* 0x00007610ff327816 */ /* 0x000fc60000000032 */
[----:B---3--:R1:W-:Y:S04]  /*62df0*/  STL [R1+0x7364], R53 ;  /* 0x0073643501007387 */ /* 0x0083e80000100800 */
[----:B------:R-:W3:Y:S04]  /*62e00*/  LDL R59, [R1+0x3a28] ;  /* 0x003a2800013b7983 */ /* 0x000ee80000100800 */
[----:B0-----:R-:W3:Y:S04]  /*62e10*/  LDL R54, [R1+0x3a64] ;  /* 0x003a640001367983 */ /* 0x001ee80000100800 */
[----:B------:R0:W-:Y:S04]  /*62e20*/  STL [R1+0x7368], R52 ;  /* 0x0073683401007387 */ /* 0x0001e80000100800 */
[----:B------:R-:W3:Y:S04]  /*62e30*/  LDL R58, [R1+0x3a30] ;  /* 0x003a3000013a7983 */ /* 0x000ee80000100800 */
[----:B------:R-:W3:Y:S04]  /*62e40*/  LDL R57, [R1+0x3a6c] ;  /* 0x003a6c0001397983 */ /* 0x000ee80000100800 */
[----:B------:R-:W3:Y:S04]  /*62e50*/  LDL R56, [R1+0x3a38] ;  /* 0x003a380001387983 */ /* 0x000ee80000100800 */
[----:B-1----:R-:W3:Y:S01]  /*62e60*/  LDL R53, [R1+0x3a74] ;  /* 0x003a740001357983 */ /* 0x002ee20000100800 */
[----:B--2---:R-:W-:-:S02]  /*62e70*/  @!P0 IMAD.MOV.U32 R3, RZ, RZ, R60 ;  /* 0x000000ffff038224 */ /* 0x004fc400078e003c */
[----:B------:R-:W-:-:S05]  /*62e80*/  @!P0 IMAD.MOV.U32 R2, RZ, RZ, R55 ;  /* 0x000000ffff028224 */ /* 0x000fca00078e0037 */
[----:B------:R3:W2:Y:S04]  /*62e90*/  @!P0 LDG.E.U8 R50, desc[UR4][R2.64] ;  /* 0x0000000402328981 */ /* 0x0006a8000c1e1100 */
[----:B----4-:R1:W-:Y:S04]  /*62ea0*/  STL [R1+0x736c], R51 ;  /* 0x00736c3301007387 */ /* 0x0103e80000100800 */
[----:B------:R-:W4:Y:S04]  /*62eb0*/  LDL R55, [R1+0x3a40] ;  /* 0x003a400001377983 */ /* 0x000f280000100800 */
[----:B0-----:R-:W4:Y:S01]  /*62ec0*/  LDL R52, [R1+0x3a7c] ;  /* 0x003a7c0001347983 */ /* 0x001f220000100800 */
[----:B------:R-:W-:-:S02]  /*62ed0*/  PRMT R49, RZ, 0x7610, R49 ;  /* 0x00007610ff317816 */ /* 0x000fc40000000031 */
[----:B------:R-:W-:Y:S01]  /*62ee0*/  PRMT R48, RZ, 0x7610, R48 ;  /* 0x00007610ff307816 */ /* 0x000fe20000000030 */
[----:B---3--:R-:W-:Y:S02]  /*62ef0*/  @!P0 IMAD.MOV.U32 R3, RZ, RZ, R59 ;  /* 0x000000ffff038224 */ /* 0x008fe400078e003b */
        /* <DEDUP_REMOVED lines=9> */
[----:B0-----:R-:W-:-:S02]  /*62f90*/  @!P0 IMAD.MOV.U32 R2, RZ, RZ, R53 ;  /* 0x000000ffff028224 */ /* 0x001fc400078e0035 */
[----:B------:R-:W-:Y:S01]  /*62fa0*/  @!P0 IMAD.MOV.U32 R3, RZ, RZ, R56 ;  /* 0x000000ffff038224 */ /* 0x000fe200078e0038 */
[----:B------:R-:W-:-:S04]  /*62fb0*/  PRMT R46, RZ, 0x7610, R46 ;  /* 0x00007610ff2e7816 */ /* 0x000fc8000000002e */
[----:B------:R4:W2:Y:S02]  /*62fc0*/  @!P0 LDG.E.U8 R47, desc[UR4][R2.64] ;  /* 0x00000004022f8981 */ /* 0x0008a4000c1e1100 */
[----:B----4-:R-:W-:Y:S02]  /*62fd0*/  @!P0 IMAD.MOV.U32 R2, RZ, RZ, R52 ;  /* 0x000000ffff028224 */ /* 0x010fe400078e0034 */
[----:B------:R-:W-:-:S05]  /*62fe0*/  @!P0 IMAD.MOV.U32 R3, RZ, RZ, R55 ;  /* 0x000000ffff038224 */ /* 0x000fca00078e0037 */
[----:B------:R0:W4:Y:S01]  /*62ff0*/  @!P0 LDG.E.U8 R46, desc[UR4][R2.64] ;  /* 0x00000004022e8981 */ /* 0x000122000c1e1100 */
[----:B------:R-:W-:-:S03]  /*63000*/  PRMT R45, RZ, 0x7610, R45 ;  /* 0x00007610ff2d7816 */ /* 0x000fc6000000002d */
[----:B---3--:R-:W-:Y:S04]  /*63010*/  STL [R1+0x7374], R49 ;  /* 0x0073743101007387 */ /* 0x008fe80000100800 */
[----:B------:R-:W-:Y:S04]  /*63020*/  STL [R1+0x7378], R48 ;  /* 0x0073783001007387 */ /* 0x000fe80000100800 */
[----:B------:R-:W3:Y:S04]  /*63030*/  LDL R53, [R1+0x3a50] ;  /* 0x003a500001357983 */ /* 0x000ee80000100800 */
[----:B--2---:R-:W2:Y:S01]  /*63040*/  LDL R50, [R1+0x3a8c] ;  /* 0x003a8c0001327983 */ /* 0x004ea20000100800 */
[----:B0-----:R-:W-:-:S02]  /*63050*/  @!P0 IMAD.MOV.U32 R3, RZ, RZ, R54 ;  /* 0x000000ffff038224 */ /* 0x001fc400078e0036 */
[----:B------:R-:W-:-:S05]  /*63060*/  @!P0 IMAD.MOV.U32 R2, RZ, RZ, R51 ;  /* 0x000000ffff028224 */ /* 0x000fca00078e0033 */
[----:B------:R3:W2:Y:S04]  /*63070*/  @!P0 LDG.E.U8 R45, desc[UR4][R2.64] ;  /* 0x00000004022d8981 */ /* 0x0006a8000c1e1100 */
[----:B------:R0:W-:Y:S04]  /*63080*/  STL [R1+0x737c], R47 ;  /* 0x00737c2f01007387 */ /* 0x0001e80000100800 */
[----:B------:R-:W2:Y:S04]  /*63090*/  LDL R52, [R1+0x3a58] ;  /* 0x003a580001347983 */ /* 0x000ea80000100800 */
[----:B0-----:R-:W2:Y:S04]  /*630a0*/  LDL R47, [R1+0x3a94] ;  /* 0x003a9400012f7983 */ /* 0x001ea80000100800 */
[----:B----4-:R0:W-:Y:S04]  /*630b0*/  STL [R1+0x7380], R46 ;  /* 0x0073802e01007387 */ /* 0x0101e80000100800 */
[----:B------:R-:W4:Y:S04]  /*630c0*/  LDL R51, [R1+0x3a60] ;  /* 0x003a600001337983 */ /* 0x000f280000100800 */
[----:B------:R-:W4:Y:S04]  /*630d0*/  LDL R49, [R1+0x3a9c] ;  /* 0x003a9c0001317983 */ /* 0x000f280000100800 */
[----:B------:R-:W4:Y:S01]  /*630e0*/  LDL R48, [R1+0x3aa4] ;  /* 0x003aa40001307983 */ /* 0x000f220000100800 */
[----:B------:R-:W-:Y:S01]  /*630f0*/  PRMT R44, RZ, 0x7610, R44 ;  /* 0x00007610ff2c7816 */ /* 0x000fe2000000002c */
[----:B---3--:R-:W-:-:S02]  /*63100*/  @!P0 IMAD.MOV.U32 R3, RZ, RZ, R53 ;  /* 0x000000ffff038224 */ /* 0x008fc400078e0035 */
[----:B--2---:R-:W-:-:S05]  /*63110*/  @!P0 IMAD.MOV.U32 R2, RZ, RZ, R50 ;  /* 0x000000ffff028224 */ /* 0x004fca00078e0032 */
[----:B------:R1:W2:Y:S04]  /*63120*/  @!P0 LDG.E.U8 R44, desc[UR4][R2.64] ;  /* 0x00000004022c8981 */ /* 0x0002a8000c1e1100 */
[----:B------:R3:W-:Y:S04]  /*63130*/  STL [R1+0x7384], R45 ;  /* 0x0073842d01007387 */ /* 0x0007e80000100800 */
[----:B------:R-:W3:Y:S01]  /*63140*/  LDL R50, [R1+0x3a68] ;  /* 0x003a680001327983 */ /* 0x000ee20000100800 */
[----:B------:R-:W-:Y:S01]  /*63150*/  PRMT R43, RZ, 0x7610, R43 ;  /* 0x00007610ff2b7816 */ /* 0x000fe2000000002b */
[----:B-1----:R-:W-:Y:S01]  /*63160*/  @!P0 IMAD.MOV.U32 R3, RZ, RZ, R52 ;  /* 0x000000ffff038224 */ /* 0x002fe200078e0034 */
[----:B------:R-:W-:-:S02]  /*63170*/  PRMT R42, RZ, 0x7610, R42 ;  /* 0x00007610ff2a7816 */ /* 0x000fc4000000002a */
[----:B------:R-:W-:Y:S01]  /*63180*/  PRMT R41, RZ, 0x7610, R41 ;  /* 0x00007610ff297816 */ /* 0x000fe20000000029 */
[----:B0-----:R-:W3:Y:S01]  /*63190*/  LDL R46, [R1+0x3aac] ;  /* 0x003aac00012e7983 */ /* 0x001ee20000100800 */
[----:B------:R-:W-:-:S05]  /*631a0*/  @!P0 IMAD.MOV.U32 R2, RZ, RZ, R47 ;  /* 0x000000ffff028224 */ /* 0x000fca00078e002f */
[----:B------:R4:W3:Y:S02]  /*631b0*/  @!P0 LDG.E.U8 R43, desc[UR4][R2.64] ;  /* 0x00000004022b8981 */ /* 0x0008e4000c1e1100 */
[----:B----4-:R-:W-:Y:S02]  /*631c0*/  @!P0 IMAD.MOV.U32 R2, RZ, RZ, R49 ;  /* 0x000000ffff028224 */ /* 0x010fe400078e0031 */
[----:B------:R-:W-:-:S05]  /*631d0*/  @!P0 IMAD.MOV.U32 R3, RZ, RZ, R51 ;  /* 0x000000ffff038224 */ /* 0x000fca00078e0033 */
[----:B------:R0:W4:Y:S04]  /*631e0*/  @!P0 LDG.E.U8 R42, desc[UR4][R2.64] ;  /* 0x00000004022a8981 */ /* 0x000128000c1e1100 */
[----:B--2---:R1:W-:Y:S04]  /*631f0*/  STL [R1+0x7388], R44 ;  /* 0x0073882c01007387 */ /* 0x0043e80000100800 */
[----:B------:R-:W2:Y:S04]  /*63200*/  LDL R47, [R1+0x3a70] ;  /* 0x003a7000012f7983 */ /* 0x000ea80000100800 */
[----:B---3--:R-:W3:Y:S01]  /*63210*/  LDL R45, [R1+0x3a78] ;  /* 0x003a7800012d7983 */ /* 0x008ee20000100800 */
[----:B0-----:R-:W-:-:S03]  /*63220*/  @!P0 IMAD.MOV.U32 R2, RZ, RZ, R48 ;  /* 0x000000ffff028224 */ /* 0x001fc600078e0030 */
[----:B-1----:R-:W3:Y:S01]  /*63230*/  LDL R44, [R1+0x3ab4] ;  /* 0x003ab400012c7983 */ /* 0x002ee20000100800 */
[----:B------:R-:W-:-:S05]  /*63240*/  @!P0 IMAD.MOV.U32 R3, RZ, RZ, R50 ;  /* 0x000000ffff038224 */ /* 0x000fca00078e0032 */
[----:B------:R2:W3:Y:S04]  /*63250*/  @!P0 LDG.E.U8 R41, desc[UR4][R2.64] ;  /* 0x0000000402298981 */ /* 0x0004e8000c1e1100 */
[----:B------:R-:W-:Y:S04]  /*63260*/  STL [R1+0x738c], R43 ;  /* 0x00738c2b01007387 */ /* 0x000fe80000100800 */
[----:B------:R-:W3:Y:S04]  /*63270*/  LDL R49, [R1+0x3abc] ;  /* 0x003abc0001317983 */ /* 0x000ee80000100800 */
[----:B----4-:R0:W-:Y:S04]  /*63280*/  STL [R1+0x7390], R42 ;  /* 0x0073902a01007387 */ /* 0x0101e80000100800 */
[----:B------:R-:W4:Y:S04]  /*63290*/  LDL R50, [R1+0x3a80] ;  /* 0x003a800001327983 */ /* 0x000f280000100800 */
[----:B------:R-:W4:Y:S04]  /*632a0*/  LDL R48, [R1+0x3a88] ;  /* 0x003a880001307983 */ /* 0x000f280000100800 */
[----:B0-----:R-:W4:Y:S01]  /*632b0*/  LDL R42, [R1+0x3ac4] ;  /* 0x003ac400012a7983 */ /* 0x001f220000100800 */
[----:B--2---:R-:W-:Y:S01]  /*632c0*/  @!P0 IMAD.MOV.U32 R3, RZ, RZ, R47 ;  /* 0x000000ffff038224 */ /* 0x004fe200078e002f */
[----:B------:R-:W-:Y:S01]  /*632d0*/  PRMT R40, RZ, 0x7610, R40 ;  /* 0x00007610ff287816 */ /* 0x000fe20000000028 */
[----:B------:R-:W-:-:S05]  /*632e0*/  @!P0 IMAD.MOV.U32 R2, RZ, RZ, R46 ;  /* 0x000000ffff028224 */ /* 0x000fca00078e002e */
[----:B------:R0:W2:Y:S04]  /*632f0*/  @!P0 LDG.E.U8 R40, desc[UR4][R2.64] ;  /* 0x0000000402288981 */ /* 0x0000a8000c1e1100 */
[----:B---3--:R1:W-:Y:S04]  /*63300*/  STL [R1+0x7394], R41 ;  /* 0x0073942901007387 */ /* 0x0083e80000100800 */
[----:B------:R-:W3:Y:S04]  /*63310*/  LDL R47, [R1+0x3a90] ;  /* 0x003a9000012f7983 */ /* 0x000ee80000100800 */
[----:B-1----:R-:W2:Y:S01]  /*63320*/  LDL R41, [R1+0x3acc] ;  /* 0x003acc0001297983 */ /* 0x002ea20000100800 */
[----:B------:R-:W-:Y:S01]  /*63330*/  PRMT R39, RZ, 0x7610, R39 ;  /* 0x00007610ff277816 */ /* 0x000fe20000000027 */
[----:B0-----:R-:W-:-:S02]  /*63340*/  @!P0 IMAD.MOV.U32 R2, RZ, RZ, R44 ;  /* 0x000000ffff028224 */ /* 0x001fc400078e002c */
[----:B------:R-:W-:Y:S01]  /*63350*/  @!P0 IMAD.MOV.U32 R3, RZ, RZ, R45 ;  /* 0x000000ffff038224 */ /* 0x000fe200078e002d */
[----:B------:R-:W-:-:S04]  /*63360*/  PRMT R38, RZ, 0x7610, R38 ;  /* 0x00007610ff267816 */ /* 0x000fc80000000026 */
[----:B------:R0:W2:Y:S01]  /*63370*/  @!P0 LDG.E.U8 R39, desc[UR4][R2.64] ;  /* 0x0000000402278981 */ /* 0x0000a2000c1e1100 */
[----:B------:R-:W-:Y:S01]  /*63380*/  PRMT R37, RZ, 0x7610, R37 ;  /* 0x00007610ff257816 */ /* 0x000fe20000000025 */
[----:B0-----:R-:W-:Y:S02]  /*63390*/  @!P0 IMAD.MOV.U32 R2, RZ, RZ, R49 ;  /* 0x000000ffff028224 */ /* 0x001fe400078e0031 */
[----:B----4-:R-:W-:-:S05]  /*633a0*/  @!P0 IMAD.MOV.U32 R3, RZ, RZ, R50 ;  /* 0x000000ffff038224 */ /* 0x010fca00078e0032 */
[----:B------:R0:W4:Y:S02]  /*633b0*/  @!P0 LDG.E.U8 R38, desc[UR4][R2.64] ;  /* 0x0000000402268981 */ /* 0x000124000c1e1100 */
[----:B0-----:R-:W-:Y:S02]  /*633c0*/  @!P0 IMAD.MOV.U32 R2, RZ, RZ, R42 ;  /* 0x000000ffff028224 */ /* 0x001fe400078e002a */
[----:B------:R-:W-:-:S05]  /*633d0*/  @!P0 IMAD.MOV.U32 R3, RZ, RZ, R48 ;  /* 0x000000ffff038224 */ /* 0x000fca00078e0030 */
[----:B------:R3:W4:Y:S01]  /*633e0*/  @!P0 LDG.E.U8 R37, desc[UR4][R2.64] ;  /* 0x0000000402258981 */ /* 0x000722000c1e1100 */
[----:B------:R-:W-:Y:S01]  /*633f0*/  PRMT R36, RZ, 0x7610, R36 ;  /* 0x00007610ff247816 */ /* 0x000fe20000000024 */
[----:B---3--:R-:W-:Y:S02]  /*63400*/  @!P0 IMAD.MOV.U32 R3, RZ, RZ, R47 ;  /* 0x000000ffff038224 */ /* 0x008fe400078e002f */
[----:B--2---:R-:W-:-:S05]  /*63410*/  @!P0 IMAD.MOV.U32 R2, RZ, RZ, R41 ;  /* 0x000000ffff028224 */ /* 0x004fca00078e0029 */
[----:B------:R-:W2:Y:S04]  /*63420*/  @!P0 LDG.E.U8 R36, desc[UR4][R2.64] ;  /* 0x0000000402248981 */ /* 0x000ea8000c1e1100 */
[----:B------:R0:W-:Y:S04]  /*63430*/  STL [R1+0x7398], R40 ;  /* 0x0073982801007387 */ /* 0x0001e80000100800 */
[----:B------:R-:W3:Y:S04]  /*63440*/  LDL R46, [R1+0x3a98] ;  /* 0x003a9800012e7983 */ /* 0x000ee80000100800 */
[----:B------:R-:W3:Y:S04]  /*63450*/  LDL R45, [R1+0x3ad4] ;  /* 0x003ad400012d7983 */ /* 0x000ee80000100800 */
[----:B------:R-:W3:Y:S04]  /*63460*/  LDL R44, [R1+0x3aa0] ;  /* 0x003aa000012c7983 */ /* 0x000ee80000100800 */
[----:B------:R-:W3:Y:S04]  /*63470*/  LDL R43, [R1+0x3adc] ;  /* 0x003adc00012b7983 */ /* 0x000ee80000100800 */
[----:B------:R-:W-:Y:S04]  /*63480*/  STL [R1+0x739c], R39 ;  /* 0x00739c2701007387 */ /* 0x000fe80000100800 */
[----:B----4-:R1:W-:Y:S04]  /*63490*/  STL [R1+0x73a0], R38 ;  /* 0x0073a02601007387 */ /* 0x0103e80000100800 */
[----:B------:R-:W4:Y:S04]  /*634a0*/  LDL R42, [R1+0x3aa8] ;  /* 0x003aa800012a7983 */ /* 0x000f280000100800 */
[----:B0-----:R-:W4:Y:S04]  /*634b0*/  LDL R40, [R1+0x3ae4] ;  /* 0x003ae40001287983 */ /* 0x001f280000100800 */
[----:B------:R-:W-:Y:S04]  /*634c0*/  STL [R1+0x73a4], R37 ;  /* 0x0073a42501007387 */ /* 0x000fe80000100800 */
[----:B------:R-:W4:Y:S04]  /*634d0*/  LDL R47, [R1+0x3ab0] ;  /* 0x003ab000012f7983 */ /* 0x000f280000100800 */
[----:B-1----:R-:W4:Y:S04]  /*634e0*/  LDL R38, [R1+0x3aec] ;  /* 0x003aec0001267983 */ /* 0x002f280000100800 */
[----:B------:R-:W4:Y:S01]  /*634f0*/  LDL R41, [R1+0x3af4] ;  /* 0x003af40001297983 */ /* 0x000f220000100800 */
[----:B------:R-:W-:-:S03]  /*63500*/  PRMT R35, RZ, 0x7610, R35 ;  /* 0x00007610ff237816 */ /* 0x000fc60000000023 */
[----:B--2---:R0:W-:Y:S04]  /*63510*/  STL [R1+0x73a8], R36 ;  /* 0x0073a82401007387 */ /* 0x0041e80000100800 */
[----:B0-----:R-:W2:Y:S01]  /*63520*/  LDL R36, [R1+0x3ab8] ;  /* 0x003ab80001247983 */ /* 0x001ea20000100800 */
[----:B---3--:R-:W-:Y:S02]  /*63530*/  @!P0 IMAD.MOV.U32 R2, RZ, RZ, R45 ;  /* 0x000000ffff028224 */ /* 0x008fe400078e002d */
[----:B------:R-:W-:Y:S01]  /*63540*/  @!P0 IMAD.MOV.U32 R3, RZ, RZ, R46 ;  /* 0x000000ffff038224 */ /* 0x000fe200078e002e */
[----:B------:R-:W-:Y:S02]  /*63550*/  PRMT R34, RZ, 0x7610, R34 ;  /* 0x00007610ff227816 */ /* 0x000fe40000000022 */
[----:B------:R-:W-:-:S02]  /*63560*/  PRMT R33, RZ, 0x7610, R33 ;  /* 0x00007610ff217816 */ /* 0x000fc40000000021 */
[----:B------:R-:W-:Y:S02]  /*63570*/  PRMT R32, RZ, 0x7610, R32 ;  /* 0x00007610ff207816 */ /* 0x000fe40000000020 */
[----:B------:R-:W-:Y:S01]  /*63580*/  PRMT R31, RZ, 0x7610, R31 ;  /* 0x00007610ff1f7816 */ /* 0x000fe2000000001f */
[----:B------:R0:W3:Y:S04]  /*63590*/  @!P0 LDG.E.U8 R35, desc[UR4][R2.64] ;  /* 0x0000000402238981 */ /* 0x0000e8000c1e1100 */
[----:B------:R-:W3:Y:S01]  /*635a0*/  LDL R45, [R1+0x3afc] ;  /* 0x003afc00012d7983 */ /* 0x000ee20000100800 */
[----:B0-----:R-:W-:Y:S02]  /*635b0*/  @!P0 IMAD.MOV.U32 R2, RZ, RZ, R43 ;  /* 0x000000ffff028224 */ /* 0x001fe400078e002b */
[----:B------:R-:W-:-:S05]  /*635c0*/  @!P0 IMAD.MOV.U32 R3, RZ, RZ, R44 ;  /* 0x000000ffff038224 */ /* 0x000fca00078e002c */
[----:B------:R4:W3:Y:S02]  /*635d0*/  @!P0 LDG.E.U8 R34, desc[UR4][R2.64] ;  /* 0x0000000402228981 */ /* 0x0008e4000c1e1100 */
[----:B----4-:R-:W-:Y:S02]  /*635e0*/  @!P0 IMAD.MOV.U32 R2, RZ, RZ, R40 ;  /* 0x000000ffff028224 */ /* 0x010fe400078e0028 */
[----:B------:R-:W-:-:S05]  /*635f0*/  @!P0 IMAD.MOV.U32 R3, RZ, RZ, R42 ;  /* 0x000000ffff038224 */ /* 0x000fca00078e002a */
[----:B------:R0:W4:Y:S02]  /*63600*/  @!P0 LDG.E.U8 R33, desc[UR4][R2.64] ;  /* 0x0000000402218981 */ /* 0x000124000c1e1100 */
[----:B0-----:R-:W-:Y:S02]  /*63610*/  @!P0 IMAD.MOV.U32 R2, RZ, RZ, R38 ;  /* 0x000000ffff028224 */ /* 0x001fe400078e0026 */
[----:B------:R-:W-:-:S05]  /*63620*/  @!P0 IMAD.MOV.U32 R3, RZ, RZ, R47 ;  /* 0x000000ffff038224 */ /* 0x000fca00078e002f */
[----:B------:R0:W4:Y:S02]  /*63630*/  @!P0 LDG.E.U8 R32, desc[UR4][R2.64] ;  /* 0x0000000402208981 */ /* 0x000124000c1e1100 */
[----:B0-----:R-:W-:Y:S02]  /*63640*/  @!P0 IMAD.MOV.U32 R2, RZ, RZ, R41 ;  /* 0x000000ffff028224 */ /* 0x001fe400078e0029 */
[----:B--2---:R-:W-:-:S05]  /*63650*/  @!P0 IMAD.MOV.U32 R3, RZ, RZ, R36 ;  /* 0x000000ffff038224 */ /* 0x004fca00078e0024 */
[----:B------:R-:W2:Y:S04]  /*63660*/  @!P0 LDG.E.U8 R31, desc[UR4][R2.64] ;  /* 0x00000004021f8981 */ /* 0x000ea8000c1e1100 */
[----:B---3--:R0:W-:Y:S04]  /*63670*/  STL [R1+0x73ac], R35 ;  /* 0x0073ac2301007387 */ /* 0x0081e80000100800 */
[----:B------:R-:W3:Y:S04]  /*63680*/  LDL R46, [R1+0x3ac0] ;  /* 0x003ac000012e7983 */ /* 0x000ee80000100800 */
[----:B------:R-:W3:Y:S04]  /*63690*/  LDL R44, [R1+0x3ac8] ;  /* 0x003ac800012c7983 */ /* 0x000ee80000100800 */
[----:B------:R-:W3:Y:S04]  /*636a0*/  LDL R43, [R1+0x3b04] ;  /* 0x003b0400012b7983 */ /* 0x000ee80000100800 */
[----:B------:R-:W3:Y:S04]  /*636b0*/  LDL R39, [R1+0x3b0c] ;  /* 0x003b0c0001277983 */ /* 0x000ee80000100800 */
[----:B------:R1:W-:Y:S04]  /*636c0*/  STL [R1+0x73b0], R34 ;  /* 0x0073b02201007387 */ /* 0x0003e80000100800 */
[----:B------:R-:W3:Y:S04]  /*636d0*/  LDL R42, [R1+0x3ad0] ;  /* 0x003ad000012a7983 */ /* 0x000ee80000100800 */
[----:B------:R-:W3:Y:S04]  /*636e0*/  LDL R40, [R1+0x3ad8] ;  /* 0x003ad80001287983 */ /* 0x000ee80000100800 */
[----:B------:R-:W3:Y:S04]  /*636f0*/  LDL R37, [R1+0x3b14] ;  /* 0x003b140001257983 */ /* 0x000ee80000100800 */
[----:B----4-:R4:W-:Y:S04]  /*63700*/  STL [R1+0x73b4], R33 ;  /* 0x0073b42101007387 */ /* 0x0109e80000100800 */
[----:B------:R-:W3:Y:S04]  /*63710*/  LDL R38, [R1+0x3ae0] ;  /* 0x003ae00001267983 */ /* 0x000ee80000100800 */
[----:B0-----:R-:W3:Y:S04]  /*63720*/  LDL R35, [R1+0x3b1c] ;  /* 0x003b1c0001237983 */ /* 0x001ee80000100800 */
[----:B------:R0:W-:Y:S04]  /*63730*/  STL [R1+0x73b8], R32 ;  /* 0x0073b82001007387 */ /* 0x0001e80000100800 */
[----:B------:R-:W3:Y:S04]  /*63740*/  LDL R36, [R1+0x3b24] ;  /* 0x003b240001247983 */ /* 0x000ee80000100800 */
[----:B------:R-:W3:Y:S04]  /*63750*/  LDL R41, [R1+0x3ae8] ;  /* 0x003ae80001297983 */ /* 0x000ee80000100800 */
[----:B--2---:R2:W-:Y:S04]  /*63760*/  STL [R1+0x73bc], R31 ;  /* 0x0073bc1f01007387 */ /* 0x0045e80000100800 */
[----:B-1----:R-:W3:Y:S04]  /*63770*/  LDL R34, [R1+0x3af0] ;  /* 0x003af00001227983 */ /* 0x002ee80000100800 */
[----:B----4-:R-:W4:Y:S04]  /*63780*/  LDL R33, [R1+0x3b2c] ;  /* 0x003b2c0001217983 */ /* 0x010f280000100800 */
[----:B0-----:R-:W4:Y:S04]  /*63790*/  LDL R32, [R1+0x3af8] ;  /* 0x003af80001207983 */ /* 0x001f280000100800 */
[----:B--2---:R-:W2:Y:S01]  /*637a0*/  LDL R31, [R1+0x3b34] ;  /* 0x003b3400011f7983 */ /* 0x004ea20000100800 */
[----:B------:R-:W-:Y:S01]  /*637b0*/  PRMT R30, RZ, 0x7610, R30 ;  /* 0x00007610ff1e7816 */ /* 0x000fe2000000001e */
[----:B------:R-:W-:-:S02]  /*637c0*/  @!P0 IMAD.MOV.U32 R2, RZ, RZ, R45 ;  /* 0x000000ffff028224 */ /* 0x000fc400078e002d */
[----:B---3--:R-:W-:Y:S01]  /*637d0*/  @!P0 IMAD.MOV.U32 R3, RZ, RZ, R46 ;  /* 0x000000ffff038224 */ /* 0x008fe200078e002e */
[----:B------:R-:W-:Y:S02]  /*637e0*/  PRMT R29, RZ, 0x7610, R29 ;  /* 0x00007610ff1d7816 */ /* 0x000fe4000000001d */
[----:B------:R-:W-:Y:S02]  /*637f0*/  PRMT R28, RZ, 0x7610, R28 ;  /* 0x00007610ff1c7816 */ /* 0x000fe4000000001c */
[----:B------:R-:W-:Y:S02]  /*63800*/  PRMT R27, RZ, 0x7610, R27 ;  /* 0x00007610ff1b7816 */ /* 0x000fe4000000001b */
[----:B------:R-:W-:Y:S01]  /*63810*/  PRMT R26, RZ, 0x7610, R26 ;  /* 0x00007610ff1a7816 */ /* 0x000fe2000000001a */
[----:B------:R0:W3:Y:S01]  /*63820*/  @!P0 LDG.E.U8 R30, desc[UR4][R2.64] ;  /* 0x00000004021e8981 */ /* 0x0000e2000c1e1100 */
[----:B------:R-:W-:Y:S02]  /*63830*/  PRMT R25, RZ, 0x7610, R25 ;  /* 0x00007610ff197816 */ /* 0x000fe40000000019 */
[----:B------:R-:W-:-:S02]  /*63840*/  PRMT R24, RZ, 0x7610, R24 ;  /* 0x00007610ff187816 */ /* 0x000fc40000000018 */
[----:B------:R-:W-:Y:S02]  /*63850*/  PRMT R23, RZ, 0x7610, R23 ;  /* 0x00007610ff177816 */ /* 0x000fe40000000017 */
[----:B------:R-:W-:Y:S02]  /*63860*/  PRMT R22, RZ, 0x7610, R22 ;  /* 0x00007610ff167816 */ /* 0x000fe40000000016 */
[----:B------:R-:W-:Y:S02]  /*63870*/  PRMT R21, RZ, 0x7610, R21 ;  /* 0x00007610ff157816 */ /* 0x000fe40000000015 */
[----:B------:R-:W-:Y:S02]  /*63880*/  PRMT R20, RZ, 0x7610, R20 ;  /* 0x00007610ff147816 */ /* 0x000fe40000000014 */
[----:B------:R-:W-:Y:S02]  /*63890*/  PRMT R19, RZ, 0x7610, R19 ;  /* 0x00007610ff137816 */ /* 0x000fe40000000013 */
[----:B------:R-:W-:Y:S01]  /*638a0*/  PRMT R18, RZ, 0x7610, R18 ;  /* 0x00007610ff127816 */ /* 0x000fe20000000012 */
[----:B------:R-:W3:Y:S01]  /*638b0*/  LDL R45, [R1+0x3b94] ;  /* 0x003b9400012d7983 */ /* 0x000ee20000100800 */
[----:B0-----:R-:W-:-:S02]  /*638c0*/  @!P0 IMAD.MOV.U32 R2, RZ, RZ, R43 ;  /* 0x000000ffff028224 */ /* 0x001fc400078e002b */
[----:B------:R-:W-:Y:S01]  /*638d0*/  @!P0 IMAD.MOV.U32 R3, RZ, RZ, R44 ;  /* 0x000000ffff038224 */ /* 0x000fe200078e002c */
[----:B------:R-:W3:Y:S04]  /*638e0*/  LDL R46, [R1+0x3b58] ;  /* 0x003b5800012e7983 */ /* 0x000ee80000100800 */
[----:B------:R-:W3:Y:S04]  /*638f0*/  LDL R44, [R1+0x3b60] ;  /* 0x003b6000012c7983 */ /* 0x000ee80000100800 */
[----:B------:R0:W3:Y:S04]  /*63900*/  @!P0 LDG.E.U8 R29, desc[UR4][R2.64] ;  /* 0x00000004021d8981 */ /* 0x0000e8000c1e1100 */
[----:B------:R-:W3:Y:S01]  /*63910*/  LDL R43, [R1+0x3b9c] ;  /* 0x003b9c00012b7983 */ /* 0x000ee20000100800 */
[----:B0-----:R-:W-:-:S02]  /*63920*/  @!P0 IMAD.MOV.U32 R2, RZ, RZ, R39 ;  /* 0x000000ffff028224 */ /* 0x001fc400078e0027 */
[----:B------:R-:W-:Y:S01]  /*63930*/  @!P0 IMAD.MOV.U32 R3, RZ, RZ, R42 ;  /* 0x000000ffff038224 */ /* 0x000fe200078e002a */
[----:B------:R-:W3:Y:S04]  /*63940*/  LDL R39, [R1+0x3b3c] ;  /* 0x003b3c0001277983 */ /* 0x000ee80000100800 */
[----:B------:R-:W3:Y:S04]  /*63950*/  LDL R42, [R1+0x3b18] ;  /* 0x003b1800012a7983 */ /* 0x000ee80000100800 */
[----:B------:R0:W3:Y:S02]  /*63960*/  @!P0 LDG.E.U8 R28, desc[UR4][R2.64] ;  /* 0x00000004021c8981 */ /* 0x0000e4000c1e1100 */
        /* <DEDUP_REMOVED lines=11> */
[----:B------:R-:W3:Y:S01]  /*63a20*/  LDL R36, [R1+0x3b10] ;  /* 0x003b100001247983 */ /* 0x000ee20000100800 */
[----:B------:R-:W-:-:S03]  /*63a30*/  @!P0 IMAD.MOV.U32 R3, RZ, RZ, R41 ;  /* 0x000000ffff038224 */ /* 0x000fc600078e0029 */
[----:B------:R-:W3:Y:S04]  /*63a40*/  LDL R41, [R1+0x3b54] ;  /* 0x003b540001297983 */ /* 0x000ee80000100800 */
[----:B------:R0:W3:Y:S02]  /*63a50*/  @!P0 LDG.E.U8 R25, desc[UR4][R2.64] ;  /* 0x0000000402198981 */ /* 0x0000e4000c1e1100 */
[----:B0-----:R-:W-:Y:S02]  /*63a60*/  @!P0 IMAD.MOV.U32 R3, RZ, RZ, R34 ;  /* 0x000000ffff038224 */ /* 0x001fe400078e0022 */
[----:B----4-:R-:W-:Y:S01]  /*63a70*/  @!P0 IMAD.MOV.U32 R2, RZ, RZ, R33 ;  /* 0x000000ffff028224 */ /* 0x010fe200078e0021 */
[----:B------:R-:W4:Y:S04]  /*63a80*/  LDL R34, [R1+0x3b20] ;  /* 0x003b200001227983 */ /* 0x000f280000100800 */
[----:B------:R-:W4:Y:S04]  /*63a90*/  LDL R33, [R1+0x3b5c] ;  /* 0x003b5c0001217983 */ /* 0x000f280000100800 */
[----:B------:R2:W4:Y:S02]  /*63aa0*/  @!P0 LDG.E.U8 R24, desc[UR4][R2.64] ;  /* 0x0000000402188981 */ /* 0x000524000c1e1100 */
[----:B--2---:R-:W-:-:S02]  /*63ab0*/  @!P0 IMAD.MOV.U32 R2, RZ, RZ, R31 ;  /* 0x000000ffff028224 */ /* 0x004fc400078e001f */
[----:B------:R-:W2:Y:S01]  /*63ac0*/  LDL R31, [R1+0x3b64] ;  /* 0x003b6400011f7983 */ /* 0x000ea20000100800 */
[----:B------:R-:W-:-:S03]  /*63ad0*/  @!P0 IMAD.MOV.U32 R3, RZ, RZ, R32 ;  /* 0x000000ffff038224 */ /* 0x000fc600078e0020 */
[----:B------:R-:W2:Y:S04]  /*63ae0*/  LDL R32, [R1+0x3b28] ;  /* 0x003b280001207983 */ /* 0x000ea80000100800 */
[----:B------:R3:W2:Y:S02]  /*63af0*/  @!P0 LDG.E.U8 R23, desc[UR4][R2.64] ;  /* 0x0000000402178981 */ /* 0x0006a4000c1e1100 */
[----:B---3--:R-:W-:Y:S02]  /*63b00*/  @!P0 IMAD.MOV.U32 R2, RZ, RZ, R39 ;  /* 0x000000ffff028224 */ /* 0x008fe400078e0027 */
[----:B------:R-:W3:Y:S01]  /*63b10*/  LDL R39, [R1+0x3b6c] ;  /* 0x003b6c0001277983 */ /* 0x000ee20000100800 */
[----:B------:R-:W-:-:S03]  /*63b20*/  @!P0 IMAD.MOV.U32 R3, RZ, RZ, R40 ;  /* 0x000000ffff038224 */ /* 0x000fc600078e0028 */
[----:B------:R-:W3:Y:S04]  /*63b30*/  LDL R40, [R1+0x3b30] ;  /* 0x003b300001287983 */ /* 0x000ee80000100800 */
[----:B------:R0:W3:Y:S02]  /*63b40*/  @!P0 LDG.E.U8 R22, desc[UR4][R2.64] ;  /* 0x0000000402168981 */ /* 0x0000e4000c1e1100 */
[----:B0-----:R-:W-:Y:S02]  /*63b50*/  @!P0 IMAD.MOV.U32 R2, RZ, RZ, R37 ;  /* 0x000000ffff028224 */ /* 0x001fe400078e0025 */
        /* <DEDUP_REMOVED lines=11> */
[----:B------:R-:W-:Y:S01]  /*63c10*/  PRMT R17, RZ, 0x7610, R17 ;  /* 0x00007610ff117816 */ /* 0x000fe20000000011 */
[----:B------:R-:W3:Y:S04]  /*63c20*/  LDL R41, [R1+0x3bb8] ;  /* 0x003bb80001297983 */ /* 0x000ee80000100800 */
[----:B------:R4:W3:Y:S04]  /*63c30*/  @!P0 LDG.E.U8 R19, desc[UR4][R2.64] ;  /* 0x0000000402138981 */ /* 0x0008e8000c1e1100 */
[----:B------:R-:W3:Y:S01]  /*63c40*/  LDL R42, [R1+0x3b68] ;  /* 0x003b6800012a7983 */ /* 0x000ee20000100800 */
[----:B----4-:R-:W-:-:S02]  /*63c50*/  @!P0 IMAD.MOV.U32 R3, RZ, RZ, R34 ;  /* 0x000000ffff038224 */ /* 0x010fc400078e0022 */
[----:B------:R-:W-:Y:S01]  /*63c60*/  @!P0 IMAD.MOV.U32 R2, RZ, RZ, R33 ;  /* 0x000000ffff028224 */ /* 0x000fe200078e0021 */
[----:B------:R-:W4:Y:S04]  /*63c70*/  LDL R34, [R1+0x3b48] ;  /* 0x003b480001227983 */ /* 0x000f280000100800 */
[----:B------:R-:W4:Y:S04]  /*63c80*/  LDL R33, [R1+0x3b84] ;  /* 0x003b840001217983 */ /* 0x000f280000100800 */
[----:B------:R2:W4:Y:S02]  /*63c90*/  @!P0 LDG.E.U8 R18, desc[UR4][R2.64] ;  /* 0x0000000402128981 */ /* 0x000524000c1e1100 */
[----:B--2---:R-:W-:-:S02]  /*63ca0*/  @!P0 IMAD.MOV.U32 R2, RZ, RZ, R31 ;  /* 0x000000ffff028224 */ /* 0x004fc400078e001f */
[----:B------:R-:W2:Y:S01]  /*63cb0*/  LDL R31, [R1+0x3b8c] ;  /* 0x003b8c00011f7983 */ /* 0x000ea20000100800 */
[----:B------:R-:W-:-:S03]  /*63cc0*/  @!P0 IMAD.MOV.U32 R3, RZ, RZ, R32 ;  /* 0x000000ffff038224 */ /* 0x000fc600078e0020 */
[----:B------:R-:W2:Y:S01]  /*63cd0*/  LDL R32, [R1+0x3b50] ;  /* 0x003b500001207983 */ /* 0x000ea20000100800 */
[----:B------:R-:W-:-:S03]  /*63ce0*/  PRMT R16, RZ, 0x7610, R16 ;  /* 0x00007610ff107816 */ /* 0x000fc60000000010 */
[----:B------:R3:W2:Y:S01]  /*63cf0*/  @!P0 LDG.E.U8 R17, desc[UR4][R2.64] ;  /* 0x0000000402118981 */ /* 0x0006a2000c1e1100 */
[----:B------:R-:W-:Y:S02]  /*63d00*/  PRMT R15, RZ, 0x7610, R15 ;  /* 0x00007610ff0f7816 */ /* 0x000fe4000000000f */
[----:B------:R-:W-:Y:S02]  /*63d10*/  PRMT R14, RZ, 0x7610, R14 ;  /* 0x00007610ff0e7816 */ /* 0x000fe4000000000e */
[----:B------:R-:W-:Y:S01]  /*63d20*/  PRMT R13, RZ, 0x7610, R13 ;  /* 0x00007610ff0d7816 */ /* 0x000fe2000000000d */
        /* <DEDUP_REMOVED lines=24> */
[----:B------:R-:W-:Y:S02]  /*63eb0*/  PRMT R12, RZ, 0x7610, R12 ;  /* 0x00007610ff0c7816 */ /* 0x000fe4000000000c */
[----:B------:R-:W-:-:S04]  /*63ec0*/  PRMT R11, RZ, 0x7610, R11 ;  /* 0x00007610ff0b7816 */ /* 0x000fc8000000000b */
[----:B------:R0:W2:Y:S01]  /*63ed0*/  @!P0 LDG.E.U8 R12, desc[UR4][R2.64] ;  /* 0x00000004020c8981 */ /* 0x0000a2000c1e1100 */
[----:B------:R-:W-:Y:S01]  /*63ee0*/  PRMT R10, RZ, 0x7610, R10 ;  /* 0x00007610ff0a7816 */ /* 0x000fe2000000000a */
[----:B0-----:R-:W-:Y:S02]  /*63ef0*/  @!P0 IMAD.MOV.U32 R2, RZ, RZ, R45 ;  /* 0x000000ffff028224 */ /* 0x001fe400078e002d */
[----:B------:R-:W-:-:S05]  /*63f00*/  @!P0 IMAD.MOV.U32 R3, RZ, RZ, R46 ;  /* 0x000000ffff038224 */ /* 0x000fca00078e002e */
        /* <DEDUP_REMOVED lines=10> */
[----:B---3--:R-:W-:Y:S02]  /*63fb0*/  @!P0 IMAD.MOV.U32 R2, RZ, RZ, R39 ;  /* 0x000000ffff028224 */ /* 0x008fe400078e0027 */
[----:B------:R-:W-:-:S05]  /*63fc0*/  @!P0 IMAD.MOV.U32 R3, RZ, RZ, R40 ;  /* 0x000000ffff038224 */ /* 0x000fca00078e0028 */
[----:B------:R0:W3:Y:S01]  /*63fd0*/  @!P0 LDG.E.U8 R8, desc[UR4][R2.64] ;  /* 0x0000000402088981 */ /* 0x0000e2000c1e1100 */
[----:B------:R-:W-:Y:S01]  /*63fe0*/  PRMT R6, RZ, 0x7610, R6 ;  /* 0x00007610ff067816 */ /* 0x000fe20000000006 */
[----:B0-----:R-:W-:Y:S02]  /*63ff0*/  @!P0 IMAD.MOV.U32 R2, RZ, RZ, R37 ;  /* 0x000000ffff028224 */ /* 0x001fe400078e0025 */
[----:B------:R-:W-:-:S05]  /*64000*/  @!P0 IMAD.MOV.U32 R3, RZ, RZ, R38 ;  /* 0x000000ffff038224 */ /* 0x000fca00078e0026 */
[----:B------:R0:W3:Y:S01]  /*64010*/  @!P0 LDG.E.U8 R7, desc[UR4][R2.64] ;  /* 0x0000000402078981 */ /* 0x0000e2000c1e1100 */
[----:B------:R-:W-:Y:S01]  /*64020*/  PRMT R5, RZ, 0x7610, R5 ;  /* 0x00007610ff057816 */ /* 0x000fe20000000005 */
[----:B0-----:R-:W-:Y:S02]  /*64030*/  @!P0 IMAD.MOV.U32 R2, RZ, RZ, R35 ;  /* 0x000000ffff028224 */ /* 0x001fe400078e0023 */
[----:B------:R-:W-:-:S05]  /*64040*/  @!P0 IMAD.MOV.U32 R3, RZ, RZ, R36 ;  /* 0x000000ffff038224 */ /* 0x000fca00078e0024 */
[----:B------:R4:W3:Y:S02]  /*64050*/  @!P0 LDG.E.U8 R6, desc[UR4][R2.64] ;  /* 0x0000000402068981 */ /* 0x0008e4000c1e1100 */
[----:B----4-:R-:W-:Y:S02]  /*64060*/  @!P0 IMAD.MOV.U32 R3, RZ, RZ, R34 ;  /* 0x000000ffff038224 */ /* 0x010fe400078e0022 */
[----:B------:R-:W-:Y:S02]  /*64070*/  @!P0 IMAD.MOV.U32 R2, RZ, RZ, R33 ;  /* 0x000000ffff028224 */ /* 0x000fe400078e0021 */
[----:B------:R-:W-:Y:S04]  /*64080*/  LDS.U8 R33, [R0+UR6+0x8] ;  /* 0x0000080600217984 */ /* 0x000fe80008000000 */
[----:B------:R2:W4:Y:S02]  /*64090*/  @!P0 LDG.E.U8 R5, desc[UR4][R2.64] ;  /* 0x0000000402058981 */ /* 0x000524000c1e1100 */
[----:B--2---:R-:W-:-:S02]  /*640a0*/  @!P0 IMAD.MOV.U32 R2, RZ, RZ, R31 ;  /* 0x000000ffff028224 */ /* 0x004fc400078e001f */
[----:B------:R-:W0:Y:S01]  /*640b0*/  LDS.U8 R31, [R0+UR6+0x110] ;  /* 0x00011006001f7984 */ /* 0x000e220008000000 */
[----:B------:R-:W-:-:S03]  /*640c0*/  @!P0 IMAD.MOV.U32 R3, RZ, RZ, R32 ;  /* 0x000000ffff038224 */ /* 0x000fc600078e0020 */
[----:B------:R-:W1:Y:S04]  /*640d0*/  LDS.U8 R32, [R0+UR6+0x198] ;  /* 0x0001980600207984 */ /* 0x000e680008000000 */
[----:B0-----:R-:W-:Y:S04]  /*640e0*/  STL [R1+0x3c40], R31 ;  /* 0x003c401f01007387 */ /* 0x001fe80000100800 */
[----:B------:R-:W0:Y:S04]  /*640f0*/  LDS.U8 R31, [R0+UR6+0x80] ;  /* 0x00008006001f7984 */ /* 0x000e280008000000 */
[----:B-1----:R-:W-:Y:S04]  /*64100*/  STL [R1+0x3c3c], R32 ;  /* 0x003c3c2001007387 */ /* 0x002fe80000100800 */
[----:B------:R-:W1:Y:S04]  /*64110*/  LDS.U8 R32, [R0+UR6+0x118] ;  /* 0x0001180600207984 */ /* 0x000e680008000000 */
[----:B------:R-:W-:Y:S04]  /*64120*/  STL [R1+0x275c], R33 ;  /* 0x00275c2101007387 */ /* 0x000fe80000100800 */
[----:B------:R-:W2:Y:S04]  /*64130*/  LDS.U8 R33, [R0+UR6+0x190] ;  /* 0x0001900600217984 */ /* 0x000ea80008000000 */
[----:B0-----:R-:W-:Y:S04]  /*64140*/  STL [R1+0x2758], R31 ;  /* 0x0027581f01007387 */ /* 0x001fe80000100800 */
[----:B------:R-:W0:Y:S04]  /*64150*/  LDS.U8 R31, [R0+UR6+0x800] ;  /* 0x00080006001f7984 */ /* 0x000e280008000000 */
[----:B-1----:R-:W-:Y:S04]  /*64160*/  STL [R1+0x3c48], R32 ;  /* 0x003c482001007387 */ /* 0x002fe80000100800 */
[----:B------:R-:W1:Y:S04]  /*64170*/  LDS.U8 R32, [R0+UR6+0x888] ;  /* 0x0008880600207984 */ /* 0x000e680008000000 */
[----:B--2---:R-:W-:Y:S04]  /*64180*/  STL [R1+0x3c44], R33 ;  /* 0x003c442101007387 */ /* 0x004fe80000100800 */
        /* <DEDUP_REMOVED lines=39> */
[----:B-1----:R1:W-:Y:S04]  /*64400*/  STL [R1+0x3c6c], R32 ;  /* 0x003c6c2001007387 */ /* 0x0023e80000100800 */
[----:B--2---:R-:W-:Y:S04]  /*64410*/  STL [R1+0x278c], R33 ;  /* 0x00278c2101007387 */ /* 0x004fe80000100800 */
[----:B------:R-:W2:Y:S01]  /*64420*/  LDS.U8 R33, [R0+UR6+0x908] ;  /* 0x0009080600217984 */ /* 0x000ea20008000000 */
[----:B------:R-:W-:-:S02]  /*64430*/  PRMT R4, RZ, 0x7610, R4 ;  /* 0x00007610ff047816 */ /* 0x000fc40000000004 */
[----:B-1----:R-:W-:-:S04]  /*64440*/  LOP3.LUT R32, R0, 0x20, RZ, 0x3c, !PT ;  /* 0x0000002000207812 */ /* 0x002fc800078e3cff */
[----:B------:R1:W4:Y:S04]  /*64450*/  @!P0 LDG.E.U8 R4, desc[UR4][R2.64] ;  /* 0x0000000402048981 */ /* 0x000328000c1e1100 */
[----:B------:R-:W-:Y:S04]  /*64460*/  LDS.U8 R34, [R32+UR6+0x98] ;  /* 0x0000980620227984 */ /* 0x000fe80008000000 */
[----:B-1----:R-:W-:Y:S04]  /*64470*/  LDS.U8 R3, [R0+UR6] ;  /* 0x0000000600037984 */ /* 0x002fe80008000000 */
[----:B------:R-:W-:Y:S04]  /*64480*/  LDS.U8 R2, [R0+UR6+0x88] ;  /* 0x0000880600027984 */ /* 0x000fe80008000000 */
[----:B0-----:R-:W-:Y:S04]  /*64490*/  STL [R1+0x2788], R31 ;  /* 0x0027881f01007387 */ /* 0x001fe80000100800 */
[----:B------:R-:W0:Y:S04]  /*644a0*/  LDS.U8 R31, [R0+UR6+0x980] ;  /* 0x00098006001f7984 */ /* 0x000e280008000000 */
[----:B------:R-:W-:Y:S04]  /*644b0*/  STL [R1+0x58f0], R0 ;  /* 0x0058f00001007387 */ /* 0x000fe80000100800 */
[----:B------:R-:W-:Y:S04]  /*644c0*/  LDS.U8 R0, [R32+UR6+0x88] ;  /* 0x0000880620007984 */ /* 0x000fe80008000000 */
[----:B--2---:R-:W-:Y:S04]  /*644d0*/  STL [R1+0x3c78], R33 ;  /* 0x003c782101007387 */ /* 0x004fe80000100800 */
[----:B------:R-:W1:Y:S04]  /*644e0*/  LDS.U8 R33, [R32+UR6] ;  /* 0x0000000620217984 */ /* 0x000e680008000000 */
        /* <DEDUP_REMOVED lines=27> */
[----:B--2---:R-:W-:Y:S04]  /*646a0*/  STL [R1+0x27ac], R0 ;  /* 0x0027ac0001007387 */ /* 0x004fe80000100800 */
[----:B------:R-:W1:Y:S04]  /*646b0*/  LDS.U8 R33, [R32+UR6+0x990] ;  /* 0x0009900620217984 */ /* 0x000e680008000000 */
[----:B------:R-:W2:Y:S04]  /*646c0*/  LDS.U8 R0, [R32+UR6+0x10] ;  /* 0x0000100620007984 */ /* 0x000ea80008000000 */
[----:B0-----:R0:W-:Y:S04]  /*646d0*/  STL [R1+0x3c98], R31 ;  /* 0x003c981f01007387 */ /* 0x0011e80000100800 */
[----:B0-----:R-:W3:Y:S04]  /*646e0*/  LDL R31, [R1+0x3d40] ;  /* 0x003d4000011f7983 */ /* 0x001ee80000100800 */
[----:B-1----:R-:W-:Y:S04]  /*646f0*/  STL [R1+0x3c94], R33 ;  /* 0x003c942101007387 */ /* 0x002fe80000100800 */
[----:B--2---:R-:W-:Y:S04]  /*64700*/  STL [R1+0x27b8], R0 ;  /* 0x0027b80001007387 */ /* 0x004fe80000100800 */
[----:B------:R-:W0:Y:S04]  /*64710*/  LDS.U8 R33, [R32+UR6+0x100] ;  /* 0x0001000620217984 */ /* 0x000e280008000000 */
        /* <DEDUP_REMOVED lines=26> */
[----:B0-----:R-:W-:Y:S04]  /*648c0*/  STL [R1+0x3cb8], R33 ;  /* 0x003cb82101007387 */ /* 0x001fe80000100800 */
[----:B-1----:R-:W-:Y:S04]  /*648d0*/  STL [R1+0x3cb4], R0 ;  /* 0x003cb40001007387 */ /* 0x002fe80000100800 */
[----:B---3--:R-:W0:Y:S04]  /*648e0*/  LDS.U8 R32, [R31+UR6] ;  /* 0x000000061f207984 */ /* 0x008e280008000000 */
[----:B------:R-:W1:Y:S04]  /*648f0*/  LDS.U8 R33, [R31+UR6+0x88] ;  /* 0x000088061f217984 */ /* 0x000e680008000000 */
[----:B------:R-:W2:Y:S04]  /*64900*/  LDS.U8 R0, [R31+UR6+0x110] ;  /* 0x000110061f007984 */ /* 0x000ea80008000000 */
[----:B------:R-:W-:Y:S04]  /*64910*/  LDS.U8 R34, [R31+UR6+0x100] ;  /* 0x000100061f227984 */ /* 0x000fe80008000000 */
        /* <DEDUP_REMOVED lines=25> */
[----:B-1----:R-:W-:Y:S04]  /*64ab0*/  STL [R1+0x3bd4], R33 ;  /* 0x003bd42101007387 */ /* 0x002fe80000100800 */
[----:B------:R-:W0:Y:S04]  /*64ac0*/  LDS.U8 R32, [R31+UR6+0x990] ;  /* 0x000990061f207984 */ /* 0x000e280008000000 */
[----:B------:R-:W1:Y:S04]  /*64ad0*/  LDS.U8 R33, [R31+UR6+0x10] ;  /* 0x000010061f217984 */ /* 0x000e680008000000 */
[----:B--2---:R2:W-:Y:S04]  /*64ae0*/  STL [R1+0x3cd8], R0 ;  /* 0x003cd80001007387 */ /* 0x0045e80000100800 */
[----:B--2---:R-:W2:Y:S04]  /*64af0*/  LDL R0, [R1+0x3d3c] ;  /* 0x003d3c0001007983 */ /* 0x004ea80000100800 */
[----:B0-----:R-:W-:Y:S04]  /*64b00*/  STL [R1+0x3cd4], R32 ;  /* 0x003cd42001007387 */ /* 0x001fe80000100800 */
[----:B------:R-:W0:Y:S04]  /*64b10*/  LDS.U8 R32, [R31+UR6+0x98] ;  /* 0x000098061f207984 */ /* 0x000e280008000000 */
[----:B-1----:R-:W-:Y:S04]  /*64b20*/  STL [R1+0x3be0], R33 ;  /* 0x003be02101007387 */ /* 0x002fe80000100800 */
[----:B------:R-:W1:Y:S04]  /*64b30*/  LDS.U8 R33, [R31+UR6+0x188] ;  /* 0x000188061f217984 */ /* 0x000e680008000000 */
[----:B0-----:R-:W-:Y:S04]  /*64b40*/  STL [R1+0x3bdc], R32 ;  /* 0x003bdc2001007387 */ /* 0x001fe80000100800 */
[----:B------:R-:W0:Y:S04]  /*64b50*/  LDS.U8 R32, [R31+UR6+0x18] ;  /* 0x000018061f207984 */ /* 0x000e280008000000 */
[----:B------:R-:W-:Y:S04]  /*64b60*/  STL [R1+0x3ce0], R34 ;  /* 0x003ce02201007387 */ /* 0x000fe80000100800 */
[----:B------:R-:W3:Y:S04]  /*64b70*/  LDS.U8 R34, [R31+UR6+0x90] ;  /* 0x000090061f227984 */ /* 0x000ee80008000000 */
[----:B-1----:R-:W-:Y:S04]  /*64b80*/  STL [R1+0x3cdc], R33 ;  /* 0x003cdc2101007387 */ /* 0x002fe80000100800 */
[----:B------:R-:W1:Y:S04]  /*64b90*/  LDS.U8 R33, [R31+UR6+0x108] ;  /* 0x000108061f217984 */ /* 0x000e680008000000 */
[----:B0-----:R-:W-:Y:S04]  /*64ba0*/  STL [R1+0x3be8], R32 ;  /* 0x003be82001007387 */ /* 0x001fe80000100800 */
[----:B------:R-:W0:Y:S04]  /*64bb0*/  LDS.U8 R32, [R31+UR6+0x180] ;  /* 0x000180061f207984 */ /* 0x000e280008000000 */
[----:B---3--:R-:W-:Y:S04]  /*64bc0*/  STL [R1+0x3be4], R34 ;  /* 0x003be42201007387 */ /* 0x008fe80000100800 */
        /* <DEDUP_REMOVED lines=16> */
[----:B---3--:R-:W-:Y:S04]  /*64cd0*/  STL [R1+0x3cf8], R34 ;  /* 0x003cf82201007387 */ /* 0x008fe80000100800 */
[----:B-1----:R-:W-:Y:S04]  /*64ce0*/  STL [R1+0x3cf4], R33 ;  /* 0x003cf42101007387 */ /* 0x002fe80000100800 */
[----:B--2---:R-:W0:Y:S04]  /*64cf0*/  LDS.U8 R32, [R0+UR6] ;  /* 0x0000000600207984 */ /* 0x004e280008000000 */
[----:B------:R-:W1:Y:S04]  /*64d00*/  LDS.U8 R31, [R0+UR6+0x88] ;  /* 0x00008806001f7984 */ /* 0x000e680008000000 */
        /* <DEDUP_REMOVED lines=24> */
[----:B------:R-:W2:Y:S04]  /*64e90*/  LDL.LU R50, [R1+0x2734] ;  /* 0x0027340001327983 */ /* 0x000ea80000300800 */
[----:B------:R-:W-:Y:S04]  /*64ea0*/  LDS.U8 R33, [R0+UR6+0x990] ;  /* 0x0009900600217984 */ /* 0x000fe80008000000 */
[----:B0-----:R-:W-:Y:S04]  /*64eb0*/  STL [R1+0x3c18], R32 ;  /* 0x003c182001007387 */ /* 0x001fe80000100800 */
[----:B------:R-:W3:Y:S04]  /*64ec0*/  LDL.LU R51, [R1+0x2730] ;  /* 0x0027300001337983 */ /* 0x000ee80000300800 */
[----:B-1----:R-:W-:Y:S04]  /*64ed0*/  STL [R1+0x3c14], R31 ;  /* 0x003c141f01007387 */ /* 0x002fe80000100800 */
[----:B------:R-:W0:Y:S04]  /*64ee0*/  LDS.U8 R31, [R0+UR6+0x918] ;  /* 0x00091806001f7984 */ /* 0x000e280008000000 */
        /* <DEDUP_REMOVED lines=9> */
[----:B------:R-:W1:Y:S04]  /*64f80*/  LDS.U8 R32, [R0+UR6+0x10] ;  /* 0x0000100600207984 */ /* 0x000e680008000000 */
[----:B0-----:R-:W-:Y:S04]  /*64f90*/  STL [R1+0x3d18], R31 ;  /* 0x003d181f01007387 */ /* 0x001fe80000100800 */
[----:B------:R-:W0:Y:S04]  /*64fa0*/  LDS.U8 R31, [R0+UR6+0x98] ;  /* 0x00009806001f7984 */ /* 0x000e280008000000 */
[----:B------:R-:W-:Y:S04]  /*64fb0*/  STL [R1+0x3d14], R33 ;  /* 0x003d142101007387 */ /* 0x000fe80000100800 */
[----:B------:R-:W0:Y:S04]  /*64fc0*/  LDS.U8 R33, [R0+UR6+0x100] ;  /* 0x0001000600217984 */ /* 0x000e280008000000 */
[----:B-1----:R-:W-:Y:S04]  /*64fd0*/  STL [R1+0x3c20], R32 ;  /* 0x003c202001007387 */ /* 0x002fe80000100800 */
        /* <DEDUP_REMOVED lines=18> */
[----:B------:R-:W-:Y:S04]  /*65100*/  LDS.U8 R32, [R0+UR6+0x890] ;  /* 0x0008900600207984 */ /* 0x000fe80008000000 */
[----:B0-----:R-:W-:Y:S04]  /*65110*/  STL [R1+0x3d30], R31 ;  /* 0x003d301f01007387 */ /* 0x001fe80000100800 */
[----:B------:R-:W0:Y:S04]  /*65120*/  LDS.U8 R31, [R0+UR6+0x818] ;  /* 0x00081806001f7984 */ /* 0x000e280008000000 */
[----:B------:R-:W-:Y:S01]  /*65130*/  STL [R1+0x3d2c], R33 ;  /* 0x003d2c2101007387 */ /* 0x000fe20000100800 */
[----:B------:R-:W1:Y:S03]  /*65140*/  S2R R54, SR_TID.X ;  /* 0x0000000000367919 */ /* 0x000e660000002100 */
[----:B0-----:R-:W-:Y:S04]  /*65150*/  STL [R1+0x3c38], R31 ;  /* 0x003c381f01007387 */ /* 0x001fe80000100800 */
[----:B------:R-:W0:Y:S04]  /*65160*/  LDS.U8 R31, [R0+UR6+0x908] ;  /* 0x00090806001f7984 */ /* 0x000e280008000000 */
[----:B------:R-:W2:Y:S01]  /*65170*/  LDS.U8 R0, [R0+UR6+0x980] ;  /* 0x0009800600007984 */ /* 0x000ea20008000000 */
[----:B------:R-:W-:Y:S06]  /*65180*/  BAR.SYNC.DEFER_BLOCKING 0x0 ;  /* 0x0000000000007b1d */ /* 0x000fec0000010000 */
[----:B------:R-:W-:Y:S01]  /*65190*/  STL [R1+0x3c34], R32 ;  /* 0x003c342001007387 */ /* 0x000fe20000100800 */
[----:B-1----:R-:W-:-:S03]  /*651a0*/  LOP3.LUT R54, R54, 0x1f, RZ, 0xc0, !PT ;  /* 0x0000001f36367812 */ /* 0x002fc600078ec0ff */
[----:B0-----:R-:W-:Y:S04]  /*651b0*/  STL [R1+0x3d38], R31 ;  /* 0x003d381f01007387 */ /* 0x001fe80000100800 */
[----:B--2---:R0:W-:Y:S04]  /*651c0*/  STL [R1+0x3d34], R0 ;  /* 0x003d340001007387 */ /* 0x0041e80000100800 */
        /* <DEDUP_REMOVED lines=19> */
[----:B------:R0:W-:Y:S04]  /*65300*/  STS.U8 [R54+UR6], R50 ;  /* 0x0000003236007988 */ /* 0x0001e80008000006 */
[----:B------:R-:W2:Y:S04]  /*65310*/  LDL.LU R49, [R1+0x2648] ;  /* 0x0026480001317983 */ /* 0x000ea80000300800 */
[----:B---3--:R1:W-:Y:S04]  /*65320*/  STS.U8 [R54+UR6+0x20], R51 ;  /* 0x0000203336007988 */ /* 0x0083e80008000006 */
[----:B----4-:R3:W-:Y:S04]  /*65330*/  STS.U8 [R54+UR6+0x40], R52 ;  /* 0x0000403436007988 */ /* 0x0107e80008000006 */
[----:B------:R4:W-:Y:S04]  /*65340*/  STS.U8 [R54+UR6+0x60], R53 ;  /* 0x0000603536007988 */ /* 0x0009e80008000006 */
[----:B------:R4:W-:Y:S04]  /*65350*/  STS.U8 [R54+UR6+0x100], R55 ;  /* 0x0001003736007988 */ /* 0x0009e80008000006 */
[----:B------:R4:W-:Y:S04]  /*65360*/  STS.U8 [R54+UR6+0x120], R56 ;  /* 0x0001203836007988 */ /* 0x0009e80008000006 */
[----:B0-----:R-:W2:Y:S04]  /*65370*/  LDL.LU R50, [R1+0x2644] ;  /* 0x0026440001327983 */ /* 0x001ea80000300800 */
[----:B-1----:R-:W2:Y:S04]  /*65380*/  LDL.LU R51, [R1+0x2630] ;  /* 0x0026300001337983 */ /* 0x002ea80000300800 */
[----:B---3--:R-:W3:Y:S04]  /*65390*/  LDL.LU R52, [R1+0x262c] ;  /* 0x00262c0001347983 */ /* 0x008ee80000300800 */
[----:B----4-:R-:W4:Y:S04]  /*653a0*/  LDL.LU R53, [R1+0x2628] ;  /* 0x0026280001357983 */ /* 0x010f280000300800 */
[----:B------:R-:W4:Y:S04]  /*653b0*/  LDL.LU R55, [R1+0x2624] ;  /* 0x0026240001377983 */ /* 0x000f280000300800 */
[----:B------:R0:W-:Y:S04]  /*653c0*/  STS.U8 [R54+UR6+0x140], R57 ;  /* 0x0001403936007988 */ /* 0x0001e80008000006 */
[----:B------:R-:W4:Y:S04]  /*653d0*/  LDL.LU R56, [R1+0x2610] ;  /* 0x0026100001387983 */ /* 0x000f280000300800 */
[----:B------:R1:W-:Y:S04]  /*653e0*/  STS.U8 [R54+UR6+0x160], R58 ;  /* 0x0001603a36007988 */ /* 0x0003e80008000006 */
[----:B0-----:R-:W4:Y:S04]  /*653f0*/  LDL.LU R57, [R1+0x260c] ;  /* 0x00260c0001397983 */ /* 0x001f280000300800 */
[----:B-1----:R-:W4:Y:S04]  /*65400*/  LDL.LU R58, [R1+0x2608] ;  /* 0x00260800013a7983 */ /* 0x002f280000300800 */
[----:B------:R0:W-:Y:S04]  /*65410*/  STS.U8 [R54+UR6+0x200], R59 ;  /* 0x0002003b36007988 */ /* 0x0001e80008000006 */
[----:B------:R1:W-:Y:S04]  /*65420*/  STS.U8 [R54+UR6+0x220], R60 ;  /* 0x0002203c36007988 */ /* 0x0003e80008000006 */
[----:B------:R1:W-:Y:S04]  /*65430*/  STS.U8 [R54+UR6+0x240], R61 ;  /* 0x0002403d36007988 */ /* 0x0003e80008000006 */
[----:B0-----:R-:W4:Y:S04]  /*65440*/  LDL.LU R59, [R1+0x2604] ;  /* 0x00260400013b7983 */ /* 0x001f280000300800 */
[----:B-1----:R-:W4:Y:S04]  /*65450*/  LDL.LU R60, [R1+0x25f0] ;  /* 0x0025f000013c7983 */ /* 0x002f280000300800 */
[----:B------:R-:W4:Y:S04]  /*65460*/  LDL.LU R61, [R1+0x25ec] ;  /* 0x0025ec00013d7983 */ /* 0x000f280000300800 */
[----:B--2---:R0:W-:Y:S04]  /*65470*/  STS.U8 [R54+UR6+0x260], R0 ;  /* 0x0002600036007988 */ /* 0x0041e80008000006 */
[----:B------:R1:W-:Y:S04]  /*65480*/  STS.U8 [R54+UR6+0x300], R31 ;  /* 0x0003001f36007988 */ /* 0x0003e80008000006 */
[----:B------:R2:W-:Y:S04]  /*65490*/  STS.U8 [R54+UR6+0x320], R32 ;  /* 0x0003202036007988 */ /* 0x0005e80008000006 */
[----:B------:R2:W-:Y:S04]  /*654a0*/  STS.U8 [R54+UR6+0x340], R33 ;  /* 0x0003402136007988 */ /* 0x0005e80008000006 */
[----:B------:R2:W-:Y:S04]  /*654b0*/  STS.U8 [R54+UR6+0x360], R34 ;  /* 0x0003602236007988 */ /* 0x0005e80008000006 */
[----:B------:R2:W-:Y:S04]  /*654c0*/  STS.U8 [R54+UR6+0x400], R35 ;  /* 0x0004002336007988 */ /* 0x0005e80008000006 */
[----:B0-----:R-:W4:Y:S04]  /*654d0*/  LDL.LU R0, [R1+0x25e8] ;  /* 0x0025e80001007983 */ /* 0x001f280000300800 */
[----:B-1----:R-:W4:Y:S04]  /*654e0*/  LDL.LU R31, [R1+0x25e4] ;  /* 0x0025e400011f7983 */ /* 0x002f280000300800 */
[----:B--2---:R-:W2:Y:S04]  /*654f0*/  LDL.LU R32, [R1+0x25d0] ;  /* 0x0025d00001207983 */ /* 0x004ea80000300800 */
[----:B------:R-:W2:Y:S04]  /*65500*/  LDL.LU R33, [R1+0x25cc] ;  /* 0x0025cc0001217983 */ /* 0x000ea80000300800 */
[----:B------:R-:W2:Y:S04]  /*65510*/  LDL.LU R34, [R1+0x25c8] ;  /* 0x0025c80001227983 */ /* 0x000ea80000300800 */
[----:B------:R0:W-:Y:S04]  /*65520*/  STS.U8 [R54+UR6+0x420], R36 ;  /* 0x0004202436007988 */ /* 0x0001e80008000006 */
[----:B------:R-:W2:Y:S04]  /*65530*/  LDL.LU R35, [R1+0x25c4] ;  /* 0x0025c40001237983 */ /* 0x000ea80000300800 */
[----:B------:R1:W-:Y:S04]  /*65540*/  STS.U8 [R54+UR6+0x440], R37 ;  /* 0x0004402536007988 */ /* 0x0003e80008000006 */
[----:B------:R1:W-:Y:S04]  /*65550*/  STS.U8 [R54+UR6+0x460], R38 ;  /* 0x0004602636007988 */ /* 0x0003e80008000006 */
[----:B------:R1:W-:Y:S04]  /*65560*/  STS.U8 [R54+UR6+0x500], R39 ;  /* 0x0005002736007988 */ /* 0x0003e80008000006 */
[----:B------:R1:W-:Y:S04]  /*65570*/  STS.U8 [R54+UR6+0x520], R40 ;  /* 0x0005202836007988 */ /* 0x0003e80008000006 */
[----:B------:R1:W-:Y:S04]  /*65580*/  STS.U8 [R54+UR6+0x540], R41 ;  /* 0x0005402936007988 */ /* 0x0003e80008000006 */
[----:B0-----:R-:W2:Y:S04]  /*65590*/  LDL.LU R36, [R1+0x25b0] ;  /* 0x0025b00001247983 */ /* 0x001ea80000300800 */
[----:B-1----:R-:W2:Y:S04]  /*655a0*/  LDL.LU R37, [R1+0x25ac] ;  /* 0x0025ac0001257983 */ /* 0x002ea80000300800 */
[----:B------:R-:W2:Y:S04]  /*655b0*/  LDL.LU R38, [R1+0x25a8] ;  /* 0x0025a80001267983 */ /* 0x000ea80000300800 */
        /* <DEDUP_REMOVED lines=11> */
[----:B---3--:R-:W3:Y:S04]  /*65670*/  LDL.LU R44, [R1+0x2570] ;  /* 0x00257000012c7983 */ /* 0x008ee80000300800 */
[----:B------:R-:W3:Y:S04]  /*65680*/  LDL.LU R45, [R1+0x256c] ;  /* 0x00256c00012d7983 */ /* 0x000ee80000300800 */
[----:B------:R-:W3:Y:S04]  /*65690*/  LDL.LU R46, [R1+0x2568] ;  /* 0x00256800012e7983 */ /* 0x000ee80000300800 */
[----:B------:R0:W-:Y:S04]  /*656a0*/  STS.U8 [R54+UR6+0x720], R48 ;  /* 0x0007203036007988 */ /* 0x0001e80008000006 */
[----:B------:R-:W3:Y:S04]  /*656b0*/  LDL.LU R47, [R1+0x2564] ;  /* 0x00256400012f7983 */ /* 0x000ee80000300800 */
[----:B------:R1:W-:Y:S04]  /*656c0*/  STS.U8 [R54+UR6+0x740], R49 ;  /* 0x0007403136007988 */ /* 0x0003e80008000006 */
[----:B------:R1:W-:Y:S04]  /*656d0*/  STS.U8 [R54+UR6+0x760], R50 ;  /* 0x0007603236007988 */ /* 0x0003e80008000006 */
[----:B------:R1:W-:Y:S04]  /*656e0*/  STS.U8 [R54+UR6+0x800], R51 ;  /* 0x0008003336007988 */ /* 0x0003e80008000006 */
[----:B------:R1:W-:Y:S04]  /*656f0*/  STS.U8 [R54+UR6+0x820], R52 ;  /* 0x0008203436007988 */ /* 0x0003e80008000006 */
[----:B----4-:R4:W-:Y:S04]  /*65700*/  STS.U8 [R54+UR6+0x840], R53 ;  /* 0x0008403536007988 */ /* 0x0109e80008000006 */
[----:B0-----:R-:W3:Y:S04]  /*65710*/  LDL.LU R48, [R1+0x2550] ;  /* 0x0025500001307983 */ /* 0x001ee80000300800 */
[----:B-1----:R-:W3:Y:S04]  /*65720*/  LDL.LU R49, [R1+0x254c] ;  /* 0x00254c0001317983 */ /* 0x002ee80000300800 */
[----:B------:R-:W3:Y:S04]  /*65730*/  LDL.LU R50, [R1+0x2548] ;  /* 0x0025480001327983 */ /* 0x000ee80000300800 */
[----:B------:R-:W3:Y:S04]  /*65740*/  LDL.LU R51, [R1+0x2544] ;  /* 0x0025440001337983 */ /* 0x000ee80000300800 */
[----:B------:R-:W3:Y:S04]  /*65750*/  LDL.LU R52, [R1+0x2530] ;  /* 0x0025300001347983 */ /* 0x000ee80000300800 */
[----:B------:R0:W-:Y:S04]  /*65760*/  STS.U8 [R54+UR6+0x860], R55 ;  /* 0x0008603736007988 */ /* 0x0001e80008000006 */
[----:B----4-:R-:W4:Y:S04]  /*65770*/  LDL.LU R53, [R1+0x252c] ;  /* 0x00252c0001357983 */ /* 0x010f280000300800 */
[----:B------:R1:W-:Y:S04]  /*65780*/  STS.U8 [R54+UR6+0x900], R56 ;  /* 0x0009003836007988 */ /* 0x0003e80008000006 */
[----:B------:R1:W-:Y:S04]  /*65790*/  STS.U8 [R54+UR6+0x920], R57 ;  /* 0x0009203936007988 */ /* 0x0003e80008000006 */
[----:B------:R1:W-:Y:S04]  /*657a0*/  STS.U8 [R54+UR6+0x940], R58 ;  /* 0x0009403a36007988 */ /* 0x0003e80008000006 */
[----:B0-----:R-:W4:Y:S04]  /*657b0*/  LDL.LU R55, [R1+0x2528] ;  /* 0x0025280001377983 */ /* 0x001f280000300800 */
[----:B-1----:R-:W4:Y:S04]  /*657c0*/  LDL.LU R56, [R1+0x2524] ;  /* 0x0025240001387983 */ /* 0x002f280000300800 */
[----:B------:R-:W4:Y:S04]  /*657d0*/  LDL.LU R57, [R1+0x2510] ;  /* 0x0025100001397983 */ /* 0x000f280000300800 */
[----:B------:R-:W4:Y:S04]  /*657e0*/  LDL.LU R58, [R1+0x250c] ;  /* 0x00250c00013a7983 */ /* 0x000f280000300800 */
[----:B------:R0:W-:Y:S04]  /*657f0*/  STS.U8 [R54+UR6+0x960], R59 ;  /* 0x0009603b36007988 */ /* 0x0001e80008000006 */
[----:B------:R1:W-:Y:S04]  /*65800*/  STS.U8 [R54+UR6+0xa00], R60 ;  /* 0x000a003c36007988 */ /* 0x0003e80008000006 */
[----:B------:R1:W-:Y:S04]  /*65810*/  STS.U8 [R54+UR6+0xa20], R61 ;  /* 0x000a203d36007988 */ /* 0x0003e80008000006 */
[----:B0-----:R-:W4:Y:S04]  /*65820*/  LDL.LU R59, [R1+0x2508] ;  /* 0x00250800013b7983 */ /* 0x001f280000300800 */
[----:B-1----:R-:W4:Y:S04]  /*65830*/  LDL.LU R60, [R1+0x2504] ;  /* 0x00250400013c7983 */ /* 0x002f280000300800 */
[----:B------:R-:W4:Y:S04]  /*65840*/  LDL.LU R61, [R1+0x24f0] ;  /* 0x0024f000013d7983 */ /* 0x000f280000300800 */
[----:B------:R0:W-:Y:S04]  /*65850*/  STS.U8 [R54+UR6+0xa40], R0 ;  /* 0x000a400036007988 */ /* 0x0001e80008000006 */
[----:B------:R1:W-:Y:S04]  /*65860*/  STS.U8 [R54+UR6+0xa60], R31 ;  /* 0x000a601f36007988 */ /* 0x0003e80008000006 */
[----:B--2---:R2:W-:Y:S04]  /*65870*/  STS.U8 [R54+UR6+0xb00], R32 ;  /* 0x000b002036007988 */ /* 0x0045e80008000006 */
        /* <DEDUP_REMOVED lines=23> */
[----:B---3--:R3:W-:Y:S04]  /*659f0*/  STS.U8 [R54+UR6+0xe00], R44 ;  /* 0x000e002c36007988 */ /* 0x0087e80008000006 */
        /* <DEDUP_REMOVED lines=221> */
[----:B------:R-:W-:Y:S04]  /*667d0*/  STS.U8 [R54+UR6+0x2940], R0 ;  /* 0x0029400036007988 */ /* 0x000fe80008000006 */
        /* <DEDUP_REMOVED lines=55> */
[----:B------:R-:W4:Y:S04]  /*66b50*/  LDL.LU R0, [R1+0x10] ;  /* 0x0000100001007983 */ /* 0x000f280000300800 */
        /* <DEDUP_REMOVED lines=26> */
[----:B------:R-:W2:Y:S04]  /*66d00*/  LDL.LU R41, [R1+0x7394] ;  /* 0x0073940001297983 */ /* 0x000ea80000300800 */
[----:B------:R0:W-:Y:S04]  /*66d10*/  STS.U8 [R54+UR6+0x3400], R42 ;  /* 0x0034002a36007988 */ /* 0x0001e80008000006 */
        /* <DEDUP_REMOVED lines=10> */
[----:B------:R-:W2:Y:S04]  /*66dc0*/  LDL.LU R47, [R1+0x737c] ;  /* 0x00737c00012f7983 */ /* 0x000ea80000300800 */
[----:B------:R0:W-:Y:S04]  /*66dd0*/  STS.U8 [R54+UR6+0x3540], R48 ;  /* 0x0035403036007988 */ /* 0x0001e80008000006 */
[----:B------:R1:W-:Y:S04]  /*66de0*/  STS.U8 [R54+UR6+0x3560], R49 ;  /* 0x0035603136007988 */ /* 0x0003e80008000006 */
[----:B------:R1:W-:Y:S04]  /*66df0*/  STS.U8 [R54+UR6+0x3600], R50 ;  /* 0x0036003236007988 */ /* 0x0003e80008000006 */
[----:B------:R1:W-:Y:S04]  /*66e00*/  STS.U8 [R54+UR6+0x3620], R51 ;  /* 0x0036203336007988 */ /* 0x0003e80008000006 */
[----:B------:R1:W-:Y:S04]  /*66e10*/  STS.U8 [R54+UR6+0x3640], R52 ;  /* 0x0036403436007988 */ /* 0x0003e80008000006 */
[----:B----4-:R4:W-:Y:S04]  /*66e20*/  STS.U8 [R54+UR6+0x3660], R53 ;  /* 0x0036603536007988 */ /* 0x0109e80008000006 */
[----:B0-----:R-:W3:Y:S04]  /*66e30*/  LDL.LU R48, [R1+0x7378] ;  /* 0x0073780001307983 */ /* 0x001ee80000300800 */
[----:B-1----:R-:W2:Y:S04]  /*66e40*/  LDL.LU R49, [R1+0x7374] ;  /* 0x0073740001317983 */ /* 0x002ea80000300800 */
[----:B------:R-:W3:Y:S04]  /*66e50*/  LDL.LU R50, [R1+0x7370] ;  /* 0x0073700001327983 */ /* 0x000ee80000300800 */
[----:B------:R-:W2:Y:S04]  /*66e60*/  LDL.LU R51, [R1+0x736c] ;  /* 0x00736c0001337983 */ /* 0x000ea80000300800 */
[----:B------:R-:W2:Y:S04]  /*66e70*/  LDL.LU R52, [R1+0x7368] ;  /* 0x0073680001347983 */ /* 0x000ea80000300800 */
[----:B----4-:R-:W4:Y:S04]  /*66e80*/  LDL.LU R53, [R1+0x7364] ;  /* 0x0073640001357983 */ /* 0x010f280000300800 */
[----:B------:R0:W-:Y:S04]  /*66e90*/  STS.U8 [R54+UR6+0x3700], R55 ;  /* 0x0037003736007988 */ /* 0x0001e80008000006 */
[----:B------:R1:W-:Y:S04]  /*66ea0*/  STS.U8 [R54+UR6+0x3720], R56 ;  /* 0x0037203836007988 */ /* 0x0003e80008000006 */
[----:B------:R1:W-:Y:S04]  /*66eb0*/  STS.U8 [R54+UR6+0x3740], R57 ;  /* 0x0037403936007988 */ /* 0x0003e80008000006 */
[----:B------:R1:W-:Y:S04]  /*66ec0*/  STS.U8 [R54+UR6+0x3760], R58 ;  /* 0x0037603a36007988 */ /* 0x0003e80008000006 */
[----:B0-----:R-:W3:Y:S04]  /*66ed0*/  LDL.LU R55, [R1+0x7360] ;  /* 0x0073600001377983 */ /* 0x001ee80000300800 */
[----:B-1----:R-:W2:Y:S04]  /*66ee0*/  LDL.LU R56, [R1+0x735c] ;  /* 0x00735c0001387983 */ /* 0x002ea80000300800 */
[----:B------:R-:W4:Y:S04]  /*66ef0*/  LDL.LU R57, [R1+0x7358] ;  /* 0x0073580001397983 */ /* 0x000f280000300800 */
[----:B------:R-:W3:Y:S04]  /*66f00*/  LDL.LU R58, [R1+0x7354] ;  /* 0x00735400013a7983 */ /* 0x000ee80000300800 */
        /* <DEDUP_REMOVED lines=8> */
[----:B---3--:R0:W-:Y:S04]  /*66f90*/  STS.U8 [R54+UR6+0x3900], R58 ;  /* 0x0039003a36007988 */ /* 0x0081e80008000006 */
[----:B----4-:R1:W-:Y:S04]  /*66fa0*/  STS.U8 [R54+UR6+0x3920], R57 ;  /* 0x0039203936007988 */ /* 0x0103e80008000006 */
[----:B--2---:R2:W-:Y:S04]  /*66fb0*/  STS.U8 [R54+UR6+0x3940], R56 ;  /* 0x0039403836007988 */ /* 0x0045e80008000006 */
[----:B------:R3:W-:Y:S04]  /*66fc0*/  STS.U8 [R54+UR6+0x3960], R55 ;  /* 0x0039603736007988 */ /* 0x0007e80008000006 */
[----:B0-----:R-:W4:Y:S04]  /*66fd0*/  LDL.LU R58, [R1+0x2714] ;  /* 0x00271400013a7983 */ /* 0x001f280000300800 */
[----:B-1----:R-:W4:Y:S04]  /*66fe0*/  LDL.LU R57, [R1+0x2718] ;  /* 0x0027180001397983 */ /* 0x002f280000300800 */
[----:B--2---:R-:W2:Y:S04]  /*66ff0*/  LDL.LU R56, [R1+0x271c] ;  /* 0x00271c0001387983 */ /* 0x004ea80000300800 */
[----:B---3--:R-:W3:Y:S04]  /*67000*/  LDL.LU R55, [R1+0x2720] ;  /* 0x0027200001377983 */ /* 0x008ee80000300800 */
[----:B------:R0:W-:Y:S02]  /*67010*/  STS.U8 [R54+UR6+0x3a00], R50 ;  /* 0x003a003236007988 */ /* 0x0001e40008000006 */
[----:B0-----:R-:W0:Y:S02]  /*67020*/  S2R R50, SR_TID.X ;  /* 0x0000000000327919 */ /* 0x001e240000002100 */
[----:B------:R-:W4:Y:S01]  /*67030*/  LDL.LU R54, [R1+0x7350] ;  /* 0x0073500001367983 */ /* 0x000f220000300800 */
[----:B0-----:R-:W-:-:S05]  /*67040*/  LOP3.LUT R50, R50, 0x1f, RZ, 0xc0, !PT ;  /* 0x0000001f32327812 */ /* 0x001fca00078ec0ff */
        /* <DEDUP_REMOVED lines=41> */
[----:B------:R-:W4:Y:S04]  /*672e0*/  LDL.LU R40, [R1+0x265c] ;  /* 0x00265c0001287983 */ /* 0x000f280000300800 */
[----:B------:R-:W4:Y:S04]  /*672f0*/  LDL.LU R41, [R1+0x2658] ;  /* 0x0026580001297983 */ /* 0x000f280000300800 */
[----:B------:R-:W4:Y:S04]  /*67300*/  LDL.LU R42, [R1+0x2654] ;  /* 0x00265400012a7983 */ /* 0x000f280000300800 */
[----:B------:R-:W4:Y:S04]  /*67310*/  LDL.LU R47, [R1+0x2640] ;  /* 0x00264000012f7983 */ /* 0x000f280000300800 */
[----:B------:R-:W4:Y:S04]  /*67320*/  LDL.LU R49, [R1+0x263c] ;  /* 0x00263c0001317983 */ /* 0x000f280000300800 */
[----:B------:R-:W4:Y:S04]  /*67330*/  LDL.LU R50, [R1+0x2638] ;  /* 0x0026380001327983 */ /* 0x000f280000300800 */
[----:B---3--:R0:W-:Y:S04]  /*67340*/  STS.U8 [R48+UR6+0x80], R55 ;  /* 0x0000803730007988 */ /* 0x0081e80008000006 */
[----:B--2---:R1:W-:Y:S04]  /*67350*/  STS.U8 [R48+UR6+0xa0], R56 ;  /* 0x0000a03830007988 */ /* 0x0043e80008000006 */
[----:B----4-:R2:W-:Y:S04]  /*67360*/  STS.U8 [R48+UR6+0xc0], R57 ;  /* 0x0000c03930007988 */ /* 0x0105e80008000006 */
[----:B------:R3:W-:Y:S04]  /*67370*/  STS.U8 [R48+UR6+0xe0], R58 ;  /* 0x0000e03a30007988 */ /* 0x0007e80008000006 */
[----:B------:R4:W-:Y:S04]  /*67380*/  STS.U8 [R48+UR6+0x180], R0 ;  /* 0x0001800030007988 */ /* 0x0009e80008000006 */
[----:B------:R4:W-:Y:S04]  /*67390*/  STS.U8 [R48+UR6+0x1a0], R59 ;  /* 0x0001a03b30007988 */ /* 0x0009e80008000006 */
[----:B0-----:R-:W4:Y:S04]  /*673a0*/  LDL.LU R55, [R1+0x2634] ;  /* 0x0026340001377983 */ /* 0x001f280000300800 */
[----:B-1----:R-:W4:Y:S04]  /*673b0*/  LDL.LU R56, [R1+0x2620] ;  /* 0x0026200001387983 */ /* 0x002f280000300800 */
[----:B--2---:R-:W2:Y:S04]  /*673c0*/  LDL.LU R57, [R1+0x261c] ;  /* 0x00261c0001397983 */ /* 0x004ea80000300800 */
[----:B---3--:R-:W3:Y:S04]  /*673d0*/  LDL.LU R58, [R1+0x2618] ;  /* 0x00261800013a7983 */ /* 0x008ee80000300800 */
[----:B----4-:R-:W4:Y:S04]  /*673e0*/  LDL.LU R0, [R1+0x2614] ;  /* 0x0026140001007983 */ /* 0x010f280000300800 */
        /* <DEDUP_REMOVED lines=8> */
[----:B------:R1:W-:Y:S04]  /*67470*/  STS.U8 [R48+UR6+0x2e0], R10 ;  /* 0x0002e00a30007988 */ /* 0x0003e80008000006 */
[----:B------:R1:W-:Y:S04]  /*67480*/  STS.U8 [R48+UR6+0x380], R15 ;  /* 0x0003800f30007988 */ /* 0x0003e80008000006 */
[----:B------:R1:W-:Y:S04]  /*67490*/  STS.U8 [R48+UR6+0x3a0], R16 ;  /* 0x0003a01030007988 */ /* 0x0003e80008000006 */
[----:B0-----:R-:W4:Y:S04]  /*674a0*/  LDL.LU R7, [R1+0x25f4] ;  /* 0x0025f40001077983 */ /* 0x001f280000300800 */
[----:B-1----:R-:W4:Y:S04]  /*674b0*/  LDL.LU R8, [R1+0x25e0] ;  /* 0x0025e00001087983 */ /* 0x002f280000300800 */
[----:B------:R-:W4:Y:S04]  /*674c0*/  LDL.LU R9, [R1+0x25dc] ;  /* 0x0025dc0001097983 */ /* 0x000f280000300800 */
[----:B------:R-:W4:Y:S04]  /*674d0*/  LDL.LU R10, [R1+0x25d8] ;  /* 0x0025d800010a7983 */ /* 0x000f280000300800 */
[----:B------:R-:W4:Y:S04]  /*674e0*/  LDL.LU R15, [R1+0x25d4] ;  /* 0x0025d400010f7983 */ /* 0x000f280000300800 */
[----:B------:R0:W-:Y:S04]  /*674f0*/  STS.U8 [R48+UR6+0x3c0], R17 ;  /* 0x0003c01130007988 */ /* 0x0001e80008000006 */
[----:B------:R-:W4:Y:S04]  /*67500*/  LDL.LU R16, [R1+0x25c0] ;  /* 0x0025c00001107983 */ /* 0x000f280000300800 */
        /* <DEDUP_REMOVED lines=34> */
[----:B------:R1:W-:Y:S04]  /*67730*/  STS.U8 [R48+UR6+0x880], R56 ;  /* 0x0008803830007988 */ /* 0x0003e80008000006 */
[----:B--2---:R2:W-:Y:S04]  /*67740*/  STS.U8 [R48+UR6+0x8a0], R57 ;  /* 0x0008a03930007988 */ /* 0x0045e80008000006 */
[----:B---3--:R3:W-:Y:S04]  /*67750*/  STS.U8 [R48+UR6+0x8c0], R58 ;  /* 0x0008c03a30007988 */ /* 0x0087e80008000006 */
[----:B----4-:R4:W-:Y:S04]  /*67760*/  STS.U8 [R48+UR6+0x8e0], R0 ;  /* 0x0008e00030007988 */ /* 0x0109e80008000006 */
        /* <DEDUP_REMOVED lines=284> */
[----:B--2---:R-:W-:Y:S04]  /*68930*/  STS.U8 [R48+UR6+0x2f80], R57 ;  /* 0x002f803930007988 */ /* 0x004fe80008000006 */
[----:B---3--:R-:W-:Y:S04]  /*68940*/  STS.U8 [R48+UR6+0x2fa0], R58 ;  /* 0x002fa03a30007988 */ /* 0x008fe80008000006 */
[----:B----4-:R-:W-:Y:S04]  /*68950*/  STS.U8 [R48+UR6+0x2fc0], R0 ;  /* 0x002fc00030007988 */ /* 0x010fe80008000006 */
[----:B------:R0:W-:Y:S04]  /*68960*/  STS.U8 [R48+UR6+0x2fe0], R59 ;  /* 0x002fe03b30007988 */ /* 0x0001e80008000006 */
[----:B------:R1:W-:Y:S04]  /*68970*/  STS.U8 [R48+UR6+0x3080], R60 ;  /* 0x0030803c30007988 */ /* 0x0003e80008000006 */
[----:B0-----:R-:W2:Y:S04]  /*68980*/  LDL.LU R59, [R1+0xf8] ;  /* 0x0000f800013b7983 */ /* 0x001ea80000300800 */
[----:B------:R0:W-:Y:S04]  /*68990*/  STS.U8 [R48+UR6+0x30a0], R61 ;  /* 0x0030a03d30007988 */ /* 0x0001e80008000006 */
[----:B-1----:R-:W3:Y:S04]  /*689a0*/  LDL.LU R60, [R1+0xf4] ;  /* 0x0000f400013c7983 */ /* 0x002ee80000300800 */
        /* <DEDUP_REMOVED lines=28> */
[----:B------:R-:W4:Y:S04]  /*68b70*/  LDL.LU R0, [R1] ;  /* 0x0000000001007983 */ /* 0x000f280000300800 */
[----:B--2---:R0:W-:Y:S04]  /*68b80*/  STS.U8 [R48+UR6+0x30c0], R59 ;  /* 0x0030c03b30007988 */ /* 0x0041e80008000006 */
[----:B---3--:R1:W-:Y:S04]  /*68b90*/  STS.U8 [R48+UR6+0x30e0], R60 ;  /* 0x0030e03c30007988 */ /* 0x0083e80008000006 */
[----:B0-----:R-:W2:Y:S04]  /*68ba0*/  LDL.LU R59, [R1+0x734c] ;  /* 0x00734c00013b7983 */ /* 0x001ea80000300800 */
[----:B----4-:R0:W-:Y:S04]  /*68bb0*/  STS.U8 [R48+UR6+0x3180], R61 ;  /* 0x0031803d30007988 */ /* 0x0101e80008000006 */
[----:B------:R-:W-:Y:S04]  /*68bc0*/  STS.U8 [R48+UR6+0x31a0], R7 ;  /* 0x0031a00730007988 */ /* 0x000fe80008000006 */
[----:B------:R-:W-:Y:S04]  /*68bd0*/  STS.U8 [R48+UR6+0x31c0], R8 ;  /* 0x0031c00830007988 */ /* 0x000fe80008000006 */
[----:B------:R-:W-:Y:S04]  /*68be0*/  STS.U8 [R48+UR6+0x31e0], R9 ;  /* 0x0031e00930007988 */ /* 0x000fe80008000006 */
[----:B-1----:R-:W3:Y:S04]  /*68bf0*/  LDL.LU R60, [R1+0x7348] ;  /* 0x00734800013c7983 */ /* 0x002ee80000300800 */
[----:B0-----:R-:W4:Y:S04]  /*68c00*/  LDL.LU R61, [R1+0x7344] ;  /* 0x00734400013d7983 */ /* 0x001f280000300800 */
        /* <DEDUP_REMOVED lines=26> */
[----:B------:R-:W2:Y:S04]  /*68db0*/  LDL.LU R49, [R1+0x275c] ;  /* 0x00275c0001317983 */ /* 0x000ea80000300800 */
[----:B------:R-:W2:Y:S04]  /*68dc0*/  LDL.LU R50, [R1+0x2758] ;  /* 0x0027580001327983 */ /* 0x000ea80000300800 */
[----:B------:R-:W2:Y:S04]  /*68dd0*/  LDL.LU R55, [R1+0x2764] ;  /* 0x0027640001377983 */ /* 0x000ea80000300800 */
[----:B------:R-:W2:Y:S04]  /*68de0*/  LDL.LU R56, [R1+0x2760] ;  /* 0x0027600001387983 */ /* 0x000ea80000300800 */
[----:B------:R-:W2:Y:S04]  /*68df0*/  LDL.LU R57, [R1+0x276c] ;  /* 0x00276c0001397983 */ /* 0x000ea80000300800 */
[----:B------:R-:W2:Y:S04]  /*68e00*/  LDL.LU R58, [R1+0x2768] ;  /* 0x00276800013a7983 */ /* 0x000ea80000300800 */
[----:B------:R-:W2:Y:S04]  /*68e10*/  LDL R15, [R1+0x14c] ;  /* 0x00014c00010f7983 */ /* 0x000ea80000100800 */
        /* <DEDUP_REMOVED lines=30> */
[----:B------:R-:W-:Y:S01]  /*69000*/  STS.U8 [R48+UR6+0x3fe0], R0 ;  /* 0x003fe00030007988 */ /* 0x000fe20008000006 */
[----:B------:R-:W-:Y:S06]  /*69010*/  BAR.SYNC.DEFER_BLOCKING 0x0 ;  /* 0x0000000000007b1d */ /* 0x000fec0000010000 */
[----:B------:R-:W0:Y:S04]  /*69020*/  LDSM.16.M88.4 R4, [R15] ;  /* 0x000000000f04783b */ /* 0x000e280000000200 */
[----:B------:R-:W-:Y:S04]  /*69030*/  LDSM.16.M88.4 R28, [R15+0x800] ;  /* 0x000800000f1c783b */ /* 0x000fe80000000200 */
[----:B------:R-:W-:Y:S04]  /*69040*/  LDSM.16.M88.4 R36, [R15+0xa00] ;  /* 0x000a00000f24783b */ /* 0x000fe80000000200 */
[----:B------:R-:W-:Y:S04]  /*69050*/  LDSM.16.M88.4 R44, [R15+0x2a00] ;  /* 0x002a00000f2c783b */ /* 0x000fe80000000200 */
[----:B0-----:R-:W-:Y:S01]  /*69060*/  STL.64 [R1+0x160], R4 ;  /* 0x0001600401007387 */ /* 0x001fe20000100a00 */
[----:B------:R-:W-:-:S02]  /*69070*/  IMAD.MOV.U32 R25, RZ, RZ, R4 ;  /* 0x000000ffff197224 */ /* 0x000fc400078e0004 */
[----:B------:R-:W-:Y:S02]  /*69080*/  IMAD.MOV.U32 R24, RZ, RZ, R5 ;  /* 0x000000ffff187224 */ /* 0x000fe400078e0005 */
[----:B------:R-:W-:Y:S01]  /*69090*/  IMAD.MOV.U32 R18, RZ, RZ, R6 ;  /* 0x000000ffff127224 */ /* 0x000fe200078e0006 */
[----:B------:R-:W-:Y:S01]  /*690a0*/  STL.64 [R1+0x168], R6 ;  /* 0x0001680601007387 */ /* 0x000fe20000100a00 */
[----:B------:R-:W-:-:S03]  /*690b0*/  IMAD.MOV.U32 R19, RZ, RZ, R7 ;  /* 0x000000ffff137224 */ /* 0x000fc600078e0007 */
[----:B------:R-:W0:Y:S04]  /*690c0*/  LDSM.16.M88.4 R4, [R15+0x200] ;  /* 0x000200000f04783b */ /* 0x000e280000000200 */
[----:B0-----:R-:W-:Y:S01]  /*690d0*/  STL.64 [R1+0x170], R4 ;  /* 0x0001700401007387 */ /* 0x001fe20000100a00 */
[----:B------:R-:W-:Y:S02]  /*690e0*/  IMAD.MOV.U32 R23, RZ, RZ, R4 ;  /* 0x000000ffff177224 */ /* 0x000fe400078e0004 */
        /* <DEDUP_REMOVED lines=12> */
[----:B0-----:R-:W-:Y:S04]  /*691b0*/  STL.64 [R1+0x190], R4 ;  /* 0x0001900401007387 */ /* 0x001fe80000100a00 */
[----:B------:R-:W-:Y:S04]  /*691c0*/  STL.64 [R1+0x198], R6 ;  /* 0x0001980601007387 */ /* 0x000fe80000100a00 */
[----:B------:R-:W2:Y:S04]  /*691d0*/  LDL.LU.64 R32, [R1+0x2f0] ;  /* 0x0002f00001207983 */ /* 0x000ea80000300a00 */
[----:B------:R-:W2:Y:S04]  /*691e0*/  LDL.LU.64 R34, [R1+0x2f8] ;  /* 0x0002f80001227983 */ /* 0x000ea80000300a00 */
[----:B------:R-:W3:Y:S04]  /*691f0*/  LDL.LU.64 R40, [R1+0x320] ;  /* 0x0003200001287983 */ /* 0x000ee80000300a00 */
[----:B------:R-:W3:Y:S01]  /*69200*/  LDL.LU.64 R42, [R1+0x328] ;  /* 0x00032800012a7983 */ /* 0x000ee20000300a00 */
[----:B------:R-:W-:-:S03]  /*69210*/  IMAD.MOV.U32 R27, RZ, RZ, R28 ;  /* 0x000000ffff1b7224 */ /* 0x000fc600078e001c */
[----:B------:R0:W-:Y:S01]  /*69220*/  STL.64 [R1+0x1a0], R28 ;  /* 0x0001a01c01007387 */ /* 0x0001e20000100a00 */
[----:B------:R-:W-:-:S03]  /*69230*/  IMAD.MOV.U32 R26, RZ, RZ, R29 ;  /* 0x000000ffff1a7224 */ /* 0x000fc600078e001d */
[----:B------:R-:W-:Y:S01]  /*69240*/  STL.64 [R1+0x1a8], R30 ;  /* 0x0001a81e01007387 */ /* 0x000fe20000100a00 */
[----:B------:R-:W-:Y:S02]  /*69250*/  F2FP.F16.E4M3.UNPACK_B R18, R18 ;  /* 0x00000012ff12723e */ /* 0x000fe400020006ff */
[----:B------:R-:W-:Y:S02]  /*69260*/  F2FP.F16.E4M3.UNPACK_B R19, R19 ;  /* 0x00000013ff13723e */ /* 0x000fe400020006ff */
[----:B0-----:R-:W-:Y:S02]  /*69270*/  F2FP.F16.E4M3.UNPACK_B R28, R25 ;  /* 0x00000019ff1c723e */ /* 0x001fe400020006ff */
[----:B------:R-:W-:Y:S01]  /*69280*/  F2FP.F16.E4M3.UNPACK_B R29, R24 ;  /* 0x00000018ff1d723e */ /* 0x000fe200020006ff */
[----:B------:R-:W-:Y:S02]  /*69290*/  IMAD.MOV.U32 R20, RZ, RZ, R4 ;  /* 0x000000ffff147224 */ /* 0x000fe400078e0004 */
[----:B------:R-:W-:Y:S04]  /*692a0*/  STL [R1+0x120], R28 ;  /* 0x0001201c01007387 */ /* 0x000fe80000100800 */
[----:B------:R0:W-:Y:S04]  /*692b0*/  STL.64 [R1+0x1b0], R36 ;  /* 0x0001b02401007387 */ /* 0x0001e80000100a00 */
[----:B------:R1:W-:Y:S04]  /*692c0*/  STL.64 [R1+0x1b8], R38 ;  /* 0x0001b82601007387 */ /* 0x0003e80000100a00 */
[----:B------:R2:W-:Y:S01]  /*692d0*/  STL [R1+0x124], R29 ;  /* 0x0001241d01007387 */ /* 0x0005e20000100800 */
[----:B------:R-:W-:-:S02]  /*692e0*/  IMAD R4, R2, 0x100, R3 ;  /* 0x0000010002047824 */ /* 0x000fc400078e0203 */
[----:B------:R-:W-:Y:S02]  /*692f0*/  IMAD.MOV.U32 R25, RZ, RZ, R36 ;  /* 0x000000ffff197224 */ /* 0x000fe400078e0024 */
[----:B------:R-:W-:Y:S01]  /*69300*/  IMAD.MOV.U32 R24, RZ, RZ, R37 ;  /* 0x000000ffff187224 */ /* 0x000fe200078e0025 */
[----:B------:R-:W-:Y:S01]  /*69310*/  STL.64 [R1+0x118], R18 ;  /* 0x0001181201007387 */ /* 0x000fe20000100a00 */
[----:B------:R-:W-:Y:S02]  /*69320*/  IMAD.MOV.U32 R3, RZ, RZ, R38 ;  /* 0x000000ffff037224 */ /* 0x000fe400078e0026 */
[----:B------:R-:W-:Y:S01]  /*69330*/  IMAD.MOV.U32 R2, RZ, RZ, R39 ;  /* 0x000000ffff027224 */ /* 0x000fe200078e0027 */
[----:B0-----:R-:W4:Y:S04]  /*69340*/  LDL.LU.64 R36, [R1+0x330] ;  /* 0x0003300001247983 */ /* 0x001f280000300a00 */
[----:B-1----:R-:W4:Y:S01]  /*69350*/  LDL.LU.64 R38, [R1+0x338] ;  /* 0x0003380001267983 */ /* 0x002f220000300a00 */
[----:B------:R-:W-:-:S02]  /*69360*/  IMAD.MOV.U32 R13, RZ, RZ, R5 ;  /* 0x000000ffff0d7224 */ /* 0x000fc400078e0005 */
[----:B------:R-:W-:Y:S02]  /*69370*/  IMAD.MOV.U32 R12, RZ, RZ, R6 ;  /* 0x000000ffff0c7224 */ /* 0x000fe400078e0006 */
[----:B------:R-:W-:Y:S02]  /*69380*/  IMAD.MOV.U32 R0, RZ, RZ, R7 ;  /* 0x000000ffff007224 */ /* 0x000fe400078e0007 */
[----:B------:R-:W-:Y:S02]  /*69390*/  IMAD R5, R50, 0x100, R49 ;  /* 0x0000010032057824 */ /* 0x000fe400078e0231 */
[----:B------:R-:W-:Y:S02]  /*693a0*/  IMAD R6, R56, 0x100, R55 ;  /* 0x0000010038067824 */ /* 0x000fe400078e0237 */
[----:B------:R-:W-:Y:S01]  /*693b0*/  IMAD R7, R58, 0x100, R57 ;  /* 0x000001003a077824 */ /* 0x000fe200078e0239 */
[----:B------:R-:W-:Y:S02]  /*693c0*/  F2FP.F16.E4M3.UNPACK_B R4, R4 ;  /* 0x00000004ff04723e */ /* 0x000fe400020006ff */
[----:B------:R-:W-:-:S02]  /*693d0*/  F2FP.F16.E4M3.UNPACK_B R5, R5 ;  /* 0x00000005ff05723e */ /* 0x000fc400020006ff */
[----:B------:R-:W-:Y:S02]  /*693e0*/  F2FP.F16.E4M3.UNPACK_B R6, R6 ;  /* 0x00000006ff06723e */ /* 0x000fe400020006ff */
[----:B------:R-:W-:Y:S01]  /*693f0*/  F2FP.F16.E4M3.UNPACK_B R7, R7 ;  /* 0x00000007ff07723e */ /* 0x000fe200020006ff */
[----:B------:R-:W-:Y:S02]  /*69400*/  IMAD.MOV.U32 R9, RZ, RZ, R30 ;  /* 0x000000ffff097224 */ /* 0x000fe400078e001e */
[----:B------:R-:W-:-:S04]  /*69410*/  IMAD.MOV.U32 R8, RZ, RZ, R31 ;  /* 0x000000ffff087224 */ /* 0x000fc800078e001f */
[C---:B--2---:R-:W-:Y:S01]  /*69420*/  HMMA.16816.F32 R28, R4.reuse, R28, R32 ;  /* 0x0000001c041c723c */ /* 0x044fe20000001820 */
[----:B------:R-:W2:Y:S04]  /*69430*/  LDL.LU.64 R32, [R1+0x360] ;  /* 0x0003600001207983 */ /* 0x000ea80000300a00 */
[----:B------:R-:W2:Y:S01]  /*69440*/  LDL.LU.64 R34, [R1+0x368] ;  /* 0x0003680001227983 */ /* 0x000ea20000300a00 */
[----:B---3--:R-:W-:-:S15]  /*69450*/  HMMA.16816.F32 R40, R4, R18, R40 ;  /* 0x000000120428723c */ /* 0x008fde0000001828 */
[----:B------:R-:W-:-:S02]  /*69460*/  NOP ;  /* 0x0000000000007918 */ /* 0x000fc40000000000 */
[----:B------:R0:W-:Y:S04]  /*69470*/  STL.64 [R1+0x2f0], R28 ;  /* 0x0002f01c01007387 */ /* 0x0001e80000100a00 */
[----:B------:R-:W-:Y:S01]  /*69480*/  STL.64 [R1+0x2f8], R30 ;  /* 0x0002f81e01007387 */ /* 0x000fe20000100a00 */
[----:B0-----:R-:W-:-:S05]  /*69490*/  F2FP.F16.E4M3.UNPACK_B R28, R23 ;  /* 0x00000017ff1c723e */ /* 0x001fca00020006ff */
[----:B------:R-:W-:Y:S04]  /*694a0*/  STL [R1+0x110], R28 ;  /* 0x0001101c01007387 */ /* 0x000fe80000100800 */
[----:B------:R-:W-:Y:S04]  /*694b0*/  STL.64 [R1+0x320], R40 ;  /* 0x0003202801007387 */ /* 0x000fe80000100a00 */
[----:B------:R-:W-:Y:S04]  /*694c0*/  STL.64 [R1+0x328], R42 ;  /* 0x0003282a01007387 */ /* 0x000fe80000100a00 */
[----:B------:R-:W0:Y:S01]  /*694d0*/  LDSM.16.M88.4 R40, [R15+0xc00] ;  /* 0x000c00000f28783b */ /* 0x000e220000000200 */
[----:B------:R-:W-:-:S02]  /*694e0*/  F2FP.F16.E4M3.UNPACK_B R29, R22 ;  /* 0x00000016ff1d723e */ /* 0x000fc400020006ff */
[----:B------:R-:W-:Y:S02]  /*694f0*/  F2FP.F16.E4M3.UNPACK_B R18, R11 ;  /* 0x0000000bff12723e */ /* 0x000fe400020006ff */
[----:B------:R-:W-:Y:S01]  /*69500*/  F2FP.F16.E4M3.UNPACK_B R19, R10 ;  /* 0x0000000aff13723e */ /* 0x000fe200020006ff */
[----:B------:R4:W-:Y:S02]  /*69510*/  STL [R1+0x114], R29 ;  /* 0x0001141d01007387 */ /* 0x0009e40000100800 */
[----:B----4-:R-:W-:Y:S02]  /*69520*/  HMMA.16816.F32 R28, R4, R28, R36 ;  /* 0x0000001c041c723c */ /* 0x010fe40000001824 */
[----:B0-----:R0:W-:Y:S04]  /*69530*/  STL.64 [R1+0x1c0], R40 ;  /* 0x0001c02801007387 */ /* 0x0011e80000100a00 */
[----:B------:R1:W-:Y:S04]  /*69540*/  STL.64 [R1+0x1c8], R42 ;  /* 0x0001c82a01007387 */ /* 0x0003e80000100a00 */
[----:B------:R-:W-:Y:S04]  /*69550*/  STL.64 [R1+0x108], R18 ;  /* 0x0001081201007387 */ /* 0x000fe80000100a00 */
[----:B------:R-:W3:Y:S04]  /*69560*/  LDL.LU.64 R36, [R1+0x370] ;  /* 0x0003700001247983 */ /* 0x000ee80000300a00 */
[----:B------:R-:W3:Y:S05]  /*69570*/  LDL.LU.64 R38, [R1+0x378] ;  /* 0x0003780001267983 */ /* 0x000eea0000300a00 */
[----:B------:R4:W-:Y:S01]  /*69580*/  STL.64 [R1+0x330], R28 ;  /* 0x0003301c01007387 */ /* 0x0009e20000100a00 */
[----:B------:R-:W-:-:S02]  /*69590*/  IMAD.MOV.U32 R23, RZ, RZ, R40 ;  /* 0x000000ffff177224 */ /* 0x000fc400078e0028 */
[----:B------:R-:W-:Y:S01]  /*695a0*/  IMAD.MOV.U32 R22, RZ, RZ, R41 ;  /* 0x000000ffff167224 */ /* 0x000fe200078e0029 */
[----:B------:R-:W-:Y:S01]  /*695b0*/  STL.64 [R1+0x338], R30 ;  /* 0x0003381e01007387 */ /* 0x000fe20000100a00 */
[----:B------:R-:W-:Y:S02]  /*695c0*/  IMAD.MOV.U32 R11, RZ, RZ, R42 ;  /* 0x000000ffff0b7224 */ /* 0x000fe400078e002a */
[----:B------:R-:W-:Y:S01]  /*695d0*/  IMAD.MOV.U32 R10, RZ, RZ, R43 ;  /* 0x000000ffff0a7224 */ /* 0x000fe200078e002b */
[----:B0-----:R-:W3:Y:S04]  /*695e0*/  LDL.LU.64 R40, [R1+0x3a0] ;  /* 0x0003a00001287983 */ /* 0x001ee80000300a00 */
[----:B-1----:R-:W3:Y:S01]  /*695f0*/  LDL.LU.64 R42, [R1+0x3a8] ;  /* 0x0003a800012a7983 */ /* 0x002ee20000300a00 */
[----:B----4-:R-:W-:-:S05]  /*69600*/  F2FP.F16.E4M3.UNPACK_B R28, R21 ;  /* 0x00000015ff1c723e */ /* 0x010fca00020006ff */
[----:B------:R-:W-:Y:S01]  /*69610*/  STL [R1+0x100], R28 ;  /* 0x0001001c01007387 */ /* 0x000fe20000100800 */
[----:B------:R-:W-:Y:S01]  /*69620*/  F2FP.F16.E4M3.UNPACK_B R29, R17 ;  /* 0x00000011ff1d723e */ /* 0x000fe200020006ff */
[----:B--2---:R-:W-:-:S15]  /*69630*/  HMMA.16816.F32 R32, R4, R18, R32 ;  /* 0x000000120420723c */ /* 0x004fde0000001820 */
[----:B------:R-:W-:-:S08]  /*69640*/  NOP ;  /* 0x0000000000007918 */ /* 0x000fd00000000000 */
[----:B------:R-:W-:Y:S04]  /*69650*/  STL.64 [R1+0x360], R32 ;  /* 0x0003602001007387 */ /* 0x000fe80000100a00 */
[----:B------:R-:W-:Y:S04]  /*69660*/  STL.64 [R1+0x368], R34 ;  /* 0x0003682201007387 */ /* 0x000fe80000100a00 */
[----:B------:R-:W0:Y:S01]  /*69670*/  LDSM.16.M88.4 R32, [R15+0xe00] ;  /* 0x000e00000f20783b */ /* 0x000e220000000200 */
[----:B------:R-:W-:Y:S02]  /*69680*/  F2FP.F16.E4M3.UNPACK_B R18, R16 ;  /* 0x00000010ff12723e */ /* 0x000fe400020006ff */
[----:B------:R-:W-:Y:S01]  /*69690*/  F2FP.F16.E4M3.UNPACK_B R19, R14 ;  /* 0x0000000eff13723e */ /* 0x000fe200020006ff */
[----:B------:R-:W-:Y:S04]  /*696a0*/  STL [R1+0x104], R29 ;  /* 0x0001041d01007387 */ /* 0x000fe80000100800 */
[----:B0-----:R0:W-:Y:S04]  /*696b0*/  STL.64 [R1+0x1d0], R32 ;  /* 0x0001d02001007387 */ /* 0x0011e80000100a00 */
[----:B------:R1:W-:Y:S01]  /*696c0*/  STL.64 [R1+0x1d8], R34 ;  /* 0x0001d82201007387 */ /* 0x0003e20000100a00 */
[----:B------:R-:W-:-:S02]  /*696d0*/  IMAD.MOV.U32 R21, RZ, RZ, R32 ;  /* 0x000000ffff157224 */ /* 0x000fc400078e0020 */
[----:B------:R-:W-:Y:S01]  /*696e0*/  IMAD.MOV.U32 R17, RZ, RZ, R33 ;  /* 0x000000ffff117224 */ /* 0x000fe200078e0021 */
[----:B------:R-:W-:Y:S01]  /*696f0*/  STL.64 [R1+0xf8], R18 ;  /* 0x0000f81201007387 */ /* 0x000fe20000100a00 */
[----:B------:R-:W-:Y:S02]  /*69700*/  IMAD.MOV.U32 R16, RZ, RZ, R34 ;  /* 0x000000ffff107224 */ /* 0x000fe400078e0022 */
[----:B------:R-:W-:Y:S01]  /*69710*/  IMAD.MOV.U32 R14, RZ, RZ, R35 ;  /* 0x000000ffff0e7224 */ /* 0x000fe200078e0023 */
[----:B0-----:R-:W2:Y:S04]  /*69720*/  LDL.LU.64 R32, [R1+0x3c0] ;  /* 0x0003c00001207983 */ /* 0x001ea80000300a00 */
[----:B-1----:R-:W2:Y:S01]  /*69730*/  LDL.LU.64 R34, [R1+0x3c8] ;  /* 0x0003c80001227983 */ /* 0x002ea20000300a00 */
[C---:B---3--:R-:W-:Y:S03]  /*69740*/  HMMA.16816.F32 R28, R4.reuse, R28, R36 ;  /* 0x0000001c041c723c */ /* 0x048fe60000001824 */
[----:B------:R-:W3:Y:S04]  /*69750*/  LDL.LU.64 R36, [R1+0x3e0] ;  /* 0x0003e00001247983 */ /* 0x000ee80000300a00 */
[----:B------:R-:W3:Y:S01]  /*69760*/  LDL.LU.64 R38, [R1+0x3e8] ;  /* 0x0003e80001267983 */ /* 0x000ee20000300a00 */
[----:B------:R-:W-:-:S15]  /*69770*/  HMMA.16816.F32 R40, R4, R18, R40 ;  /* 0x000000120428723c */ /* 0x000fde0000001828 */
        /* <DEDUP_REMOVED lines=10> */
[----:B------:R2:W-:Y:S04]  /*69820*/  STL [R1+0xf4], R29 ;  /* 0x0000f41d01007387 */ /* 0x0005e80000100800 */
[----:B0-----:R0:W-:Y:S04]  /*69830*/  STL.64 [R1+0x1e0], R40 ;  /* 0x0001e02801007387 */ /* 0x0011e80000100a00 */
[----:B------:R1:W-:Y:S04]  /*69840*/  STL.64 [R1+0x1e8], R42 ;  /* 0x0001e82a01007387 */ /* 0x0003e80000100a00 */
[----:B------:R-:W-:Y:S01]  /*69850*/  STL.64 [R1+0xe8], R18 ;  /* 0x0000e81201007387 */ /* 0x000fe20000100a00 */
[----:B------:R-:W-:-:S02]  /*69860*/  IMAD.MOV.U32 R20, RZ, RZ, R40 ;  /* 0x000000ffff147224 */ /* 0x000fc400078e0028 */
[----:B------:R-:W-:Y:S02]  /*69870*/  IMAD.MOV.U32 R13, RZ, RZ, R41 ;  /* 0x000000ffff0d7224 */ /* 0x000fe400078e0029 */
[----:B------:R-:W-:Y:S02]  /*69880*/  IMAD.MOV.U32 R12, RZ, RZ, R42 ;  /* 0x000000ffff0c7224 */ /* 0x000fe400078e002a */
[----:B------:R-:W-:Y:S01]  /*69890*/  IMAD.MOV.U32 R0, RZ, RZ, R43 ;  /* 0x000000ffff007224 */ /* 0x000fe200078e002b */
[C---:B--2---:R-:W-:Y:S01]  /*698a0*/  HMMA.16816.F32 R28, R4.reuse, R28, R32 ;  /* 0x0000001c041c723c */ /* 0x044fe20000001820 */
[----:B------:R-:W2:Y:S04]  /*698b0*/  LDL.LU.64 R32, [R1+0x400] ;  /* 0x0004000001207983 */ /* 0x000ea80000300a00 */
[----:B------:R-:W2:Y:S01]  /*698c0*/  LDL.LU.64 R34, [R1+0x408] ;  /* 0x0004080001227983 */ /* 0x000ea20000300a00 */
[----:B---3--:R-:W-:-:S15]  /*698d0*/  HMMA.16816.F32 R36, R4, R18, R36 ;  /* 0x000000120424723c */ /* 0x008fde0000001824 */
[----:B------:R-:W-:-:S02]  /*698e0*/  NOP ;  /* 0x0000000000007918 */ /* 0x000fc40000000000 */
[----:B------:R3:W-:Y:S04]  /*698f0*/  STL.64 [R1+0x3c0], R28 ;  /* 0x0003c01c01007387 */ /* 0x0007e80000100a00 */
[----:B------:R-:W-:Y:S04]  /*69900*/  STL.64 [R1+0x3c8], R30 ;  /* 0x0003c81e01007387 */ /* 0x000fe80000100a00 */
[----:B0-----:R-:W4:Y:S04]  /*69910*/  LDL.LU.64 R40, [R1+0x430] ;  /* 0x0004300001287983 */ /* 0x001f280000300a00 */
[----:B-1----:R-:W4:Y:S01]  /*69920*/  LDL.LU.64 R42, [R1+0x438] ;  /* 0x00043800012a7983 */ /* 0x002f220000300a00 */
[----:B---3--:R-:W-:-:S05]  /*69930*/  F2FP.F16.E4M3.UNPACK_B R28, R27 ;  /* 0x0000001bff1c723e */ /* 0x008fca00020006ff */
[----:B------:R-:W-:Y:S04]  /*69940*/  STL [R1+0xe0], R28 ;  /* 0x0000e01c01007387 */ /* 0x000fe80000100800 */
[----:B------:R-:W-:Y:S04]  /*69950*/  STL.64 [R1+0x3e0], R36 ;  /* 0x0003e02401007387 */ /* 0x000fe80000100a00 */
[----:B------:R-:W-:Y:S04]  /*69960*/  STL.64 [R1+0x3e8], R38 ;  /* 0x0003e82601007387 */ /* 0x000fe80000100a00 */
[----:B------:R-:W0:Y:S01]  /*69970*/  LDSM.16.M88.4 R36, [R15+0x1200] ;  /* 0x001200000f24783b */ /* 0x000e220000000200 */
[----:B------:R-:W-:-:S02]  /*69980*/  F2FP.F16.E4M3.UNPACK_B R29, R26 ;  /* 0x0000001aff1d723e */ /* 0x000fc400020006ff */
        /* <DEDUP_REMOVED lines=12> */
[C---:B--2---:R-:W-:Y:S03]  /*69a50*/  HMMA.16816.F32 R28, R4.reuse, R28, R32 ;  /* 0x0000001c041c723c */ /* 0x044fe60000001820 */
[----:B------:R-:W2:Y:S04]  /*69a60*/  LDL.LU.64 R32, [R1+0x470] ;  /* 0x0004700001207983 */ /* 0x000ea80000300a00 */
[----:B------:R-:W2:Y:S01]  /*69a70*/  LDL.LU.64 R34, [R1+0x478] ;  /* 0x0004780001227983 */ /* 0x000ea20000300a00 */
[----:B----4-:R-:W-:-:S15]  /*69a80*/  HMMA.16816.F32 R40, R4, R18, R40 ;  /* 0x000000120428723c */ /* 0x010fde0000001828 */
        /* <DEDUP_REMOVED lines=14> */
[----:B---3--:R-:W-:Y:S03]  /*69b70*/  HMMA.16816.F32 R28, R4, R28, R36 ;  /* 0x0000001c041c723c */ /* 0x008fe60000001824 */
[----:B------:R-:W3:Y:S04]  /*69b80*/  LDL.LU.64 R36, [R1+0x490] ;  /* 0x0004900001247983 */ /* 0x000ee80000300a00 */
[----:B------:R-:W3:Y:S01]  /*69b90*/  LDL.LU.64 R38, [R1+0x498] ;  /* 0x0004980001267983 */ /* 0x000ee20000300a00 */
[----:B------:R-:W-:-:S02]  /*69ba0*/  IMAD.MOV.U32 R25, RZ, RZ, R40 ;  /* 0x000000ffff197224 */ /* 0x000fc400078e0028 */
[----:B------:R-:W-:Y:S02]  /*69bb0*/  IMAD.MOV.U32 R24, RZ, RZ, R41 ;  /* 0x000000ffff187224 */ /* 0x000fe400078e0029 */
[----:B------:R-:W-:Y:S02]  /*69bc0*/  IMAD.MOV.U32 R3, RZ, RZ, R42 ;  /* 0x000000ffff037224 */ /* 0x000fe400078e002a */
[----:B------:R-:W-:-:S09]  /*69bd0*/  IMAD.MOV.U32 R2, RZ, RZ, R43 ;  /* 0x000000ffff027224 */ /* 0x000fd200078e002b */
[----:B------:R4:W-:Y:S04]  /*69be0*/  STL.64 [R1+0x450], R28 ;  /* 0x0004501c01007387 */ /* 0x0009e80000100a00 */
[----:B------:R-:W-:Y:S04]  /*69bf0*/  STL.64 [R1+0x458], R30 ;  /* 0x0004581e01007387 */ /* 0x000fe80000100a00 */
        /* <DEDUP_REMOVED lines=169> */
[----:B------:R-:W-:Y:S01]  /*6a690*/  F2FP.F16.E4M3.UNPACK_B R12, R12 ;  /* 0x0000000cff0c723e */ /* 0x000fe200020006ff */
[C---:B--2---:R-:W-:Y:S02]  /*6a6a0*/  HMMA.16816.F32 R28, R4.reuse, R28, R32 ;  /* 0x0000001c041c723c */ /* 0x044fe40000001820 */
[----:B------:R-:W2:Y:S04]  /*6a6b0*/  LDL.LU.64 R32, [R1+0x5f0] ;  /* 0x0005f00001207983 */ /* 0x000ea80000300a00 */
[----:B------:R-:W2:Y:S01]  /*6a6c0*/  LDL.LU.64 R34, [R1+0x5f8] ;  /* 0x0005f80001227983 */ /* 0x000ea20000300a00 */
[----:B----4-:R-:W-:-:S15]  /*6a6d0*/  HMMA.16816.F32 R40, R4, R18, R40 ;  /* 0x000000120428723c */ /* 0x010fde0000001828 */
[----:B------:R-:W-:-:S01]  /*6a6e0*/  NOP ;  /* 0x0000000000007918 */ /* 0x000fc20000000000 */
        /* <DEDUP_REMOVED lines=8> */
[----:B------:R-:W-:-:S03]  /*6a770*/  F2FP.F16.E4M3.UNPACK_B R13, R0 ;  /* 0x00000000ff0d723e */ /* 0x000fc600020006ff */
        /* <DEDUP_REMOVED lines=57> */
[----:B0-----:R-:W4:Y:S04]  /*6ab10*/  LDL.LU.64 R40, [R1+0x690] ;  /* 0x0006900001287983 */ /* 0x001f280000300a00 */
[----:B-1----:R-:W4:Y:S01]  /*6ab20*/  LDL.LU.64 R42, [R1+0x698] ;  /* 0x00069800012a7983 */ /* 0x002f220000300a00 */
[----:B--2---:R-:W-:-:S15]  /*6ab30*/  HMMA.16816.F32 R28, R4, R28, R32 ;  /* 0x0000001c041c723c */ /* 0x004fde0000001820 */
[----:B------:R-:W-:-:S08]  /*6ab40*/  NOP ;  /* 0x0000000000007918 */ /* 0x000fd00000000000 */
[----:B------:R0:W-:Y:S04]  /*6ab50*/  STL.64 [R1+0x650], R28 ;  /* 0x0006501c01007387 */ /* 0x0001e80000100a00 */
[----:B------:R-:W-:Y:S04]  /*6ab60*/  STL.64 [R1+0x658], R30 ;  /* 0x0006581e01007387 */ /* 0x000fe80000100a00 */
[----:B------:R-:W2:Y:S04]  /*6ab70*/  LDL.LU.64 R32, [R1+0x6b0] ;  /* 0x0006b00001207983 */ /* 0x000ea80000300a00 */
[----:B------:R-:W2:Y:S01]  /*6ab80*/  LDL.LU.64 R34, [R1+0x6b8] ;  /* 0x0006b80001227983 */ /* 0x000ea20000300a00 */
[----:B---3--:R-:W-:Y:S01]  /*6ab90*/  HMMA.16816.F32 R36, R4, R12, R36 ;  /* 0x0000000c0424723c */ /* 0x008fe20000001824 */
[----:B0-----:R-:W-:-:S02]  /*6aba0*/  F2FP.F16.E4M3.UNPACK_B R28, R23 ;  /* 0x00000017ff1c723e */ /* 0x001fc400020006ff */
[----:B------:R-:W-:-:S03]  /*6abb0*/  F2FP.F16.E4M3.UNPACK_B R29, R22 ;  /* 0x00000016ff1d723e */ /* 0x000fc600020006ff */
[----:B------:R-:W-:-:S15]  /*6abc0*/  STL [R1+0x20], R28 ;  /* 0x0000201c01007387 */ /* 0x000fde0000100800 */
[----:B------:R-:W-:-:S02]  /*6abd0*/  NOP ;  /* 0x0000000000007918 */ /* 0x000fc40000000000 */
[----:B------:R0:W-:Y:S04]  /*6abe0*/  STL.64 [R1+0x670], R36 ;  /* 0x0006702401007387 */ /* 0x0001e80000100a00 */
[----:B------:R1:W-:Y:S04]  /*6abf0*/  STL.64 [R1+0x678], R38 ;  /* 0x0006782601007387 */ /* 0x0003e80000100a00 */
[----:B------:R3:W-:Y:S04]  /*6ac00*/  STL [R1+0x24], R29 ;  /* 0x0000241d01007387 */ /* 0x0007e80000100800 */
[----:B0-----:R-:W2:Y:S04]  /*6ac10*/  LDL.LU.64 R36, [R1+0x6d0] ;  /* 0x0006d00001247983 */ /* 0x001ea80000300a00 */
[----:B-1----:R-:W2:Y:S01]  /*6ac20*/  LDL.LU.64 R38, [R1+0x6d8] ;  /* 0x0006d80001267983 */ /* 0x002ea20000300a00 */
[----:B------:R-:W-:-:S02]  /*6ac30*/  F2FP.F16.E4M3.UNPACK_B R22, R11 ;  /* 0x0000000bff16723e */ /* 0x000fc400020006ff */
[----:B------:R-:W-:-:S03]  /*6ac40*/  F2FP.F16.E4M3.UNPACK_B R23, R10 ;  /* 0x0000000aff17723e */ /* 0x000fc600020006ff */
[----:B------:R-:W-:Y:S04]  /*6ac50*/  STL [R1+0x18], R22 ;  /* 0x0000181601007387 */ /* 0x000fe80000100800 */
[----:B------:R-:W-:Y:S04]  /*6ac60*/  STL.64 [R1+0x2e0], R44 ;  /* 0x0002e02c01007387 */ /* 0x000fe80000100a00 */
[----:B------:R-:W-:Y:S04]  /*6ac70*/  STL.64 [R1+0x2e8], R46 ;  /* 0x0002e82e01007387 */ /* 0x000fe80000100a00 */
[----:B------:R-:W-:Y:S01]  /*6ac80*/  STL [R1+0x1c], R23 ;  /* 0x00001c1701007387 */ /* 0x000fe20000100800 */
[----:B----4-:R-:W-:-:S15]  /*6ac90*/  HMMA.16816.F32 R40, R4, R28, R40 ;  /* 0x0000001c0428723c */ /* 0x010fde0000001828 */
[----:B------:R-:W-:-:S08]  /*6aca0*/  NOP ;  /* 0x0000000000007918 */ /* 0x000fd00000000000 */
[----:B------:R-:W-:Y:S04]  /*6acb0*/  STL.64 [R1+0x690], R40 ;  /* 0x0006902801007387 */ /* 0x000fe80000100a00 */
[----:B------:R2:W-:Y:S01]  /*6acc0*/  STL.64 [R1+0x698], R42 ;  /* 0x0006982a01007387 */ /* 0x0005e20000100a00 */
[----:B------:R-:W-:Y:S02]  /*6acd0*/  F2FP.F16.E4M3.UNPACK_B R30, R21 ;  /* 0x00000015ff1e723e */ /* 0x000fe400020006ff */
[----:B------:R-:W-:Y:S02]  /*6ace0*/  F2FP.F16.E4M3.UNPACK_B R31, R17 ;  /* 0x00000011ff1f723e */ /* 0x000fe400020006ff */
[----:B------:R-:W-:Y:S02]  /*6acf0*/  F2FP.F16.E4M3.UNPACK_B R28, R16 ;  /* 0x00000010ff1c723e */ /* 0x000fe400020006ff */
[----:B---3--:R-:W-:Y:S01]  /*6ad00*/  F2FP.F16.E4M3.UNPACK_B R29, R14 ;  /* 0x0000000eff1d723e */ /* 0x008fe200020006ff */
[----:B--2---:R-:W-:Y:S01]  /*6ad10*/  HMMA.16816.F32 R40, R4, R22, R32 ;  /* 0x000000160428723c */ /* 0x004fe20000001820 */
[----:B------:R-:W2:Y:S04]  /*6ad20*/  LDL.LU.64 R32, [R1+0x6f0] ;  /* 0x0006f00001207983 */ /* 0x000ea80000300a00 */
[----:B------:R-:W2:-:S15]  /*6ad30*/  LDL.LU.64 R34, [R1+0x6f8] ;  /* 0x0006f80001227983 */ /* 0x000e9e0000300a00 */
[----:B------:R-:W-:-:S03]  /*6ad40*/  NOP ;  /* 0x0000000000007918 */ /* 0x000fc60000000000 */
[----:B------:R-:W-:Y:S04]  /*6ad50*/  STL.64 [R1+0x6b0], R40 ;  /* 0x0006b02801007387 */ /* 0x000fe80000100a00 */
[----:B------:R-:W-:Y:S04]  /*6ad60*/  STL.64 [R1+0x6b8], R42 ;  /* 0x0006b82a01007387 */ /* 0x000fe80000100a00 */
[----:B------:R-:W0:Y:S04]  /*6ad70*/  LDSM.16.M88.4 R40, [R15+0x2c00] ;  /* 0x002c00000f28783b */ /* 0x000e280000000200 */
[----:B------:R-:W-:Y:S04]  /*6ad80*/  STL [R1+0x10], R30 ;  /* 0x0000101e01007387 */ /* 0x000fe80000100800 */
[----:B------:R-:W-:Y:S04]  /*6ad90*/  STL [R1+0x14], R31 ;  /* 0x0000141f01007387 */ /* 0x000fe80000100800 */
[----:B0-----:R-:W-:Y:S01]  /*6ada0*/  STL.64 [R1+0x310], R40 ;  /* 0x0003102801007387 */ /* 0x001fe20000100a00 */
[----:B------:R-:W-:-:S02]  /*6adb0*/  IMAD.MOV.U32 R17, RZ, RZ, R40 ;  /* 0x000000ffff117224 */ /* 0x000fc400078e0028 */
[----:B------:R-:W-:Y:S02]  /*6adc0*/  IMAD.MOV.U32 R16, RZ, RZ, R41 ;  /* 0x000000ffff107224 */ /* 0x000fe400078e0029 */
[----:B------:R-:W-:Y:S01]  /*6add0*/  IMAD.MOV.U32 R15, RZ, RZ, R42 ;  /* 0x000000ffff0f7224 */ /* 0x000fe200078e002a */
[----:B------:R0:W-:Y:S01]  /*6ade0*/  STL.64 [R1+0x318], R42 ;  /* 0x0003182a01007387 */ /* 0x0001e20000100a00 */
[----:B------:R-:W-:Y:S02]  /*6adf0*/  IMAD.MOV.U32 R14, RZ, RZ, R43 ;  /* 0x000000ffff0e7224 */ /* 0x000fe400078e002b */
[----:B0-----:R-:W-:Y:S01]  /*6ae00*/  HMMA.16816.F32 R40, R4, R30, R36 ;  /* 0x0000001e0428723c */ /* 0x001fe20000001824 */
[----:B------:R-:W3:Y:S04]  /*6ae10*/  LDL.LU.64 R36, [R1+0x710] ;  /* 0x0007100001247983 */ /* 0x000ee80000300a00 */
[----:B------:R-:W3:-:S15]  /*6ae20*/  LDL.LU.64 R38, [R1+0x718] ;  /* 0x0007180001267983 */ /* 0x000ede0000300a00 */
[----:B------:R-:W-:-:S03]  /*6ae30*/  NOP ;  /* 0x0000000000007918 */ /* 0x000fc60000000000 */
[----:B------:R-:W-:Y:S04]  /*6ae40*/  STL.64 [R1+0x6d0], R40 ;  /* 0x0006d02801007387 */ /* 0x000fe80000100a00 */
[----:B------:R-:W-:Y:S04]  /*6ae50*/  STL.64 [R1+0x6d8], R42 ;  /* 0x0006d82a01007387 */ /* 0x000fe80000100a00 */
[----:B------:R0:W-:Y:S04]  /*6ae60*/  STL [R1+0x7340], R30 ;  /* 0x0073401e01007387 */ /* 0x0001e80000100800 */
[----:B0-----:R-:W4:Y:S01]  /*6ae70*/  LDL R30, [R1+0x14c] ;  /* 0x00014c00011e7983 */ /* 0x001f220000100800 */
[----:B------:R-:W-:-:S03]  /*6ae80*/  F2FP.F16.E4M3.UNPACK_B R20, R20 ;  /* 0x00000014ff14723e */ /* 0x000fc600020006ff */
[----:B------:R0:W-:Y:S04]  /*6ae90*/  STL [R1+0x7330], R31 ;  /* 0x0073301f01007387 */ /* 0x0001e80000100800 */
[----:B------:R-:W-:Y:S04]  /*6aea0*/  STL [R1+0x8], R28 ;  /* 0x0000081c01007387 */ /* 0x000fe80000100800 */
[----:B------:R-:W-:Y:S04]  /*6aeb0*/  STL [R1+0xc], R29 ;  /* 0x00000c1d01007387 */ /* 0x000fe80000100800 */
[----:B------:R-:W-:Y:S01]  /*6aec0*/  STL [R1], R20 ;  /* 0x0000001401007387 */ /* 0x000fe20000100800 */
[----:B------:R-:W-:-:S02]  /*6aed0*/  IMAD.MOV.U32 R13, RZ, RZ, R44 ;  /* 0x000000ffff0d7224 */ /* 0x000fc400078e002c */
[----:B------:R-:W-:Y:S02]  /*6aee0*/  IMAD.MOV.U32 R12, RZ, RZ, R45 ;  /* 0x000000ffff0c7224 */ /* 0x000fe400078e002d */
[----:B------:R-:W-:Y:S02]  /*6aef0*/  IMAD.MOV.U32 R11, RZ, RZ, R46 ;  /* 0x000000ffff0b7224 */ /* 0x000fe400078e002e */
[----:B------:R-:W-:Y:S01]  /*6af00*/  IMAD.MOV.U32 R10, RZ, RZ, R47 ;  /* 0x000000ffff0a7224 */ /* 0x000fe200078e002f */
[----:B------:R-:W-:Y:S02]  /*6af10*/  F2FP.F16.E4M3.UNPACK_B R21, R19 ;  /* 0x00000013ff15723e */ /* 0x000fe400020006ff */
[----:B------:R-:W-:Y:S01]  /*6af20*/  F2FP.F16.E4M3.UNPACK_B R61, R0 ;  /* 0x00000000ff3d723e */ /* 0x000fe200020006ff */
[----:B0-----:R-:W-:Y:S02]  /*6af30*/  IMAD.MOV.U32 R31, RZ, RZ, R20 ;  /* 0x000000ffff1f7224 */ /* 0x001fe400078e0014 */
[----:B------:R-:W-:Y:S01]  /*6af40*/  IMAD.MOV.U32 R0, RZ, RZ, R21 ;  /* 0x000000ffff007224 */ /* 0x000fe200078e0015 */
[----:B--2---:R-:W-:Y:S01]  /*6af50*/  HMMA.16816.F32 R40, R4, R28, R32 ;  /* 0x0000001c0428723c */ /* 0x004fe20000001820 */
[----:B------:R-:W2:-:S15]  /*6af60*/  LDL.LU.64 R32, [R1+0x730] ;  /* 0x0007300001207983 */ /* 0x000e9e0000300a00 */
[----:B------:R-:W-:-:S07]  /*6af70*/  NOP ;  /* 0x0000000000007918 */ /* 0x000fce0000000000 */
[----:B------:R-:W-:Y:S04]  /*6af80*/  STL.64 [R1+0x6f0], R40 ;  /* 0x0006f02801007387 */ /* 0x000fe80000100a00 */
[----:B------:R-:W-:Y:S04]  /*6af90*/  STL.64 [R1+0x6f8], R42 ;  /* 0x0006f82a01007387 */ /* 0x000fe80000100a00 */
[----:B------:R-:W2:Y:S04]  /*6afa0*/  LDL.LU.64 R34, [R1+0x738] ;  /* 0x0007380001227983 */ /* 0x000ea80000300a00 */
[----:B------:R-:W-:Y:S04]  /*6afb0*/  STL [R1+0x4], R21 ;  /* 0x0000041501007387 */ /* 0x000fe80000100800 */
[----:B------:R-:W-:Y:S01]  /*6afc0*/  STL.64 [R1+0x7288], R28 ;  /* 0x0072881c01007387 */ /* 0x000fe20000100a00 */
[----:B---3--:R-:W-:Y:S03]  /*6afd0*/  HMMA.16816.F32 R36, R4, R20, R36 ;  /* 0x000000140424723c */ /* 0x008fe60000001824 */
[----:B----4-:R-:W0:Y:S04]  /*6afe0*/  LDSM.16.M88.4 R44, [R30+0x2e00] ;  /* 0x002e00001e2c783b */ /* 0x010e280000000200 */
[----:B0-----:R-:W-:Y:S04]  /*6aff0*/  STL.64 [R1+0x340], R44 ;  /* 0x0003402c01007387 */ /* 0x001fe80000100a00 */
[----:B------:R-:W-:-:S12]  /*6b000*/  STL.64 [R1+0x348], R46 ;  /* 0x0003482e01007387 */ /* 0x000fd80000100a00 */
[----:B------:R0:W-:Y:S04]  /*6b010*/  STL.64 [R1+0x710], R36 ;  /* 0x0007102401007387 */ /* 0x0001e80000100a00 */
[----:B------:R1:W-:Y:S04]  /*6b020*/  STL.64 [R1+0x718], R38 ;  /* 0x0007182601007387 */ /* 0x0003e80000100a00 */
[----:B------:R-:W3:Y:S04]  /*6b030*/  LDL.LU.64 R20, [R1+0x750] ;  /* 0x0007500001147983 */ /* 0x000ee80000300a00 */
[----:B------:R-:W3:Y:S04]  /*6b040*/  LDL.LU.64 R22, [R1+0x758] ;  /* 0x0007580001167983 */ /* 0x000ee80000300a00 */
[----:B0-----:R-:W4:Y:S04]  /*6b050*/  LDL.LU.64 R36, [R1+0x770] ;  /* 0x0007700001247983 */ /* 0x001f280000300a00 */
[----:B-1----:R-:W4:Y:S01]  /*6b060*/  LDL.LU.64 R38, [R1+0x778] ;  /* 0x0007780001267983 */ /* 0x002f220000300a00 */
[----:B------:R-:W-:Y:S01]  /*6b070*/  F2FP.F16.E4M3.UNPACK_B R60, R18 ;  /* 0x00000012ff3c723e */ /* 0x000fe200020006ff */
[----:B------:R-:W-:-:S02]  /*6b080*/  IMAD.MOV.U32 R19, RZ, RZ, R44 ;  /* 0x000000ffff137224 */ /* 0x000fc400078e002c */
[----:B------:R-:W-:Y:S02]  /*6b090*/  IMAD.MOV.U32 R18, RZ, RZ, R45 ;  /* 0x000000ffff127224 */ /* 0x000fe400078e002d */
[----:B------:R-:W-:Y:S02]  /*6b0a0*/  IMAD.MOV.U32 R40, RZ, RZ, R46 ;  /* 0x000000ffff287224 */ /* 0x000fe400078e002e */
[----:B------:R-:W-:Y:S02]  /*6b0b0*/  IMAD.MOV.U32 R41, RZ, RZ, R47 ;  /* 0x000000ffff297224 */ /* 0x000fe400078e002f */
[----:B------:R-:W0:Y:S01]  /*6b0c0*/  LDSM.16.M88.4 R44, [R30+0x3000] ;  /* 0x003000001e2c783b */ /* 0x000e220000000200 */
[----:B------:R-:W-:Y:S02]  /*6b0d0*/  F2FP.F16.E4M3.UNPACK_B R58, R27 ;  /* 0x0000001bff3a723e */ /* 0x000fe400020006ff */
[----:B------:R-:W-:Y:S01]  /*6b0e0*/  F2FP.F16.E4M3.UNPACK_B R59, R26 ;  /* 0x0000001aff3b723e */ /* 0x000fe200020006ff */
[----:B0-----:R-:W-:-:S02]  /*6b0f0*/  IMAD.MOV.U32 R29, RZ, RZ, R44 ;  /* 0x000000ffff1d7224 */ /* 0x001fc400078e002c */
[----:B------:R-:W-:Y:S02]  /*6b100*/  IMAD.MOV.U32 R28, RZ, RZ, R45 ;  /* 0x000000ffff1c7224 */ /* 0x000fe400078e002d */
[----:B------:R-:W-:Y:S02]  /*6b110*/  IMAD.MOV.U32 R27, RZ, RZ, R46 ;  /* 0x000000ffff1b7224 */ /* 0x000fe400078e002e */
[----:B------:R-:W-:Y:S01]  /*6b120*/  IMAD.MOV.U32 R26, RZ, RZ, R47 ;  /* 0x000000ffff1a7224 */ /* 0x000fe200078e002f */
[----:B--2---:R-:W-:-:S15]  /*6b130*/  HMMA.16816.F32 R32, R4, R60, R32 ;  /* 0x0000003c0420723c */ /* 0x004fde0000001820 */
[----:B------:R-:W-:-:S08]  /*6b140*/  NOP ;  /* 0x0000000000007918 */ /* 0x000fd00000000000 */
[----:B------:R0:W-:Y:S04]  /*6b150*/  STL.64 [R1+0x730], R32 ;  /* 0x0007302001007387 */ /* 0x0001e80000100a00 */
[----:B------:R1:W-:Y:S04]  /*6b160*/  STL.64 [R1+0x738], R34 ;  /* 0x0007382201007387 */ /* 0x0003e80000100a00 */
[----:B0-----:R-:W2:Y:S04]  /*6b170*/  LDL.LU.64 R32, [R1+0x790] ;  /* 0x0007900001207983 */ /* 0x001ea80000300a00 */
[----:B-1----:R-:W2:Y:S04]  /*6b180*/  LDL.LU.64 R34, [R1+0x798] ;  /* 0x0007980001227983 */ /* 0x002ea80000300a00 */
[----:B------:R-:W-:Y:S04]  /*6b190*/  STL.64 [R1+0x350], R44 ;  /* 0x0003502c01007387 */ /* 0x000fe80000100a00 */
[----:B------:R3:W-:Y:S02]  /*6b1a0*/  STL.64 [R1+0x358], R46 ;  /* 0x0003582e01007387 */ /* 0x0007e40000100a00 */
[----:B---3--:R-:W-:Y:S02]  /*6b1b0*/  HMMA.16816.F32 R44, R4, R58, R20 ;  /* 0x0000003a042c723c */ /* 0x008fe40000001814 */
[----:B------:R-:W3:Y:S04]  /*6b1c0*/  LDL.LU.64 R20, [R1+0x7b0] ;  /* 0x0007b00001147983 */ /* 0x000ee80000300a00 */
[----:B------:R-:W3:Y:S01]  /*6b1d0*/  LDL.LU.64 R22, [R1+0x7b8] ;  /* 0x0007b80001167983 */ /* 0x000ee20000300a00 */
[----:B------:R-:W-:-:S02]  /*6b1e0*/  F2FP.F16.E4M3.UNPACK_B R56, R9 ;  /* 0x00000009ff38723e */ /* 0x000fc400020006ff */
[----:B------:R-:W-:-:S07]  /*6b1f0*/  F2FP.F16.E4M3.UNPACK_B R57, R8 ;  /* 0x00000008ff39723e */ /* 0x000fce00020006ff */
[----:B----4-:R-:W-:Y:S07]  /*6b200*/  HMMA.16816.F32 R36, R4, R56, R36 ;  /* 0x000000380424723c */ /* 0x010fee0000001824 */
[----:B------:R-:W-:Y:S04]  /*6b210*/  STL.64 [R1+0x750], R44 ;  /* 0x0007502c01007387 */ /* 0x000fe80000100a00 */
[----:B------:R-:W-:Y:S04]  /*6b220*/  STL.64 [R1+0x758], R46 ;  /* 0x0007582e01007387 */ /* 0x000fe80000100a00 */
[----:B------:R-:W-:Y:S04]  /*6b230*/  STL.64 [R1+0x7270], R58 ;  /* 0x0072703a01007387 */ /* 0x000fe80000100a00 */
[----:B------:R-:W-:Y:S04]  /*6b240*/  STL.64 [R1+0x7268], R56 ;  /* 0x0072683801007387 */ /* 0x000fe80000100a00 */
[----:B------:R-:W-:Y:S04]  /*6b250*/  STL.64 [R1+0x770], R36 ;  /* 0x0007702401007387 */ /* 0x000fe80000100a00 */
[----:B------:R-:W-:Y:S04]  /*6b260*/  STL.64 [R1+0x778], R38 ;  /* 0x0007782601007387 */ /* 0x000fe80000100a00 */
[----:B------:R-:W0:Y:S01]  /*6b270*/  LDSM.16.M88.4 R36, [R30+0x3200] ;  /* 0x003200001e24783b */ /* 0x000e220000000200 */
[----:B------:R-:W-:-:S02]  /*6b280*/  F2FP.F16.E4M3.UNPACK_B R54, R3 ;  /* 0x00000003ff36723e */ /* 0x000fc400020006ff */
[----:B------:R-:W-:Y:S02]  /*6b290*/  F2FP.F16.E4M3.UNPACK_B R55, R2 ;  /* 0x00000002ff37723e */ /* 0x000fe400020006ff */
[----:B------:R-:W-:Y:S02]  /*6b2a0*/  F2FP.F16.E4M3.UNPACK_B R52, R25 ;  /* 0x00000019ff34723e */ /* 0x000fe400020006ff */
[----:B------:R-:W-:Y:S01]  /*6b2b0*/  F2FP.F16.E4M3.UNPACK_B R53, R24 ;  /* 0x00000018ff35723e */ /* 0x000fe200020006ff */
[----:B0-----:R0:W-:Y:S04]  /*6b2c0*/  STL.64 [R1+0x380], R36 ;  /* 0x0003802401007387 */ /* 0x0011e80000100a00 */
[----:B------:R1:W-:Y:S04]  /*6b2d0*/  STL.64 [R1+0x388], R38 ;  /* 0x0003882601007387 */ /* 0x0003e80000100a00 */
[----:B------:R-:W4:Y:S04]  /*6b2e0*/  LDL.LU.64 R44, [R1+0x7d0] ;  /* 0x0007d000012c7983 */ /* 0x000f280000300a00 */
[----:B------:R-:W4:Y:S01]  /*6b2f0*/  LDL.LU.64 R46, [R1+0x7d8] ;  /* 0x0007d800012e7983 */ /* 0x000f220000300a00 */
[----:B------:R-:W-:-:S02]  /*6b300*/  IMAD.MOV.U32 R2, RZ, RZ, R36 ;  /* 0x000000ffff027224 */ /* 0x000fc400078e0024 */
[----:B------:R-:W-:Y:S02]  /*6b310*/  IMAD.MOV.U32 R3, RZ, RZ, R37 ;  /* 0x000000ffff037224 */ /* 0x000fe400078e0025 */
[----:B------:R-:W-:Y:S02]  /*6b320*/  IMAD.MOV.U32 R8, RZ, RZ, R38 ;  /* 0x000000ffff087224 */ /* 0x000fe400078e0026 */
[----:B------:R-:W-:Y:S01]  /*6b330*/  IMAD.MOV.U32 R9, RZ, RZ, R39 ;  /* 0x000000ffff097224 */ /* 0x000fe200078e0027 */
[----:B------:R-:W-:Y:S02]  /*6b340*/  F2FP.F16.E4M3.UNPACK_B R48, R11 ;  /* 0x0000000bff30723e */ /* 0x000fe400020006ff */
[----:B------:R-:W-:Y:S02]  /*6b350*/  F2FP.F16.E4M3.UNPACK_B R49, R10 ;  /* 0x0000000aff31723e */ /* 0x000fe400020006ff */
[----:B------:R-:W-:Y:S02]  /*6b360*/  F2FP.F16.E4M3.UNPACK_B R50, R13 ;  /* 0x0000000dff32723e */ /* 0x000fe400020006ff */
[----:B------:R-:W-:Y:S01]  /*6b370*/  F2FP.F16.E4M3.UNPACK_B R51, R12 ;  /* 0x0000000cff33723e */ /* 0x000fe200020006ff */
[----:B--2---:R-:W-:-:S15]  /*6b380*/  HMMA.16816.F32 R32, R4, R54, R32 ;  /* 0x000000360420723c */ /* 0x004fde0000001820 */
[----:B------:R-:W-:-:S08]  /*6b390*/  NOP ;  /* 0x0000000000007918 */ /* 0x000fd00000000000 */
[----:B------:R2:W-:Y:S04]  /*6b3a0*/  STL.64 [R1+0x790], R32 ;  /* 0x0007902001007387 */ /* 0x0005e80000100a00 */
[----:B------:R2:W-:Y:S04]  /*6b3b0*/  STL.64 [R1+0x798], R34 ;  /* 0x0007982201007387 */ /* 0x0005e80000100a00 */
[----:B0-----:R-:W4:Y:S04]  /*6b3c0*/  LDL.LU.64 R36, [R1+0x7f0] ;  /* 0x0007f00001247983 */ /* 0x001f280000300a00 */
[----:B-1----:R-:W4:Y:S01]  /*6b3d0*/  LDL.LU.64 R38, [R1+0x7f8] ;  /* 0x0007f80001267983 */ /* 0x002f220000300a00 */
[----:B---3--:R-:W-:-:S15]  /*6b3e0*/  HMMA.16816.F32 R20, R4, R52, R20 ;  /* 0x000000340414723c */ /* 0x008fde0000001814 */
[----:B------:R-:W-:-:S08]  /*6b3f0*/  NOP ;  /* 0x0000000000007918 */ /* 0x000fd00000000000 */
[----:B------:R-:W-:Y:S04]  /*6b400*/  STL.64 [R1+0x7b0], R20 ;  /* 0x0007b01401007387 */ /* 0x000fe80000100a00 */
[----:B------:R-:W-:Y:S04]  /*6b410*/  STL.64 [R1+0x7b8], R22 ;  /* 0x0007b81601007387 */ /* 0x000fe80000100a00 */
[----:B------:R-:W0:Y:S04]  /*6b420*/  LDSM.16.M88.4 R20, [R30+0x3400] ;  /* 0x003400001e14783b */ /* 0x000e280000000200 */
[----:B------:R-:W-:Y:S04]  /*6b430*/  STL.64 [R1+0x7280], R54 ;  /* 0x0072803601007387 */ /* 0x000fe80000100a00 */
[----:B------:R-:W-:Y:S04]  /*6b440*/  STL.64 [R1+0x7278], R52 ;  /* 0x0072783401007387 */ /* 0x000fe80000100a00 */
[----:B--2---:R-:W2:Y:S04]  /*6b450*/  LDL.LU.64 R32, [R1+0x810] ;  /* 0x0008100001207983 */ /* 0x004ea80000300a00 */
[----:B------:R-:W2:Y:S04]  /*6b460*/  LDL.LU.64 R34, [R1+0x818] ;  /* 0x0008180001227983 */ /* 0x000ea80000300a00 */
[----:B0-----:R0:W-:Y:S01]  /*6b470*/  STL.64 [R1+0x390], R20 ;  /* 0x0003901401007387 */ /* 0x0011e20000100a00 */
[----:B------:R-:W-:-:S02]  /*6b480*/  IMAD.MOV.U32 R10, RZ, RZ, R20 ;  /* 0x000000ffff0a7224 */ /* 0x000fc400078e0014 */
[----:B------:R-:W-:Y:S01]  /*6b490*/  IMAD.MOV.U32 R11, RZ, RZ, R21 ;  /* 0x000000ffff0b7224 */ /* 0x000fe200078e0015 */
[----:B------:R1:W-:Y:S01]  /*6b4a0*/  STL.64 [R1+0x398], R22 ;  /* 0x0003981601007387 */ /* 0x0003e20000100a00 */
[----:B------:R-:W-:Y:S02]  /*6b4b0*/  IMAD.MOV.U32 R12, RZ, RZ, R22 ;  /* 0x000000ffff0c7224 */ /* 0x000fe400078e0016 */
[----:B------:R-:W-:Y:S01]  /*6b4c0*/  IMAD.MOV.U32 R13, RZ, RZ, R23 ;  /* 0x000000ffff0d7224 */ /* 0x000fe200078e0017 */
[----:B0-----:R-:W3:Y:S04]  /*6b4d0*/  LDL.LU.64 R20, [R1+0x830] ;  /* 0x0008300001147983 */ /* 0x001ee80000300a00 */
[----:B-1----:R-:W3:Y:S01]  /*6b4e0*/  LDL.LU.64 R22, [R1+0x838] ;  /* 0x0008380001167983 */ /* 0x002ee20000300a00 */
[----:B----4-:R-:W-:-:S15]  /*6b4f0*/  HMMA.16816.F32 R52, R4, R50, R44 ;  /* 0x000000320434723c */ /* 0x010fde000000182c */
[----:B------:R-:W-:-:S08]  /*6b500*/  NOP ;  /* 0x0000000000007918 */ /* 0x000fd00000000000 */
[----:B------:R-:W-:Y:S04]  /*6b510*/  STL.64 [R1+0x7d0], R52 ;  /* 0x0007d03401007387 */ /* 0x000fe80000100a00 */
[----:B------:R-:W-:Y:S04]  /*6b520*/  STL.64 [R1+0x7d8], R54 ;  /* 0x0007d83601007387 */ /* 0x000fe80000100a00 */
[----:B------:R-:W-:Y:S04]  /*6b530*/  STL.64 [R1+0x7260], R50 ;  /* 0x0072603201007387 */ /* 0x000fe80000100a00 */
[----:B------:R-:W-:Y:S01]  /*6b540*/  STL.64 [R1+0x7258], R48 ;  /* 0x0072583001007387 */ /* 0x000fe20000100a00 */
[----:B------:R-:W-:-:S02]  /*6b550*/  F2FP.F16.E4M3.UNPACK_B R46, R17 ;  /* 0x00000011ff2e723e */ /* 0x000fc400020006ff */
[----:B------:R-:W-:Y:S02]  /*6b560*/  F2FP.F16.E4M3.UNPACK_B R47, R16 ;  /* 0x00000010ff2f723e */ /* 0x000fe400020006ff */
[----:B------:R-:W-:Y:S02]  /*6b570*/  F2FP.F16.E4M3.UNPACK_B R44, R15 ;  /* 0x0000000fff2c723e */ /* 0x000fe400020006ff */
[----:B------:R-:W-:Y:S01]  /*6b580*/  F2FP.F16.E4M3.UNPACK_B R45, R14 ;  /* 0x0000000eff2d723e */ /* 0x000fe200020006ff */
[----:B------:R-:W-:Y:S01]  /*6b590*/  LDSM.16.M88.4 R52, [R30+0x3a00] ;  /* 0x003a00001e34783b */ /* 0x000fe20000000200 */
[----:B------:R-:W-:Y:S03]  /*6b5a0*/  HMMA.16816.F32 R36, R4, R48, R36 ;  /* 0x000000300424723c */ /* 0x000fe60000001824 */
[----:B------:R-:W-:-:S15]  /*6b5b0*/  LDSM.16.M88.4 R48, [R30+0x3800] ;  /* 0x003800001e30783b */ /* 0x000fde0000000200 */
[----:B------:R-:W-:-:S05]  /*6b5c0*/  NOP ;  /* 0x0000000000007918 */ /* 0x000fca0000000000 */
[----:B------:R-:W-:Y:S04]  /*6b5d0*/  STL.64 [R1+0x7f0], R36 ;  /* 0x0007f02401007387 */ /* 0x000fe80000100a00 */
[----:B------:R-:W-:Y:S04]  /*6b5e0*/  STL.64 [R1+0x7f8], R38 ;  /* 0x0007f82601007387 */ /* 0x000fe80000100a00 */
[----:B------:R-:W0:Y:S04]  /*6b5f0*/  LDSM.16.M88.4 R36, [R30+0x3600] ;  /* 0x003600001e24783b */ /* 0x000e280000000200 */
[----:B0-----:R0:W-:Y:S04]  /*6b600*/  STL.64 [R1+0x3b0], R36 ;  /* 0x0003b02401007387 */ /* 0x0011e80000100a00 */
[----:B------:R1:W-:Y:S01]  /*6b610*/  STL.64 [R1+0x3b8], R38 ;  /* 0x0003b82601007387 */ /* 0x0003e20000100a00 */
[----:B------:R-:W-:-:S02]  /*6b620*/  IMAD.MOV.U32 R14, RZ, RZ, R36 ;  /* 0x000000ffff0e7224 */ /* 0x000fc400078e0024 */
[----:B------:R-:W-:Y:S02]  /*6b630*/  IMAD.MOV.U32 R15, RZ, RZ, R37 ;  /* 0x000000ffff0f7224 */ /* 0x000fe400078e0025 */
[----:B------:R-:W-:Y:S02]  /*6b640*/  IMAD.MOV.U32 R16, RZ, RZ, R38 ;  /* 0x000000ffff107224 */ /* 0x000fe400078e0026 */
[----:B------:R-:W-:Y:S01]  /*6b650*/  IMAD.MOV.U32 R17, RZ, RZ, R39 ;  /* 0x000000ffff117224 */ /* 0x000fe200078e0027 */
        /* <DEDUP_REMOVED lines=8> */
[----:B------:R0:W-:Y:S04]  /*6b6e0*/  STL.64 [R1+0x830], R20 ;  /* 0x0008301401007387 */ /* 0x0001e80000100a00 */
[----:B------:R1:W-:Y:S04]  /*6b6f0*/  STL.64 [R1+0x838], R22 ;  /* 0x0008381601007387 */ /* 0x0003e80000100a00 */
[----:B--2---:R-:W2:Y:S04]  /*6b700*/  LDL.LU.64 R32, [R1+0x870] ;  /* 0x0008700001207983 */ /* 0x004ea80000300a00 */
[----:B----4-:R-:W2:Y:S04]  /*6b710*/  LDL.LU.64 R34, [R1+0x878] ;  /* 0x0008780001227983 */ /* 0x010ea80000300a00 */
[----:B------:R-:W-:Y:S04]  /*6b720*/  STL.64 [R1+0x7250], R46 ;  /* 0x0072502e01007387 */ /* 0x000fe80000100a00 */
[----:B------:R-:W-:Y:S01]  /*6b730*/  STL.64 [R1+0x7248], R44 ;  /* 0x0072482c01007387 */ /* 0x000fe20000100a00 */
[----:B------:R-:W-:-:S02]  /*6b740*/  F2FP.F16.E4M3.UNPACK_B R42, R19 ;  /* 0x00000013ff2a723e */ /* 0x000fc400020006ff */
[----:B------:R-:W-:Y:S01]  /*6b750*/  F2FP.F16.E4M3.UNPACK_B R43, R18 ;  /* 0x00000012ff2b723e */ /* 0x000fe200020006ff */
[----:B------:R3:W-:Y:S01]  /*6b760*/  STL.64 [R1+0x3d0], R48 ;  /* 0x0003d03001007387 */ /* 0x0007e20000100a00 */
[----:B------:R-:W-:Y:S02]  /*6b770*/  IMAD.MOV.U32 R18, RZ, RZ, R48 ;  /* 0x000000ffff127224 */ /* 0x000fe400078e0030 */
[----:B------:R-:W-:Y:S01]  /*6b780*/  IMAD.MOV.U32 R19, RZ, RZ, R49 ;  /* 0x000000ffff137224 */ /* 0x000fe200078e0031 */
[----:B------:R4:W-:Y:S01]  /*6b790*/  STL.64 [R1+0x3d8], R50 ;  /* 0x0003d83201007387 */ /* 0x0009e20000100a00 */
[----:B0-----:R-:W-:Y:S02]  /*6b7a0*/  IMAD.MOV.U32 R20, RZ, RZ, R50 ;  /* 0x000000ffff147224 */ /* 0x001fe400078e0032 */
[----:B------:R-:W-:Y:S02]  /*6b7b0*/  IMAD.MOV.U32 R21, RZ, RZ, R51 ;  /* 0x000000ffff157224 */ /* 0x000fe400078e0033 */
[----:B-1----:R-:W-:Y:S01]  /*6b7c0*/  IMAD.MOV.U32 R22, RZ, RZ, R52 ;  /* 0x000000ffff167224 */ /* 0x002fe200078e0034 */
[----:B---3--:R-:W3:Y:S04]  /*6b7d0*/  LDL.LU.64 R48, [R1+0x890] ;  /* 0x0008900001307983 */ /* 0x008ee80000300a00 */
[----:B----4-:R-:W3:Y:S04]  /*6b7e0*/  LDL.LU.64 R50, [R1+0x898] ;  /* 0x0008980001327983 */ /* 0x010ee80000300a00 */
[----:B------:R-:W4:Y:S04]  /*6b7f0*/  LDL.LU.64 R44, [R1+0x8b0] ;  /* 0x0008b000012c7983 */ /* 0x000f280000300a00 */
[----:B------:R-:W4:Y:S04]  /*6b800*/  LDL.LU.64 R46, [R1+0x8b8] ;  /* 0x0008b800012e7983 */ /* 0x000f280000300a00 */
[----:B------:R-:W-:Y:S01]  /*6b810*/  STL.64 [R1+0x3f0], R52 ;  /* 0x0003f03401007387 */ /* 0x000fe20000100a00 */
[----:B------:R-:W-:-:S02]  /*6b820*/  IMAD.MOV.U32 R23, RZ, RZ, R53 ;  /* 0x000000ffff177224 */ /* 0x000fc400078e0035 */
[----:B------:R-:W-:Y:S01]  /*6b830*/  IMAD.MOV.U32 R24, RZ, RZ, R54 ;  /* 0x000000ffff187224 */ /* 0x000fe200078e0036 */
[----:B------:R0:W-:Y:S01]  /*6b840*/  STL.64 [R1+0x3f8], R54 ;  /* 0x0003f83601007387 */ /* 0x0001e20000100a00 */
[----:B------:R-:W-:Y:S01]  /*6b850*/  IMAD.MOV.U32 R25, RZ, RZ, R55 ;  /* 0x000000ffff197224 */ /* 0x000fe200078e0037 */
[----:B------:R-:W-:Y:S02]  /*6b860*/  F2FP.F16.E4M3.UNPACK_B R40, R40 ;  /* 0x00000028ff28723e */ /* 0x000fe400020006ff */
[----:B------:R-:W-:Y:S01]  /*6b870*/  F2FP.F16.E4M3.UNPACK_B R41, R41 ;  /* 0x00000029ff29723e */ /* 0x000fe200020006ff */
[----:B0-----:R-:W-:-:S15]  /*6b880*/  HMMA.16816.F32 R52, R4, R42, R36 ;  /* 0x0000002a0434723c */ /* 0x001fde0000001824 */
[----:B------:R-:W-:-:S08]  /*6b890*/  NOP ;  /* 0x0000000000007918 */ /* 0x000fd00000000000 */
[----:B------:R-:W-:Y:S04]  /*6b8a0*/  STL.64 [R1+0x850], R52 ;  /* 0x0008503401007387 */ /* 0x000fe80000100a00 */
[----:B------:R2:W-:Y:S02]  /*6b8b0*/  STL.64 [R1+0x858], R54 ;  /* 0x0008583601007387 */ /* 0x0005e40000100a00 */
[----:B--2---:R-:W-:Y:S02]  /*6b8c0*/  HMMA.16816.F32 R52, R4, R40, R32 ;  /* 0x000000280434723c */ /* 0x004fe40000001820 */
[----:B------:R-:W2:Y:S04]  /*6b8d0*/  LDL.LU.64 R32, [R1+0x8d0] ;  /* 0x0008d00001207983 */ /* 0x000ea80000300a00 */
[----:B------:R-:W2:Y:S01]  /*6b8e0*/  LDL.LU.64 R34, [R1+0x8d8] ;  /* 0x0008d80001227983 */ /* 0x000ea20000300a00 */
[----:B------:R-:W-:-:S02]  /*6b8f0*/  F2FP.F16.E4M3.UNPACK_B R38, R29 ;  /* 0x0000001dff26723e */ /* 0x000fc400020006ff */
[----:B------:R-:W-:-:S14]  /*6b900*/  F2FP.F16.E4M3.UNPACK_B R39, R28 ;  /* 0x0000001cff27723e */ /* 0x000fdc00020006ff */
[----:B------:R-:W-:Y:S04]  /*6b910*/  STL.64 [R1+0x870], R52 ;  /* 0x0008703401007387 */ /* 0x000fe80000100a00 */
[----:B------:R-:W-:Y:S04]  /*6b920*/  STL.64 [R1+0x878], R54 ;  /* 0x0008783601007387 */ /* 0x000fe80000100a00 */
[----:B------:R-:W-:Y:S04]  /*6b930*/  STL.64 [R1+0x7298], R42 ;  /* 0x0072982a01007387 */ /* 0x000fe80000100a00 */
[----:B------:R3:W-:Y:S02]  /*6b940*/  STL.64 [R1+0x7290], R40 ;  /* 0x0072902801007387 */ /* 0x0007e40000100a00 */
[----:B---3--:R-:W-:Y:S01]  /*6b950*/  HMMA.16816.F32 R40, R4, R38, R48 ;  /* 0x000000260428723c */ /* 0x008fe20000001830 */
[----:B------:R-:W-:-:S02]  /*6b960*/  F2FP.F16.E4M3.UNPACK_B R36, R27 ;  /* 0x0000001bff24723e */ /* 0x000fc400020006ff */
[----:B------:R-:W-:Y:S02]  /*6b970*/  F2FP.F16.E4M3.UNPACK_B R37, R26 ;  /* 0x0000001aff25723e */ /* 0x000fe400020006ff */
[----:B------:R-:W-:Y:S02]  /*6b980*/  F2FP.F16.E4M3.UNPACK_B R2, R2 ;  /* 0x00000002ff02723e */ /* 0x000fe400020006ff */
[----:B------:R-:W-:-:S15]  /*6b990*/  F2FP.F16.E4M3.UNPACK_B R3, R3 ;  /* 0x00000003ff03723e */ /* 0x000fde00020006ff */
[----:B------:R-:W-:-:S01]  /*6b9a0*/  NOP ;  /* 0x0000000000007918 */ /* 0x000fc20000000000 */
[----:B------:R-:W-:Y:S04]  /*6b9b0*/  STL.64 [R1+0x890], R40 ;  /* 0x0008902801007387 */ /* 0x000fe80000100a00 */
[----:B------:R4:W-:Y:S02]  /*6b9c0*/  STL.64 [R1+0x898], R42 ;  /* 0x0008982a01007387 */ /* 0x0009e40000100a00 */
[----:B----4-:R-:W-:Y:S02]  /*6b9d0*/  HMMA.16816.F32 R40, R4, R36, R44 ;  /* 0x000000240428723c */ /* 0x010fe4000000182c */
[----:B------:R-:W3:Y:S04]  /*6b9e0*/  LDL.LU.64 R44, [R1+0x8f0] ;  /* 0x0008f000012c7983 */ /* 0x000ee80000300a00 */
[----:B------:R-:W3:-:S15]  /*6b9f0*/  LDL.LU.64 R46, [R1+0x8f8] ;  /* 0x0008f800012e7983 */ /* 0x000ede0000300a00 */
[----:B------:R-:W-:-:S02]  /*6ba00*/  NOP ;  /* 0x0000000000007918 */ /* 0x000fc40000000000 */
[----:B------:R0:W-:Y:S04]  /*6ba10*/  STL.64 [R1+0x8b0], R40 ;  /* 0x0008b02801007387 */ /* 0x0001e80000100a00 */
[----:B------:R1:W-:Y:S04]  /*6ba20*/  STL.64 [R1+0x8b8], R42 ;  /* 0x0008b82a01007387 */ /* 0x0003e80000100a00 */
[----:B0-----:R-:W4:Y:S04]  /*6ba30*/  LDL.LU.64 R40, [R1+0x910] ;  /* 0x0009100001287983 */ /* 0x001f280000300a00 */
[----:B-1----:R-:W4:Y:S04]  /*6ba40*/  LDL.LU.64 R42, [R1+0x918] ;  /* 0x00091800012a7983 */ /* 0x002f280000300a00 */
[----:B------:R-:W-:Y:S04]  /*6ba50*/  STL.64 [R1+0x72a8], R38 ;  /* 0x0072a82601007387 */ /* 0x000fe80000100a00 */
[----:B------:R0:W-:Y:S04]  /*6ba60*/  STL.64 [R1+0x72a0], R36 ;  /* 0x0072a02401007387 */ /* 0x0001e80000100a00 */
[----:B0-----:R-:W4:Y:S04]  /*6ba70*/  LDL.LU.64 R36, [R1+0x930] ;  /* 0x0009300001247983 */ /* 0x001f280000300a00 */
[----:B------:R-:W4:Y:S01]  /*6ba80*/  LDL.LU.64 R38, [R1+0x938] ;  /* 0x0009380001267983 */ /* 0x000f220000300a00 */
[----:B--2---:R-:W-:-:S15]  /*6ba90*/  HMMA.16816.F32 R32, R4, R2, R32 ;  /* 0x000000020420723c */ /* 0x004fde0000001820 */
[----:B------:R-:W-:-:S08]  /*6baa0*/  NOP ;  /* 0x0000000000007918 */ /* 0x000fd00000000000 */
[----:B------:R-:W-:Y:S04]  /*6bab0*/  STL.64 [R1+0x8d0], R32 ;  /* 0x0008d02001007387 */ /* 0x000fe80000100a00 */
[----:B------:R-:W-:Y:S04]  /*6bac0*/  STL.64 [R1+0x8d8], R34 ;  /* 0x0008d82201007387 */ /* 0x000fe80000100a00 */
[----:B------:R-:W0:Y:S04]  /*6bad0*/  LDSM.16.M88.4 R32, [R30+0x3c00] ;  /* 0x003c00001e20783b */ /* 0x000e280000000200 */
[----:B0-----:R0:W-:Y:S01]  /*6bae0*/  STL.64 [R1+0x410], R32 ;  /* 0x0004102001007387 */ /* 0x0011e20000100a00 */
[----:B------:R-:W-:-:S02]  /*6baf0*/  IMAD.MOV.U32 R26, RZ, RZ, R32 ;  /* 0x000000ffff1a7224 */ /* 0x000fc400078e0020 */
[----:B------:R-:W-:Y:S01]  /*6bb00*/  IMAD.MOV.U32 R27, RZ, RZ, R33 ;  /* 0x000000ffff1b7224 */ /* 0x000fe200078e0021 */
[----:B------:R1:W-:Y:S01]  /*6bb10*/  STL.64 [R1+0x418], R34 ;  /* 0x0004182201007387 */ /* 0x0003e20000100a00 */
[----:B------:R-:W-:Y:S02]  /*6bb20*/  IMAD.MOV.U32 R29, RZ, RZ, R34 ;  /* 0x000000ffff1d7224 */ /* 0x000fe400078e0022 */
[----:B------:R-:W-:Y:S01]  /*6bb30*/  IMAD.MOV.U32 R28, RZ, RZ, R35 ;  /* 0x000000ffff1c7224 */ /* 0x000fe200078e0023 */
[----:B0-----:R-:W2:Y:S04]  /*6bb40*/  LDL.LU.64 R32, [R1+0x950] ;  /* 0x0009500001207983 */ /* 0x001ea80000300a00 */
[----:B-1----:R-:W2:Y:S01]  /*6bb50*/  LDL.LU.64 R34, [R1+0x958] ;  /* 0x0009580001227983 */ /* 0x002ea20000300a00 */
[----:B------:R-:W-:-:S02]  /*6bb60*/  F2FP.F16.E4M3.UNPACK_B R8, R8 ;  /* 0x00000008ff08723e */ /* 0x000fc400020006ff */
[----:B------:R-:W-:-:S07]  /*6bb70*/  F2FP.F16.E4M3.UNPACK_B R9, R9 ;  /* 0x00000009ff09723e */ /* 0x000fce00020006ff */
[----:B---3--:R-:W-:Y:S01]  /*6bb80*/  HMMA.16816.F32 R44, R4, R8, R44 ;  /* 0x00000008042c723c */ /* 0x008fe2000000182c */
[----:B------:R-:W-:Y:S02]  /*6bb90*/  F2FP.F16.E4M3.UNPACK_B R10, R10 ;  /* 0x0000000aff0a723e */ /* 0x000fe400020006ff */
[----:B------:R-:W-:Y:S02]  /*6bba0*/  F2FP.F16.E4M3.UNPACK_B R11, R11 ;  /* 0x0000000bff0b723e */ /* 0x000fe400020006ff */
[----:B------:R-:W-:Y:S02]  /*6bbb0*/  F2FP.F16.E4M3.UNPACK_B R12, R12 ;  /* 0x0000000cff0c723e */ /* 0x000fe400020006ff */
[----:B------:R-:W-:-:S15]  /*6bbc0*/  F2FP.F16.E4M3.UNPACK_B R13, R13 ;  /* 0x0000000dff0d723e */ /* 0x000fde00020006ff */
[----:B------:R-:W-:-:S01]  /*6bbd0*/  NOP ;  /* 0x0000000000007918 */ /* 0x000fc20000000000 */
[----:B------:R-:W-:Y:S04]  /*6bbe0*/  STL.64 [R1+0x8f0], R44 ;  /* 0x0008f02c01007387 */ /* 0x000fe80000100a00 */
[----:B------:R-:W-:Y:S04]  /*6bbf0*/  STL.64 [R1+0x8f8], R46 ;  /* 0x0008f82e01007387 */ /* 0x000fe80000100a00 */
[----:B------:R-:W-:Y:S01]  /*6bc00*/  STL.64 [R1+0x7230], R10 ;  /* 0x0072300a01007387 */ /* 0x000fe20000100a00 */
[C---:B----4-:R-:W-:Y:S03]  /*6bc10*/  HMMA.16816.F32 R40, R4.reuse, R10, R40 ;  /* 0x0000000a0428723c */ /* 0x050fe60000001828 */
[----:B------:R0:W-:Y:S03]  /*6bc20*/  STL.64 [R1+0x7228], R8 ;  /* 0x0072280801007387 */ /* 0x0001e60000100a00 */
[----:B0-----:R-:W-:Y:S01]  /*6bc30*/  HMMA.16816.F32 R8, R4, R12, R36 ;  /* 0x0000000c0408723c */ /* 0x001fe20000001824 */
[----:B------:R0:W1:Y:S01]  /*6bc40*/  LDSM.16.M88.4 R36, [R30+0x3e00] ;  /* 0x003e00001e24783b */ /* 0x0000620000000200 */
[----:B------:R-:W-:-:S02]  /*6bc50*/  F2FP.F16.E4M3.UNPACK_B R14, R14 ;  /* 0x0000000eff0e723e */ /* 0x000fc400020006ff */
[----:B------:R-:W-:-:S13]  /*6bc60*/  F2FP.F16.E4M3.UNPACK_B R15, R15 ;  /* 0x0000000fff0f723e */ /* 0x000fda00020006ff */
[----:B------:R-:W-:Y:S04]  /*6bc70*/  STL.64 [R1+0x910], R40 ;  /* 0x0009102801007387 */ /* 0x000fe80000100a00 */
[----:B------:R-:W-:Y:S04]  /*6bc80*/  STL.64 [R1+0x918], R42 ;  /* 0x0009182a01007387 */ /* 0x000fe80000100a00 */
[----:B0-----:R-:W3:Y:S04]  /*6bc90*/  LDL.LU R30, [R1+0x7340] ;  /* 0x00734000011e7983 */ /* 0x001ee80000300800 */
[----:B------:R-:W-:Y:S04]  /*6bca0*/  STL.64 [R1+0x930], R8 ;  /* 0x0009300801007387 */ /* 0x000fe80000100a00 */
[----:B------:R0:W-:Y:S04]  /*6bcb0*/  STL.64 [R1+0x938], R10 ;  /* 0x0009380a01007387 */ /* 0x0001e80000100a00 */
[----:B-1----:R1:W-:Y:S04]  /*6bcc0*/  STL.64 [R1+0x420], R36 ;  /* 0x0004202401007387 */ /* 0x0023e80000100a00 */
[----:B------:R4:W-:Y:S04]  /*6bcd0*/  STL.64 [R1+0x428], R38 ;  /* 0x0004282601007387 */ /* 0x0009e80000100a00 */
[----:B------:R-:W3:Y:S04]  /*6bce0*/  LDL.LU.64 R48, [R1+0x9c0] ;  /* 0x0009c00001307983 */ /* 0x000ee80000300a00 */
[----:B------:R-:W3:Y:S01]  /*6bcf0*/  LDL.LU.64 R50, [R1+0x9c8] ;  /* 0x0009c80001327983 */ /* 0x000ee20000300a00 */
        /* <DEDUP_REMOVED lines=8> */
[----:B------:R-:W3:Y:S04]  /*6bd80*/  LDL.LU.64 R44, [R1+0x9b0] ;  /* 0x0009b000012c7983 */ /* 0x000ee80000300a00 */
[----:B------:R-:W3:Y:S04]  /*6bd90*/  LDL.LU.64 R46, [R1+0x9b8] ;  /* 0x0009b800012e7983 */ /* 0x000ee80000300a00 */
[----:B------:R-:W3:Y:S04]  /*6bda0*/  LDL.LU.64 R40, [R1+0x9a0] ;  /* 0x0009a00001287983 */ /* 0x000ee80000300a00 */
[----:B------:R-:W3:Y:S04]  /*6bdb0*/  LDL.LU.64 R42, [R1+0x9a8] ;  /* 0x0009a800012a7983 */ /* 0x000ee80000300a00 */
[----:B-1----:R-:W3:Y:S04]  /*6bdc0*/  LDL.LU.64 R36, [R1+0x990] ;  /* 0x0009900001247983 */ /* 0x002ee80000300a00 */
[----:B----4-:R-:W4:Y:S04]  /*6bdd0*/  LDL.LU.64 R38, [R1+0x998] ;  /* 0x0009980001267983 */ /* 0x010f280000300a00 */
[----:B0-----:R-:W4:Y:S04]  /*6bde0*/  LDL.LU.64 R32, [R1+0x9e0] ;  /* 0x0009e00001207983 */ /* 0x001f280000300a00 */
[----:B--2---:R-:W2:Y:S04]  /*6bdf0*/  LDL.LU.64 R34, [R1+0x9e8] ;  /* 0x0009e80001227983 */ /* 0x004ea80000300a00 */
[----:B------:R-:W-:Y:S04]  /*6be00*/  STL.64 [R1+0x7240], R14 ;  /* 0x0072400e01007387 */ /* 0x000fe80000100a00 */
[----:B------:R0:W-:Y:S04]  /*6be10*/  STL.64 [R1+0x7238], R12 ;  /* 0x0072380c01007387 */ /* 0x0001e80000100a00 */
[----:B0-----:R-:W2:Y:S04]  /*6be20*/  LDL.LU.64 R12, [R1+0xa00] ;  /* 0x000a0000010c7983 */ /* 0x001ea80000300a00 */
[----:B------:R-:W2:Y:S01]  /*6be30*/  LDL.LU.64 R14, [R1+0xa08] ;  /* 0x000a0800010e7983 */ /* 0x000ea20000300a00 */
[----:B------:R-:W-:-:S02]  /*6be40*/  F2FP.F16.E4M3.UNPACK_B R16, R16 ;  /* 0x00000010ff10723e */ /* 0x000fc400020006ff */
[----:B------:R-:W-:Y:S02]  /*6be50*/  F2FP.F16.E4M3.UNPACK_B R17, R17 ;  /* 0x00000011ff11723e */ /* 0x000fe400020006ff */
[----:B------:R-:W-:Y:S02]  /*6be60*/  F2FP.F16.E4M3.UNPACK_B R18, R18 ;  /* 0x00000012ff12723e */ /* 0x000fe400020006ff */
[----:B------:R-:W-:Y:S02]  /*6be70*/  F2FP.F16.E4M3.UNPACK_B R19, R19 ;  /* 0x00000013ff13723e */ /* 0x000fe400020006ff */
[----:B------:R-:W-:Y:S02]  /*6be80*/  F2FP.F16.E4M3.UNPACK_B R20, R20 ;  /* 0x00000014ff14723e */ /* 0x000fe400020006ff */
[----:B------:R-:W-:Y:S02]  /*6be90*/  F2FP.F16.E4M3.UNPACK_B R21, R21 ;  /* 0x00000015ff15723e */ /* 0x000fe400020006ff */
[----:B------:R-:W-:-:S02]  /*6bea0*/  F2FP.F16.E4M3.UNPACK_B R22, R22 ;  /* 0x00000016ff16723e */ /* 0x000fc400020006ff */
[----:B------:R-:W-:Y:S01]  /*6beb0*/  F2FP.F16.E4M3.UNPACK_B R23, R23 ;  /* 0x00000017ff17723e */ /* 0x000fe200020006ff */
[----:B---3--:R-:W-:Y:S01]  /*6bec0*/  HMMA.16816.F32 R48, R4, R16, R48 ;  /* 0x000000100430723c */ /* 0x008fe20000001830 */
[----:B------:R-:W-:-:S15]  /*6bed0*/  F2FP.F16.E4M3.UNPACK_B R24, R24 ;  /* 0x00000018ff18723e */ /* 0x000fde00020006ff */
[----:B------:R-:W-:-:S07]  /*6bee0*/  NOP ;  /* 0x0000000000007918 */ /* 0x000fce0000000000 */
[----:B------:R-:W-:Y:S04]  /*6bef0*/  STL.64 [R1+0x9c0], R48 ;  /* 0x0009c03001007387 */ /* 0x000fe80000100a00 */
[----:B------:R-:W-:Y:S04]  /*6bf00*/  STL.64 [R1+0x9c8], R50 ;  /* 0x0009c83201007387 */ /* 0x000fe80000100a00 */
[----:B------:R-:W-:Y:S04]  /*6bf10*/  STL.64 [R1+0x72b8], R18 ;  /* 0x0072b81201007387 */ /* 0x000fe80000100a00 */
[----:B------:R4:W-:Y:S01]  /*6bf20*/  STL.64 [R1+0x72b0], R16 ;  /* 0x0072b01001007387 */ /* 0x0009e20000100a00 */
[----:B------:R-:W-:-:S02]  /*6bf30*/  F2FP.F16.E4M3.UNPACK_B R25, R25 ;  /* 0x00000019ff19723e */ /* 0x000fc400020006ff */
[----:B------:R-:W-:Y:S02]  /*6bf40*/  F2FP.F16.E4M3.UNPACK_B R26, R26 ;  /* 0x0000001aff1a723e */ /* 0x000fe400020006ff */
[----:B------:R-:W-:Y:S01]  /*6bf50*/  F2FP.F16.E4M3.UNPACK_B R27, R27 ;  /* 0x0000001bff1b723e */ /* 0x000fe200020006ff */
[C---:B------:R-:W-:Y:S06]  /*6bf60*/  HMMA.16816.F32 R44, R4.reuse, R18, R44 ;  /* 0x00000012042c723c */ /* 0x040fec000000182c */
[C---:B------:R-:W-:Y:S06]  /*6bf70*/  HMMA.16816.F32 R40, R4.reuse, R20, R40 ;  /* 0x000000140428723c */ /* 0x040fec0000001828 */
[C---:B----4-:R-:W-:Y:S11]  /*6bf80*/  HMMA.16816.F32 R16, R4.reuse, R22, R36 ;  /* 0x000000160410723c */ /* 0x050ff60000001824 */
[----:B------:R-:W-:Y:S04]  /*6bf90*/  STL.64 [R1+0x9b0], R44 ;  /* 0x0009b02c01007387 */ /* 0x000fe80000100a00 */
[----:B------:R-:W-:Y:S04]  /*6bfa0*/  STL.64 [R1+0x9b8], R46 ;  /* 0x0009b82e01007387 */ /* 0x000fe80000100a00 */
[----:B------:R-:W-:Y:S04]  /*6bfb0*/  STL.64 [R1+0x72c8], R22 ;  /* 0x0072c81601007387 */ /* 0x000fe80000100a00 */
[----:B------:R-:W-:Y:S04]  /*6bfc0*/  STL.64 [R1+0x9a0], R40 ;  /* 0x0009a02801007387 */ /* 0x000fe80000100a00 */
[----:B------:R-:W-:Y:S04]  /*6bfd0*/  STL.64 [R1+0x9a8], R42 ;  /* 0x0009a82a01007387 */ /* 0x000fe80000100a00 */
[----:B------:R0:W-:Y:S04]  /*6bfe0*/  STL.64 [R1+0x72c0], R20 ;  /* 0x0072c01401007387 */ /* 0x0001e80000100a00 */
[----:B------:R-:W-:Y:S04]  /*6bff0*/  STL.64 [R1+0x990], R16 ;  /* 0x0009901001007387 */ /* 0x000fe80000100a00 */
[----:B------:R1:W-:Y:S01]  /*6c000*/  STL.64 [R1+0x998], R18 ;  /* 0x0009981201007387 */ /* 0x0003e20000100a00 */
[C---:B--2---:R-:W-:Y:S03]  /*6c010*/  HMMA.16816.F32 R12, R4.reuse, R26, R12 ;  /* 0x0000001a040c723c */ /* 0x044fe6000000180c */
[----:B0-----:R-:W2:Y:S04]  /*6c020*/  LDL.LU.64 R20, [R1+0xa20] ;  /* 0x000a200001147983 */ /* 0x001ea80000300a00 */
[----:B------:R-:W2:Y:S01]  /*6c030*/  LDL.LU.64 R22, [R1+0xa28] ;  /* 0x000a280001167983 */ /* 0x000ea20000300a00 */
[----:B-1----:R-:W-:-:S15]  /*6c040*/  HMMA.16816.F32 R16, R4, R24, R32 ;  /* 0x000000180410723c */ /* 0x002fde0000001820 */
[----:B------:R-:W-:-:S08]  /*6c050*/  NOP ;  /* 0x0000000000007918 */ /* 0x000fd00000000000 */
[----:B------:R0:W-:Y:S04]  /*6c060*/  STL.64 [R1+0x9e0], R16 ;  /* 0x0009e01001007387 */ /* 0x0001e80000100a00 */
[----:B------:R1:W-:Y:S04]  /*6c070*/  STL.64 [R1+0x9e8], R18 ;  /* 0x0009e81201007387 */ /* 0x0003e80000100a00 */
[----:B0-----:R-:W3:Y:S04]  /*6c080*/  LDL.LU.64 R16, [R1+0xa50] ;  /* 0x000a500001107983 */ /* 0x001ee80000300a00 */
[----:B-1----:R-:W3:Y:S04]  /*6c090*/  LDL.LU.64 R18, [R1+0xa58] ;  /* 0x000a580001127983 */ /* 0x002ee80000300a00 */
[----:B------:R0:W-:Y:S04]  /*6c0a0*/  STL.64 [R1+0xa00], R12 ;  /* 0x000a000c01007387 */ /* 0x0001e80000100a00 */
[----:B------:R1:W-:Y:S04]  /*6c0b0*/  STL.64 [R1+0xa08], R14 ;  /* 0x000a080e01007387 */ /* 0x0003e80000100a00 */
[----:B0-----:R-:W4:Y:S04]  /*6c0c0*/  LDL.LU.64 R12, [R1+0xa40] ;  /* 0x000a4000010c7983 */ /* 0x001f280000300a00 */
[----:B-1----:R-:W4:Y:S01]  /*6c0d0*/  LDL.LU.64 R14, [R1+0xa48] ;  /* 0x000a4800010e7983 */ /* 0x002f220000300a00 */
[----:B------:R-:W-:-:S02]  /*6c0e0*/  F2FP.F16.E4M3.UNPACK_B R32, R29 ;  /* 0x0000001dff20723e */ /* 0x000fc400020006ff */
[----:B------:R-:W-:Y:S02]  /*6c0f0*/  F2FP.F16.E4M3.UNPACK_B R33, R28 ;  /* 0x0000001cff21723e */ /* 0x000fe400020006ff */
[----:B------:R-:W-:Y:S02]  /*6c100*/  F2FP.F16.E4M3.UNPACK_B R34, R11 ;  /* 0x0000000bff22723e */ /* 0x000fe400020006ff */
[----:B------:R-:W-:Y:S02]  /*6c110*/  F2FP.F16.E4M3.UNPACK_B R35, R10 ;  /* 0x0000000aff23723e */ /* 0x000fe400020006ff */
[----:B------:R-:W-:Y:S02]  /*6c120*/  F2FP.F16.E4M3.UNPACK_B R8, R8 ;  /* 0x00000008ff08723e */ /* 0x000fe400020006ff */
[----:B------:R-:W-:Y:S01]  /*6c130*/  F2FP.F16.E4M3.UNPACK_B R9, R9 ;  /* 0x00000009ff09723e */ /* 0x000fe200020006ff */
        /* <DEDUP_REMOVED lines=8> */
[----:B------:R-:W-:Y:S04]  /*6c1c0*/  STL.64 [R1+0x72d8], R26 ;  /* 0x0072d81a01007387 */ /* 0x000fe80000100a00 */
[----:B------:R-:W-:Y:S04]  /*6c1d0*/  STL.64 [R1+0x72d0], R24 ;  /* 0x0072d01801007387 */ /* 0x000fe80000100a00 */
[----:B------:R-:W4:Y:S04]  /*6c1e0*/  LDL.64 R52, [R1+0x120] ;  /* 0x0001200001347983 */ /* 0x000f280000100a00 */
[----:B------:R-:W-:Y:S01]  /*6c1f0*/  STL [R1+0x71ec], R32 ;  /* 0x0071ec2001007387 */ /* 0x000fe20000100800 */
[C---:B--2---:R-:W-:Y:S06]  /*6c200*/  HMMA.16816.F32 R20, R4.reuse, R32, R20 ;  /* 0x000000200414723c */ /* 0x044fec0000001814 */
[----:B---3--:R-:W-:-:S15]  /*6c210*/  HMMA.16816.F32 R16, R4, R34, R16 ;  /* 0x000000220410723c */ /* 0x008fde0000001810 */
[----:B------:R-:W-:-:S02]  /*6c220*/  NOP ;  /* 0x0000000000007918 */ /* 0x000fc40000000000 */
[----:B------:R-:W-:Y:S01]  /*6c230*/  STL.64 [R1+0xa20], R20 ;  /* 0x000a201401007387 */ /* 0x000fe20000100a00 */
[----:B----4-:R-:W-:Y:S03]  /*6c240*/  HMMA.16816.F32 R4, R4, R8, R12 ;  /* 0x000000080404723c */ /* 0x010fe6000000180c */
[----:B------:R-:W-:Y:S04]  /*6c250*/  STL.64 [R1+0xa28], R22 ;  /* 0x000a281601007387 */ /* 0x000fe80000100a00 */
[----:B------:R-:W-:Y:S04]  /*6c260*/  STL [R1+0x71e8], R33 ;  /* 0x0071e82101007387 */ /* 0x000fe80000100800 */
[----:B------:R-:W2:Y:S04]  /*6c270*/  LDL.64 R54, [R1+0x118] ;  /* 0x0001180001367983 */ /* 0x000ea80000100a00 */
[----:B------:R-:W3:Y:S04]  /*6c280*/  LDL.64 R56, [R1+0x110] ;  /* 0x0001100001387983 */ /* 0x000ee80000100a00 */
[----:B------:R-:W-:Y:S04]  /*6c290*/  STL.64 [R1+0xa50], R16 ;  /* 0x000a501001007387 */ /* 0x000fe80000100a00 */
[----:B------:R-:W-:Y:S04]  /*6c2a0*/  STL.64 [R1+0xa58], R18 ;  /* 0x000a581201007387 */ /* 0x000fe80000100a00 */
[----:B------:R0:W-:Y:S04]  /*6c2b0*/  STL [R1+0x71e4], R34 ;  /* 0x0071e42201007387 */ /* 0x0001e80000100800 */
[----:B------:R1:W-:Y:S04]  /*6c2c0*/  STL [R1+0x71e0], R35 ;  /* 0x0071e02301007387 */ /* 0x0003e80000100800 */
[----:B------:R-:W4:Y:S04]  /*6c2d0*/  LDL.64 R58, [R1+0x108] ;  /* 0x00010800013a7983 */ /* 0x000f280000100a00 */
[----:B------:R-:W4:Y:S04]  /*6c2e0*/  LDL.64 R28, [R1+0x100] ;  /* 0x00010000011c7983 */ /* 0x000f280000100a00 */
[----:B------:R1:W-:Y:S01]  /*6c2f0*/  STL.64 [R1+0x128], R8 ;  /* 0x0001280801007387 */ /* 0x0003e20000100a00 */
[----:B0-----:R-:W-:-:S02]  /*6c300*/  IMAD.MOV.U32 R34, RZ, RZ, R8 ;  /* 0x000000ffff227224 */ /* 0x001fc400078e0008 */
[----:B-1----:R-:W-:Y:S01]  /*6c310*/  IMAD.MOV.U32 R35, RZ, RZ, R9 ;  /* 0x000000ffff237224 */ /* 0x002fe200078e0009 */
[----:B------:R0:W-:Y:S04]  /*6c320*/  STL.64 [R1+0xa40], R4 ;  /* 0x000a400401007387 */ /* 0x0001e80000100a00 */
[----:B------:R1:W-:Y:S04]  /*6c330*/  STL.64 [R1+0xa48], R6 ;  /* 0x000a480601007387 */ /* 0x0003e80000100a00 */
[----:B------:R-:W2:Y:S04]  /*6c340*/  LDL.LU.64 R8, [R1+0xba0] ;  /* 0x000ba00001087983 */ /* 0x000ea80000300a00 */
[----:B------:R-:W2:Y:S01]  /*6c350*/  LDL.LU.64 R10, [R1+0xba8] ;  /* 0x000ba800010a7983 */ /* 0x000ea20000300a00 */
[----:B0-----:R-:W-:-:S02]  /*6c360*/  IMAD R4, R45, 0x100, R44 ;  /* 0x000001002d047824 */ /* 0x001fc400078e022c */
[----:B------:R-:W-:Y:S02]  /*6c370*/  IMAD R5, R47, 0x100, R46 ;  /* 0x000001002f057824 */ /* 0x000fe400078e022e */
[----:B-1----:R-:W-:Y:S02]  /*6c380*/  IMAD R6, R49, 0x100, R48 ;  /* 0x0000010031067824 */ /* 0x002fe400078e0230 */
[----:B------:R-:W-:Y:S01]  /*6c390*/  IMAD R7, R51, 0x100, R50 ;  /* 0x0000010033077824 */ /* 0x000fe200078e0232 */
[----:B------:R-:W-:Y:S02]  /*6c3a0*/  F2FP.F16.E4M3.UNPACK_B R4, R4 ;  /* 0x00000004ff04723e */ /* 0x000fe400020006ff */
[----:B------:R-:W-:Y:S02]  /*6c3b0*/  F2FP.F16.E4M3.UNPACK_B R5, R5 ;  /* 0x00000005ff05723e */ /* 0x000fe400020006ff */
[----:B------:R-:W-:Y:S02]  /*6c3c0*/  F2FP.F16.E4M3.UNPACK_B R6, R6 ;  /* 0x00000006ff06723e */ /* 0x000fe400020006ff */
[----:B------:R-:W-:Y:S01]  /*6c3d0*/  F2FP.F16.E4M3.UNPACK_B R7, R7 ;  /* 0x00000007ff07723e */ /* 0x000fe200020006ff */
[----:B------:R0:W-:Y:S04]  /*6c3e0*/  STL [R1+0x71f4], R34 ;  /* 0x0071f42201007387 */ /* 0x0001e80000100800 */
[----:B------:R1:W-:Y:S04]  /*6c3f0*/  STL [R1+0x71f0], R35 ;  /* 0x0071f02301007387 */ /* 0x0003e80000100800 */
[----:B------:R-:W3:Y:S04]  /*6c400*/  LDL.LU.64 R20, [R1+0xb90] ;  /* 0x000b900001147983 */ /* 0x000ee80000300a00 */
[----:B------:R-:W3:Y:S04]  /*6c410*/  LDL.LU.64 R22, [R1+0xb98] ;  /* 0x000b980001167983 */ /* 0x000ee80000300a00 */
[----:B------:R-:W4:Y:S04]  /*6c420*/  LDL.LU.64 R16, [R1+0xb80] ;  /* 0x000b800001107983 */ /* 0x000f280000300a00 */
[----:B------:R-:W4:Y:S04]  /*6c430*/  LDL.LU.64 R18, [R1+0xb88] ;  /* 0x000b880001127983 */ /* 0x000f280000300a00 */
[----:B------:R-:W4:Y:S04]  /*6c440*/  LDL.LU.64 R12, [R1+0xb70] ;  /* 0x000b7000010c7983 */ /* 0x000f280000300a00 */
[----:B------:R-:W4:Y:S01]  /*6c450*/  LDL.LU.64 R14, [R1+0xb78] ;  /* 0x000b7800010e7983 */ /* 0x000f220000300a00 */
[----:B--2---:R-:W-:Y:S03]  /*6c460*/  HMMA.16816.F32 R24, R4, R52, R8 ;  /* 0x000000340418723c */ /* 0x004fe60000001808 */
[----:B------:R-:W2:-:S15]  /*6c470*/  LDL.LU.64 R8, [R1+0xb60] ;  /* 0x000b600001087983 */ /* 0x000e9e0000300a00 */
[----:B------:R-:W-:-:S05]  /*6c480*/  NOP ;  /* 0x0000000000007918 */ /* 0x000fca0000000000 */
[----:B------:R-:W-:Y:S04]  /*6c490*/  STL.64 [R1+0xba0], R24 ;  /* 0x000ba01801007387 */ /* 0x000fe80000100a00 */
[----:B------:R-:W-:Y:S04]  /*6c4a0*/  STL.64 [R1+0xba8], R26 ;  /* 0x000ba81a01007387 */ /* 0x000fe80000100a00 */
[----:B------:R-:W2:Y:S01]  /*6c4b0*/  LDL.LU.64 R10, [R1+0xb68] ;  /* 0x000b6800010a7983 */ /* 0x000ea20000300a00 */
[C---:B---3--:R-:W-:Y:S06]  /*6c4c0*/  HMMA.16816.F32 R20, R4.reuse, R54, R20 ;  /* 0x000000360414723c */ /* 0x048fec0000001814 */
[C---:B----4-:R-:W-:Y:S06]  /*6c4d0*/  HMMA.16816.F32 R16, R4.reuse, R56, R16 ;  /* 0x000000380410723c */ /* 0x050fec0000001810 */
[----:B------:R-:W-:Y:S01]  /*6c4e0*/  HMMA.16816.F32 R12, R4, R58, R12 ;  /* 0x0000003a040c723c */ /* 0x000fe2000000180c */
[----:B------:R-:W-:Y:S01]  /*6c4f0*/  IMAD.MOV.U32 R33, RZ, RZ, R52 ;  /* 0x000000ffff217224 */ /* 0x000fe200078e0034 */
[----:B------:R-:W3:Y:S01]  /*6c500*/  LDL.64 R44, [R1+0xf8] ;  /* 0x0000f800012c7983 */ /* 0x000ee20000100a00 */
[----:B------:R-:W-:-:S03]  /*6c510*/  IMAD.MOV.U32 R32, RZ, RZ, R55 ;  /* 0x000000ffff207224 */ /* 0x000fc600078e0037 */
[----:B------:R4:W-:Y:S04]  /*6c520*/  STL [R1+0x71f8], R33 ;  /* 0x0071f82101007387 */ /* 0x0009e80000100800 */
[----:B------:R-:W3:Y:S01]  /*6c530*/  LDL.64 R46, [R1+0xf0] ;  /* 0x0000f000012e7983 */ /* 0x000ee20000100a00 */
[----:B0-----:R-:W-:Y:S02]  /*6c540*/  IMAD.MOV.U32 R34, RZ, RZ, R56 ;  /* 0x000000ffff227224 */ /* 0x001fe400078e0038 */
[----:B-1----:R-:W-:Y:S01]  /*6c550*/  IMAD.MOV.U32 R35, RZ, RZ, R57 ;  /* 0x000000ffff237224 */ /* 0x002fe200078e0039 */
[----:B------:R-:W-:Y:S04]  /*6c560*/  STL.64 [R1+0xb90], R20 ;  /* 0x000b901401007387 */ /* 0x000fe80000100a00 */
[----:B------:R-:W-:Y:S04]  /*6c570*/  STL.64 [R1+0xb98], R22 ;  /* 0x000b981601007387 */ /* 0x000fe80000100a00 */
[----:B------:R0:W-:Y:S04]  /*6c580*/  STL [R1+0x71fc], R32 ;  /* 0x0071fc2001007387 */ /* 0x0001e80000100800 */
[----:B------:R-:W-:Y:S04]  /*6c590*/  STL.64 [R1+0xb80], R16 ;  /* 0x000b801001007387 */ /* 0x000fe80000100a00 */
[----:B------:R-:W-:Y:S04]  /*6c5a0*/  STL.64 [R1+0xb88], R18 ;  /* 0x000b881201007387 */ /* 0x000fe80000100a00 */
[----:B------:R-:W3:Y:S04]  /*6c5b0*/  LDL.64 R48, [R1+0xe8] ;  /* 0x0000e80001307983 */ /* 0x000ee80000100a00 */
[----:B------:R-:W-:Y:S01]  /*6c5c0*/  STL [R1+0x7204], R34 ;  /* 0x0072042201007387 */ /* 0x000fe20000100800 */
[----:B----4-:R-:W-:-:S03]  /*6c5d0*/  IMAD.MOV.U32 R33, RZ, RZ, R58 ;  /* 0x000000ffff217224 */ /* 0x010fc600078e003a */
[----:B------:R1:W-:Y:S04]  /*6c5e0*/  STL [R1+0x7200], R35 ;  /* 0x0072002301007387 */ /* 0x0003e80000100800 */
[----:B------:R-:W4:Y:S04]  /*6c5f0*/  LDL.64 R50, [R1+0xe0] ;  /* 0x0000e00001327983 */ /* 0x000f280000100a00 */
[----:B------:R-:W-:Y:S04]  /*6c600*/  STL.64 [R1+0xb70], R12 ;  /* 0x000b700c01007387 */ /* 0x000fe80000100a00 */
[----:B------:R-:W-:Y:S04]  /*6c610*/  STL.64 [R1+0xb78], R14 ;  /* 0x000b780e01007387 */ /* 0x000fe80000100a00 */
[----:B------:R-:W-:Y:S01]  /*6c620*/  STL [R1+0x7208], R33 ;  /* 0x0072082101007387 */ /* 0x000fe20000100800 */
[----:B0-----:R-:W-:-:S02]  /*6c630*/  IMAD.MOV.U32 R32, RZ, RZ, R29 ;  /* 0x000000ffff207224 */ /* 0x001fc400078e001d */
[----:B-1----:R-:W-:Y:S01]  /*6c640*/  IMAD.MOV.U32 R35, RZ, RZ, R28 ;  /* 0x000000ffff237224 */ /* 0x002fe200078e001c */
[----:B--2---:R-:W-:-:S15]  /*6c650*/  HMMA.16816.F32 R8, R4, R28, R8 ;  /* 0x0000001c0408723c */ /* 0x004fde0000001808 */
[----:B------:R-:W-:-:S08]  /*6c660*/  NOP ;  /* 0x0000000000007918 */ /* 0x000fd00000000000 */
[----:B------:R0:W-:Y:S04]  /*6c670*/  STL.64 [R1+0xb60], R8 ;  /* 0x000b600801007387 */ /* 0x0001e80000100a00 */
[----:B------:R1:W-:Y:S04]  /*6c680*/  STL.64 [R1+0xb68], R10 ;  /* 0x000b680a01007387 */ /* 0x0003e80000100a00 */
[----:B0-----:R-:W2:Y:S04]  /*6c690*/  LDL.LU.64 R8, [R1+0xb50] ;  /* 0x000b500001087983 */ /* 0x001ea80000300a00 */
[----:B-1----:R-:W2:Y:S04]  /*6c6a0*/  LDL.LU.64 R10, [R1+0xb58] ;  /* 0x000b5800010a7983 */ /* 0x002ea80000300a00 */
[----:B------:R-:W4:Y:S04]  /*6c6b0*/  LDL.LU.64 R16, [R1+0xb40] ;  /* 0x000b400001107983 */ /* 0x000f280000300a00 */
[----:B------:R-:W4:Y:S04]  /*6c6c0*/  LDL.LU.64 R18, [R1+0xb48] ;  /* 0x000b480001127983 */ /* 0x000f280000300a00 */
[----:B------:R-:W4:Y:S04]  /*6c6d0*/  LDL R28, [R1+0xb8] ;  /* 0x0000b800011c7983 */ /* 0x000f280000100800 */
[----:B------:R-:W4:Y:S04]  /*6c6e0*/  LDL R29, [R1+0xbc] ;  /* 0x0000bc00011d7983 */ /* 0x000f280000100800 */
[----:B------:R-:W4:Y:S04]  /*6c6f0*/  LDL.64 R52, [R1+0xd8] ;  /* 0x0000d80001347983 */ /* 0x000f280000100a00 */
[----:B------:R-:W4:Y:S04]  /*6c700*/  LDL.64 R54, [R1+0xd0] ;  /* 0x0000d00001367983 */ /* 0x000f280000100a00 */
[----:B------:R-:W4:Y:S04]  /*6c710*/  LDL R56, [R1+0xc8] ;  /* 0x0000c80001387983 */ /* 0x000f280000100800 */
[----:B------:R-:W4:Y:S04]  /*6c720*/  LDL R57, [R1+0xcc] ;  /* 0x0000cc0001397983 */ /* 0x000f280000100800 */
[----:B------:R-:W4:Y:S04]  /*6c730*/  LDL R58, [R1+0xc0] ;  /* 0x0000c000013a7983 */ /* 0x000f280000100800 */
[----:B------:R-:W4:Y:S04]  /*6c740*/  LDL R59, [R1+0xc4] ;  /* 0x0000c400013b7983 */ /* 0x000f280000100800 */
[----:B------:R-:W4:Y:S04]  /*6c750*/  LDL.LU.64 R12, [R1+0xb30] ;  /* 0x000b3000010c7983 */ /* 0x000f280000300a00 */
[----:B------:R-:W4:Y:S04]  /*6c760*/  LDL.LU.64 R14, [R1+0xb38] ;  /* 0x000b3800010e7983 */ /* 0x000f280000300a00 */
[----:B------:R-:W-:Y:S04]  /*6c770*/  STL [R1+0x7210], R32 ;  /* 0x0072102001007387 */ /* 0x000fe80000100800 */
[----:B------:R0:W-:Y:S01]  /*6c780*/  STL [R1+0x720c], R35 ;  /* 0x00720c2301007387 */ /* 0x0001e20000100800 */
[----:B---3--:R-:W-:-:S02]  /*6c790*/  IMAD.MOV.U32 R34, RZ, RZ, R45 ;  /* 0x000000ffff227224 */ /* 0x008fc400078e002d */
[----:B------:R-:W-:Y:S02]  /*6c7a0*/  IMAD.MOV.U32 R33, RZ, RZ, R47 ;  /* 0x000000ffff217224 */ /* 0x000fe400078e002f */
[----:B0-----:R-:W-:Y:S01]  /*6c7b0*/  IMAD.MOV.U32 R35, RZ, RZ, R46 ;  /* 0x000000ffff237224 */ /* 0x001fe200078e002e */
[C---:B--2---:R-:W-:Y:S06]  /*6c7c0*/  HMMA.16816.F32 R20, R4.reuse, R44, R8 ;  /* 0x0000002c0414723c */ /* 0x044fec0000001808 */
[C---:B----4-:R-:W-:Y:S01]  /*6c7d0*/  HMMA.16816.F32 R16, R4.reuse, R46, R16 ;  /* 0x0000002e0410723c */ /* 0x050fe20000001810 */
[----:B------:R-:W2:Y:S05]  /*6c7e0*/  LDL.LU.64 R8, [R1+0xb20] ;  /* 0x000b200001087983 */ /* 0x000eaa0000300a00 */
[----:B------:R-:W-:Y:S11]  /*6c7f0*/  HMMA.16816.F32 R12, R4, R48, R12 ;  /* 0x00000030040c723c */ /* 0x000ff6000000180c */
[----:B------:R0:W-:Y:S04]  /*6c800*/  STL.64 [R1+0xb50], R20 ;  /* 0x000b501401007387 */ /* 0x0001e80000100a00 */
[----:B------:R1:W-:Y:S04]  /*6c810*/  STL.64 [R1+0xb58], R22 ;  /* 0x000b581601007387 */ /* 0x0003e80000100a00 */
[----:B------:R-:W2:Y:S04]  /*6c820*/  LDL.LU.64 R10, [R1+0xb28] ;  /* 0x000b2800010a7983 */ /* 0x000ea80000300a00 */
[----:B------:R-:W-:Y:S04]  /*6c830*/  STL [R1+0x7214], R34 ;  /* 0x0072142201007387 */ /* 0x000fe80000100800 */
[----:B------:R3:W-:Y:S04]  /*6c840*/  STL.64 [R1+0xb40], R16 ;  /* 0x000b401001007387 */ /* 0x0007e80000100a00 */
[----:B------:R4:W-:Y:S04]  /*6c850*/  STL.64 [R1+0xb48], R18 ;  /* 0x000b481201007387 */ /* 0x0009e80000100a00 */
[----:B------:R-:W2:Y:S04]  /*6c860*/  LDL.LU.64 R24, [R1+0xb10] ;  /* 0x000b100001187983 */ /* 0x000ea80000300a00 */
[----:B------:R-:W2:Y:S04]  /*6c870*/  LDL.LU.64 R26, [R1+0xb18] ;  /* 0x000b1800011a7983 */ /* 0x000ea80000300a00 */
[----:B0-----:R-:W2:Y:S04]  /*6c880*/  LDL.LU.64 R20, [R1+0xb00] ;  /* 0x000b000001147983 */ /* 0x001ea80000300a00 */
[----:B-1----:R-:W2:Y:S04]  /*6c890*/  LDL.LU.64 R22, [R1+0xb08] ;  /* 0x000b080001167983 */ /* 0x002ea80000300a00 */
[----:B------:R-:W-:Y:S04]  /*6c8a0*/  STL [R1+0x721c], R33 ;  /* 0x00721c2101007387 */ /* 0x000fe80000100800 */
[----:B------:R0:W-:Y:S04]  /*6c8b0*/  STL [R1+0x7218], R35 ;  /* 0x0072182301007387 */ /* 0x0001e80000100800 */
[----:B------:R-:W-:Y:S04]  /*6c8c0*/  STL.64 [R1+0xb30], R12 ;  /* 0x000b300c01007387 */ /* 0x000fe80000100a00 */
[----:B------:R-:W-:Y:S04]  /*6c8d0*/  STL.64 [R1+0xb38], R14 ;  /* 0x000b380e01007387 */ /* 0x000fe80000100a00 */
[----:B---3--:R-:W3:Y:S04]  /*6c8e0*/  LDL.LU.64 R16, [R1+0xaf0] ;  /* 0x000af00001107983 */ /* 0x008ee80000300a00 */
[----:B----4-:R-:W3:Y:S01]  /*6c8f0*/  LDL.LU.64 R18, [R1+0xaf8] ;  /* 0x000af80001127983 */ /* 0x010ee20000300a00 */
[----:B------:R-:W-:-:S02]  /*6c900*/  IMAD.MOV.U32 R34, RZ, RZ, R48 ;  /* 0x000000ffff227224 */ /* 0x000fc400078e0030 */
[----:B------:R-:W-:-:S03]  /*6c910*/  IMAD.MOV.U32 R32, RZ, RZ, R49 ;  /* 0x000000ffff207224 */ /* 0x000fc600078e0031 */
[----:B------:R1:W-:Y:S04]  /*6c920*/  STL [R1+0x7224], R34 ;  /* 0x0072242201007387 */ /* 0x0003e80000100800 */
[----:B------:R4:W-:Y:S01]  /*6c930*/  STL [R1+0x7220], R32 ;  /* 0x0072202001007387 */ /* 0x0009e20000100800 */
[----:B0-----:R-:W-:Y:S02]  /*6c940*/  IMAD.MOV.U32 R35, RZ, RZ, R51 ;  /* 0x000000ffff237224 */ /* 0x001fe400078e0033 */
[----:B------:R-:W-:Y:S02]  /*6c950*/  IMAD.MOV.U32 R33, RZ, RZ, R50 ;  /* 0x000000ffff217224 */ /* 0x000fe400078e0032 */
[----:B-1----:R-:W-:Y:S02]  /*6c960*/  IMAD.MOV.U32 R34, RZ, RZ, R55 ;  /* 0x000000ffff227224 */ /* 0x002fe400078e0037 */
[----:B----4-:R-:W-:Y:S01]  /*6c970*/  IMAD.MOV.U32 R32, RZ, RZ, R52 ;  /* 0x000000ffff207224 */ /* 0x010fe200078e0034 */
[C---:B--2---:R-:W-:Y:S06]  /*6c980*/  HMMA.16816.F32 R8, R4.reuse, R50, R8 ;  /* 0x000000320408723c */ /* 0x044fec0000001808 */
[C---:B------:R-:W-:Y:S06]  /*6c990*/  HMMA.16816.F32 R24, R4.reuse, R52, R24 ;  /* 0x000000340418723c */ /* 0x040fec0000001818 */
[C---:B------:R-:W-:Y:S06]  /*6c9a0*/  HMMA.16816.F32 R20, R4.reuse, R54, R20 ;  /* 0x000000360414723c */ /* 0x040fec0000001814 */
[C---:B---3--:R-:W-:Y:S05]  /*6c9b0*/  HMMA.16816.F32 R16, R4.reuse, R56, R16 ;  /* 0x000000380410723c */ /* 0x048fea0000001810 */
[----:B------:R0:W-:Y:S04]  /*6c9c0*/  STL.64 [R1+0xb20], R8 ;  /* 0x000b200801007387 */ /* 0x0001e80000100a00 */
[----:B------:R1:W-:Y:S04]  /*6c9d0*/  STL.64 [R1+0xb28], R10 ;  /* 0x000b280a01007387 */ /* 0x0003e80000100a00 */
[----:B------:R-:W2:Y:S04]  /*6c9e0*/  LDL.LU.64 R12, [R1+0xae0] ;  /* 0x000ae000010c7983 */ /* 0x000ea80000300a00 */
[----:B------:R-:W2:Y:S04]  /*6c9f0*/  LDL.LU.64 R14, [R1+0xae8] ;  /* 0x000ae800010e7983 */ /* 0x000ea80000300a00 */
[----:B0-----:R-:W3:Y:S04]  /*6ca00*/  LDL.LU.64 R8, [R1+0xad0] ;  /* 0x000ad00001087983 */ /* 0x001ee80000300a00 */
[----:B-1----:R-:W3:Y:S04]  /*6ca10*/  LDL.LU.64 R10, [R1+0xad8] ;  /* 0x000ad800010a7983 */ /* 0x002ee80000300a00 */
[----:B------:R-:W-:Y:S04]  /*6ca20*/  STL.64 [R1+0xb10], R24 ;  /* 0x000b101801007387 */ /* 0x000fe80000100a00 */
[----:B------:R0:W-:Y:S04]  /*6ca30*/  STL.64 [R1+0xb18], R26 ;  /* 0x000b181a01007387 */ /* 0x0001e80000100a00 */
[----:B------:R-:W-:Y:S04]  /*6ca40*/  STL.64 [R1+0x72e8], R34 ;  /* 0x0072e82201007387 */ /* 0x000fe80000100a00 */
[----:B------:R-:W-:Y:S04]  /*6ca50*/  STL.64 [R1+0xb00], R20 ;  /* 0x000b001401007387 */ /* 0x000fe80000100a00 */
[----:B------:R-:W-:Y:S04]  /*6ca60*/  STL.64 [R1+0xb08], R22 ;  /* 0x000b081601007387 */ /* 0x000fe80000100a00 */
[----:B------:R-:W-:Y:S04]  /*6ca70*/  STL.64 [R1+0x72e0], R32 ;  /* 0x0072e02001007387 */ /* 0x000fe80000100a00 */
[----:B------:R-:W4:Y:S04]  /*6ca80*/  LDL.64 R54, [R1+0x38] ;  /* 0x0000380001367983 */ /* 0x000f280000100a00 */
[----:B------:R-:W4:Y:S04]  /*6ca90*/  LDL R52, [R1+0x40] ;  /* 0x0000400001347983 */ /* 0x000f280000100800 */
[----:B------:R-:W-:Y:S04]  /*6caa0*/  STL.64 [R1+0xaf0], R16 ;  /* 0x000af01001007387 */ /* 0x000fe80000100a00 */
[----:B------:R-:W-:Y:S04]  /*6cab0*/  STL.64 [R1+0xaf8], R18 ;  /* 0x000af81201007387 */ /* 0x000fe80000100a00 */
[----:B------:R-:W4:Y:S01]  /*6cac0*/  LDL R53, [R1+0x44] ;  /* 0x0000440001357983 */ /* 0x000f220000100800 */
[C---:B--2---:R-:W-:Y:S06]  /*6cad0*/  HMMA.16816.F32 R12, R4.reuse, R58, R12 ;  /* 0x0000003a040c723c */ /* 0x044fec000000180c */
[C---:B---3--:R-:W-:Y:S01]  /*6cae0*/  HMMA.16816.F32 R8, R4.reuse, R28, R8 ;  /* 0x0000001c0408723c */ /* 0x048fe20000001808 */
[----:B----4-:R-:W-:Y:S04]  /*6caf0*/  STL.64 [R1+0x72f8], R54 ;  /* 0x0072f83601007387 */ /* 0x010fe80000100a00 */
[----:B------:R1:W-:Y:S04]  /*6cb00*/  STL.64 [R1+0x72f0], R52 ;  /* 0x0072f03401007387 */ /* 0x0003e80000100a00 */
[----:B------:R-:W2:Y:S08]  /*6cb10*/  LDL R46, [R1+0x48] ;  /* 0x00004800012e7983 */ /* 0x000eb00000100800 */
[----:B------:R-:W-:Y:S04]  /*6cb20*/  STL.64 [R1+0xae0], R12 ;  /* 0x000ae00c01007387 */ /* 0x000fe80000100a00 */
[----:B------:R3:W-:Y:S04]  /*6cb30*/  STL.64 [R1+0xae8], R14 ;  /* 0x000ae80e01007387 */ /* 0x0007e80000100a00 */
[----:B------:R-:W2:Y:S04]  /*6cb40*/  LDL R47, [R1+0x4c] ;  /* 0x00004c00012f7983 */ /* 0x000ea80000100800 */
[----:B------:R-:W4:Y:S04]  /*6cb50*/  LDL R48, [R1+0x88] ;  /* 0x0000880001307983 */ /* 0x000f280000100800 */
[----:B------:R-:W-:Y:S04]  /*6cb60*/  STL.64 [R1+0xad0], R8 ;  /* 0x000ad00801007387 */ /* 0x000fe80000100a00 */
[----:B------:R-:W-:Y:S04]  /*6cb70*/  STL.64 [R1+0xad8], R10 ;  /* 0x000ad80a01007387 */ /* 0x000fe80000100a00 */
[----:B------:R-:W3:Y:S04]  /*6cb80*/  LDL R44, [R1+0x50] ;  /* 0x00005000012c7983 */ /* 0x000ee80000100800 */
[----:B------:R-:W3:Y:S04]  /*6cb90*/  LDL R45, [R1+0x54] ;  /* 0x00005400012d7983 */ /* 0x000ee80000100800 */
[----:B------:R-:W4:Y:S04]  /*6cba0*/  LDL R49, [R1+0x8c] ;  /* 0x00008c0001317983 */ /* 0x000f280000100800 */
        /* <DEDUP_REMOVED lines=10> */
[----:B--2---:R-:W-:Y:S04]  /*6cc50*/  STL.64 [R1+0x7308], R46 ;  /* 0x0073082e01007387 */ /* 0x004fe80000100a00 */
[----:B---3--:R2:W-:Y:S04]  /*6cc60*/  STL.64 [R1+0x7300], R44 ;  /* 0x0073002c01007387 */ /* 0x0085e80000100a00 */
[----:B0-----:R-:W3:Y:S04]  /*6cc70*/  LDL R26, [R1+0x58] ;  /* 0x00005800011a7983 */ /* 0x001ee80000100800 */
[----:B------:R-:W3:Y:S04]  /*6cc80*/  LDL R27, [R1+0x5c] ;  /* 0x00005c00011b7983 */ /* 0x000ee80000100800 */
[----:B-1----:R-:W4:Y:S04]  /*6cc90*/  LDL.LU.64 R52, [R1+0xac0] ;  /* 0x000ac00001347983 */ /* 0x002f280000300a00 */
[----:B------:R-:W4:Y:S04]  /*6cca0*/  LDL.LU.64 R54, [R1+0xac8] ;  /* 0x000ac80001367983 */ /* 0x000f280000300a00 */
[----:B---3--:R-:W-:Y:S04]  /*6ccb0*/  STL.64 [R1+0x7310], R26 ;  /* 0x0073101a01007387 */ /* 0x008fe80000100a00 */
[----:B------:R-:W3:Y:S04]  /*6ccc0*/  LDL R14, [R1+0x60] ;  /* 0x00006000010e7983 */ /* 0x000ee80000100800 */
[----:B------:R-:W3:Y:S04]  /*6ccd0*/  LDL R15, [R1+0x64] ;  /* 0x00006400010f7983 */ /* 0x000ee80000100800 */
[----:B------:R-:W4:Y:S04]  /*6cce0*/  LDL R12, [R1+0x68] ;  /* 0x00006800010c7983 */ /* 0x000f280000100800 */
[----:B------:R-:W4:Y:S04]  /*6ccf0*/  LDL R13, [R1+0x6c] ;  /* 0x00006c00010d7983 */ /* 0x000f280000100800 */
[----:B--2---:R-:W2:Y:S04]  /*6cd00*/  LDL.LU.64 R44, [R1+0xab0] ;  /* 0x000ab000012c7983 */ /* 0x004ea80000300a00 */
[----:B------:R-:W2:Y:S04]  /*6cd10*/  LDL.LU.64 R46, [R1+0xab8] ;  /* 0x000ab800012e7983 */ /* 0x000ea80000300a00 */
        /* <DEDUP_REMOVED lines=8> */
[----:B---3--:R-:W-:Y:S04]  /*6cda0*/  STL.64 [R1+0x7320], R14 ;  /* 0x0073200e01007387 */ /* 0x008fe80000100a00 */
[----:B----4-:R2:W-:Y:S04]  /*6cdb0*/  STL.64 [R1+0x7318], R12 ;  /* 0x0073180c01007387 */ /* 0x0105e80000100a00 */
[----:B------:R-:W3:Y:S04]  /*6cdc0*/  LDL R42, [R1+0x78] ;  /* 0x00007800012a7983 */ /* 0x000ee80000100800 */
[----:B------:R-:W3:Y:S04]  /*6cdd0*/  LDL R43, [R1+0x7c] ;  /* 0x00007c00012b7983 */ /* 0x000ee80000100800 */
[----:B------:R-:W4:Y:S04]  /*6cde0*/  LDL R56, [R1+0x30] ;  /* 0x0000300001387983 */ /* 0x000f280000100800 */
[----:B------:R-:W4:Y:S04]  /*6cdf0*/  LDL R57, [R1+0x34] ;  /* 0x0000340001397983 */ /* 0x000f280000100800 */
[----:B------:R-:W4:Y:S04]  /*6ce00*/  LDL R50, [R1+0x80] ;  /* 0x0000800001327983 */ /* 0x000f280000100800 */
[----:B------:R-:W4:Y:S04]  /*6ce10*/  LDL R51, [R1+0x84] ;  /* 0x0000840001337983 */ /* 0x000f280000100800 */
[----:B---3--:R-:W-:Y:S04]  /*6ce20*/  STL.64 [R1+0x7338], R42 ;  /* 0x0073382a01007387 */ /* 0x008fe80000100a00 */
[----:B------:R-:W3:Y:S04]  /*6ce30*/  LDL R24, [R1+0x70] ;  /* 0x0000700001187983 */ /* 0x000ee80000100800 */
[----:B------:R-:W3:Y:S01]  /*6ce40*/  LDL R25, [R1+0x74] ;  /* 0x0000740001197983 */ /* 0x000ee20000100800 */
[C---:B--2---:R-:W-:Y:S06]  /*6ce50*/  HMMA.16816.F32 R12, R4.reuse, R58, R44 ;  /* 0x0000003a040c723c */ /* 0x044fec000000182c */
[C---:B------:R-:W-:Y:S01]  /*6ce60*/  HMMA.16816.F32 R20, R4.reuse, R40, R20 ;  /* 0x000000280414723c */ /* 0x040fe20000001814 */
[----:B---3--:R0:W-:Y:S04]  /*6ce70*/  STL.64 [R1+0x7328], R24 ;  /* 0x0073281801007387 */ /* 0x0081e80000100a00 */
[----:B------:R-:W2:Y:S01]  /*6ce80*/  LDL.64 R58, [R1+0x28] ;  /* 0x00002800013a7983 */ /* 0x000ea20000100a00 */
[----:B0-----:R-:W-:-:S15]  /*6ce90*/  HMMA.16816.F32 R24, R4, R36, R52 ;  /* 0x000000240418723c */ /* 0x001fde0000001834 */
[----:B------:R-:W-:-:S08]  /*6cea0*/  NOP ;  /* 0x0000000000007918 */ /* 0x000fd00000000000 */
[----:B------:R-:W-:Y:S04]  /*6ceb0*/  STL.64 [R1+0xac0], R24 ;  /* 0x000ac01801007387 */ /* 0x000fe80000100a00 */
[----:B------:R0:W-:Y:S04]  /*6cec0*/  STL.64 [R1+0xac8], R26 ;  /* 0x000ac81a01007387 */ /* 0x0001e80000100a00 */
[----:B------:R-:W-:Y:S04]  /*6ced0*/  STL.64 [R1+0xab0], R12 ;  /* 0x000ab00c01007387 */ /* 0x000fe80000100a00 */
[----:B------:R1:W-:Y:S01]  /*6cee0*/  STL.64 [R1+0xab8], R14 ;  /* 0x000ab80e01007387 */ /* 0x0003e20000100a00 */
[C---:B0-----:R-:W-:Y:S06]  /*6cef0*/  HMMA.16816.F32 R24, R4.reuse, R38, R32 ;  /* 0x000000260418723c */ /* 0x041fec0000001820 */
[----:B-1----:R-:W-:-:S15]  /*6cf00*/  HMMA.16816.F32 R12, R4, R28, R16 ;  /* 0x0000001c040c723c */ /* 0x002fde0000001810 */
[----:B------:R-:W-:-:S02]  /*6cf10*/  NOP ;  /* 0x0000000000007918 */ /* 0x000fc40000000000 */
[----:B------:R0:W-:Y:S04]  /*6cf20*/  STL.64 [R1+0xaa0], R24 ;  /* 0x000aa01801007387 */ /* 0x0001e80000100a00 */
[----:B------:R1:W-:Y:S04]  /*6cf30*/  STL.64 [R1+0xaa8], R26 ;  /* 0x000aa81a01007387 */ /* 0x0003e80000100a00 */
[----:B------:R-:W3:Y:S04]  /*6cf40*/  LDL.64 R28, [R1+0x18] ;  /* 0x00001800011c7983 */ /* 0x000ee80000100a00 */
[----:B------:R-:W-:Y:S04]  /*6cf50*/  STL.64 [R1+0xa90], R20 ;  /* 0x000a901401007387 */ /* 0x000fe80000100a00 */
[----:B------:R-:W-:Y:S04]  /*6cf60*/  STL.64 [R1+0xa98], R22 ;  /* 0x000a981601007387 */ /* 0x000fe80000100a00 */
[----:B------:R4:W-:Y:S04]  /*6cf70*/  STL.64 [R1+0xa80], R12 ;  /* 0x000a800c01007387 */ /* 0x0009e80000100a00 */
[----:B------:R4:W-:Y:S04]  /*6cf80*/  STL.64 [R1+0xa88], R14 ;  /* 0x000a880e01007387 */ /* 0x0009e80000100a00 */
[----:B------:R-:W2:Y:S04]  /*6cf90*/  LDL.LU.64 R40, [R1+0x2290] ;  /* 0x0022900001287983 */ /* 0x000ea80000300a00 */
[----:B------:R-:W2:Y:S01]  /*6cfa0*/  LDL.LU.64 R42, [R1+0x2298] ;  /* 0x00229800012a7983 */ /* 0x000ea20000300a00 */
[----:B------:R-:W-:-:S15]  /*6cfb0*/  HMMA.16816.F32 R8, R4, R48, R8 ;  /* 0x000000300408723c */ /* 0x000fde0000001808 */
[----:B------:R-:W-:-:S08]  /*6cfc0*/  NOP ;  /* 0x0000000000007918 */ /* 0x000fd00000000000 */
[----:B------:R4:W-:Y:S04]  /*6cfd0*/  STL.64 [R1+0xa70], R8 ;  /* 0x000a700801007387 */ /* 0x0009e80000100a00 */
[----:B------:R4:W-:Y:S04]  /*6cfe0*/  STL.64 [R1+0xa78], R10 ;  /* 0x000a780a01007387 */ /* 0x0009e80000100a00 */
[----:B0-----:R-:W3:Y:S04]  /*6cff0*/  LDL.LU.64 R24, [R1+0x2280] ;  /* 0x0022800001187983 */ /* 0x001ee80000300a00 */
[----:B-1----:R-:W3:Y:S04]  /*6d000*/  LDL.LU.64 R26, [R1+0x2288] ;  /* 0x00228800011a7983 */ /* 0x002ee80000300a00 */
[----:B----4-:R-:W4:Y:S04]  /*6d010*/  LDL.LU.64 R12, [R1+0x2270] ;  /* 0x00227000010c7983 */ /* 0x010f280000300a00 */
[----:B------:R-:W4:Y:S04]  /*6d020*/  LDL.LU.64 R14, [R1+0x2278] ;  /* 0x00227800010e7983 */ /* 0x000f280000300a00 */
        /* <DEDUP_REMOVED lines=14> */
[----:B------:R-:W4:Y:S04]  /*6d110*/  LDL R48, [R1+0x20] ;  /* 0x0000200001307983 */ /* 0x000f280000100800 */
[----:B------:R-:W4:Y:S01]  /*6d120*/  LDL R49, [R1+0x24] ;  /* 0x0000240001317983 */ /* 0x000f220000100800 */
[----:B--2---:R-:W-:-:S15]  /*6d130*/  HMMA.16816.F32 R40, R4, R50, R40 ;  /* 0x000000320428723c */ /* 0x004fde0000001828 */
[----:B------:R-:W-:-:S08]  /*6d140*/  NOP ;  /* 0x0000000000007918 */ /* 0x000fd00000000000 */
[----:B------:R-:W-:Y:S04]  /*6d150*/  STL.64 [R1+0x2290], R40 ;  /* 0x0022902801007387 */ /* 0x000fe80000100a00 */
[----:B------:R0:W-:Y:S04]  /*6d160*/  STL.64 [R1+0x2298], R42 ;  /* 0x0022982a01007387 */ /* 0x0001e80000100a00 */
[----:B0-----:R-:W3:Y:S01]  /*6d170*/  LDL.LU.64 R42, [R1+0x7338] ;  /* 0x00733800012a7983 */ /* 0x001ee20000300a00 */
[----:B------:R-:W-:-:S03]  /*6d180*/  IMAD.MOV.U32 R50, RZ, RZ, R31 ;  /* 0x000000ffff327224 */ /* 0x000fc600078e001f */
[----:B------:R-:W2:Y:S01]  /*6d190*/  LDL.LU R31, [R1+0x7330] ;  /* 0x00733000011f7983 */ /* 0x000ea20000300800 */
[----:B---3--:R-:W-:Y:S03]  /*6d1a0*/  HMMA.16816.F32 R40, R4, R42, R24 ;  /* 0x0000002a0428723c */ /* 0x008fe60000001818 */
[----:B------:R-:W4:-:S15]  /*6d1b0*/  LDL.LU.64 R24, [R1+0x7328] ;  /* 0x0073280001187983 */ /* 0x000f1e0000300a00 */
[----:B------:R-:W-:-:S05]  /*6d1c0*/  NOP ;  /* 0x0000000000007918 */ /* 0x000fca0000000000 */
[----:B------:R0:W-:Y:S04]  /*6d1d0*/  STL.64 [R1+0x2280], R40 ;  /* 0x0022802801007387 */ /* 0x0001e80000100a00 */
[----:B------:R1:W-:Y:S04]  /*6d1e0*/  STL.64 [R1+0x2288], R42 ;  /* 0x0022882a01007387 */ /* 0x0003e80000100a00 */
[----:B0-----:R-:W3:Y:S04]  /*6d1f0*/  LDL.LU.64 R40, [R1+0x21f0] ;  /* 0x0021f00001287983 */ /* 0x001ee80000300a00 */
[----:B-1----:R-:W3:Y:S01]  /*6d200*/  LDL.LU.64 R42, [R1+0x21f8] ;  /* 0x0021f800012a7983 */ /* 0x002ee20000300a00 */
[----:B----4-:R-:W-:Y:S03]  /*6d210*/  HMMA.16816.F32 R24, R4, R24, R12 ;  /* 0x000000180418723c */ /* 0x010fe6000000180c */
[----:B------:R-:W4:Y:S04]  /*6d220*/  LDL.LU.64 R14, [R1+0x7320] ;  /* 0x00732000010e7983 */ /* 0x000f280000300a00 */
[----:B------:R-:W2:-:S15]  /*6d230*/  LDL.LU.64 R12, [R1+0x7318] ;  /* 0x00731800010c7983 */ /* 0x000e9e0000300a00 */
[----:B------:R-:W-:-:S01]  /*6d240*/  NOP ;  /* 0x0000000000007918 */ /* 0x000fc20000000000 */
[----:B------:R-:W-:Y:S04]  /*6d250*/  STL.64 [R1+0x2270], R24 ;  /* 0x0022701801007387 */ /* 0x000fe80000100a00 */
[----:B------:R0:W-:Y:S04]  /*6d260*/  STL.64 [R1+0x2278], R26 ;  /* 0x0022781a01007387 */ /* 0x0001e80000100a00 */
[----:B0-----:R-:W3:Y:S01]  /*6d270*/  LDL.LU.64 R26, [R1+0x7310] ;  /* 0x00731000011a7983 */ /* 0x001ee20000300a00 */
[C---:B--2---:R-:W-:Y:S06]  /*6d280*/  HMMA.16816.F32 R44, R4.reuse, R12, R44 ;  /* 0x0000000c042c723c */ /* 0x044fec000000182c */
[----:B----4-:R-:W-:-:S15]  /*6d290*/  HMMA.16816.F32 R12, R4, R14, R52 ;  /* 0x0000000e040c723c */ /* 0x010fde0000001834 */
[----:B------:R-:W-:-:S02]  /*6d2a0*/  NOP ;  /* 0x0000000000007918 */ /* 0x000fc40000000000 */
[----:B------:R-:W-:Y:S04]  /*6d2b0*/  STL.64 [R1+0x2260], R44 ;  /* 0x0022602c01007387 */ /* 0x000fe80000100a00 */
[----:B------:R0:W-:Y:S04]  /*6d2c0*/  STL.64 [R1+0x2268], R46 ;  /* 0x0022682e01007387 */ /* 0x0001e80000100a00 */
[----:B0-----:R-:W2:Y:S04]  /*6d2d0*/  LDL.LU.64 R46, [R1+0x7308] ;  /* 0x00730800012e7983 */ /* 0x001ea80000300a00 */
[----:B------:R-:W4:Y:S04]  /*6d2e0*/  LDL.LU.64 R44, [R1+0x7300] ;  /* 0x00730000012c7983 */ /* 0x000f280000300a00 */
[----:B------:R-:W2:Y:S04]  /*6d2f0*/  LDL.LU.64 R54, [R1+0x72f8] ;  /* 0x0072f80001367983 */ /* 0x000ea80000300a00 */
[----:B------:R-:W2:Y:S01]  /*6d300*/  LDL.LU.64 R52, [R1+0x72f0] ;  /* 0x0072f00001347983 */ /* 0x000ea20000300a00 */
[C---:B---3--:R-:W-:Y:S03]  /*6d310*/  HMMA.16816.F32 R24, R4.reuse, R26, R32 ;  /* 0x0000001a0418723c */ /* 0x048fe60000001820 */
[----:B------:R0:W-:Y:S04]  /*6d320*/  STL.64 [R1+0x2250], R12 ;  /* 0x0022500c01007387 */ /* 0x0001e80000100a00 */
[----:B------:R1:W-:Y:S04]  /*6d330*/  STL.64 [R1+0x2258], R14 ;  /* 0x0022580e01007387 */ /* 0x0003e80000100a00 */
[----:B0-----:R-:W3:Y:S04]  /*6d340*/  LDL.LU.64 R12, [R1+0x21e0] ;  /* 0x0021e000010c7983 */ /* 0x001ee80000300a00 */
[----:B-1----:R-:W3:Y:S04]  /*6d350*/  LDL.LU.64 R14, [R1+0x21e8] ;  /* 0x0021e800010e7983 */ /* 0x002ee80000300a00 */
[----:B------:R-:W3:Y:S04]  /*6d360*/  LDL.LU.64 R34, [R1+0x72e8] ;  /* 0x0072e80001227983 */ /* 0x000ee80000300a00 */
[----:B------:R-:W3:Y:S04]  /*6d370*/  LDL.LU.64 R32, [R1+0x72e0] ;  /* 0x0072e00001207983 */ /* 0x000ee80000300a00 */
[----:B------:R-:W-:Y:S04]  /*6d380*/  STL.64 [R1+0x2240], R24 ;  /* 0x0022401801007387 */ /* 0x000fe80000100a00 */
[----:B------:R0:W-:Y:S04]  /*6d390*/  STL.64 [R1+0x2248], R26 ;  /* 0x0022481a01007387 */ /* 0x0001e80000100a00 */
[----:B0-----:R-:W3:Y:S04]  /*6d3a0*/  LDL.LU.64 R26, [R1+0x72d8] ;  /* 0x0072d800011a7983 */ /* 0x001ee80000300a00 */
[----:B------:R-:W3:Y:S01]  /*6d3b0*/  LDL.LU.64 R24, [R1+0x72d0] ;  /* 0x0072d00001187983 */ /* 0x000ee20000300a00 */
[----:B------:R-:W-:Y:S01]  /*6d3c0*/  IMAD.MOV.U32 R51, RZ, RZ, R0 ;  /* 0x000000ffff337224 */ /* 0x000fe200078e0000 */
[C---:B----4-:R-:W-:Y:S06]  /*6d3d0*/  HMMA.16816.F32 R20, R4.reuse, R44, R20 ;  /* 0x0000002c0414723c */ /* 0x050fec0000001814 */
[C---:B--2---:R-:W-:Y:S06]  /*6d3e0*/  HMMA.16816.F32 R44, R4.reuse, R46, R16 ;  /* 0x0000002e042c723c */ /* 0x044fec0000001810 */
[C---:B------:R-:W-:Y:S06]  /*6d3f0*/  HMMA.16816.F32 R36, R4.reuse, R52, R36 ;  /* 0x000000340424723c */ /* 0x040fec0000001824 */
[C---:B------:R-:W-:Y:S06]  /*6d400*/  HMMA.16816.F32 R8, R4.reuse, R54, R8 ;  /* 0x000000360408723c */ /* 0x040fec0000001808 */
[----:B------:R-:W-:Y:S01]  /*6d410*/  IMAD.MOV.U32 R0, RZ, RZ, R55 ;  /* 0x000000ffff007224 */ /* 0x000fe200078e0037 */
[----:B------:R-:W-:Y:S04]  /*6d420*/  STL.64 [R1+0x2230], R20 ;  /* 0x0022301401007387 */ /* 0x000fe80000100a00 */
[----:B------:R0:W-:Y:S04]  /*6d430*/  STL.64 [R1+0x2238], R22 ;  /* 0x0022381601007387 */ /* 0x0001e80000100a00 */
[----:B0-----:R-:W2:Y:S04]  /*6d440*/  LDL.LU.64 R22, [R1+0x72c8] ;  /* 0x0072c80001167983 */ /* 0x001ea80000300a00 */
[----:B------:R-:W4:Y:S04]  /*6d450*/  LDL.LU.64 R20, [R1+0x72c0] ;  /* 0x0072c00001147983 */ /* 0x000f280000300a00 */
[----:B------:R-:W2:Y:S04]  /*6d460*/  LDL.LU.64 R18, [R1+0x72b8] ;  /* 0x0072b80001127983 */ /* 0x000ea80000300a00 */
[----:B------:R-:W4:Y:S04]  /*6d470*/  LDL.LU.64 R16, [R1+0x72b0] ;  /* 0x0072b00001107983 */ /* 0x000f280000300a00 */
[----:B------:R-:W-:Y:S04]  /*6d480*/  STL.64 [R1+0x2220], R44 ;  /* 0x0022202c01007387 */ /* 0x000fe80000100a00 */
[----:B------:R-:W-:Y:S04]  /*6d490*/  STL.64 [R1+0x2228], R46 ;  /* 0x0022282e01007387 */ /* 0x000fe80000100a00 */
[----:B------:R0:W-:Y:S04]  /*6d4a0*/  STL.64 [R1+0x2210], R36 ;  /* 0x0022102401007387 */ /* 0x0001e80000100a00 */
[----:B------:R1:W-:Y:S04]  /*6d4b0*/  STL.64 [R1+0x2218], R38 ;  /* 0x0022182601007387 */ /* 0x0003e80000100a00 */
[----:B0-----:R-:W2:Y:S04]  /*6d4c0*/  LDL.LU.64 R36, [R1+0x21d0] ;  /* 0x0021d00001247983 */ /* 0x001ea80000300a00 */
[----:B------:R0:W-:Y:S04]  /*6d4d0*/  STL.64 [R1+0x2200], R8 ;  /* 0x0022000801007387 */ /* 0x0001e80000100a00 */
[----:B------:R3:W-:Y:S04]  /*6d4e0*/  STL.64 [R1+0x2208], R10 ;  /* 0x0022080a01007387 */ /* 0x0007e80000100a00 */
[----:B-1----:R-:W2:Y:S01]  /*6d4f0*/  LDL.LU.64 R38, [R1+0x21d8] ;  /* 0x0021d80001267983 */ /* 0x002ea20000300a00 */
[C---:B------:R-:W-:Y:S03]  /*6d500*/  HMMA.16816.F32 R44, R4.reuse, R56, R40 ;  /* 0x00000038042c723c */ /* 0x040fe60000001828 */
[----:B0-----:R-:W4:Y:S04]  /*6d510*/  LDL.LU.64 R8, [R1+0x21c0] ;  /* 0x0021c00001087983 */ /* 0x001f280000300a00 */
[----:B---3--:R-:W4:Y:S04]  /*6d520*/  LDL.LU.64 R10, [R1+0x21c8] ;  /* 0x0021c800010a7983 */ /* 0x008f280000300a00 */
[----:B------:R0:W-:Y:S04]  /*6d530*/  STL [R1+0x7160], R0 ;  /* 0x0071600001007387 */ /* 0x0001e80000100800 */
[----:B------:R-:W3:Y:S04]  /*6d540*/  LDL.LU.64 R40, [R1+0x21b0] ;  /* 0x0021b00001287983 */ /* 0x000ee80000300a00 */
[----:B------:R-:W3:Y:S01]  /*6d550*/  LDL.LU.64 R42, [R1+0x21b8] ;  /* 0x0021b800012a7983 */ /* 0x000ee20000300a00 */
[----:B------:R-:W-:Y:S03]  /*6d560*/  HMMA.16816.F32 R12, R4, R58, R12 ;  /* 0x0000003a040c723c */ /* 0x000fe6000000180c */
[----:B------:R1:W-:Y:S04]  /*6d570*/  STL.64 [R1+0x21f0], R44 ;  /* 0x0021f02c01007387 */ /* 0x0003e80000100a00 */
[----:B------:R1:W-:Y:S04]  /*6d580*/  STL.64 [R1+0x21f8], R46 ;  /* 0x0021f82e01007387 */ /* 0x0003e80000100a00 */
[----:B------:R-:W3:Y:S04]  /*6d590*/  LDL.LU.64 R52, [R1+0x21a0] ;  /* 0x0021a00001347983 */ /* 0x000ee80000300a00 */
[----:B------:R-:W3:Y:S04]  /*6d5a0*/  LDL.LU.64 R54, [R1+0x21a8] ;  /* 0x0021a80001367983 */ /* 0x000ee80000300a00 */
[----:B------:R-:W3:Y:S01]  /*6d5b0*/  LDL.LU.64 R56, [R1+0x2190] ;  /* 0x0021900001387983 */ /* 0x000ee20000300a00 */
[----:B0-----:R-:W-:-:S03]  /*6d5c0*/  IMAD.MOV.U32 R0, RZ, RZ, R59 ;  /* 0x000000ffff007224 */ /* 0x001fc600078e003b */
[----:B------:R0:W-:Y:S04]  /*6d5d0*/  STL.64 [R1+0x21e0], R12 ;  /* 0x0021e00c01007387 */ /* 0x0001e80000100a00 */
[----:B------:R0:W-:Y:S04]  /*6d5e0*/  STL.64 [R1+0x21e8], R14 ;  /* 0x0021e80e01007387 */ /* 0x0001e80000100a00 */
[----:B------:R-:W3:Y:S04]  /*6d5f0*/  LDL.LU.64 R58, [R1+0x2198] ;  /* 0x00219800013a7983 */ /* 0x000ee80000300a00 */
[----:B-1----:R-:W3:Y:S04]  /*6d600*/  LDL.LU.64 R44, [R1+0x2180] ;  /* 0x00218000012c7983 */ /* 0x002ee80000300a00 */
[----:B------:R-:W3:Y:S04]  /*6d610*/  LDL.LU.64 R46, [R1+0x2188] ;  /* 0x00218800012e7983 */ /* 0x000ee80000300a00 */
[----:B0-----:R-:W3:Y:S04]  /*6d620*/  LDL.LU.64 R12, [R1+0x2170] ;  /* 0x00217000010c7983 */ /* 0x001ee80000300a00 */
[----:B------:R-:W3:Y:S04]  /*6d630*/  LDL.LU.64 R14, [R1+0x2178] ;  /* 0x00217800010e7983 */ /* 0x000ee80000300a00 */
[----:B------:R0:W-:Y:S02]  /*6d640*/  STL [R1+0x7164], R0 ;  /* 0x0071640001007387 */ /* 0x0001e40000100800 */
[----:B0-----:R-:W-:Y:S01]  /*6d650*/  IMAD.MOV.U32 R0, RZ, RZ, R29 ;  /* 0x000000ffff007224 */ /* 0x001fe200078e001d */
[C---:B--2---:R-:W-:Y:S06]  /*6d660*/  HMMA.16816.F32 R36, R4.reuse, R48, R36 ;  /* 0x000000300424723c */ /* 0x044fec0000001824 */
[C---:B----4-:R-:W-:Y:S06]  /*6d670*/  HMMA.16816.F32 R8, R4.reuse, R28, R8 ;  /* 0x0000001c0408723c */ /* 0x050fec0000001808 */
[C---:B---3--:R-:W-:Y:S11]  /*6d680*/  HMMA.16816.F32 R28, R4.reuse, R30, R40 ;  /* 0x0000001e041c723c */ /* 0x048ff60000001828 */
[----:B------:R-:W-:Y:S04]  /*6d690*/  STL.64 [R1+0x21d0], R36 ;  /* 0x0021d02401007387 */ /* 0x000fe80000100a00 */
[----:B------:R0:W-:Y:S04]  /*6d6a0*/  STL.64 [R1+0x21d8], R38 ;  /* 0x0021d82601007387 */ /* 0x0001e80000100a00 */
[----:B0-----:R-:W2:Y:S04]  /*6d6b0*/  LDL.LU.64 R38, [R1+0x72a8] ;  /* 0x0072a80001267983 */ /* 0x001ea80000300a00 */
[----:B------:R-:W3:Y:S04]  /*6d6c0*/  LDL.LU.64 R36, [R1+0x72a0] ;  /* 0x0072a00001247983 */ /* 0x000ee80000300a00 */
[----:B------:R0:W-:Y:S04]  /*6d6d0*/  STL.64 [R1+0x21c0], R8 ;  /* 0x0021c00801007387 */ /* 0x0001e80000100a00 */
[----:B------:R1:W-:Y:S04]  /*6d6e0*/  STL.64 [R1+0x21c8], R10 ;  /* 0x0021c80a01007387 */ /* 0x0003e80000100a00 */
[----:B0-----:R-:W4:Y:S04]  /*6d6f0*/  LDL.LU.64 R8, [R1+0x2160] ;  /* 0x0021600001087983 */ /* 0x001f280000300a00 */
[----:B-1----:R-:W4:Y:S04]  /*6d700*/  LDL.LU.64 R10, [R1+0x2168] ;  /* 0x00216800010a7983 */ /* 0x002f280000300a00 */
[----:B------:R-:W-:Y:S04]  /*6d710*/  STL [R1+0x7168], R0 ;  /* 0x0071680001007387 */ /* 0x000fe80000100800 */
[----:B------:R-:W2:Y:S04]  /*6d720*/  LDL.LU.64 R42, [R1+0x7298] ;  /* 0x00729800012a7983 */ /* 0x000ea80000300a00 */
[----:B------:R-:W3:Y:S04]  /*6d730*/  LDL.LU.64 R40, [R1+0x7290] ;  /* 0x0072900001287983 */ /* 0x000ee80000300a00 */
[----:B------:R0:W-:Y:S04]  /*6d740*/  STL.64 [R1+0x21b0], R28 ;  /* 0x0021b01c01007387 */ /* 0x0001e80000100a00 */
[----:B------:R-:W-:Y:S04]  /*6d750*/  STL.64 [R1+0x21b8], R30 ;  /* 0x0021b81e01007387 */ /* 0x000fe80000100a00 */
[----:B0-----:R-:W4:Y:S01]  /*6d760*/  LDL.LU.64 R28, [R1+0x7288] ;  /* 0x00728800011c7983 */ /* 0x001f220000300a00 */
[C---:B------:R-:W-:Y:S06]  /*6d770*/  HMMA.16816.F32 R48, R4.reuse, R50, R56 ;  /* 0x000000320430723c */ /* 0x040fec0000001838 */
[----:B----4-:R-:W-:Y:S06]  /*6d780*/  HMMA.16816.F32 R52, R4, R28, R52 ;  /* 0x0000001c0434723c */ /* 0x010fec0000001834 */
[----:B------:R-:W-:-:S15]  /*6d790*/  IMAD.MOV.U32 R0, RZ, RZ, R29 ;  /* 0x000000ffff007224 */ /* 0x000fde00078e001d */
[----:B------:R-:W-:-:S02]  /*6d7a0*/  NOP ;  /* 0x0000000000007918 */ /* 0x000fc40000000000 */
[----:B------:R-:W-:Y:S04]  /*6d7b0*/  STL.64 [R1+0x21a0], R52 ;  /* 0x0021a03401007387 */ /* 0x000fe80000100a00 */
[----:B------:R0:W-:Y:S04]  /*6d7c0*/  STL.64 [R1+0x21a8], R54 ;  /* 0x0021a83601007387 */ /* 0x0001e80000100a00 */
[----:B0-----:R-:W4:Y:S04]  /*6d7d0*/  LDL.LU.64 R54, [R1+0x7280] ;  /* 0x0072800001367983 */ /* 0x001f280000300a00 */
[----:B------:R-:W2:Y:S04]  /*6d7e0*/  LDL.LU.64 R52, [R1+0x7278] ;  /* 0x0072780001347983 */ /* 0x000ea80000300a00 */
[----:B------:R-:W4:Y:S04]  /*6d7f0*/  LDL.LU.64 R28, [R1+0x2150] ;  /* 0x00215000011c7983 */ /* 0x000f280000300a00 */
[----:B------:R-:W4:Y:S04]  /*6d800*/  LDL.LU.64 R30, [R1+0x2158] ;  /* 0x00215800011e7983 */ /* 0x000f280000300a00 */
[----:B------:R-:W3:Y:S04]  /*6d810*/  LDL.LU.64 R58, [R1+0x7270] ;  /* 0x00727000013a7983 */ /* 0x000ee80000300a00 */
[----:B------:R-:W2:Y:S04]  /*6d820*/  LDL.LU.64 R56, [R1+0x7268] ;  /* 0x0072680001387983 */ /* 0x000ea80000300a00 */
[----:B------:R0:W-:Y:S04]  /*6d830*/  STL.64 [R1+0x2190], R48 ;  /* 0x0021903001007387 */ /* 0x0001e80000100a00 */
[----:B------:R1:W-:Y:S04]  /*6d840*/  STL.64 [R1+0x2198], R50 ;  /* 0x0021983201007387 */ /* 0x0003e80000100a00 */
[----:B0-----:R-:W4:Y:S04]  /*6d850*/  LDL.LU.64 R48, [R1+0x2140] ;  /* 0x0021400001307983 */ /* 0x001f280000300a00 */
[----:B-1----:R-:W4:Y:S01]  /*6d860*/  LDL.LU.64 R50, [R1+0x2148] ;  /* 0x0021480001327983 */ /* 0x002f220000300a00 */
[----:B------:R-:W-:-:S15]  /*6d870*/  HMMA.16816.F32 R44, R4, R60, R44 ;  /* 0x0000003c042c723c */ /* 0x000fde000000182c */
[----:B------:R-:W-:-:S08]  /*6d880*/  NOP ;  /* 0x0000000000007918 */ /* 0x000fd00000000000 */
[----:B------:R0:W-:Y:S04]  /*6d890*/  STL.64 [R1+0x2180], R44 ;  /* 0x0021802c01007387 */ /* 0x0001e80000100a00 */
[----:B------:R1:W-:Y:S04]  /*6d8a0*/  STL.64 [R1+0x2188], R46 ;  /* 0x0021882e01007387 */ /* 0x0003e80000100a00 */
[----:B0-----:R-:W4:Y:S04]  /*6d8b0*/  LDL.LU.64 R44, [R1+0x2130] ;  /* 0x00213000012c7983 */ /* 0x001f280000300a00 */
[----:B-1----:R-:W4:Y:S01]  /*6d8c0*/  LDL.LU.64 R46, [R1+0x2138] ;  /* 0x00213800012e7983 */ /* 0x002f220000300a00 */
[C---:B---3--:R-:W-:Y:S06]  /*6d8d0*/  HMMA.16816.F32 R12, R4.reuse, R58, R12 ;  /* 0x0000003a040c723c */ /* 0x048fec000000180c */
[C---:B--2---:R-:W-:Y:S06]  /*6d8e0*/  HMMA.16816.F32 R8, R4.reuse, R56, R8 ;  /* 0x000000380408723c */ /* 0x044fec0000001808 */
[C---:B----4-:R-:W-:Y:S06]  /*6d8f0*/  HMMA.16816.F32 R28, R4.reuse, R54, R28 ;  /* 0x00000036041c723c */ /* 0x050fec000000181c */
[C---:B------:R-:W-:Y:S05]  /*6d900*/  HMMA.16816.F32 R48, R4.reuse, R52, R48 ;  /* 0x000000340430723c */ /* 0x040fea0000001830 */
[----:B------:R0:W-:Y:S04]  /*6d910*/  STL.64 [R1+0x2170], R12 ;  /* 0x0021700c01007387 */ /* 0x0001e80000100a00 */
[----:B------:R1:W-:Y:S04]  /*6d920*/  STL.64 [R1+0x2178], R14 ;  /* 0x0021780e01007387 */ /* 0x0003e80000100a00 */
[----:B0-----:R-:W2:Y:S04]  /*6d930*/  LDL.LU.64 R12, [R1+0x2100] ;  /* 0x00210000010c7983 */ /* 0x001ea80000300a00 */
[----:B-1----:R-:W2:Y:S04]  /*6d940*/  LDL.LU.64 R14, [R1+0x2108] ;  /* 0x00210800010e7983 */ /* 0x002ea80000300a00 */
[----:B------:R0:W-:Y:S04]  /*6d950*/  STL.64 [R1+0x2160], R8 ;  /* 0x0021600801007387 */ /* 0x0001e80000100a00 */
[----:B------:R1:W-:Y:S04]  /*6d960*/  STL.64 [R1+0x2168], R10 ;  /* 0x0021680a01007387 */ /* 0x0003e80000100a00 */
[----:B0-----:R-:W3:Y:S04]  /*6d970*/  LDL.LU.64 R8, [R1+0x20f0] ;  /* 0x0020f00001087983 */ /* 0x001ee80000300a00 */
[----:B-1----:R-:W3:Y:S04]  /*6d980*/  LDL.LU.64 R10, [R1+0x20f8] ;  /* 0x0020f800010a7983 */ /* 0x002ee80000300a00 */
[----:B------:R-:W-:Y:S04]  /*6d990*/  STL.64 [R1+0x70b0], R58 ;  /* 0x0070b03a01007387 */ /* 0x000fe80000100a00 */
[----:B------:R0:W-:Y:S04]  /*6d9a0*/  STL.64 [R1+0x70a8], R56 ;  /* 0x0070a83801007387 */ /* 0x0001e80000100a00 */
[----:B0-----:R-:W4:Y:S04]  /*6d9b0*/  LDL.LU.64 R56, [R1+0x2110] ;  /* 0x0021100001387983 */ /* 0x001f280000300a00 */
[----:B------:R-:W4:Y:S04]  /*6d9c0*/  LDL.LU.64 R58, [R1+0x2118] ;  /* 0x00211800013a7983 */ /* 0x000f280000300a00 */
[----:B------:R0:W-:Y:S04]  /*6d9d0*/  STL.64 [R1+0x2150], R28 ;  /* 0x0021501c01007387 */ /* 0x0001e80000100a00 */
[----:B------:R1:W-:Y:S04]  /*6d9e0*/  STL.64 [R1+0x2158], R30 ;  /* 0x0021581e01007387 */ /* 0x0003e80000100a00 */
[----:B0-----:R-:W2:Y:S04]  /*6d9f0*/  LDL.LU.64 R28, [R1+0x20e0] ;  /* 0x0020e000011c7983 */ /* 0x001ea80000300a00 */
[----:B-1----:R-:W2:Y:S04]  /*6da00*/  LDL.LU.64 R30, [R1+0x20e8] ;  /* 0x0020e800011e7983 */ /* 0x002ea80000300a00 */
[----:B------:R-:W-:Y:S04]  /*6da10*/  STL.64 [R1+0x2140], R48 ;  /* 0x0021403001007387 */ /* 0x000fe80000100a00 */
[----:B------:R0:W-:Y:S04]  /*6da20*/  STL.64 [R1+0x2148], R50 ;  /* 0x0021483201007387 */ /* 0x0001e80000100a00 */
[----:B0-----:R-:W3:Y:S04]  /*6da30*/  LDL.LU.64 R50, [R1+0x7260] ;  /* 0x0072600001327983 */ /* 0x001ee80000300a00 */
[----:B------:R-:W4:Y:S04]  /*6da40*/  LDL.LU.64 R48, [R1+0x7258] ;  /* 0x0072580001307983 */ /* 0x000f280000300a00 */
[----:B------:R-:W-:Y:S04]  /*6da50*/  STL.64 [R1+0x70a0], R54 ;  /* 0x0070a03601007387 */ /* 0x000fe80000100a00 */
[----:B------:R0:W-:Y:S04]  /*6da60*/  STL.64 [R1+0x7098], R52 ;  /* 0x0070983401007387 */ /* 0x0001e80000100a00 */
[----:B0-----:R-:W4:Y:S04]  /*6da70*/  LDL.LU.64 R52, [R1+0x2120] ;  /* 0x0021200001347983 */ /* 0x001f280000300a00 */
[----:B------:R-:W4:Y:S01]  /*6da80*/  LDL.LU.64 R54, [R1+0x2128] ;  /* 0x0021280001367983 */ /* 0x000f220000300a00 */
[----:B---3--:R-:W-:-:S15]  /*6da90*/  HMMA.16816.F32 R44, R4, R50, R44 ;  /* 0x00000032042c723c */ /* 0x008fde000000182c */
[----:B------:R-:W-:-:S08]  /*6daa0*/  NOP ;  /* 0x0000000000007918 */ /* 0x000fd00000000000 */
[----:B------:R-:W-:Y:S04]  /*6dab0*/  STL.64 [R1+0x2130], R44 ;  /* 0x0021302c01007387 */ /* 0x000fe80000100a00 */
[----:B------:R0:W-:Y:S04]  /*6dac0*/  STL.64 [R1+0x2138], R46 ;  /* 0x0021382e01007387 */ /* 0x0001e80000100a00 */
[----:B0-----:R-:W3:Y:S04]  /*6dad0*/  LDL.LU.64 R46, [R1+0x7250] ;  /* 0x00725000012e7983 */ /* 0x001ee80000300a00 */
[----:B------:R-:W2:Y:S01]  /*6dae0*/  LDL.LU.64 R44, [R1+0x7248] ;  /* 0x00724800012c7983 */ /* 0x000ea20000300a00 */
[C---:B----4-:R-:W-:Y:S03]  /*6daf0*/  HMMA.16816.F32 R52, R4.reuse, R48, R52 ;  /* 0x000000300434723c */ /* 0x050fe60000001834 */
[----:B------:R-:W-:Y:S04]  /*6db00*/  STL.64 [R1+0x7080], R50 ;  /* 0x0070803201007387 */ /* 0x000fe80000100a00 */
[----:B------:R3:W-:Y:S01]  /*6db10*/  STL.64 [R1+0x7078], R48 ;  /* 0x0070783001007387 */ /* 0x0007e20000100a00 */
[----:B------:R-:W-:-:S15]  /*6db20*/  HMMA.16816.F32 R8, R4, R42, R8 ;  /* 0x0000002a0408723c */ /* 0x000fde0000001808 */
[----:B------:R-:W-:Y:S04]  /*6db30*/  STL.64 [R1+0x2120], R52 ;  /* 0x0021203401007387 */ /* 0x000fe80000100a00 */
[----:B------:R-:W-:Y:S01]  /*6db40*/  STL.64 [R1+0x2128], R54 ;  /* 0x0021283601007387 */ /* 0x000fe20000100a00 */
[C---:B---3--:R-:W-:Y:S06]  /*6db50*/  HMMA.16816.F32 R48, R4.reuse, R46, R56 ;  /* 0x0000002e0430723c */ /* 0x048fec0000001838 */
[----:B--2---:R-:W-:Y:S01]  /*6db60*/  HMMA.16816.F32 R12, R4, R44, R12 ;  /* 0x0000002c040c723c */ /* 0x004fe2000000180c */
[----:B------:R-:W-:-:S15]  /*6db70*/  STL.64 [R1+0x7060], R46 ;  /* 0x0070602e01007387 */ /* 0x000fde0000100a00 */
[----:B------:R-:W-:-:S01]  /*6db80*/  NOP ;  /* 0x0000000000007918 */ /* 0x000fc20000000000 */
[----:B------:R-:W-:Y:S04]  /*6db90*/  STL.64 [R1+0x2110], R48 ;  /* 0x0021103001007387 */ /* 0x000fe80000100a00 */
[----:B------:R-:W-:Y:S04]  /*6dba0*/  STL.64 [R1+0x2118], R50 ;  /* 0x0021183201007387 */ /* 0x000fe80000100a00 */
[----:B------:R-:W-:Y:S04]  /*6dbb0*/  STL.64 [R1+0x7058], R44 ;  /* 0x0070582c01007387 */ /* 0x000fe80000100a00 */
[----:B------:R0:W-:Y:S04]  /*6dbc0*/  STL.64 [R1+0x2100], R12 ;  /* 0x0021000c01007387 */ /* 0x0001e80000100a00 */
[----:B------:R1:W-:Y:S04]  /*6dbd0*/  STL.64 [R1+0x2108], R14 ;  /* 0x0021080e01007387 */ /* 0x0003e80000100a00 */
[----:B0-----:R-:W2:Y:S04]  /*6dbe0*/  LDL.LU.64 R12, [R1+0x20d0] ;  /* 0x0020d000010c7983 */ /* 0x001ea80000300a00 */
[----:B-1----:R-:W2:Y:S04]  /*6dbf0*/  LDL.LU.64 R14, [R1+0x20d8] ;  /* 0x0020d800010e7983 */ /* 0x002ea80000300a00 */
[----:B------:R0:W-:Y:S04]  /*6dc00*/  STL.64 [R1+0x20f0], R8 ;  /* 0x0020f00801007387 */ /* 0x0001e80000100a00 */
[----:B------:R1:W-:Y:S04]  /*6dc10*/  STL.64 [R1+0x20f8], R10 ;  /* 0x0020f80a01007387 */ /* 0x0003e80000100a00 */
[----:B0-----:R-:W3:Y:S04]  /*6dc20*/  LDL.LU.64 R8, [R1+0x20c0] ;  /* 0x0020c00001087983 */ /* 0x001ee80000300a00 */
[----:B-1----:R-:W3:Y:S01]  /*6dc30*/  LDL.LU.64 R10, [R1+0x20c8] ;  /* 0x0020c800010a7983 */ /* 0x002ee20000300a00 */
[----:B------:R-:W-:Y:S03]  /*6dc40*/  HMMA.16816.F32 R28, R4, R40, R28 ;  /* 0x00000028041c723c */ /* 0x000fe6000000181c */
[----:B------:R-:W4:Y:S04]  /*6dc50*/  LDL.LU.64 R52, [R1+0x20a0] ;  /* 0x0020a00001347983 */ /* 0x000f280000300a00 */
[----:B------:R-:W4:-:S15]  /*6dc60*/  LDL.LU.64 R54, [R1+0x20a8] ;  /* 0x0020a80001367983 */ /* 0x000f1e0000300a00 */
[----:B------:R-:W-:-:S01]  /*6dc70*/  NOP ;  /* 0x0000000000007918 */ /* 0x000fc20000000000 */
[----:B------:R0:W-:Y:S04]  /*6dc80*/  STL.64 [R1+0x20e0], R28 ;  /* 0x0020e01c01007387 */ /* 0x0001e80000100a00 */
[----:B------:R-:W-:Y:S04]  /*6dc90*/  STL.64 [R1+0x20e8], R30 ;  /* 0x0020e81e01007387 */ /* 0x000fe80000100a00 */
[----:B------:R-:W4:Y:S04]  /*6dca0*/  LDL.LU.64 R48, [R1+0x2090] ;  /* 0x0020900001307983 */ /* 0x000f280000300a00 */
[----:B------:R-:W4:Y:S04]  /*6dcb0*/  LDL.LU.64 R50, [R1+0x2098] ;  /* 0x0020980001327983 */ /* 0x000f280000300a00 */
[----:B------:R-:W4:Y:S04]  /*6dcc0*/  LDL.LU.64 R44, [R1+0x2080] ;  /* 0x00208000012c7983 */ /* 0x000f280000300a00 */
[----:B------:R-:W4:Y:S04]  /*6dcd0*/  LDL.LU.64 R46, [R1+0x2088] ;  /* 0x00208800012e7983 */ /* 0x000f280000300a00 */
[----:B------:R-:W4:Y:S04]  /*6dce0*/  LDL.LU R56, [R1+0x2798] ;  /* 0x0027980001387983 */ /* 0x000f280000300800 */
[----:B0-----:R-:W4:Y:S04]  /*6dcf0*/  LDL.LU R28, [R1+0x2794] ;  /* 0x00279400011c7983 */ /* 0x001f280000300800 */
[----:B------:R-:W4:Y:S04]  /*6dd00*/  LDL.LU R57, [R1+0x27a0] ;  /* 0x0027a00001397983 */ /* 0x000f280000300800 */
[----:B------:R-:W4:Y:S04]  /*6dd10*/  LDL.LU R29, [R1+0x279c] ;  /* 0x00279c00011d7983 */ /* 0x000f280000300800 */
[----:B------:R-:W-:Y:S04]  /*6dd20*/  STL.64 [R1+0x7070], R42 ;  /* 0x0070702a01007387 */ /* 0x000fe80000100a00 */
[----:B------:R0:W-:Y:S04]  /*6dd30*/  STL.64 [R1+0x7068], R40 ;  /* 0x0070682801007387 */ /* 0x0001e80000100a00 */
[----:B0-----:R-:W4:Y:S04]  /*6dd40*/  LDL.LU.64 R40, [R1+0x20b0] ;  /* 0x0020b00001287983 */ /* 0x001f280000300a00 */
[----:B------:R-:W4:Y:S01]  /*6dd50*/  LDL.LU.64 R42, [R1+0x20b8] ;  /* 0x0020b800012a7983 */ /* 0x000f220000300a00 */
[C---:B--2---:R-:W-:Y:S06]  /*6dd60*/  HMMA.16816.F32 R12, R4.reuse, R38, R12 ;  /* 0x00000026040c723c */ /* 0x044fec000000180c */
[----:B---3--:R-:W-:-:S15]  /*6dd70*/  HMMA.16816.F32 R8, R4, R36, R8 ;  /* 0x000000240408723c */ /* 0x008fde0000001808 */
[----:B------:R-:W-:-:S02]  /*6dd80*/  NOP ;  /* 0x0000000000007918 */ /* 0x000fc40000000000 */
[----:B------:R-:W-:Y:S04]  /*6dd90*/  STL.64 [R1+0x20d0], R12 ;  /* 0x0020d00c01007387 */ /* 0x000fe80000100a00 */
[----:B------:R0:W-:Y:S04]  /*6dda0*/  STL.64 [R1+0x20d8], R14 ;  /* 0x0020d80e01007387 */ /* 0x0001e80000100a00 */
[----:B0-----:R-:W2:Y:S04]  /*6ddb0*/  LDL.LU.64 R14, [R1+0x7240] ;  /* 0x00724000010e7983 */ /* 0x001ea80000300a00 */
[----:B------:R-:W3:Y:S04]  /*6ddc0*/  LDL.LU.64 R12, [R1+0x7238] ;  /* 0x00723800010c7983 */ /* 0x000ee80000300a00 */
[----:B------:R-:W-:Y:S04]  /*6ddd0*/  STL.64 [R1+0x20c0], R8 ;  /* 0x0020c00801007387 */ /* 0x000fe80000100a00 */
[----:B------:R0:W-:Y:S04]  /*6dde0*/  STL.64 [R1+0x20c8], R10 ;  /* 0x0020c80a01007387 */ /* 0x0001e80000100a00 */
[----:B0-----:R-:W2:Y:S04]  /*6ddf0*/  LDL.LU.64 R10, [R1+0x7230] ;  /* 0x00723000010a7983 */ /* 0x001ea80000300a00 */
[----:B------:R-:W3:Y:S04]  /*6de00*/  LDL.LU.64 R8, [R1+0x7228] ;  /* 0x0072280001087983 */ /* 0x000ee80000300a00 */
[----:B------:R-:W-:Y:S04]  /*6de10*/  STL.64 [R1+0x7090], R38 ;  /* 0x0070902601007387 */ /* 0x000fe80000100a00 */
[----:B------:R0:W-:Y:S04]  /*6de20*/  STL.64 [R1+0x7088], R36 ;  /* 0x0070882401007387 */ /* 0x0001e80000100a00 */
[----:B0-----:R-:W2:Y:S04]  /*6de30*/  LDL.LU.64 R36, [R1+0x2070] ;  /* 0x0020700001247983 */ /* 0x001ea80000300a00 */
[----:B------:R-:W2:Y:S01]  /*6de40*/  LDL.LU.64 R38, [R1+0x2078] ;  /* 0x0020780001267983 */ /* 0x000ea20000300a00 */
[----:B----4-:R-:W-:-:S15]  /*6de50*/  HMMA.16816.F32 R40, R4, R2, R40 ;  /* 0x000000020428723c */ /* 0x010fde0000001828 */
[----:B------:R-:W-:-:S08]  /*6de60*/  NOP ;  /* 0x0000000000007918 */ /* 0x000fd00000000000 */
[----:B------:R-:W-:Y:S04]  /*6de70*/  STL.64 [R1+0x20b0], R40 ;  /* 0x0020b02801007387 */ /* 0x000fe80000100a00 */
[----:B------:R2:W-:Y:S01]  /*6de80*/  STL.64 [R1+0x20b8], R42 ;  /* 0x0020b82a01007387 */ /* 0x0005e20000100a00 */
[C---:B---3--:R-:W-:Y:S06]  /*6de90*/  HMMA.16816.F32 R52, R4.reuse, R8, R52 ;  /* 0x000000080434723c */ /* 0x048fec0000001834 */
[----:B--2---:R-:W-:-:S15]  /*6dea0*/  HMMA.16816.F32 R40, R4, R10, R48 ;  /* 0x0000000a0428723c */ /* 0x004fde0000001830 */
[----:B------:R-:W-:-:S02]  /*6deb0*/  NOP ;  /* 0x0000000000007918 */ /* 0x000fc40000000000 */
[----:B------:R0:W-:Y:S04]  /*6dec0*/  STL.64 [R1+0x20a0], R52 ;  /* 0x0020a03401007387 */ /* 0x0001e80000100a00 */
[----:B------:R1:W-:Y:S04]  /*6ded0*/  STL.64 [R1+0x20a8], R54 ;  /* 0x0020a83601007387 */ /* 0x0003e80000100a00 */
[----:B0-----:R-:W2:Y:S04]  /*6dee0*/  LDL.LU.64 R52, [R1+0x2060] ;  /* 0x0020600001347983 */ /* 0x001ea80000300a00 */
[----:B-1----:R-:W2:Y:S04]  /*6def0*/  LDL.LU.64 R54, [R1+0x2068] ;  /* 0x0020680001367983 */ /* 0x002ea80000300a00 */
[----:B------:R-:W-:Y:S04]  /*6df00*/  STL.64 [R1+0x2090], R40 ;  /* 0x0020902801007387 */ /* 0x000fe80000100a00 */
[----:B------:R-:W-:Y:S04]  /*6df10*/  STL.64 [R1+0x2098], R42 ;  /* 0x0020982a01007387 */ /* 0x000fe80000100a00 */
[----:B------:R-:W3:Y:S04]  /*6df20*/  LDL.LU.64 R48, [R1+0x2050] ;  /* 0x0020500001307983 */ /* 0x000ee80000300a00 */
[----:B------:R-:W3:Y:S04]  /*6df30*/  LDL.LU.64 R50, [R1+0x2058] ;  /* 0x0020580001327983 */ /* 0x000ee80000300a00 */
[----:B------:R-:W-:Y:S04]  /*6df40*/  STL.64 [R1+0x70c0], R10 ;  /* 0x0070c00a01007387 */ /* 0x000fe80000100a00 */
[----:B------:R0:W-:Y:S02]  /*6df50*/  STL.64 [R1+0x70b8], R8 ;  /* 0x0070b80801007387 */ /* 0x0001e40000100a00 */
[----:B0-----:R-:W-:Y:S02]  /*6df60*/  HMMA.16816.F32 R8, R4, R12, R44 ;  /* 0x0000000c0408723c */ /* 0x001fe4000000182c */
[----:B------:R-:W4:Y:S04]  /*6df70*/  LDL.LU.64 R44, [R1+0x2040] ;  /* 0x00204000012c7983 */ /* 0x000f280000300a00 */
[----:B------:R-:W4:-:S15]  /*6df80*/  LDL.LU.64 R46, [R1+0x2048] ;  /* 0x00204800012e7983 */ /* 0x000f1e0000300a00 */
[----:B------:R-:W-:-:S02]  /*6df90*/  NOP ;  /* 0x0000000000007918 */ /* 0x000fc40000000000 */
[----:B------:R-:W-:Y:S04]  /*6dfa0*/  STL.64 [R1+0x2080], R8 ;  /* 0x0020800801007387 */ /* 0x000fe80000100a00 */
[----:B------:R0:W-:Y:S04]  /*6dfb0*/  STL.64 [R1+0x2088], R10 ;  /* 0x0020880a01007387 */ /* 0x0001e80000100a00 */
[----:B------:R-:W4:Y:S04]  /*6dfc0*/  LDL.LU.64 R40, [R1+0x2030] ;  /* 0x0020300001287983 */ /* 0x000f280000300a00 */
[----:B------:R-:W4:Y:S01]  /*6dfd0*/  LDL.LU.64 R42, [R1+0x2038] ;  /* 0x00203800012a7983 */ /* 0x000f220000300a00 */
[----:B0-----:R-:W-:Y:S03]  /*6dfe0*/  HMMA.16816.F32 R8, R4, R14, R36 ;  /* 0x0000000e0408723c */ /* 0x001fe60000001824 */
[----:B------:R-:W4:Y:S04]  /*6dff0*/  LDL.LU.64 R36, [R1+0x2020] ;  /* 0x0020200001247983 */ /* 0x000f280000300a00 */
[----:B------:R-:W4:-:S15]  /*6e000*/  LDL.LU.64 R38, [R1+0x2028] ;  /* 0x0020280001267983 */ /* 0x000f1e0000300a00 */
[----:B------:R-:W-:-:S01]  /*6e010*/  NOP ;  /* 0x0000000000007918 */ /* 0x000fc20000000000 */
[----:B------:R0:W-:Y:S04]  /*6e020*/  STL.64 [R1+0x2070], R8 ;  /* 0x0020700801007387 */ /* 0x0001e80000100a00 */
[----:B------:R1:W-:Y:S04]  /*6e030*/  STL.64 [R1+0x2078], R10 ;  /* 0x0020780a01007387 */ /* 0x0003e80000100a00 */
[----:B0-----:R-:W4:Y:S04]  /*6e040*/  LDL.LU.64 R8, [R1+0x2010] ;  /* 0x0020100001087983 */ /* 0x001f280000300a00 */
[----:B-1----:R-:W4:Y:S04]  /*6e050*/  LDL.LU.64 R10, [R1+0x2018] ;  /* 0x00201800010a7983 */ /* 0x002f280000300a00 */
[----:B------:R-:W4:Y:S04]  /*6e060*/  LDL.LU R58, [R1+0x27a8] ;  /* 0x0027a800013a7983 */ /* 0x000f280000300800 */
[----:B------:R-:W4:Y:S04]  /*6e070*/  LDL.LU R30, [R1+0x27a4] ;  /* 0x0027a400011e7983 */ /* 0x000f280000300800 */
[----:B------:R-:W-:Y:S04]  /*6e080*/  STL.64 [R1+0x70d0], R14 ;  /* 0x0070d00e01007387 */ /* 0x000fe80000100a00 */
[----:B------:R3:W-:Y:S04]  /*6e090*/  STL.64 [R1+0x70c8], R12 ;  /* 0x0070c80c01007387 */ /* 0x0007e80000100a00 */
[----:B------:R-:W4:Y:S01]  /*6e0a0*/  LDL.LU R59, [R1+0x27b0] ;  /* 0x0027b000013b7983 */ /* 0x000f220000300800 */
[C---:B--2---:R-:W-:Y:S06]  /*6e0b0*/  HMMA.16816.F32 R52, R4.reuse, R16, R52 ;  /* 0x000000100434723c */ /* 0x044fec0000001834 */
[----:B---3--:R-:W-:-:S15]  /*6e0c0*/  HMMA.16816.F32 R12, R4, R18, R48 ;  /* 0x00000012040c723c */ /* 0x008fde0000001830 */
[----:B------:R-:W-:-:S02]  /*6e0d0*/  NOP ;  /* 0x0000000000007918 */ /* 0x000fc40000000000 */
[----:B------:R-:W-:Y:S04]  /*6e0e0*/  STL.64 [R1+0x2060], R52 ;  /* 0x0020603401007387 */ /* 0x000fe80000100a00 */
[----:B------:R-:W-:Y:S04]  /*6e0f0*/  STL.64 [R1+0x2068], R54 ;  /* 0x0020683601007387 */ /* 0x000fe80000100a00 */
[----:B------:R-:W2:Y:S04]  /*6e100*/  LDL.LU R31, [R1+0x27ac] ;  /* 0x0027ac00011f7983 */ /* 0x000ea80000300800 */
[----:B------:R-:W-:Y:S04]  /*6e110*/  STL.64 [R1+0x2050], R12 ;  /* 0x0020500c01007387 */ /* 0x000fe80000100a00 */
[----:B------:R-:W-:Y:S04]  /*6e120*/  STL.64 [R1+0x2058], R14 ;  /* 0x0020580e01007387 */ /* 0x000fe80000100a00 */
[----:B------:R-:W-:Y:S04]  /*6e130*/  STL.64 [R1+0x7050], R18 ;  /* 0x0070501201007387 */ /* 0x000fe80000100a00 */
[----:B------:R4:W-:Y:S02]  /*6e140*/  STL.64 [R1+0x7048], R16 ;  /* 0x0070481001007387 */ /* 0x0009e40000100a00 */
[C---:B----4-:R-:W-:Y:S06]  /*6e150*/  HMMA.16816.F32 R16, R4.reuse, R20, R44 ;  /* 0x000000140410723c */ /* 0x050fec000000182c */
[C---:B------:R-:W-:Y:S06]  /*6e160*/  HMMA.16816.F32 R12, R4.reuse, R22, R40 ;  /* 0x00000016040c723c */ /* 0x040fec0000001828 */
[----:B------:R-:W-:Y:S11]  /*6e170*/  STL.64 [R1+0x70e0], R22 ;  /* 0x0070e01601007387 */ /* 0x000ff60000100a00 */
[----:B------:R-:W-:Y:S04]  /*6e180*/  STL.64 [R1+0x2040], R16 ;  /* 0x0020401001007387 */ /* 0x000fe80000100a00 */
[----:B------:R-:W-:Y:S04]  /*6e190*/  STL.64 [R1+0x2048], R18 ;  /* 0x0020481201007387 */ /* 0x000fe80000100a00 */
[----:B------:R-:W-:Y:S04]  /*6e1a0*/  STL.64 [R1+0x70d8], R20 ;  /* 0x0070d81401007387 */ /* 0x000fe80000100a00 */
[----:B------:R-:W-:Y:S04]  /*6e1b0*/  STL.64 [R1+0x2030], R12 ;  /* 0x0020300c01007387 */ /* 0x000fe80000100a00 */
[----:B------:R0:W-:Y:S02]  /*6e1c0*/  STL.64 [R1+0x2038], R14 ;  /* 0x0020380e01007387 */ /* 0x0001e40000100a00 */
[C---:B0-----:R-:W-:Y:S06]  /*6e1d0*/  HMMA.16816.F32 R12, R4.reuse, R24, R36 ;  /* 0x00000018040c723c */ /* 0x041fec0000001824 */
[----:B------:R-:W-:Y:S01]  /*6e1e0*/  HMMA.16816.F32 R8, R4, R26, R8 ;  /* 0x0000001a0408723c */ /* 0x000fe20000001808 */
[----:B------:R-:W-:-:S02]  /*6e1f0*/  IMAD.MOV.U32 R53, RZ, RZ, R34 ;  /* 0x000000ffff357224 */ /* 0x000fc400078e0022 */
[----:B------:R-:W-:-:S14]  /*6e200*/  IMAD.MOV.U32 R50, RZ, RZ, R32 ;  /* 0x000000ffff327224 */ /* 0x000fdc00078e0020 */
[----:B------:R0:W-:Y:S04]  /*6e210*/  STL.64 [R1+0x2020], R12 ;  /* 0x0020200c01007387 */ /* 0x0001e80000100a00 */
[----:B------:R1:W-:Y:S04]  /*6e220*/  STL.64 [R1+0x2028], R14 ;  /* 0x0020280e01007387 */ /* 0x0003e80000100a00 */
[----:B------:R-:W3:Y:S04]  /*6e230*/  LDL R52, [R1+0xd0] ;  /* 0x0000d00001347983 */ /* 0x000ee80000100800 */
[----:B------:R-:W-:Y:S04]  /*6e240*/  STL.64 [R1+0x2010], R8 ;  /* 0x0020100801007387 */ /* 0x000fe80000100a00 */
[----:B------:R-:W-:Y:S04]  /*6e250*/  STL.64 [R1+0x2018], R10 ;  /* 0x0020180a01007387 */ /* 0x000fe80000100a00 */
[----:B------:R-:W4:Y:S04]  /*6e260*/  LDL.LU R34, [R1+0x7224] ;  /* 0x0072240001227983 */ /* 0x000f280000300800 */
[----:B------:R-:W2:Y:S04]  /*6e270*/  LDL.LU R32, [R1+0x7220] ;  /* 0x0072200001207983 */ /* 0x000ea80000300800 */
[----:B------:R-:W3:Y:S01]  /*6e280*/  LDL R51, [R1+0xdc] ;  /* 0x0000dc0001337983 */ /* 0x000ee20000100800 */
[----:B------:R-:W-:-:S02]  /*6e290*/  IMAD.MOV.U32 R48, RZ, RZ, R33 ;  /* 0x000000ffff307224 */ /* 0x000fc400078e0021 */
[----:B------:R-:W-:Y:S01]  /*6e2a0*/  IMAD.MOV.U32 R49, RZ, RZ, R35 ;  /* 0x000000ffff317224 */ /* 0x000fe200078e0023 */
[----:B------:R-:W2:Y:S04]  /*6e2b0*/  LDL.LU R33, [R1+0x721c] ;  /* 0x00721c0001217983 */ /* 0x000ea80000300800 */
[----:B------:R-:W2:Y:S01]  /*6e2c0*/  LDL.LU R35, [R1+0x7218] ;  /* 0x0072180001237983 */ /* 0x000ea20000300800 */
[----:B----4-:R-:W-:-:S03]  /*6e2d0*/  IMAD.MOV.U32 R46, RZ, RZ, R34 ;  /* 0x000000ffff2e7224 */ /* 0x010fc600078e0022 */
[----:B---3--:R-:W-:Y:S04]  /*6e2e0*/  STL.64 [R1+0x7178], R50 ;  /* 0x0071783201007387 */ /* 0x008fe80000100a00 */
[----:B------:R-:W-:Y:S04]  /*6e2f0*/  STL.64 [R1+0x7170], R48 ;  /* 0x0071703001007387 */ /* 0x000fe80000100a00 */
[----:B------:R-:W3:Y:S01]  /*6e300*/  LDL.LU R34, [R1+0x7214] ;  /* 0x0072140001227983 */ /* 0x000ee20000300800 */
[----:B--2---:R-:W-:-:S03]  /*6e310*/  IMAD.MOV.U32 R47, RZ, RZ, R32 ;  /* 0x000000ffff2f7224 */ /* 0x004fc600078e0020 */
[----:B------:R-:W2:Y:S04]  /*6e320*/  LDL.LU R32, [R1+0x7210] ;  /* 0x0072100001207983 */ /* 0x000ea80000300800 */
[----:B------:R-:W4:Y:S01]  /*6e330*/  LDL.64 R54, [R1+0xc8] ;  /* 0x0000c80001367983 */ /* 0x000f220000100a00 */
[----:B------:R-:W-:Y:S02]  /*6e340*/  IMAD.MOV.U32 R44, RZ, RZ, R35 ;  /* 0x000000ffff2c7224 */ /* 0x000fe400078e0023 */
[----:B------:R-:W-:Y:S01]  /*6e350*/  IMAD.MOV.U32 R45, RZ, RZ, R33 ;  /* 0x000000ffff2d7224 */ /* 0x000fe200078e0021 */
[----:B----4-:R4:W-:Y:S04]  /*6e360*/  STL.64 [R1+0x7188], R54 ;  /* 0x0071883601007387 */ /* 0x0109e80000100a00 */
[----:B------:R4:W-:Y:S04]  /*6e370*/  STL.64 [R1+0x7180], R52 ;  /* 0x0071803401007387 */ /* 0x0009e80000100a00 */
[----:B------:R-:W-:Y:S04]  /*6e380*/  STL.64 [R1+0x70f0], R26 ;  /* 0x0070f01a01007387 */ /* 0x000fe80000100a00 */
[----:B------:R-:W-:Y:S04]  /*6e390*/  STL.64 [R1+0x70e8], R24 ;  /* 0x0070e81801007387 */ /* 0x000fe80000100a00 */
[----:B------:R-:W4:Y:S04]  /*6e3a0*/  LDL.LU.64 R16, [R1+0x2350] ;  /* 0x0023500001107983 */ /* 0x000f280000300a00 */
[----:B------:R-:W4:Y:S04]  /*6e3b0*/  LDL.LU.64 R18, [R1+0x2358] ;  /* 0x0023580001127983 */ /* 0x000f280000300a00 */
[----:B------:R-:W4:Y:S04]  /*6e3c0*/  LDL.LU R35, [R1+0x720c] ;  /* 0x00720c0001237983 */ /* 0x000f280000300800 */
[----:B------:R-:W4:Y:S04]  /*6e3d0*/  LDL.LU R33, [R1+0x7208] ;  /* 0x0072080001217983 */ /* 0x000f280000300800 */
[----:B------:R-:W-:Y:S04]  /*6e3e0*/  STL.64 [R1+0x7198], R46 ;  /* 0x0071982e01007387 */ /* 0x000fe80000100a00 */
[----:B------:R-:W-:Y:S04]  /*6e3f0*/  STL.64 [R1+0x7190], R44 ;  /* 0x0071902c01007387 */ /* 0x000fe80000100a00 */
[----:B0-----:R-:W4:Y:S04]  /*6e400*/  LDL.LU.64 R12, [R1+0x2340] ;  /* 0x00234000010c7983 */ /* 0x001f280000300a00 */
[----:B-1----:R-:W4:Y:S04]  /*6e410*/  LDL.LU.64 R14, [R1+0x2348] ;  /* 0x00234800010e7983 */ /* 0x002f280000300a00 */
[----:B------:R-:W4:Y:S01]  /*6e420*/  LDL R42, [R1+0xf8] ;  /* 0x0000f800012a7983 */ /* 0x000f220000100800 */
[----:B---3--:R-:W-:-:S03]  /*6e430*/  IMAD.MOV.U32 R43, RZ, RZ, R34 ;  /* 0x000000ffff2b7224 */ /* 0x008fc600078e0022 */
[----:B------:R-:W3:Y:S01]  /*6e440*/  LDL.LU R34, [R1+0x7204] ;  /* 0x0072040001227983 */ /* 0x000ee20000300800 */
[----:B--2---:R-:W-:Y:S02]  /*6e450*/  IMAD.MOV.U32 R41, RZ, RZ, R32 ;  /* 0x000000ffff297224 */ /* 0x004fe400078e0020 */
[----:B----4-:R-:W-:Y:S02]  /*6e460*/  IMAD.MOV.U32 R40, RZ, RZ, R35 ;  /* 0x000000ffff287224 */ /* 0x010fe400078e0023 */
[----:B------:R-:W2:Y:S04]  /*6e470*/  LDL.LU R35, [R1+0x7200] ;  /* 0x0072000001237983 */ /* 0x000ea80000300800 */
[----:B------:R-:W4:Y:S01]  /*6e480*/  LDL.LU R32, [R1+0x71fc] ;  /* 0x0071fc0001207983 */ /* 0x000f220000300800 */
[----:B------:R-:W-:-:S03]  /*6e490*/  IMAD.MOV.U32 R54, RZ, RZ, R33 ;  /* 0x000000ffff367224 */ /* 0x000fc600078e0021 */
[----:B------:R-:W-:Y:S04]  /*6e4a0*/  STL.64 [R1+0x71a8], R42 ;  /* 0x0071a82a01007387 */ /* 0x000fe80000100a00 */
[----:B------:R-:W-:Y:S04]  /*6e4b0*/  STL.64 [R1+0x71a0], R40 ;  /* 0x0071a02801007387 */ /* 0x000fe80000100a00 */
[----:B------:R-:W4:Y:S04]  /*6e4c0*/  LDL.LU R33, [R1+0x71f8] ;  /* 0x0071f80001217983 */ /* 0x000f280000300800 */
[----:B------:R-:W4:Y:S01]  /*6e4d0*/  LDL R55, [R1+0x10c] ;  /* 0x00010c0001377983 */ /* 0x000f220000100800 */
[----:B---3--:R-:W-:-:S03]  /*6e4e0*/  IMAD.MOV.U32 R52, RZ, RZ, R34 ;  /* 0x000000ffff347224 */ /* 0x008fc600078e0022 */
[----:B------:R-:W3:Y:S01]  /*6e4f0*/  LDL.LU R34, [R1+0x71f4] ;  /* 0x0071f40001227983 */ /* 0x000ee20000300800 */
[----:B--2---:R-:W-:-:S03]  /*6e500*/  IMAD.MOV.U32 R53, RZ, RZ, R35 ;  /* 0x000000ffff357224 */ /* 0x004fc600078e0023 */
[----:B------:R-:W2:Y:S01]  /*6e510*/  LDL.LU R35, [R1+0x71f0] ;  /* 0x0071f00001237983 */ /* 0x000ea20000300800 */
[----:B------:R-:W-:Y:S02]  /*6e520*/  IMAD R28, R28, 0x100, R56 ;  /* 0x000001001c1c7824 */ /* 0x000fe400078e0238 */
[----:B------:R-:W-:Y:S01]  /*6e530*/  IMAD R29, R29, 0x100, R57 ;  /* 0x000001001d1d7824 */ /* 0x000fe200078e0239 */
[----:B------:R-:W2:Y:S01]  /*6e540*/  LDL R56, [R1+0x118] ;  /* 0x0001180001387983 */ /* 0x000ea20000100800 */
[----:B----4-:R-:W-:Y:S02]  /*6e550*/  IMAD.MOV.U32 R57, RZ, RZ, R32 ;  /* 0x000000ffff397224 */ /* 0x010fe400078e0020 */
[----:B------:R-:W-:Y:S01]  /*6e560*/  IMAD.MOV.U32 R10, RZ, RZ, R33 ;  /* 0x000000ffff0a7224 */ /* 0x000fe200078e0021 */
[----:B------:R-:W4:Y:S04]  /*6e570*/  LDL.LU R32, [R1+0x71ec] ;  /* 0x0071ec0001207983 */ /* 0x000f280000300800 */
[----:B------:R-:W4:Y:S04]  /*6e580*/  LDL.LU R33, [R1+0x71e8] ;  /* 0x0071e80001217983 */ /* 0x000f280000300800 */
[----:B------:R-:W4:Y:S01]  /*6e590*/  LDL R11, [R1+0x124] ;  /* 0x00012400010b7983 */ /* 0x000f220000100800 */
[----:B---3--:R-:W-:-:S03]  /*6e5a0*/  IMAD.MOV.U32 R8, RZ, RZ, R34 ;  /* 0x000000ffff087224 */ /* 0x008fc600078e0022 */
[----:B------:R-:W3:Y:S01]  /*6e5b0*/  LDL.LU R34, [R1+0x71e4] ;  /* 0x0071e40001227983 */ /* 0x000ee20000300800 */
[----:B--2---:R-:W-:-:S03]  /*6e5c0*/  IMAD.MOV.U32 R9, RZ, RZ, R35 ;  /* 0x000000ffff097224 */ /* 0x004fc600078e0023 */
[----:B------:R-:W3:Y:S01]  /*6e5d0*/  LDL.LU R35, [R1+0x71e0] ;  /* 0x0071e00001237983 */ /* 0x000ee20000300800 */
[----:B----4-:R-:W-:Y:S01]  /*6e5e0*/  HMMA.16816.F32 R16, R4, R32, R16 ;  /* 0x000000200410723c */ /* 0x010fe20000001810 */
[----:B------:R-:W-:Y:S02]  /*6e5f0*/  IMAD R30, R30, 0x100, R58 ;  /* 0x000001001e1e7824 */ /* 0x000fe400078e023a */
[----:B------:R-:W-:Y:S01]  /*6e600*/  IMAD R31, R31, 0x100, R59 ;  /* 0x000001001f1f7824 */ /* 0x000fe200078e023b */
[----:B------:R-:W-:Y:S02]  /*6e610*/  STL.64 [R1+0x71b8], R54 ;  /* 0x0071b83601007387 */ /* 0x000fe40000100a00 */
[----:B------:R-:W-:Y:S02]  /*6e620*/  F2FP.F16.E4M3.UNPACK_B R30, R30 ;  /* 0x0000001eff1e723e */ /* 0x000fe400020006ff */
[----:B------:R-:W-:Y:S02]  /*6e630*/  F2FP.F16.E4M3.UNPACK_B R31, R31 ;  /* 0x0000001fff1f723e */ /* 0x000fe400020006ff */
[----:B------:R-:W-:-:S02]  /*6e640*/  F2FP.F16.E4M3.UNPACK_B R28, R28 ;  /* 0x0000001cff1c723e */ /* 0x000fc400020006ff */
[----:B------:R-:W-:Y:S01]  /*6e650*/  F2FP.F16.E4M3.UNPACK_B R29, R29 ;  /* 0x0000001dff1d723e */ /* 0x000fe200020006ff */
[----:B------:R-:W-:Y:S04]  /*6e660*/  STL.64 [R1+0x71b0], R52 ;  /* 0x0071b03401007387 */ /* 0x000fe80000100a00 */
[----:B------:R-:W-:Y:S06]  /*6e670*/  STL.64 [R1+0x71d8], R30 ;  /* 0x0071d81e01007387 */ /* 0x000fec0000100a00 */
[----:B------:R-:W-:Y:S04]  /*6e680*/  STL.64 [R1+0x2350], R16 ;  /* 0x0023501001007387 */ /* 0x000fe80000100a00 */
[----:B------:R-:W-:Y:S04]  /*6e690*/  STL.64 [R1+0x2358], R18 ;  /* 0x0023581201007387 */ /* 0x000fe80000100a00 */
[----:B------:R0:W-:Y:S04]  /*6e6a0*/  STL.64 [R1+0x71d0], R28 ;  /* 0x0071d01c01007387 */ /* 0x0001e80000100a00 */
[----:B0-----:R-:W2:Y:S04]  /*6e6b0*/  LDL.LU.64 R28, [R1+0x2000] ;  /* 0x00200000011c7983 */ /* 0x001ea80000300a00 */
[----:B------:R-:W2:Y:S01]  /*6e6c0*/  LDL.LU.64 R30, [R1+0x2008] ;  /* 0x00200800011e7983 */ /* 0x000ea20000300a00 */
[----:B---3--:R-:W-:-:S15]  /*6e6d0*/  HMMA.16816.F32 R12, R4, R34, R12 ;  /* 0x00000022040c723c */ /* 0x008fde000000180c */
[----:B------:R-:W-:-:S08]  /*6e6e0*/  NOP ;  /* 0x0000000000007918 */ /* 0x000fd00000000000 */
[----:B------:R-:W-:Y:S04]  /*6e6f0*/  STL.64 [R1+0x2340], R12 ;  /* 0x0023400c01007387 */ /* 0x000fe80000100a00 */
[----:B------:R-:W-:Y:S04]  /*6e700*/  STL.64 [R1+0x2348], R14 ;  /* 0x0023480e01007387 */ /* 0x000fe80000100a00 */
[----:B------:R-:W3:Y:S04]  /*6e710*/  LDL R58, [R1+0xc0] ;  /* 0x0000c000013a7983 */ /* 0x000ee80000100800 */
[----:B------:R-:W3:Y:S01]  /*6e720*/  LDL R59, [R1+0xc4] ;  /* 0x0000c400013b7983 */ /* 0x000ee20000100800 */
[----:B--2---:R-:W-:Y:S03]  /*6e730*/  HMMA.16816.F32 R4, R4, R8, R28 ;  /* 0x000000080404723c */ /* 0x004fe6000000181c */
[----:B---3--:R-:W-:Y:S04]  /*6e740*/  STL.64 [R1+0x71c8], R58 ;  /* 0x0071c83a01007387 */ /* 0x008fe80000100a00 */
[----:B------:R0:W-:Y:S04]  /*6e750*/  STL.64 [R1+0x71c0], R56 ;  /* 0x0071c03801007387 */ /* 0x0001e80000100a00 */
[----:B0-----:R-:W2:Y:S04]  /*6e760*/  LDL.LU.64 R56, [R1+0x1ff0] ;  /* 0x001ff00001387983 */ /* 0x001ea80000300a00 */
[----:B------:R-:W2:Y:S04]  /*6e770*/  LDL.LU.64 R58, [R1+0x1ff8] ;  /* 0x001ff800013a7983 */ /* 0x000ea80000300a00 */
[----:B------:R-:W3:Y:S04]  /*6e780*/  LDL.LU.64 R52, [R1+0x1fe0] ;  /* 0x001fe00001347983 */ /* 0x000ee80000300a00 */
[----:B------:R-:W3:Y:S04]  /*6e790*/  LDL.LU.64 R54, [R1+0x1fe8] ;  /* 0x001fe80001367983 */ /* 0x000ee80000300a00 */
        /* <DEDUP_REMOVED lines=16> */
[----:B------:R-:W-:Y:S04]  /*6e8a0*/  STL [R1+0x7044], R34 ;  /* 0x0070442201007387 */ /* 0x000fe80000100800 */
[----:B------:R-:W-:Y:S04]  /*6e8b0*/  STL [R1+0x7040], R35 ;  /* 0x0070402301007387 */ /* 0x000fe80000100800 */
[----:B------:R-:W2:Y:S04]  /*6e8c0*/  LDL.LU.64 R30, [R1+0x71d8] ;  /* 0x0071d800011e7983 */ /* 0x000ea80000300a00 */
[----:B------:R-:W2:Y:S04]  /*6e8d0*/  LDL.LU.64 R28, [R1+0x71d0] ;  /* 0x0071d000011c7983 */ /* 0x000ea80000300a00 */
[----:B------:R0:W-:Y:S04]  /*6e8e0*/  STL.64 [R1+0x2000], R4 ;  /* 0x0020000401007387 */ /* 0x0001e80000100a00 */
[----:B------:R1:W-:Y:S04]  /*6e8f0*/  STL.64 [R1+0x2008], R6 ;  /* 0x0020080601007387 */ /* 0x0003e80000100a00 */
[----:B0-----:R-:W4:Y:S04]  /*6e900*/  LDL.LU.64 R4, [R1+0x1fa0] ;  /* 0x001fa00001047983 */ /* 0x001f280000300a00 */
[----:B-1----:R-:W4:Y:S01]  /*6e910*/  LDL.LU.64 R6, [R1+0x1fa8] ;  /* 0x001fa80001067983 */ /* 0x002f220000300a00 */
[----:B--2---:R-:W-:Y:S03]  /*6e920*/  HMMA.16816.F32 R8, R28, R10, R56 ;  /* 0x0000000a1c08723c */ /* 0x004fe60000001838 */
[----:B------:R-:W2:Y:S04]  /*6e930*/  LDL.LU.64 R58, [R1+0x71c8] ;  /* 0x0071c800013a7983 */ /* 0x000ea80000300a00 */
[----:B------:R-:W3:-:S15]  /*6e940*/  LDL.LU.64 R56, [R1+0x71c0] ;  /* 0x0071c00001387983 */ /* 0x000ede0000300a00 */
[----:B------:R-:W-:-:S01]  /*6e950*/  NOP ;  /* 0x0000000000007918 */ /* 0x000fc20000000000 */
[----:B------:R0:W-:Y:S04]  /*6e960*/  STL.64 [R1+0x1ff0], R8 ;  /* 0x001ff00801007387 */ /* 0x0001e80000100a00 */
[----:B------:R1:W-:Y:S04]  /*6e970*/  STL.64 [R1+0x1ff8], R10 ;  /* 0x001ff80a01007387 */ /* 0x0003e80000100a00 */
[----:B0-----:R-:W2:Y:S04]  /*6e980*/  LDL.LU.64 R8, [R1+0x1f40] ;  /* 0x001f400001087983 */ /* 0x001ea80000300a00 */
[----:B-1----:R-:W2:Y:S01]  /*6e990*/  LDL.LU.64 R10, [R1+0x1f48] ;  /* 0x001f4800010a7983 */ /* 0x002ea20000300a00 */
[----:B---3--:R-:W-:-:S15]  /*6e9a0*/  HMMA.16816.F32 R52, R28, R56, R52 ;  /* 0x000000381c34723c */ /* 0x008fde0000001834 */
[----:B------:R-:W-:-:S08]  /*6e9b0*/  NOP ;  /* 0x0000000000007918 */ /* 0x000fd00000000000 */
[----:B------:R-:W-:Y:S04]  /*6e9c0*/  STL.64 [R1+0x1fe0], R52 ;  /* 0x001fe03401007387 */ /* 0x000fe80000100a00 */
[----:B------:R0:W-:Y:S04]  /*6e9d0*/  STL.64 [R1+0x1fe8], R54 ;  /* 0x001fe83601007387 */ /* 0x0001e80000100a00 */
[----:B0-----:R-:W3:Y:S04]  /*6e9e0*/  LDL.LU.64 R54, [R1+0x71b8] ;  /* 0x0071b80001367983 */ /* 0x001ee80000300a00 */
[----:B------:R-:W4:Y:S04]  /*6e9f0*/  LDL.LU.64 R52, [R1+0x71b0] ;  /* 0x0071b00001347983 */ /* 0x000f280000300a00 */
[----:B------:R-:W2:Y:S04]  /*6ea00*/  LDL R56, [R1+0xb8] ;  /* 0x0000b80001387983 */ /* 0x000ea80000100800 */
[----:B------:R-:W2:Y:S01]  /*6ea10*/  LDL R57, [R1+0xbc] ;  /* 0x0000bc0001397983 */ /* 0x000ea20000100800 */
[----:B----4-:R-:W-:-:S15]  /*6ea20*/  HMMA.16816.F32 R40, R28, R52, R40 ;  /* 0x000000341c28723c */ /* 0x010fde0000001828 */
[----:B------:R-:W-:-:S08]  /*6ea30*/  NOP ;  /* 0x0000000000007918 */ /* 0x000fd00000000000 */
[----:B------:R-:W-:Y:S04]  /*6ea40*/  STL.64 [R1+0x1fd0], R40 ;  /* 0x001fd02801007387 */ /* 0x000fe80000100a00 */
[----:B------:R0:W-:Y:S04]  /*6ea50*/  STL.64 [R1+0x1fd8], R42 ;  /* 0x001fd82a01007387 */ /* 0x0001e80000100a00 */
[----:B0-----:R-:W4:Y:S04]  /*6ea60*/  LDL.LU.64 R42, [R1+0x71a8] ;  /* 0x0071a800012a7983 */ /* 0x001f280000300a00 */
[----:B------:R-:W2:Y:S01]  /*6ea70*/  LDL.LU.64 R40, [R1+0x71a0] ;  /* 0x0071a00001287983 */ /* 0x000ea20000300a00 */
[----:B---3--:R-:W-:Y:S03]  /*6ea80*/  HMMA.16816.F32 R52, R28, R54, R44 ;  /* 0x000000361c34723c */ /* 0x008fe6000000182c */
[----:B------:R-:W3:Y:S04]  /*6ea90*/  LDL.LU.64 R46, [R1+0x7198] ;  /* 0x00719800012e7983 */ /* 0x000ee80000300a00 */
[----:B------:R-:W3:-:S15]  /*6eaa0*/  LDL.LU.64 R44, [R1+0x7190] ;  /* 0x00719000012c7983 */ /* 0x000ede0000300a00 */
[----:B------:R-:W-:-:S01]  /*6eab0*/  NOP ;  /* 0x0000000000007918 */ /* 0x000fc20000000000 */
[----:B------:R-:W-:Y:S04]  /*6eac0*/  STL.64 [R1+0x1fc0], R52 ;  /* 0x001fc03401007387 */ /* 0x000fe80000100a00 */
[----:B------:R0:W-:Y:S04]  /*6ead0*/  STL.64 [R1+0x1fc8], R54 ;  /* 0x001fc83601007387 */ /* 0x0001e80000100a00 */
[----:B0-----:R-:W3:Y:S04]  /*6eae0*/  LDL.LU.64 R54, [R1+0x7188] ;  /* 0x0071880001367983 */ /* 0x001ee80000300a00 */
[----:B------:R-:W3:Y:S01]  /*6eaf0*/  LDL.LU.64 R52, [R1+0x7180] ;  /* 0x0071800001347983 */ /* 0x000ee20000300a00 */
[----:B--2---:R-:W-:-:S15]  /*6eb00*/  HMMA.16816.F32 R48, R28, R40, R48 ;  /* 0x000000281c30723c */ /* 0x004fde0000001830 */
[----:B------:R-:W-:-:S08]  /*6eb10*/  NOP ;  /* 0x0000000000007918 */ /* 0x000fd00000000000 */
[----:B------:R-:W-:Y:S04]  /*6eb20*/  STL.64 [R1+0x1fb0], R48 ;  /* 0x001fb03001007387 */ /* 0x000fe80000100a00 */
[----:B------:R0:W-:Y:S04]  /*6eb30*/  STL.64 [R1+0x1fb8], R50 ;  /* 0x001fb83201007387 */ /* 0x0001e80000100a00 */
[----:B0-----:R-:W2:Y:S04]  /*6eb40*/  LDL.LU.64 R50, [R1+0x7178] ;  /* 0x0071780001327983 */ /* 0x001ea80000300a00 */
[----:B------:R-:W2:Y:S01]  /*6eb50*/  LDL.LU.64 R48, [R1+0x7170] ;  /* 0x0071700001307983 */ /* 0x000ea20000300a00 */
[C---:B----4-:R-:W-:Y:S06]  /*6eb60*/  HMMA.16816.F32 R4, R28.reuse, R42, R4 ;  /* 0x0000002a1c04723c */ /* 0x050fec0000001804 */
[C---:B---3--:R-:W-:Y:S06]  /*6eb70*/  HMMA.16816.F32 R36, R28.reuse, R44, R36 ;  /* 0x0000002c1c24723c */ /* 0x048fec0000001824 */
[C---:B------:R-:W-:Y:S06]  /*6eb80*/  HMMA.16816.F32 R24, R28.reuse, R46, R24 ;  /* 0x0000002e1c18723c */ /* 0x040fec0000001818 */
[C---:B------:R-:W-:Y:S06]  /*6eb90*/  HMMA.16816.F32 R12, R28.reuse, R52, R12 ;  /* 0x000000341c0c723c */ /* 0x040fec000000180c */
[----:B------:R-:W-:Y:S01]  /*6eba0*/  HMMA.16816.F32 R8, R28, R54, R8 ;  /* 0x000000361c08723c */ /* 0x000fe20000001808 */
[----:B------:R-:W-:Y:S04]  /*6ebb0*/  STL.64 [R1+0x1fa0], R4 ;  /* 0x001fa00401007387 */ /* 0x000fe80000100a00 */
[----:B------:R2:W-:Y:S04]  /*6ebc0*/  STL.64 [R1+0x1fa8], R6 ;  /* 0x001fa80601007387 */ /* 0x0005e80000100a00 */
[----:B------:R-:W-:Y:S04]  /*6ebd0*/  STL.64 [R1+0x1f90], R36 ;  /* 0x001f902401007387 */ /* 0x000fe80000100a00 */
[----:B------:R-:W-:Y:S04]  /*6ebe0*/  STL.64 [R1+0x1f98], R38 ;  /* 0x001f982601007387 */ /* 0x000fe80000100a00 */
[----:B------:R-:W-:Y:S04]  /*6ebf0*/  STL.64 [R1+0x1f80], R24 ;  /* 0x001f801801007387 */ /* 0x000fe80000100a00 */
[----:B------:R-:W-:Y:S01]  /*6ec00*/  STL.64 [R1+0x1f88], R26 ;  /* 0x001f881a01007387 */ /* 0x000fe20000100a00 */
[----:B------:R-:W-:-:S02]  /*6ec10*/  IMAD.MOV.U32 R34, RZ, RZ, R54 ;  /* 0x000000ffff227224 */ /* 0x000fc400078e0036 */
[----:B------:R-:W-:Y:S02]  /*6ec20*/  IMAD.MOV.U32 R35, RZ, RZ, R55 ;  /* 0x000000ffff237224 */ /* 0x000fe400078e0037 */
[----:B------:R-:W-:Y:S01]  /*6ec30*/  IMAD.MOV.U32 R55, RZ, RZ, R0 ;  /* 0x000000ffff377224 */ /* 0x000fe200078e0000 */
[C---:B--2---:R-:W-:Y:S06]  /*6ec40*/  HMMA.16816.F32 R4, R28.reuse, R48, R20 ;  /* 0x000000301c04723c */ /* 0x044fec0000001814 */
[----:B------:R-:W-:-:S15]  /*6ec50*/  HMMA.16816.F32 R16, R28, R50, R16 ;  /* 0x000000321c10723c */ /* 0x000fde0000001810 */
[----:B------:R-:W-:-:S02]  /*6ec60*/  NOP ;  /* 0x0000000000007918 */ /* 0x000fc40000000000 */
[----:B------:R0:W-:Y:S04]  /*6ec70*/  STL.64 [R1+0x1f70], R4 ;  /* 0x001f700401007387 */ /* 0x0001e80000100a00 */
[----:B------:R1:W-:Y:S04]  /*6ec80*/  STL.64 [R1+0x1f78], R6 ;  /* 0x001f780601007387 */ /* 0x0003e80000100a00 */
[----:B0-----:R-:W2:Y:S04]  /*6ec90*/  LDL.LU.64 R4, [R1+0x1f30] ;  /* 0x001f300001047983 */ /* 0x001ea80000300a00 */
[----:B------:R-:W-:Y:S04]  /*6eca0*/  STL.64 [R1+0x1f60], R16 ;  /* 0x001f601001007387 */ /* 0x000fe80000100a00 */
[----:B------:R-:W-:Y:S04]  /*6ecb0*/  STL.64 [R1+0x1f68], R18 ;  /* 0x001f681201007387 */ /* 0x000fe80000100a00 */
[----:B-1----:R-:W2:Y:S04]  /*6ecc0*/  LDL.LU.64 R6, [R1+0x1f38] ;  /* 0x001f380001067983 */ /* 0x002ea80000300a00 */
[----:B------:R0:W-:Y:S04]  /*6ecd0*/  STL.64 [R1+0x1f50], R12 ;  /* 0x001f500c01007387 */ /* 0x0001e80000100a00 */
[----:B------:R1:W-:Y:S04]  /*6ece0*/  STL.64 [R1+0x1f58], R14 ;  /* 0x001f580e01007387 */ /* 0x0003e80000100a00 */
[----:B------:R-:W3:Y:S04]  /*6ecf0*/  LDL R48, [R1+0xb0] ;  /* 0x0000b00001307983 */ /* 0x000ee80000100800 */
[----:B------:R-:W3:Y:S04]  /*6ed00*/  LDL R49, [R1+0xb4] ;  /* 0x0000b40001317983 */ /* 0x000ee80000100800 */
[----:B------:R-:W-:Y:S04]  /*6ed10*/  STL.64 [R1+0x1f40], R8 ;  /* 0x001f400801007387 */ /* 0x000fe80000100a00 */
[----:B------:R2:W-:Y:S04]  /*6ed20*/  STL.64 [R1+0x1f48], R10 ;  /* 0x001f480a01007387 */ /* 0x0005e80000100a00 */
[----:B0-----:R-:W4:Y:S04]  /*6ed30*/  LDL.LU.64 R12, [R1+0x1f20] ;  /* 0x001f2000010c7983 */ /* 0x001f280000300a00 */
[----:B-1----:R-:W4:Y:S04]  /*6ed40*/  LDL.LU.64 R14, [R1+0x1f28] ;  /* 0x001f2800010e7983 */ /* 0x002f280000300a00 */
[----:B------:R-:W-:Y:S04]  /*6ed50*/  STL.64 [R1+0x7100], R34 ;  /* 0x0071002201007387 */ /* 0x000fe80000100a00 */
[----:B------:R-:W-:Y:S04]  /*6ed60*/  STL.64 [R1+0x70f8], R32 ;  /* 0x0070f82001007387 */ /* 0x000fe80000100a00 */
[----:B------:R-:W3:Y:S04]  /*6ed70*/  LDL R54, [R1+0x8] ;  /* 0x0000080001367983 */ /* 0x000ee80000100800 */
[----:B------:R-:W3:Y:S04]  /*6ed80*/  LDL.LU R0, [R1+0x7168] ;  /* 0x0071680001007983 */ /* 0x000ee80000300800 */
[----:B------:R-:W3:Y:S04]  /*6ed90*/  LDL R52, [R1+0x10] ;  /* 0x0000100001347983 */ /* 0x000ee80000100800 */
[----:B------:R-:W3:Y:S01]  /*6eda0*/  LDL R53, [R1+0x14] ;  /* 0x0000140001357983 */ /* 0x000ee20000100800 */
[C---:B--2---:R-:W-:Y:S06]  /*6edb0*/  HMMA.16816.F32 R8, R28.reuse, R58, R4 ;  /* 0x0000003a1c08723c */ /* 0x044fec0000001804 */
[----:B----4-:R-:W-:Y:S01]  /*6edc0*/  HMMA.16816.F32 R12, R28, R56, R12 ;  /* 0x000000381c0c723c */ /* 0x010fe2000000180c */
[----:B---3--:R-:W-:Y:S04]  /*6edd0*/  STL.64 [R1+0x7110], R54 ;  /* 0x0071103601007387 */ /* 0x008fe80000100a00 */
[----:B------:R-:W-:Y:S04]  /*6ede0*/  STL.64 [R1+0x7108], R52 ;  /* 0x0071083401007387 */ /* 0x000fe80000100a00 */
[----:B------:R-:W2:Y:S04]  /*6edf0*/  LDL.64 R50, [R1] ;  /* 0x0000000001327983 */ /* 0x000ea80000100a00 */
[----:B------:R-:W3:Y:S04]  /*6ee00*/  LDL.LU.64 R4, [R1+0x1f10] ;  /* 0x001f100001047983 */ /* 0x000ee80000300a00 */
[----:B------:R-:W3:Y:S04]  /*6ee10*/  LDL.LU.64 R6, [R1+0x1f18] ;  /* 0x001f180001067983 */ /* 0x000ee80000300a00 */
[----:B------:R-:W-:Y:S04]  /*6ee20*/  STL.64 [R1+0x1f30], R8 ;  /* 0x001f300801007387 */ /* 0x000fe80000100a00 */
[----:B------:R0:W-:Y:S04]  /*6ee30*/  STL.64 [R1+0x1f38], R10 ;  /* 0x001f380a01007387 */ /* 0x0001e80000100a00 */
[----:B------:R-:W4:Y:S01]  /*6ee40*/  LDL R58, [R1+0x18] ;  /* 0x00001800013a7983 */ /* 0x000f220000100800 */
[----:B------:R-:W-:-:S03]  /*6ee50*/  IMAD.MOV.U32 R59, RZ, RZ, R0 ;  /* 0x000000ffff3b7224 */ /* 0x000fc600078e0000 */
[----:B------:R-:W2:Y:S04]  /*6ee60*/  LDL.LU R0, [R1+0x7164] ;  /* 0x0071640001007983 */ /* 0x000ea80000300800 */
[----:B------:R-:W2:Y:S04]  /*6ee70*/  LDL R56, [R1+0x20] ;  /* 0x0000200001387983 */ /* 0x000ea80000100800 */
[----:B0-----:R-:W2:Y:S04]  /*6ee80*/  LDL R10, [R1+0xa8] ;  /* 0x0000a800010a7983 */ /* 0x001ea80000100800 */
[----:B------:R-:W2:Y:S04]  /*6ee90*/  LDL R11, [R1+0xac] ;  /* 0x0000ac00010b7983 */ /* 0x000ea80000100800 */
[----:B------:R0:W-:Y:S04]  /*6eea0*/  STL.64 [R1+0x1f20], R12 ;  /* 0x001f200c01007387 */ /* 0x0001e80000100a00 */
[----:B------:R1:W-:Y:S04]  /*6eeb0*/  STL.64 [R1+0x1f28], R14 ;  /* 0x001f280e01007387 */ /* 0x0003e80000100a00 */
[----:B------:R-:W4:Y:S04]  /*6eec0*/  LDL R46, [R1+0x60] ;  /* 0x00006000012e7983 */ /* 0x000f280000100800 */
[----:B------:R-:W4:Y:S04]  /*6eed0*/  LDL R47, [R1+0x64] ;  /* 0x00006400012f7983 */ /* 0x000f280000100800 */
[----:B------:R-:W2:Y:S04]  /*6eee0*/  LDL R44, [R1+0x68] ;  /* 0x00006800012c7983 */ /* 0x000ea80000100800 */
[----:B------:R-:W2:Y:S04]  /*6eef0*/  LDL R45, [R1+0x6c] ;  /* 0x00006c00012d7983 */ /* 0x000ea80000100800 */
[----:B------:R-:W2:Y:S04]  /*6ef00*/  LDL R57, [R1+0x24] ;  /* 0x0000240001397983 */ /* 0x000ea80000100800 */
[----:B------:R-:W2:Y:S04]  /*6ef10*/  LDL R38, [R1+0xa0] ;  /* 0x0000a00001267983 */ /* 0x000ea80000100800 */
[----:B------:R-:W2:Y:S01]  /*6ef20*/  LDL R39, [R1+0xa4] ;  /* 0x0000a40001277983 */ /* 0x000ea20000100800 */
[----:B---3--:R-:W-:Y:S03]  /*6ef30*/  HMMA.16816.F32 R4, R28, R48, R4 ;  /* 0x000000301c04723c */ /* 0x008fe60000001804 */
[----:B----4-:R-:W-:Y:S04]  /*6ef40*/  STL.64 [R1+0x7158], R46 ;  /* 0x0071582e01007387 */ /* 0x010fe80000100a00 */
[----:B--2---:R-:W-:Y:S04]  /*6ef50*/  STL.64 [R1+0x7150], R44 ;  /* 0x0071502c01007387 */ /* 0x004fe80000100a00 */
[----:B------:R-:W-:Y:S04]  /*6ef60*/  STL.64 [R1+0x7120], R58 ;  /* 0x0071203a01007387 */ /* 0x000fe80000100a00 */
[----:B------:R-:W-:Y:S04]  /*6ef70*/  STL.64 [R1+0x7118], R56 ;  /* 0x0071183801007387 */ /* 0x000fe80000100a00 */
[----:B0-----:R-:W2:Y:S04]  /*6ef80*/  LDL.LU.64 R12, [R1+0x1f00] ;  /* 0x001f0000010c7983 */ /* 0x001ea80000300a00 */
[----:B-1----:R-:W2:Y:S04]  /*6ef90*/  LDL.LU.64 R14, [R1+0x1f08] ;  /* 0x001f0800010e7983 */ /* 0x002ea80000300a00 */
[----:B------:R0:W-:Y:S04]  /*6efa0*/  STL.64 [R1+0x1f10], R4 ;  /* 0x001f100401007387 */ /* 0x0001e80000100a00 */
[----:B------:R1:W-:Y:S04]  /*6efb0*/  STL.64 [R1+0x1f18], R6 ;  /* 0x001f180601007387 */ /* 0x0003e80000100a00 */
[----:B0-----:R-:W3:Y:S04]  /*6efc0*/  LDL.LU.64 R4, [R1+0x1ef0] ;  /* 0x001ef00001047983 */ /* 0x001ee80000300a00 */
[----:B-1----:R-:W3:Y:S04]  /*6efd0*/  LDL.LU.64 R6, [R1+0x1ef8] ;  /* 0x001ef80001067983 */ /* 0x002ee80000300a00 */
[----:B------:R-:W4:Y:S01]  /*6efe0*/  LDL R48, [R1+0x28] ;  /* 0x0000280001307983 */ /* 0x000f220000100800 */
[----:B------:R-:W-:-:S03]  /*6eff0*/  IMAD.MOV.U32 R49, RZ, RZ, R0 ;  /* 0x000000ffff317224 */ /* 0x000fc600078e0000 */
[----:B------:R-:W4:Y:S04]  /*6f000*/  LDL R42, [R1+0x70] ;  /* 0x00007000012a7983 */ /* 0x000f280000100800 */
[----:B------:R-:W4:Y:S04]  /*6f010*/  LDL R43, [R1+0x74] ;  /* 0x00007400012b7983 */ /* 0x000f280000100800 */
[----:B------:R-:W4:Y:S04]  /*6f020*/  LDL R40, [R1+0x78] ;  /* 0x0000780001287983 */ /* 0x000f280000100800 */
[----:B------:R-:W4:Y:S04]  /*6f030*/  LDL R41, [R1+0x7c] ;  /* 0x00007c0001297983 */ /* 0x000f280000100800 */
[----:B------:R-:W4:Y:S04]  /*6f040*/  LDL.LU R0, [R1+0x7160] ;  /* 0x0071600001007983 */ /* 0x000f280000300800 */
[----:B------:R-:W4:Y:S04]  /*6f050*/  LDL R36, [R1+0x80] ;  /* 0x0000800001247983 */ /* 0x000f280000100800 */
[----:B------:R-:W4:Y:S04]  /*6f060*/  LDL R37, [R1+0x84] ;  /* 0x0000840001257983 */ /* 0x000f280000100800 */
[----:B------:R-:W4:Y:S04]  /*6f070*/  LDL R54, [R1+0x88] ;  /* 0x0000880001367983 */ /* 0x000f280000100800 */
[----:B------:R-:W4:Y:S04]  /*6f080*/  LDL R55, [R1+0x8c] ;  /* 0x00008c0001377983 */ /* 0x000f280000100800 */
[----:B------:R-:W4:Y:S04]  /*6f090*/  LDL R52, [R1+0x90] ;  /* 0x0000900001347983 */ /* 0x000f280000100800 */
[----:B------:R-:W4:Y:S04]  /*6f0a0*/  LDL R53, [R1+0x94] ;  /* 0x0000940001357983 */ /* 0x000f280000100800 */
[----:B------:R-:W-:Y:S01]  /*6f0b0*/  STL.64 [R1+0x7130], R50 ;  /* 0x0071303201007387 */ /* 0x000fe20000100a00 */
[C---:B--2---:R-:W-:Y:S06]  /*6f0c0*/  HMMA.16816.F32 R8, R28.reuse, R10, R12 ;  /* 0x0000000a1c08723c */ /* 0x044fec000000180c */
[----:B---3--:R-:W-:Y:S01]  /*6f0d0*/  HMMA.16816.F32 R4, R28, R38, R4 ;  /* 0x000000261c04723c */ /* 0x008fe20000001804 */
[----:B----4-:R0:W-:Y:S04]  /*6f0e0*/  STL.64 [R1+0x7128], R48 ;  /* 0x0071283001007387 */ /* 0x0101e80000100a00 */
[----:B0-----:R-:W2:-:S12]  /*6f0f0*/  LDL R48, [R1+0x98] ;  /* 0x0000980001307983 */ /* 0x001e980000100800 */
[----:B------:R0:W-:Y:S04]  /*6f100*/  STL.64 [R1+0x1f00], R8 ;  /* 0x001f000801007387 */ /* 0x0001e80000100a00 */
[----:B------:R1:W-:Y:S04]  /*6f110*/  STL.64 [R1+0x1f08], R10 ;  /* 0x001f080a01007387 */ /* 0x0003e80000100a00 */
[----:B------:R-:W2:Y:S04]  /*6f120*/  LDL R49, [R1+0x9c] ;  /* 0x00009c0001317983 */ /* 0x000ea80000100800 */
[----:B------:R-:W3:Y:S04]  /*6f130*/  LDL R26, [R1+0x30] ;  /* 0x00003000011a7983 */ /* 0x000ee80000100800 */
[----:B------:R-:W3:Y:S04]  /*6f140*/  LDL R27, [R1+0x34] ;  /* 0x00003400011b7983 */ /* 0x000ee80000100800 */
[----:B------:R-:W4:Y:S04]  /*6f150*/  LDL R18, [R1+0x40] ;  /* 0x0000400001127983 */ /* 0x000f280000100800 */
[----:B------:R-:W4:Y:S04]  /*6f160*/  LDL R19, [R1+0x44] ;  /* 0x0000440001137983 */ /* 0x000f280000100800 */
[----:B------:R-:W2:Y:S04]  /*6f170*/  LDL.LU.64 R44, [R1+0x1ee0] ;  /* 0x001ee000012c7983 */ /* 0x000ea80000300a00 */
[----:B------:R-:W2:Y:S04]  /*6f180*/  LDL.LU.64 R46, [R1+0x1ee8] ;  /* 0x001ee800012e7983 */ /* 0x000ea80000300a00 */
[----:B------:R1:W-:Y:S04]  /*6f190*/  STL.64 [R1+0x1ef0], R4 ;  /* 0x001ef00401007387 */ /* 0x0003e80000100a00 */
[----:B------:R1:W-:Y:S04]  /*6f1a0*/  STL.64 [R1+0x1ef8], R6 ;  /* 0x001ef80601007387 */ /* 0x0003e80000100a00 */
[----:B------:R-:W3:Y:S04]  /*6f1b0*/  LDL R16, [R1+0x48] ;  /* 0x0000480001107983 */ /* 0x000ee80000100800 */
[----:B------:R-:W3:Y:S04]  /*6f1c0*/  LDL R17, [R1+0x4c] ;  /* 0x00004c0001117983 */ /* 0x000ee80000100800 */
        /* <DEDUP_REMOVED lines=8> */
[----:B0-----:R-:W2:Y:S04]  /*6f250*/  LDL.LU.64 R8, [R1+0x1e80] ;  /* 0x001e800001087983 */ /* 0x001ea80000300a00 */
[----:B-1----:R-:W2:Y:S04]  /*6f260*/  LDL.LU.64 R10, [R1+0x1e88] ;  /* 0x001e8800010a7983 */ /* 0x002ea80000300a00 */
[----:B------:R-:W2:Y:S04]  /*6f270*/  LDL.LU.64 R4, [R1+0x1e70] ;  /* 0x001e700001047983 */ /* 0x000ea80000300a00 */
[----:B------:R-:W2:Y:S04]  /*6f280*/  LDL.LU.64 R6, [R1+0x1e78] ;  /* 0x001e780001067983 */ /* 0x000ea80000300a00 */
[----:B----4-:R-:W-:Y:S04]  /*6f290*/  STL.64 [R1+0x7140], R18 ;  /* 0x0071401201007387 */ /* 0x010fe80000100a00 */
[----:B---3--:R0:W-:Y:S04]  /*6f2a0*/  STL.64 [R1+0x7138], R16 ;  /* 0x0071381001007387 */ /* 0x0081e80000100a00 */
[----:B0-----:R-:W3:Y:S04]  /*6f2b0*/  LDL.LU.64 R16, [R1+0x1ed0] ;  /* 0x001ed00001107983 */ /* 0x001ee80000300a00 */
[----:B------:R-:W3:Y:S04]  /*6f2c0*/  LDL.LU.64 R18, [R1+0x1ed8] ;  /* 0x001ed80001127983 */ /* 0x000ee80000300a00 */
[----:B------:R-:W4:Y:S04]  /*6f2d0*/  LDL R50, [R1+0x50] ;  /* 0x0000500001327983 */ /* 0x000f280000100800 */
[----:B------:R-:W4:Y:S01]  /*6f2e0*/  LDL R51, [R1+0x54] ;  /* 0x0000540001337983 */ /* 0x000f220000100800 */
[C---:B--2---:R-:W-:Y:S03]  /*6f2f0*/  HMMA.16816.F32 R32, R28.reuse, R36, R32 ;  /* 0x000000241c20723c */ /* 0x044fe60000001820 */
[----:B----4-:R0:W-:Y:S04]  /*6f300*/  STL.64 [R1+0x7148], R50 ;  /* 0x0071483201007387 */ /* 0x0101e80000100a00 */
[----:B------:R-:W2:Y:S04]  /*6f310*/  LDL R38, [R1+0x58] ;  /* 0x0000580001267983 */ /* 0x000ea80000100800 */
[----:B------:R-:W2:Y:S04]  /*6f320*/  LDL R39, [R1+0x5c] ;  /* 0x00005c0001277983 */ /* 0x000ea80000100800 */
[----:B------:R-:W4:Y:S01]  /*6f330*/  LDL R24, [R1+0x38] ;  /* 0x0000380001187983 */ /* 0x000f220000100800 */
[C---:B0-----:R-:W-:Y:S03]  /*6f340*/  HMMA.16816.F32 R48, R28.reuse, R48, R44 ;  /* 0x000000301c30723c */ /* 0x041fe6000000182c */
[----:B------:R-:W2:Y:S04]  /*6f350*/  LDL.LU.64 R46, [R1+0x7158] ;  /* 0x00715800012e7983 */ /* 0x000ea80000300a00 */
[----:B------:R-:W4:Y:S01]  /*6f360*/  LDL.LU.64 R44, [R1+0x7150] ;  /* 0x00715000012c7983 */ /* 0x000f220000300a00 */
[C---:B---3--:R-:W-:Y:S06]  /*6f370*/  HMMA.16816.F32 R16, R28.reuse, R52, R16 ;  /* 0x000000341c10723c */ /* 0x048fec0000001810 */
[C---:B------:R-:W-:Y:S09]  /*6f380*/  HMMA.16816.F32 R12, R28.reuse, R42, R12 ;  /* 0x0000002a1c0c723c */ /* 0x040ff2000000180c */
        /* <DEDUP_REMOVED lines=9> */
[----:B------:R-:W-:Y:S04]  /*6f420*/  STL.64 [R1+0x1eb0], R32 ;  /* 0x001eb02001007387 */ /* 0x000fe80000100a00 */
[----:B------:R-:W-:Y:S04]  /*6f430*/  STL.64 [R1+0x1eb8], R34 ;  /* 0x001eb82201007387 */ /* 0x000fe80000100a00 */
[----:B------:R3:W-:Y:S04]  /*6f440*/  STL.64 [R1+0x1ea0], R16 ;  /* 0x001ea01001007387 */ /* 0x0007e80000100a00 */
[----:B------:R3:W-:Y:S04]  /*6f450*/  STL.64 [R1+0x1ea8], R18 ;  /* 0x001ea81201007387 */ /* 0x0007e80000100a00 */
[----:B------:R-:W-:Y:S04]  /*6f460*/  STL.64 [R1+0x1e90], R12 ;  /* 0x001e900c01007387 */ /* 0x000fe80000100a00 */
[----:B------:R-:W-:Y:S04]  /*6f470*/  STL.64 [R1+0x1e98], R14 ;  /* 0x001e980e01007387 */ /* 0x000fe80000100a00 */
[----:B0-----:R-:W3:Y:S01]  /*6f480*/  LDL.LU.64 R48, [R1+0x1e60] ;  /* 0x001e600001307983 */ /* 0x001ee20000300a00 */
[----:B----4-:R-:W-:-:S15]  /*6f490*/  HMMA.16816.F32 R8, R28, R44, R8 ;  /* 0x0000002c1c08723c */ /* 0x010fde0000001808 */
[----:B------:R-:W-:-:S08]  /*6f4a0*/  NOP ;  /* 0x0000000000007918 */ /* 0x000fd00000000000 */
[----:B------:R-:W-:Y:S04]  /*6f4b0*/  STL.64 [R1+0x1e80], R8 ;  /* 0x001e800801007387 */ /* 0x000fe80000100a00 */
[----:B------:R-:W-:Y:S04]  /*6f4c0*/  STL.64 [R1+0x1e88], R10 ;  /* 0x001e880a01007387 */ /* 0x000fe80000100a00 */
[----:B-1----:R-:W4:Y:S01]  /*6f4d0*/  LDL.LU.64 R50, [R1+0x1e68] ;  /* 0x001e680001327983 */ /* 0x002f220000300a00 */
[----:B--2---:R-:W-:-:S15]  /*6f4e0*/  HMMA.16816.F32 R4, R28, R46, R4 ;  /* 0x0000002e1c04723c */ /* 0x004fde0000001804 */
[----:B------:R-:W-:-:S08]  /*6f4f0*/  NOP ;  /* 0x0000000000007918 */ /* 0x000fd00000000000 */
[----:B------:R0:W-:Y:S04]  /*6f500*/  STL.64 [R1+0x1e70], R4 ;  /* 0x001e700401007387 */ /* 0x0001e80000100a00 */
[----:B------:R1:W-:Y:S04]  /*6f510*/  STL.64 [R1+0x1e78], R6 ;  /* 0x001e780601007387 */ /* 0x0003e80000100a00 */
[----:B---3--:R-:W2:Y:S04]  /*6f520*/  LDL.LU.64 R16, [R1+0x1e50] ;  /* 0x001e500001107983 */ /* 0x008ea80000300a00 */
[----:B------:R-:W2:Y:S04]  /*6f530*/  LDL.LU.64 R18, [R1+0x1e58] ;  /* 0x001e580001127983 */ /* 0x000ea80000300a00 */
[----:B------:R-:W3:Y:S04]  /*6f540*/  LDL.LU.64 R56, [R1+0x1e40] ;  /* 0x001e400001387983 */ /* 0x000ee80000300a00 */
[----:B------:R-:W3:Y:S04]  /*6f550*/  LDL.LU.64 R58, [R1+0x1e48] ;  /* 0x001e4800013a7983 */ /* 0x000ee80000300a00 */
[----:B0-----:R-:W3:Y:S04]  /*6f560*/  LDL.LU.64 R4, [R1+0x1e30] ;  /* 0x001e300001047983 */ /* 0x001ee80000300a00 */
[----:B-1----:R-:W3:Y:S04]  /*6f570*/  LDL.LU.64 R6, [R1+0x1e38] ;  /* 0x001e380001067983 */ /* 0x002ee80000300a00 */
[----:B------:R-:W3:Y:S04]  /*6f580*/  LDL.LU.64 R52, [R1+0x1e20] ;  /* 0x001e200001347983 */ /* 0x000ee80000300a00 */
        /* <DEDUP_REMOVED lines=12> */
[----:B------:R-:W3:Y:S01]  /*6f650*/  LDL.LU.64 R42, [R1+0x1dc8] ;  /* 0x001dc800012a7983 */ /* 0x000ee20000300a00 */
[----:B----4-:R-:W-:Y:S03]  /*6f660*/  HMMA.16816.F32 R36, R28, R38, R48 ;  /* 0x000000261c24723c */ /* 0x010fe60000001830 */
[----:B------:R-:W2:-:S15]  /*6f670*/  LDL.LU.64 R50, [R1+0x7148] ;  /* 0x0071480001327983 */ /* 0x000e9e0000300a00 */
[----:B------:R-:W-:-:S05]  /*6f680*/  NOP ;  /* 0x0000000000007918 */ /* 0x000fca0000000000 */
[----:B------:R0:W-:Y:S04]  /*6f690*/  STL.64 [R1+0x1e60], R36 ;  /* 0x001e602401007387 */ /* 0x0001e80000100a00 */
[----:B------:R1:W-:Y:S04]  /*6f6a0*/  STL.64 [R1+0x1e68], R38 ;  /* 0x001e682601007387 */ /* 0x0003e80000100a00 */
[----:B0-----:R-:W4:Y:S04]  /*6f6b0*/  LDL.LU.64 R36, [R1+0x1db0] ;  /* 0x001db00001247983 */ /* 0x001f280000300a00 */
[----:B-1----:R-:W4:Y:S01]  /*6f6c0*/  LDL.LU.64 R38, [R1+0x1db8] ;  /* 0x001db80001267983 */ /* 0x002f220000300a00 */
[----:B--2---:R-:W-:Y:S03]  /*6f6d0*/  HMMA.16816.F32 R48, R28, R50, R16 ;  /* 0x000000321c30723c */ /* 0x004fe60000001810 */
[----:B------:R-:W2:Y:S04]  /*6f6e0*/  LDL.LU.64 R18, [R1+0x7140] ;  /* 0x0071400001127983 */ /* 0x000ea80000300a00 */
[----:B------:R-:W4:Y:S01]  /*6f6f0*/  LDL.LU.64 R16, [R1+0x7138] ;  /* 0x0071380001107983 */ /* 0x000f220000300a00 */
[----:B------:R-:W-:-:S07]  /*6f700*/  IMAD.MOV.U32 R25, RZ, RZ, R0 ;  /* 0x000000ffff197224 */ /* 0x000fce00078e0000 */
[C---:B---3--:R-:W-:Y:S08]  /*6f710*/  HMMA.16816.F32 R52, R28.reuse, R24, R52 ;  /* 0x000000181c34723c */ /* 0x048ff00000001834 */
[----:B------:R-:W-:Y:S04]  /*6f720*/  STL.64 [R1+0x1e50], R48 ;  /* 0x001e503001007387 */ /* 0x000fe80000100a00 */
[----:B------:R0:W-:Y:S04]  /*6f730*/  STL.64 [R1+0x1e58], R50 ;  /* 0x001e583201007387 */ /* 0x0001e80000100a00 */
[----:B0-----:R-:W3:Y:S04]  /*6f740*/  LDL.LU.64 R50, [R1+0x7130] ;  /* 0x0071300001327983 */ /* 0x001ee80000300a00 */
[----:B------:R-:W3:Y:S01]  /*6f750*/  LDL.LU.64 R48, [R1+0x7128] ;  /* 0x0071280001307983 */ /* 0x000ee20000300a00 */
[C---:B----4-:R-:W-:Y:S06]  /*6f760*/  HMMA.16816.F32 R56, R28.reuse, R16, R56 ;  /* 0x000000101c38723c */ /* 0x050fec0000001838 */
[----:B--2---:R-:W-:-:S15]  /*6f770*/  HMMA.16816.F32 R4, R28, R18, R4 ;  /* 0x000000121c04723c */ /* 0x004fde0000001804 */
[----:B------:R-:W-:-:S02]  /*6f780*/  NOP ;  /* 0x0000000000007918 */ /* 0x000fc40000000000 */
[----:B------:R-:W-:Y:S04]  /*6f790*/  STL.64 [R1+0x1e40], R56 ;  /* 0x001e403801007387 */ /* 0x000fe80000100a00 */
[----:B------:R0:W-:Y:S04]  /*6f7a0*/  STL.64 [R1+0x1e48], R58 ;  /* 0x001e483a01007387 */ /* 0x0001e80000100a00 */
[----:B0-----:R-:W2:Y:S04]  /*6f7b0*/  LDL.LU.64 R58, [R1+0x7120] ;  /* 0x00712000013a7983 */ /* 0x001ea80000300a00 */
[----:B------:R-:W4:Y:S04]  /*6f7c0*/  LDL.LU.64 R56, [R1+0x7118] ;  /* 0x0071180001387983 */ /* 0x000f280000300a00 */
[----:B------:R-:W2:Y:S04]  /*6f7d0*/  LDL.LU.64 R16, [R1+0x1da0] ;  /* 0x001da00001107983 */ /* 0x000ea80000300a00 */
[----:B------:R-:W2:Y:S04]  /*6f7e0*/  LDL.LU.64 R18, [R1+0x1da8] ;  /* 0x001da80001127983 */ /* 0x000ea80000300a00 */
[----:B------:R0:W-:Y:S04]  /*6f7f0*/  STL.64 [R1+0x1e30], R4 ;  /* 0x001e300401007387 */ /* 0x0001e80000100a00 */
[----:B------:R1:W-:Y:S04]  /*6f800*/  STL.64 [R1+0x1e38], R6 ;  /* 0x001e380601007387 */ /* 0x0003e80000100a00 */
[----:B0-----:R-:W2:Y:S04]  /*6f810*/  LDL.LU.64 R4, [R1+0x1d90] ;  /* 0x001d900001047983 */ /* 0x001ea80000300a00 */
[----:B-1----:R-:W2:Y:S04]  /*6f820*/  LDL.LU.64 R6, [R1+0x1d98] ;  /* 0x001d980001067983 */ /* 0x002ea80000300a00 */
[----:B------:R-:W-:Y:S04]  /*6f830*/  STL.64 [R1+0x1e20], R52 ;  /* 0x001e203401007387 */ /* 0x000fe80000100a00 */
[----:B------:R0:W-:Y:S04]  /*6f840*/  STL.64 [R1+0x1e28], R54 ;  /* 0x001e283601007387 */ /* 0x0001e80000100a00 */
[----:B0-----:R-:W2:Y:S04]  /*6f850*/  LDL.LU.64 R54, [R1+0x7110] ;  /* 0x0071100001367983 */ /* 0x001ea80000300a00 */
[----:B------:R-:W2:Y:S01]  /*6f860*/  LDL.LU.64 R52, [R1+0x7108] ;  /* 0x0071080001347983 */ /* 0x000ea20000300a00 */
[C---:B------:R-:W-:Y:S06]  /*6f870*/  HMMA.16816.F32 R24, R28.reuse, R26, R32 ;  /* 0x0000001a1c18723c */ /* 0x040fec0000001820 */
[----:B---3--:R-:W-:Y:S01]  /*6f880*/  HMMA.16816.F32 R20, R28, R48, R20 ;  /* 0x000000301c14723c */ /* 0x008fe20000001814 */
[----:B------:R-:W3:Y:S04]  /*6f890*/  LDL.LU.64 R34, [R1+0x7100] ;  /* 0x0071000001227983 */ /* 0x000ee80000300a00 */
[----:B------:R-:W3:-:S12]  /*6f8a0*/  LDL.LU.64 R32, [R1+0x70f8] ;  /* 0x0070f80001207983 */ /* 0x000ed80000300a00 */
[----:B------:R-:W-:Y:S04]  /*6f8b0*/  STL.64 [R1+0x1e10], R24 ;  /* 0x001e101801007387 */ /* 0x000fe80000100a00 */
[----:B------:R0:W-:Y:S04]  /*6f8c0*/  STL.64 [R1+0x1e18], R26 ;  /* 0x001e181a01007387 */ /* 0x0001e80000100a00 */
[----:B0-----:R-:W3:Y:S04]  /*6f8d0*/  LDL.LU.64 R26, [R1+0x70f0] ;  /* 0x0070f000011a7983 */ /* 0x001ee80000300a00 */
[----:B------:R-:W3:Y:S04]  /*6f8e0*/  LDL.LU.64 R24, [R1+0x70e8] ;  /* 0x0070e80001187983 */ /* 0x000ee80000300a00 */
[----:B------:R-:W-:Y:S04]  /*6f8f0*/  STL.64 [R1+0x1e00], R20 ;  /* 0x001e001401007387 */ /* 0x000fe80000100a00 */
[----:B------:R0:W-:Y:S04]  /*6f900*/  STL.64 [R1+0x1e08], R22 ;  /* 0x001e081601007387 */ /* 0x0001e80000100a00 */
[----:B0-----:R-:W3:Y:S04]  /*6f910*/  LDL.LU.64 R22, [R1+0x70e0] ;  /* 0x0070e00001167983 */ /* 0x001ee80000300a00 */
[----:B------:R-:W3:Y:S01]  /*6f920*/  LDL.LU.64 R20, [R1+0x70d8] ;  /* 0x0070d80001147983 */ /* 0x000ee20000300a00 */
[C---:B----4-:R-:W-:Y:S06]  /*6f930*/  HMMA.16816.F32 R12, R28.reuse, R56, R12 ;  /* 0x000000381c0c723c */ /* 0x050fec000000180c */
[C---:B--2---:R-:W-:Y:S06]  /*6f940*/  HMMA.16816.F32 R56, R28.reuse, R58, R8 ;  /* 0x0000003a1c38723c */ /* 0x044fec0000001808 */
[C---:B------:R-:W-:Y:S11]  /*6f950*/  HMMA.16816.F32 R44, R28.reuse, R52, R44 ;  /* 0x000000341c2c723c */ /* 0x040ff6000000182c */
[----:B------:R-:W-:Y:S04]  /*6f960*/  STL.64 [R1+0x1df0], R12 ;  /* 0x001df00c01007387 */ /* 0x000fe80000100a00 */
[----:B------:R0:W-:Y:S04]  /*6f970*/  STL.64 [R1+0x1df8], R14 ;  /* 0x001df80e01007387 */ /* 0x0001e80000100a00 */
[----:B0-----:R-:W2:Y:S04]  /*6f980*/  LDL.LU.64 R14, [R1+0x70d0] ;  /* 0x0070d000010e7983 */ /* 0x001ea80000300a00 */
[----:B------:R-:W4:Y:S04]  /*6f990*/  LDL.LU.64 R12, [R1+0x70c8] ;  /* 0x0070c800010c7983 */ /* 0x000f280000300a00 */
[----:B------:R-:W3:Y:S04]  /*6f9a0*/  LDL.LU.64 R10, [R1+0x70c0] ;  /* 0x0070c000010a7983 */ /* 0x000ee80000300a00 */
[----:B------:R-:W2:Y:S04]  /*6f9b0*/  LDL.LU.64 R8, [R1+0x70b8] ;  /* 0x0070b80001087983 */ /* 0x000ea80000300a00 */
[----:B------:R-:W-:Y:S04]  /*6f9c0*/  STL.64 [R1+0x1de0], R56 ;  /* 0x001de03801007387 */ /* 0x000fe80000100a00 */
[----:B------:R0:W-:Y:S01]  /*6f9d0*/  STL.64 [R1+0x1de8], R58 ;  /* 0x001de83a01007387 */ /* 0x0001e20000100a00 */
[C---:B------:R-:W-:Y:S03]  /*6f9e0*/  HMMA.16816.F32 R40, R28.reuse, R54, R40 ;  /* 0x000000361c28723c */ /* 0x040fe60000001828 */
[----:B0-----:R-:W4:Y:S04]  /*6f9f0*/  LDL.LU.64 R58, [R1+0x70b0] ;  /* 0x0070b000013a7983 */ /* 0x001f280000300a00 */
[----:B------:R-:W3:Y:S04]  /*6fa00*/  LDL.LU.64 R56, [R1+0x70a8] ;  /* 0x0070a80001387983 */ /* 0x000ee80000300a00 */
[----:B------:R-:W3:Y:S04]  /*6fa10*/  LDL.LU.64 R52, [R1+0x1d80] ;  /* 0x001d800001347983 */ /* 0x000ee80000300a00 */
[----:B------:R-:W-:Y:S04]  /*6fa20*/  STL.64 [R1+0x1dd0], R44 ;  /* 0x001dd02c01007387 */ /* 0x000fe80000100a00 */
[----:B------:R-:W-:Y:S04]  /*6fa30*/  STL.64 [R1+0x1dd8], R46 ;  /* 0x001dd82e01007387 */ /* 0x000fe80000100a00 */
[----:B------:R-:W3:Y:S04]  /*6fa40*/  LDL.LU.64 R54, [R1+0x1d88] ;  /* 0x001d880001367983 */ /* 0x000ee80000300a00 */
[----:B------:R-:W-:Y:S04]  /*6fa50*/  STL.64 [R1+0x1dc0], R40 ;  /* 0x001dc02801007387 */ /* 0x000fe80000100a00 */
[----:B------:R0:W-:Y:S01]  /*6fa60*/  STL.64 [R1+0x1dc8], R42 ;  /* 0x001dc82a01007387 */ /* 0x0001e20000100a00 */
[C---:B------:R-:W-:Y:S06]  /*6fa70*/  HMMA.16816.F32 R16, R28.reuse, R60, R16 ;  /* 0x0000003c1c10723c */ /* 0x040fec0000001810 */
[----:B0-----:R-:W-:Y:S01]  /*6fa80*/  HMMA.16816.F32 R40, R28, R50, R36 ;  /* 0x000000321c28723c */ /* 0x001fe20000001824 */
[----:B------:R-:W2:Y:S05]  /*6fa90*/  LDL.LU.64 R36, [R1+0x1d70] ;  /* 0x001d700001247983 */ /* 0x000eaa0000300a00 */
[----:B------:R-:W-:-:S15]  /*6faa0*/  IMAD.MOV.U32 R0, RZ, RZ, R51 ;  /* 0x000000ffff007224 */ /* 0x000fde00078e0033 */
[----:B------:R-:W-:-:S02]  /*6fab0*/  NOP ;  /* 0x0000000000007918 */ /* 0x000fc40000000000 */
[----:B------:R0:W-:Y:S04]  /*6fac0*/  STL.64 [R1+0x1db0], R40 ;  /* 0x001db02801007387 */ /* 0x0001e80000100a00 */
[----:B------:R1:W-:Y:S04]  /*6fad0*/  STL.64 [R1+0x1db8], R42 ;  /* 0x001db82a01007387 */ /* 0x0003e80000100a00 */
[----:B------:R-:W2:Y:S04]  /*6fae0*/  LDL.LU.64 R38, [R1+0x1d78] ;  /* 0x001d780001267983 */ /* 0x000ea80000300a00 */
[----:B------:R-:W2:Y:S04]  /*6faf0*/  LDL.LU.64 R48, [R1+0x1d60] ;  /* 0x001d600001307983 */ /* 0x000ea80000300a00 */
[----:B------:R-:W2:Y:S04]  /*6fb00*/  LDL.LU.64 R50, [R1+0x1d68] ;  /* 0x001d680001327983 */ /* 0x000ea80000300a00 */
[----:B0-----:R-:W2:Y:S04]  /*6fb10*/  LDL.LU.64 R40, [R1+0x1d50] ;  /* 0x001d500001287983 */ /* 0x001ea80000300a00 */
[----:B------:R0:W-:Y:S04]  /*6fb20*/  STL.64 [R1+0x1da0], R16 ;  /* 0x001da01001007387 */ /* 0x0001e80000100a00 */
[----:B------:R0:W-:Y:S04]  /*6fb30*/  STL.64 [R1+0x1da8], R18 ;  /* 0x001da81201007387 */ /* 0x0001e80000100a00 */
[----:B-1----:R-:W2:Y:S01]  /*6fb40*/  LDL.LU.64 R42, [R1+0x1d58] ;  /* 0x001d5800012a7983 */ /* 0x002ea20000300a00 */
[C---:B----4-:R-:W-:Y:S06]  /*6fb50*/  HMMA.16816.F32 R4, R28.reuse, R58, R4 ;  /* 0x0000003a1c04723c */ /* 0x050fec0000001804 */
[----:B---3--:R-:W-:-:S15]  /*6fb60*/  HMMA.16816.F32 R52, R28, R56, R52 ;  /* 0x000000381c34723c */ /* 0x008fde0000001834 */
[----:B------:R-:W-:-:S02]  /*6fb70*/  NOP ;  /* 0x0000000000007918 */ /* 0x000fc40000000000 */
[----:B------:R1:W-:Y:S04]  /*6fb80*/  STL.64 [R1+0x1d90], R4 ;  /* 0x001d900401007387 */ /* 0x0003e80000100a00 */
[----:B------:R3:W-:Y:S04]  /*6fb90*/  STL.64 [R1+0x1d98], R6 ;  /* 0x001d980601007387 */ /* 0x0007e80000100a00 */
[----:B------:R-:W4:Y:S04]  /*6fba0*/  LDL.LU.64 R44, [R1+0x1d40] ;  /* 0x001d4000012c7983 */ /* 0x000f280000300a00 */
[----:B------:R-:W4:Y:S04]  /*6fbb0*/  LDL.LU.64 R46, [R1+0x1d48] ;  /* 0x001d4800012e7983 */ /* 0x000f280000300a00 */
[----:B0-----:R-:W4:Y:S04]  /*6fbc0*/  LDL.LU.64 R16, [R1+0x1d10] ;  /* 0x001d100001107983 */ /* 0x001f280000300a00 */
[----:B------:R-:W4:Y:S04]  /*6fbd0*/  LDL.LU.64 R18, [R1+0x1d18] ;  /* 0x001d180001127983 */ /* 0x000f280000300a00 */
[----:B-1----:R-:W4:Y:S04]  /*6fbe0*/  LDL.LU.64 R4, [R1+0x1d00] ;  /* 0x001d000001047983 */ /* 0x002f280000300a00 */
[----:B---3--:R-:W3:Y:S04]  /*6fbf0*/  LDL.LU.64 R6, [R1+0x1d08] ;  /* 0x001d080001067983 */ /* 0x008ee80000300a00 */
[----:B------:R-:W-:Y:S04]  /*6fc00*/  STL.64 [R1+0x1d80], R52 ;  /* 0x001d803401007387 */ /* 0x000fe80000100a00 */
[----:B------:R0:W-:Y:S04]  /*6fc10*/  STL.64 [R1+0x1d88], R54 ;  /* 0x001d883601007387 */ /* 0x0001e80000100a00 */
[----:B0-----:R-:W2:Y:S04]  /*6fc20*/  LDL.LU.64 R54, [R1+0x70a0] ;  /* 0x0070a00001367983 */ /* 0x001ea80000300a00 */
[----:B------:R-:W4:Y:S04]  /*6fc30*/  LDL.LU.64 R52, [R1+0x7098] ;  /* 0x0070980001347983 */ /* 0x000f280000300a00 */
[----:B------:R-:W-:Y:S04]  /*6fc40*/  STL.64 [R1+0x6f20], R58 ;  /* 0x006f203a01007387 */ /* 0x000fe80000100a00 */
[----:B------:R0:W-:Y:S04]  /*6fc50*/  STL.64 [R1+0x6f18], R56 ;  /* 0x006f183801007387 */ /* 0x0001e80000100a00 */
[----:B0-----:R-:W3:Y:S04]  /*6fc60*/  LDL.LU.64 R56, [R1+0x1d20] ;  /* 0x001d200001387983 */ /* 0x001ee80000300a00 */
[----:B------:R-:W3:Y:S01]  /*6fc70*/  LDL.LU.64 R58, [R1+0x1d28] ;  /* 0x001d2800013a7983 */ /* 0x000ee20000300a00 */
[C---:B--2---:R-:W-:Y:S06]  /*6fc80*/  HMMA.16816.F32 R36, R28.reuse, R54, R36 ;  /* 0x000000361c24723c */ /* 0x044fec0000001824 */
[----:B----4-:R-:W-:-:S15]  /*6fc90*/  HMMA.16816.F32 R48, R28, R52, R48 ;  /* 0x000000341c30723c */ /* 0x010fde0000001830 */
[----:B------:R-:W-:-:S02]  /*6fca0*/  NOP ;  /* 0x0000000000007918 */ /* 0x000fc40000000000 */
[----:B------:R-:W-:Y:S04]  /*6fcb0*/  STL.64 [R1+0x1d70], R36 ;  /* 0x001d702401007387 */ /* 0x000fe80000100a00 */
[----:B------:R0:W-:Y:S04]  /*6fcc0*/  STL.64 [R1+0x1d78], R38 ;  /* 0x001d782601007387 */ /* 0x0001e80000100a00 */
[----:B0-----:R-:W2:Y:S04]  /*6fcd0*/  LDL.LU.64 R38, [R1+0x7090] ;  /* 0x0070900001267983 */ /* 0x001ea80000300a00 */
[----:B------:R-:W4:Y:S04]  /*6fce0*/  LDL.LU.64 R36, [R1+0x7088] ;  /* 0x0070880001247983 */ /* 0x000f280000300a00 */
[----:B------:R-:W-:Y:S04]  /*6fcf0*/  STL.64 [R1+0x1d60], R48 ;  /* 0x001d603001007387 */ /* 0x000fe80000100a00 */
[----:B------:R0:W-:Y:S04]  /*6fd00*/  STL.64 [R1+0x1d68], R50 ;  /* 0x001d683201007387 */ /* 0x0001e80000100a00 */
[----:B0-----:R-:W3:Y:S04]  /*6fd10*/  LDL.LU.64 R50, [R1+0x7080] ;  /* 0x0070800001327983 */ /* 0x001ee80000300a00 */
[----:B------:R-:W2:Y:S04]  /*6fd20*/  LDL.LU.64 R48, [R1+0x7078] ;  /* 0x0070780001307983 */ /* 0x000ea80000300a00 */
[----:B------:R-:W-:Y:S04]  /*6fd30*/  STL.64 [R1+0x6f10], R54 ;  /* 0x006f103601007387 */ /* 0x000fe80000100a00 */
[----:B------:R0:W-:Y:S04]  /*6fd40*/  STL.64 [R1+0x6f08], R52 ;  /* 0x006f083401007387 */ /* 0x0001e80000100a00 */
[----:B0-----:R-:W4:Y:S04]  /*6fd50*/  LDL.LU.64 R52, [R1+0x1d30] ;  /* 0x001d300001347983 */ /* 0x001f280000300a00 */
[----:B------:R-:W4:Y:S01]  /*6fd60*/  LDL.LU.64 R54, [R1+0x1d38] ;  /* 0x001d380001367983 */ /* 0x000f220000300a00 */
[C---:B---3--:R-:W-:Y:S06]  /*6fd70*/  HMMA.16816.F32 R40, R28.reuse, R50, R40 ;  /* 0x000000321c28723c */ /* 0x048fec0000001828 */
[----:B--2---:R-:W-:-:S15]  /*6fd80*/  HMMA.16816.F32 R44, R28, R48, R44 ;  /* 0x000000301c2c723c */ /* 0x004fde000000182c */
[----:B------:R-:W-:-:S02]  /*6fd90*/  NOP ;  /* 0x0000000000007918 */ /* 0x000fc40000000000 */
[----:B------:R-:W-:Y:S04]  /*6fda0*/  STL.64 [R1+0x1d50], R40 ;  /* 0x001d502801007387 */ /* 0x000fe80000100a00 */
[----:B------:R0:W-:Y:S04]  /*6fdb0*/  STL.64 [R1+0x1d58], R42 ;  /* 0x001d582a01007387 */ /* 0x0001e80000100a00 */
[----:B0-----:R-:W2:Y:S04]  /*6fdc0*/  LDL.LU.64 R42, [R1+0x7070] ;  /* 0x00707000012a7983 */ /* 0x001ea80000300a00 */
[----:B------:R-:W3:Y:S04]  /*6fdd0*/  LDL.LU.64 R40, [R1+0x7068] ;  /* 0x0070680001287983 */ /* 0x000ee80000300a00 */
[----:B------:R-:W-:Y:S04]  /*6fde0*/  STL.64 [R1+0x1d40], R44 ;  /* 0x001d402c01007387 */ /* 0x000fe80000100a00 */
[----:B------:R0:W-:Y:S04]  /*6fdf0*/  STL.64 [R1+0x1d48], R46 ;  /* 0x001d482e01007387 */ /* 0x0001e80000100a00 */
[----:B0-----:R-:W4:Y:S04]  /*6fe00*/  LDL.LU.64 R46, [R1+0x7060] ;  /* 0x00706000012e7983 */ /* 0x001f280000300a00 */
[----:B------:R-:W4:Y:S04]  /*6fe10*/  LDL.LU.64 R44, [R1+0x7058] ;  /* 0x00705800012c7983 */ /* 0x000f280000300a00 */
[----:B------:R-:W-:Y:S04]  /*6fe20*/  STL.64 [R1+0x6ef0], R50 ;  /* 0x006ef03201007387 */ /* 0x000fe80000100a00 */
[----:B------:R0:W-:Y:S01]  /*6fe30*/  STL.64 [R1+0x6ee8], R48 ;  /* 0x006ee83001007387 */ /* 0x0001e20000100a00 */
[C---:B--2---:R-:W-:Y:S06]  /*6fe40*/  HMMA.16816.F32 R16, R28.reuse, R42, R16 ;  /* 0x0000002a1c10723c */ /* 0x044fec0000001810 */
[C---:B---3--:R-:W-:Y:S06]  /*6fe50*/  HMMA.16816.F32 R4, R28.reuse, R40, R4 ;  /* 0x000000281c04723c */ /* 0x048fec0000001804 */
[C---:B----4-:R-:W-:Y:S06]  /*6fe60*/  HMMA.16816.F32 R52, R28.reuse, R46, R52 ;  /* 0x0000002e1c34723c */ /* 0x050fec0000001834 */
[----:B0-----:R-:W-:Y:S01]  /*6fe70*/  HMMA.16816.F32 R48, R28, R44, R56 ;  /* 0x0000002c1c30723c */ /* 0x001fe20000001838 */
[----:B------:R-:W-:-:S15]  /*6fe80*/  STL.64 [R1+0x6f00], R46 ;  /* 0x006f002e01007387 */ /* 0x000fde0000100a00 */
[----:B------:R-:W-:-:S01]  /*6fe90*/  NOP ;  /* 0x0000000000007918 */ /* 0x000fc20000000000 */
[----:B------:R0:W-:Y:S04]  /*6fea0*/  STL.64 [R1+0x1d30], R52 ;  /* 0x001d303401007387 */ /* 0x0001e80000100a00 */
[----:B------:R1:W-:Y:S04]  /*6feb0*/  STL.64 [R1+0x1d38], R54 ;  /* 0x001d383601007387 */ /* 0x0003e80000100a00 */
[----:B------:R-:W-:Y:S04]  /*6fec0*/  STL.64 [R1+0x6ef8], R44 ;  /* 0x006ef82c01007387 */ /* 0x000fe80000100a00 */
[----:B------:R2:W-:Y:S04]  /*6fed0*/  STL.64 [R1+0x1d20], R48 ;  /* 0x001d203001007387 */ /* 0x0005e80000100a00 */
[----:B------:R3:W-:Y:S04]  /*6fee0*/  STL.64 [R1+0x1d28], R50 ;  /* 0x001d283201007387 */ /* 0x0007e80000100a00 */
[----:B0-----:R-:W4:Y:S04]  /*6fef0*/  LDL.LU.64 R52, [R1+0x1ce0] ;  /* 0x001ce00001347983 */ /* 0x001f280000300a00 */
[----:B------:R0:W-:Y:S04]  /*6ff00*/  STL.64 [R1+0x1d10], R16 ;  /* 0x001d101001007387 */ /* 0x0001e80000100a00 */
[----:B------:R0:W-:Y:S04]  /*6ff10*/  STL.64 [R1+0x1d18], R18 ;  /* 0x001d181201007387 */ /* 0x0001e80000100a00 */
[----:B-1----:R-:W4:Y:S04]  /*6ff20*/  LDL.LU.64 R54, [R1+0x1ce8] ;  /* 0x001ce80001367983 */ /* 0x002f280000300a00 */
[----:B------:R1:W-:Y:S04]  /*6ff30*/  STL.64 [R1+0x1d00], R4 ;  /* 0x001d000401007387 */ /* 0x0003e80000100a00 */
[----:B------:R1:W-:Y:S04]  /*6ff40*/  STL.64 [R1+0x1d08], R6 ;  /* 0x001d080601007387 */ /* 0x0003e80000100a00 */
[----:B--2---:R-:W2:Y:S04]  /*6ff50*/  LDL.LU.64 R48, [R1+0x1cd0] ;  /* 0x001cd00001307983 */ /* 0x004ea80000300a00 */
[----:B---3--:R-:W2:Y:S04]  /*6ff60*/  LDL.LU.64 R50, [R1+0x1cd8] ;  /* 0x001cd80001327983 */ /* 0x008ea80000300a00 */
[----:B0-----:R-:W3:Y:S04]  /*6ff70*/  LDL.LU.64 R16, [R1+0x1cc0] ;  /* 0x001cc00001107983 */ /* 0x001ee80000300a00 */
[----:B------:R-:W3:Y:S04]  /*6ff80*/  LDL.LU.64 R18, [R1+0x1cc8] ;  /* 0x001cc80001127983 */ /* 0x000ee80000300a00 */
[----:B------:R-:W3:Y:S04]  /*6ff90*/  LDL.LU.64 R44, [R1+0x1cb0] ;  /* 0x001cb000012c7983 */ /* 0x000ee80000300a00 */
[----:B------:R-:W3:Y:S04]  /*6ffa0*/  LDL.LU.64 R46, [R1+0x1cb8] ;  /* 0x001cb800012e7983 */ /* 0x000ee80000300a00 */
[----:B------:R-:W3:Y:S04]  /*6ffb0*/  LDL.LU R56, [R1+0x27b8] ;  /* 0x0027b80001387983 */ /* 0x000ee80000300800 */
[----:B-1----:R-:W3:Y:S04]  /*6ffc0*/  LDL.LU R4, [R1+0x27b4] ;  /* 0x0027b40001047983 */ /* 0x002ee80000300800 */
[----:B------:R-:W3:Y:S04]  /*6ffd0*/  LDL.LU R57, [R1+0x27c0] ;  /* 0x0027c00001397983 */ /* 0x000ee80000300800 */
[----:B------:R-:W3:Y:S04]  /*6ffe0*/  LDL.LU R5, [R1+0x27bc] ;  /* 0x0027bc0001057983 */ /* 0x000ee80000300800 */
[----:B------:R-:W3:Y:S04]  /*6fff0*/  LDL.LU R58, [R1+0x27c8] ;  /* 0x0027c800013a7983 */ /* 0x000ee80000300800 */
[----:B------:R-:W3:Y:S04]  /*70000*/  LDL.LU R6, [R1+0x27c4] ;  /* 0x0027c40001067983 */ /* 0x000ee80000300800 */
[----:B------:R-:W3:Y:S04]  /*70010*/  LDL.LU R59, [R1+0x27d0] ;  /* 0x0027d000013b7983 */ /* 0x000ee80000300800 */
[----:B------:R-:W3:Y:S04]  /*70020*/  LDL.LU R7, [R1+0x27cc] ;  /* 0x0027cc0001077983 */ /* 0x000ee80000300800 */
[----:B------:R-:W-:Y:S04]  /*70030*/  STL.64 [R1+0x6f30], R42 ;  /* 0x006f302a01007387 */ /* 0x000fe80000100a00 */
[----:B------:R0:W-:Y:S04]  /*70040*/  STL.64 [R1+0x6f28], R40 ;  /* 0x006f282801007387 */ /* 0x0001e80000100a00 */
[----:B0-----:R-:W4:Y:S04]  /*70050*/  LDL.LU.64 R40, [R1+0x1cf0] ;  /* 0x001cf00001287983 */ /* 0x001f280000300a00 */
[----:B------:R-:W4:Y:S02]  /*70060*/  LDL.LU.64 R42, [R1+0x1cf8] ;  /* 0x001cf800012a7983 */ /* 0x000f240000300a00 */
[----:B----4-:R-:W-:-:S15]  /*70070*/  HMMA.16816.F32 R40, R28, R38, R40 ;  /* 0x000000261c28723c */ /* 0x010fde0000001828 */
[----:B------:R-:W-:-:S08]  /*70080*/  NOP ;  /* 0x0000000000007918 */ /* 0x000fd00000000000 */
[----:B------:R-:W-:Y:S04]  /*70090*/  STL.64 [R1+0x1cf0], R40 ;  /* 0x001cf02801007387 */ /* 0x000fe80000100a00 */
[----:B------:R0:W-:Y:S02]  /*700a0*/  STL.64 [R1+0x1cf8], R42 ;  /* 0x001cf82a01007387 */ /* 0x0001e40000100a00 */
[----:B0-----:R-:W-:Y:S02]  /*700b0*/  HMMA.16816.F32 R40, R28, R36, R52 ;  /* 0x000000241c28723c */ /* 0x001fe40000001834 */
[----:B------:R-:W-:Y:S04]  /*700c0*/  STL.64 [R1+0x6f40], R38 ;  /* 0x006f402601007387 */ /* 0x000fe80000100a00 */
[----:B------:R0:W-:-:S15]  /*700d0*/  STL.64 [R1+0x6f38], R36 ;  /* 0x006f382401007387 */ /* 0x0001de0000100a00 */
[----:B------:R-:W-:-:S02]  /*700e0*/  NOP ;  /* 0x0000000000007918 */ /* 0x000fc40000000000 */
[----:B------:R-:W-:Y:S04]  /*700f0*/  STL.64 [R1+0x1ce0], R40 ;  /* 0x001ce02801007387 */ /* 0x000fe80000100a00 */
[----:B------:R2:W-:Y:S04]  /*70100*/  STL.64 [R1+0x1ce8], R42 ;  /* 0x001ce82a01007387 */ /* 0x0005e80000100a00 */
[----:B0-----:R-:W4:Y:S04]  /*70110*/  LDL.LU.64 R36, [R1+0x1ca0] ;  /* 0x001ca00001247983 */ /* 0x001f280000300a00 */
[----:B------:R-:W4:Y:S01]  /*70120*/  LDL.LU.64 R38, [R1+0x1ca8] ;  /* 0x001ca80001267983 */ /* 0x000f220000300a00 */
[----:B--2---:R-:W-:-:S15]  /*70130*/  HMMA.16816.F32 R40, R28, R2, R48 ;  /* 0x000000021c28723c */ /* 0x004fde0000001830 */
[----:B------:R-:W-:-:S08]  /*70140*/  NOP ;  /* 0x0000000000007918 */ /* 0x000fd00000000000 */
[----:B------:R-:W-:Y:S04]  /*70150*/  STL.64 [R1+0x1cd0], R40 ;  /* 0x001cd02801007387 */ /* 0x000fe80000100a00 */
[----:B------:R3:W-:Y:S02]  /*70160*/  STL.64 [R1+0x1cd8], R42 ;  /* 0x001cd82a01007387 */ /* 0x0007e40000100a00 */
[----:B---3--:R-:W-:Y:S02]  /*70170*/  HMMA.16816.F32 R40, R28, R8, R16 ;  /* 0x000000081c28723c */ /* 0x008fe40000001810 */
[----:B------:R-:W2:Y:S04]  /*70180*/  LDL.LU.64 R16, [R1+0x1c90] ;  /* 0x001c900001107983 */ /* 0x000ea80000300a00 */
[----:B------:R-:W2:-:S15]  /*70190*/  LDL.LU.64 R18, [R1+0x1c98] ;  /* 0x001c980001127983 */ /* 0x000e9e0000300a00 */
[----:B------:R-:W-:-:S02]  /*701a0*/  NOP ;  /* 0x0000000000007918 */ /* 0x000fc40000000000 */
[----:B------:R-:W-:Y:S04]  /*701b0*/  STL.64 [R1+0x1cc0], R40 ;  /* 0x001cc02801007387 */ /* 0x000fe80000100a00 */
[----:B------:R0:W-:Y:S04]  /*701c0*/  STL.64 [R1+0x1cc8], R42 ;  /* 0x001cc82a01007387 */ /* 0x0001e80000100a00 */
[----:B------:R-:W3:Y:S04]  /*701d0*/  LDL.LU.64 R52, [R1+0x1c70] ;  /* 0x001c700001347983 */ /* 0x000ee80000300a00 */
[----:B------:R-:W3:Y:S04]  /*701e0*/  LDL.LU.64 R54, [R1+0x1c78] ;  /* 0x001c780001367983 */ /* 0x000ee80000300a00 */
[----:B------:R-:W3:Y:S04]  /*701f0*/  LDL.LU.64 R48, [R1+0x1c60] ;  /* 0x001c600001307983 */ /* 0x000ee80000300a00 */
[----:B------:R-:W3:Y:S01]  /*70200*/  LDL.LU.64 R50, [R1+0x1c68] ;  /* 0x001c680001327983 */ /* 0x000ee20000300a00 */
[----:B0-----:R-:W-:-:S15]  /*70210*/  HMMA.16816.F32 R40, R28, R10, R44 ;  /* 0x0000000a1c28723c */ /* 0x001fde000000182c */
[----:B------:R-:W-:-:S08]  /*70220*/  NOP ;  /* 0x0000000000007918 */ /* 0x000fd00000000000 */
[----:B------:R0:W-:Y:S04]  /*70230*/  STL.64 [R1+0x1cb0], R40 ;  /* 0x001cb02801007387 */ /* 0x0001e80000100a00 */
[----:B------:R1:W-:Y:S04]  /*70240*/  STL.64 [R1+0x1cb8], R42 ;  /* 0x001cb82a01007387 */ /* 0x0003e80000100a00 */
[----:B------:R-:W3:Y:S04]  /*70250*/  LDL.LU.64 R44, [R1+0x1c50] ;  /* 0x001c5000012c7983 */ /* 0x000ee80000300a00 */
[----:B------:R-:W3:Y:S04]  /*70260*/  LDL.LU.64 R46, [R1+0x1c58] ;  /* 0x001c5800012e7983 */ /* 0x000ee80000300a00 */
[----:B0-----:R-:W3:Y:S04]  /*70270*/  LDL.LU.64 R40, [R1+0x1c40] ;  /* 0x001c400001287983 */ /* 0x001ee80000300a00 */
[----:B-1----:R-:W3:Y:S04]  /*70280*/  LDL.LU.64 R42, [R1+0x1c48] ;  /* 0x001c4800012a7983 */ /* 0x002ee80000300a00 */
[----:B------:R-:W-:Y:S04]  /*70290*/  STL.64 [R1+0x6f50], R10 ;  /* 0x006f500a01007387 */ /* 0x000fe80000100a00 */
[----:B------:R0:W-:Y:S04]  /*702a0*/  STL.64 [R1+0x6f48], R8 ;  /* 0x006f480801007387 */ /* 0x0001e80000100a00 */
[----:B0-----:R-:W3:Y:S04]  /*702b0*/  LDL.LU.64 R8, [R1+0x1c80] ;  /* 0x001c800001087983 */ /* 0x001ee80000300a00 */
[----:B------:R-:W3:Y:S01]  /*702c0*/  LDL.LU.64 R10, [R1+0x1c88] ;  /* 0x001c8800010a7983 */ /* 0x000ee20000300a00 */
[----:B----4-:R-:W-:-:S15]  /*702d0*/  HMMA.16816.F32 R36, R28, R12, R36 ;  /* 0x0000000c1c24723c */ /* 0x010fde0000001824 */
[----:B------:R-:W-:-:S08]  /*702e0*/  NOP ;  /* 0x0000000000007918 */ /* 0x000fd00000000000 */
[----:B------:R0:W-:Y:S04]  /*702f0*/  STL.64 [R1+0x1ca0], R36 ;  /* 0x001ca02401007387 */ /* 0x0001e80000100a00 */
[----:B------:R1:W-:Y:S04]  /*70300*/  STL.64 [R1+0x1ca8], R38 ;  /* 0x001ca82601007387 */ /* 0x0003e80000100a00 */
[----:B0-----:R-:W4:Y:S04]  /*70310*/  LDL.LU.64 R36, [R1+0x1c30] ;  /* 0x001c300001247983 */ /* 0x001f280000300a00 */
[----:B-1----:R-:W4:Y:S01]  /*70320*/  LDL.LU.64 R38, [R1+0x1c38] ;  /* 0x001c380001267983 */ /* 0x002f220000300a00 */
[----:B--2---:R-:W-:-:S15]  /*70330*/  HMMA.16816.F32 R16, R28, R14, R16 ;  /* 0x0000000e1c10723c */ /* 0x004fde0000001810 */
[----:B------:R-:W-:-:S08]  /*70340*/  NOP ;  /* 0x0000000000007918 */ /* 0x000fd00000000000 */
[----:B------:R-:W-:Y:S04]  /*70350*/  STL.64 [R1+0x1c90], R16 ;  /* 0x001c901001007387 */ /* 0x000fe80000100a00 */
[----:B------:R0:W-:Y:S04]  /*70360*/  STL.64 [R1+0x1c98], R18 ;  /* 0x001c981201007387 */ /* 0x0001e80000100a00 */
[----:B0-----:R-:W2:Y:S04]  /*70370*/  LDL.LU.64 R18, [R1+0x7050] ;  /* 0x0070500001127983 */ /* 0x001ea80000300a00 */
[----:B------:R-:W3:Y:S04]  /*70380*/  LDL.LU.64 R16, [R1+0x7048] ;  /* 0x0070480001107983 */ /* 0x000ee80000300a00 */
[----:B------:R-:W-:Y:S04]  /*70390*/  STL.64 [R1+0x6f60], R14 ;  /* 0x006f600e01007387 */ /* 0x000fe80000100a00 */
[----:B------:R3:W-:Y:S02]  /*703a0*/  STL.64 [R1+0x6f58], R12 ;  /* 0x006f580c01007387 */ /* 0x0007e40000100a00 */
[C---:B---3--:R-:W-:Y:S06]  /*703b0*/  HMMA.16816.F32 R12, R28.reuse, R16, R8 ;  /* 0x000000101c0c723c */ /* 0x048fec0000001808 */
[C---:B--2---:R-:W-:Y:S06]  /*703c0*/  HMMA.16816.F32 R8, R28.reuse, R18, R52 ;  /* 0x000000121c08723c */ /* 0x044fec0000001834 */
[----:B------:R-:W-:Y:S11]  /*703d0*/  STL.64 [R1+0x6ed8], R18 ;  /* 0x006ed81201007387 */ /* 0x000ff60000100a00 */
[----:B------:R-:W-:Y:S04]  /*703e0*/  STL.64 [R1+0x1c80], R12 ;  /* 0x001c800c01007387 */ /* 0x000fe80000100a00 */
[----:B------:R-:W-:Y:S04]  /*703f0*/  STL.64 [R1+0x1c88], R14 ;  /* 0x001c880e01007387 */ /* 0x000fe80000100a00 */
[----:B------:R-:W-:Y:S04]  /*70400*/  STL.64 [R1+0x6ed0], R16 ;  /* 0x006ed01001007387 */ /* 0x000fe80000100a00 */
[----:B------:R0:W-:Y:S04]  /*70410*/  STL.64 [R1+0x1c70], R8 ;  /* 0x001c700801007387 */ /* 0x0001e80000100a00 */
[----:B------:R1:W-:Y:S04]  /*70420*/  STL.64 [R1+0x1c78], R10 ;  /* 0x001c780a01007387 */ /* 0x0003e80000100a00 */
[----:B0-----:R-:W2:Y:S04]  /*70430*/  LDL.LU.64 R8, [R1+0x2330] ;  /* 0x0023300001087983 */ /* 0x001ea80000300a00 */
[----:B-1----:R-:W2:Y:S01]  /*70440*/  LDL.LU.64 R10, [R1+0x2338] ;  /* 0x00233800010a7983 */ /* 0x002ea20000300a00 */
[C---:B------:R-:W-:Y:S06]  /*70450*/  HMMA.16816.F32 R12, R28.reuse, R20, R48 ;  /* 0x000000141c0c723c */ /* 0x040fec0000001830 */
[----:B------:R-:W-:-:S15]  /*70460*/  HMMA.16816.F32 R16, R28, R22, R44 ;  /* 0x000000161c10723c */ /* 0x000fde000000182c */
[----:B------:R-:W-:-:S02]  /*70470*/  NOP ;  /* 0x0000000000007918 */ /* 0x000fc40000000000 */
[----:B------:R-:W-:Y:S04]  /*70480*/  STL.64 [R1+0x1c60], R12 ;  /* 0x001c600c01007387 */ /* 0x000fe80000100a00 */
[----:B------:R0:W-:Y:S02]  /*70490*/  STL.64 [R1+0x1c68], R14 ;  /* 0x001c680e01007387 */ /* 0x0001e40000100a00 */
[C---:B0-----:R-:W-:Y:S02]  /*704a0*/  HMMA.16816.F32 R12, R28.reuse, R24, R40 ;  /* 0x000000181c0c723c */ /* 0x041fe40000001828 */
[----:B------:R-:W-:Y:S04]  /*704b0*/  STL [R1+0x6ee4], R20 ;  /* 0x006ee41401007387 */ /* 0x000fe80000100800 */
[----:B------:R-:W-:Y:S04]  /*704c0*/  STL [R1+0x6ee0], R21 ;  /* 0x006ee01501007387 */ /* 0x000fe80000100800 */
[----:B------:R-:W-:Y:S04]  /*704d0*/  STL.64 [R1+0x1c50], R16 ;  /* 0x001c501001007387 */ /* 0x000fe80000100a00 */
[----:B------:R-:W-:Y:S09]  /*704e0*/  STL.64 [R1+0x1c58], R18 ;  /* 0x001c581201007387 */ /* 0x000ff20000100a00 */
[----:B------:R-:W-:Y:S04]  /*704f0*/  STL.64 [R1+0x1c40], R12 ;  /* 0x001c400c01007387 */ /* 0x000fe80000100a00 */
[----:B------:R4:W-:Y:S02]  /*70500*/  STL.64 [R1+0x1c48], R14 ;  /* 0x001c480e01007387 */ /* 0x0009e40000100a00 */
[----:B----4-:R-:W-:Y:S06]  /*70510*/  HMMA.16816.F32 R12, R28, R26, R36 ;  /* 0x0000001a1c0c723c */ /* 0x010fec0000001824 */
[----:B------:R-:W-:Y:S04]  /*70520*/  STL.64 [R1+0x6f70], R26 ;  /* 0x006f701a01007387 */ /* 0x000fe80000100a00 */
[----:B------:R-:W-:Y:S01]  /*70530*/  STL.64 [R1+0x6f68], R24 ;  /* 0x006f681801007387 */ /* 0x000fe20000100a00 */
[----:B------:R-:W-:-:S02]  /*70540*/  IMAD R6, R6, 0x100, R58 ;  /* 0x0000010006067824 */ /* 0x000fc400078e023a */
[----:B------:R-:W-:-:S10]  /*70550*/  IMAD R7, R7, 0x100, R59 ;  /* 0x0000010007077824 */ /* 0x000fd400078e023b */
[----:B------:R0:W-:Y:S04]  /*70560*/  STL.64 [R1+0x1c30], R12 ;  /* 0x001c300c01007387 */ /* 0x0001e80000100a00 */
[----:B------:R1:W-:Y:S04]  /*70570*/  STL.64 [R1+0x1c38], R14 ;  /* 0x001c380e01007387 */ /* 0x0003e80000100a00 */
[----:B------:R-:W3:Y:S04]  /*70580*/  LDL R58, [R1+0xd0] ;  /* 0x0000d000013a7983 */ /* 0x000ee80000100800 */
[----:B------:R-:W3:Y:S04]  /*70590*/  LDL R59, [R1+0xd4] ;  /* 0x0000d400013b7983 */ /* 0x000ee80000100800 */
[----:B------:R-:W4:Y:S01]  /*705a0*/  LDL R50, [R1+0xd8] ;  /* 0x0000d80001327983 */ /* 0x000f220000100800 */
[----:B--2---:R-:W-:-:S15]  /*705b0*/  HMMA.16816.F32 R8, R28, R32, R8 ;  /* 0x000000201c08723c */ /* 0x004fde0000001808 */
[----:B------:R-:W-:-:S08]  /*705c0*/  NOP ;  /* 0x0000000000007918 */ /* 0x000fd00000000000 */
[----:B------:R2:W-:Y:S04]  /*705d0*/  STL.64 [R1+0x2330], R8 ;  /* 0x0023300801007387 */ /* 0x0005e80000100a00 */
[----:B------:R2:W-:Y:S04]  /*705e0*/  STL.64 [R1+0x2338], R10 ;  /* 0x0023380a01007387 */ /* 0x0005e80000100a00 */
[----:B------:R-:W4:Y:S04]  /*705f0*/  LDL R51, [R1+0xdc] ;  /* 0x0000dc0001337983 */ /* 0x000f280000100800 */
[----:B------:R-:W2:Y:S04]  /*70600*/  LDL R48, [R1+0xe0] ;  /* 0x0000e00001307983 */ /* 0x000ea80000100800 */
[----:B------:R-:W2:Y:S04]  /*70610*/  LDL R49, [R1+0xe4] ;  /* 0x0000e40001317983 */ /* 0x000ea80000100800 */
[----:B0-----:R-:W3:Y:S04]  /*70620*/  LDL.LU.64 R12, [R1+0x2320] ;  /* 0x00232000010c7983 */ /* 0x001ee80000300a00 */
[----:B-1----:R-:W3:Y:S04]  /*70630*/  LDL.LU.64 R14, [R1+0x2328] ;  /* 0x00232800010e7983 */ /* 0x002ee80000300a00 */
[----:B----4-:R0:W-:Y:S04]  /*70640*/  STL.64 [R1+0x6ff8], R50 ;  /* 0x006ff83201007387 */ /* 0x0101e80000100a00 */
[----:B--2---:R1:W-:Y:S04]  /*70650*/  STL.64 [R1+0x6ff0], R48 ;  /* 0x006ff03001007387 */ /* 0x0043e80000100a00 */
[----:B------:R-:W2:Y:S04]  /*70660*/  LDL R46, [R1+0xf0] ;  /* 0x0000f000012e7983 */ /* 0x000ea80000100800 */
[----:B------:R-:W2:Y:S04]  /*70670*/  LDL R47, [R1+0xf4] ;  /* 0x0000f400012f7983 */ /* 0x000ea80000100800 */
[----:B------:R-:W4:Y:S04]  /*70680*/  LDL.LU.64 R8, [R1+0x1c20] ;  /* 0x001c200001087983 */ /* 0x000f280000300a00 */
[----:B------:R-:W4:Y:S04]  /*70690*/  LDL.LU.64 R10, [R1+0x1c28] ;  /* 0x001c2800010a7983 */ /* 0x000f280000300a00 */
[----:B------:R-:W3:Y:S04]  /*706a0*/  LDL R44, [R1+0xf8] ;  /* 0x0000f800012c7983 */ /* 0x000ee80000100800 */
[----:B------:R-:W3:Y:S04]  /*706b0*/  LDL R45, [R1+0xfc] ;  /* 0x0000fc00012d7983 */ /* 0x000ee80000100800 */
[----:B------:R-:W4:Y:S04]  /*706c0*/  LDL.64 R38, [R1+0x128] ;  /* 0x0001280001267983 */ /* 0x000f280000100a00 */
[----:B------:R-:W4:Y:S04]  /*706d0*/  LDL R52, [R1+0xe8] ;  /* 0x0000e80001347983 */ /* 0x000f280000100800 */
[----:B------:R-:W4:Y:S04]  /*706e0*/  LDL R53, [R1+0xec] ;  /* 0x0000ec0001357983 */ /* 0x000f280000100800 */
[----:B--2---:R-:W-:Y:S04]  /*706f0*/  STL.64 [R1+0x7008], R46 ;  /* 0x0070082e01007387 */ /* 0x004fe80000100a00 */
[----:B---3--:R-:W-:Y:S04]  /*70700*/  STL.64 [R1+0x7000], R44 ;  /* 0x0070002c01007387 */ /* 0x008fe80000100a00 */
[----:B------:R-:W2:Y:S04]  /*70710*/  LDL R42, [R1+0x100] ;  /* 0x00010000012a7983 */ /* 0x000ea80000100800 */
[----:B------:R-:W2:Y:S04]  /*70720*/  LDL R43, [R1+0x104] ;  /* 0x00010400012b7983 */ /* 0x000ea80000100800 */
[----:B------:R-:W3:Y:S04]  /*70730*/  LDL R40, [R1+0x108] ;  /* 0x0001080001287983 */ /* 0x000ee80000100800 */
[----:B------:R-:W3:Y:S01]  /*70740*/  LDL R41, [R1+0x10c] ;  /* 0x00010c0001297983 */ /* 0x000ee20000100800 */
[----:B------:R-:W-:-:S02]  /*70750*/  IMAD R4, R4, 0x100, R56 ;  /* 0x0000010004047824 */ /* 0x000fc400078e0238 */
[----:B------:R-:W-:Y:S02]  /*70760*/  IMAD R5, R5, 0x100, R57 ;  /* 0x0000010005057824 */ /* 0x000fe400078e0239 */
[----:B------:R-:W-:Y:S02]  /*70770*/  IMAD.MOV.U32 R56, RZ, RZ, R34 ;  /* 0x000000ffff387224 */ /* 0x000fe400078e0022 */
[----:B------:R-:W-:Y:S01]  /*70780*/  IMAD.MOV.U32 R57, RZ, RZ, R35 ;  /* 0x000000ffff397224 */ /* 0x000fe200078e0023 */
[----:B--2---:R-:W-:Y:S04]  /*70790*/  STL.64 [R1+0x7018], R42 ;  /* 0x0070182a01007387 */ /* 0x004fe80000100a00 */
[----:B---3--:R-:W-:Y:S04]  /*707a0*/  STL.64 [R1+0x7010], R40 ;  /* 0x0070102801007387 */ /* 0x008fe80000100a00 */
[----:B0-----:R-:W2:Y:S04]  /*707b0*/  LDL R50, [R1+0x110] ;  /* 0x0001100001327983 */ /* 0x001ea80000100800 */
[----:B------:R-:W2:Y:S04]  /*707c0*/  LDL R51, [R1+0x114] ;  /* 0x0001140001337983 */ /* 0x000ea80000100800 */
[----:B------:R-:W3:Y:S04]  /*707d0*/  LDL.LU R34, [R1+0x7044] ;  /* 0x0070440001227983 */ /* 0x000ee80000300800 */
[----:B------:R-:W3:Y:S04]  /*707e0*/  LDL.LU R35, [R1+0x7040] ;  /* 0x0070400001237983 */ /* 0x000ee80000300800 */
[----:B------:R0:W-:Y:S04]  /*707f0*/  STL.64 [R1+0x7028], R58 ;  /* 0x0070283a01007387 */ /* 0x0001e80000100a00 */
[----:B------:R-:W-:Y:S04]  /*70800*/  STL.64 [R1+0x7020], R56 ;  /* 0x0070203801007387 */ /* 0x000fe80000100a00 */
[----:B-1----:R-:W2:Y:S04]  /*70810*/  LDL R48, [R1+0x118] ;  /* 0x0001180001307983 */ /* 0x002ea80000100800 */
[----:B------:R-:W2:Y:S01]  /*70820*/  LDL R49, [R1+0x11c] ;  /* 0x00011c0001317983 */ /* 0x000ea20000100800 */
[C---:B----4-:R-:W-:Y:S06]  /*70830*/  HMMA.16816.F32 R8, R28.reuse, R38, R8 ;  /* 0x000000261c08723c */ /* 0x050fec0000001808 */
[----:B---3--:R-:W-:Y:S01]  /*70840*/  HMMA.16816.F32 R12, R28, R34, R12 ;  /* 0x000000221c0c723c */ /* 0x008fe2000000180c */
[----:B--2---:R-:W-:Y:S04]  /*70850*/  STL.64 [R1+0x7038], R50 ;  /* 0x0070383201007387 */ /* 0x004fe80000100a00 */
[----:B------:R1:W-:Y:S04]  /*70860*/  STL.64 [R1+0x7030], R48 ;  /* 0x0070303001007387 */ /* 0x0003e80000100a00 */
[----:B0-----:R-:W2:Y:S04]  /*70870*/  LDL R58, [R1+0x120] ;  /* 0x00012000013a7983 */ /* 0x001ea80000100800 */
[----:B------:R-:W2:Y:S04]  /*70880*/  LDL R59, [R1+0x124] ;  /* 0x00012400013b7983 */ /* 0x000ea80000100800 */
[----:B------:R-:W3:Y:S06]  /*70890*/  LDL R54, [R1+0xc0] ;  /* 0x0000c00001367983 */ /* 0x000eec0000100800 */
[----:B------:R0:W-:Y:S04]  /*708a0*/  STL.64 [R1+0x2320], R12 ;  /* 0x0023200c01007387 */ /* 0x0001e80000100a00 */
[----:B------:R4:W-:Y:S04]  /*708b0*/  STL.64 [R1+0x2328], R14 ;  /* 0x0023280e01007387 */ /* 0x0009e80000100a00 */
[----:B------:R-:W3:Y:S04]  /*708c0*/  LDL R55, [R1+0xc4] ;  /* 0x0000c40001377983 */ /* 0x000ee80000100800 */
[----:B------:R-:W-:Y:S04]  /*708d0*/  STL.64 [R1+0x6f80], R34 ;  /* 0x006f802201007387 */ /* 0x000fe80000100a00 */
[----:B------:R-:W-:Y:S04]  /*708e0*/  STL.64 [R1+0x6f78], R32 ;  /* 0x006f782001007387 */ /* 0x000fe80000100a00 */
[----:B------:R4:W-:Y:S04]  /*708f0*/  STL.64 [R1+0x1c20], R8 ;  /* 0x001c200801007387 */ /* 0x0009e80000100a00 */
[----:B------:R4:W-:Y:S04]  /*70900*/  STL.64 [R1+0x1c28], R10 ;  /* 0x001c280a01007387 */ /* 0x0009e80000100a00 */
[----:B-1----:R-:W2:Y:S04]  /*70910*/  LDL.LU.64 R48, [R1+0x1c10] ;  /* 0x001c100001307983 */ /* 0x002ea80000300a00 */
[----:B------:R-:W2:Y:S04]  /*70920*/  LDL.LU.64 R50, [R1+0x1c18] ;  /* 0x001c180001327983 */ /* 0x000ea80000300a00 */
[----:B------:R-:W3:Y:S04]  /*70930*/  LDL.LU.64 R40, [R1+0x1c00] ;  /* 0x001c000001287983 */ /* 0x000ee80000300a00 */
[----:B------:R-:W3:Y:S04]  /*70940*/  LDL.LU.64 R42, [R1+0x1c08] ;  /* 0x001c0800012a7983 */ /* 0x000ee80000300a00 */
[----:B------:R-:W3:Y:S04]  /*70950*/  LDL.LU.64 R44, [R1+0x1bf0] ;  /* 0x001bf000012c7983 */ /* 0x000ee80000300a00 */
[----:B------:R-:W3:Y:S04]  /*70960*/  LDL.LU.64 R46, [R1+0x1bf8] ;  /* 0x001bf800012e7983 */ /* 0x000ee80000300a00 */
[----:B0-----:R-:W3:Y:S04]  /*70970*/  LDL.LU.64 R12, [R1+0x1be0] ;  /* 0x001be000010c7983 */ /* 0x001ee80000300a00 */
[----:B----4-:R-:W4:Y:S01]  /*70980*/  LDL.LU.64 R14, [R1+0x1be8] ;  /* 0x001be800010e7983 */ /* 0x010f220000300a00 */
[----:B------:R-:W-:-:S02]  /*70990*/  IMAD.MOV.U32 R20, RZ, RZ, R38 ;  /* 0x000000ffff147224 */ /* 0x000fc400078e0026 */
[----:B------:R-:W-:Y:S01]  /*709a0*/  IMAD.MOV.U32 R21, RZ, RZ, R39 ;  /* 0x000000ffff157224 */ /* 0x000fe200078e0027 */
[----:B------:R-:W4:Y:S04]  /*709b0*/  LDL.LU.64 R36, [R1+0x1bc0] ;  /* 0x001bc00001247983 */ /* 0x000f280000300a00 */
[----:B------:R-:W4:Y:S04]  /*709c0*/  LDL.LU.64 R38, [R1+0x1bc8] ;  /* 0x001bc80001267983 */ /* 0x000f280000300a00 */
[----:B------:R-:W4:Y:S04]  /*709d0*/  LDL.LU.64 R8, [R1+0x1bb0] ;  /* 0x001bb00001087983 */ /* 0x000f280000300a00 */
[----:B------:R-:W4:Y:S04]  /*709e0*/  LDL.LU.64 R10, [R1+0x1bb8] ;  /* 0x001bb800010a7983 */ /* 0x000f280000300a00 */
[----:B------:R-:W4:Y:S04]  /*709f0*/  LDL.LU.64 R32, [R1+0x1ba0] ;  /* 0x001ba00001207983 */ /* 0x000f280000300a00 */
[----:B------:R-:W4:Y:S04]  /*70a00*/  LDL.LU.64 R34, [R1+0x1ba8] ;  /* 0x001ba80001227983 */ /* 0x000f280000300a00 */
[----:B------:R-:W4:Y:S04]  /*70a10*/  LDL.LU.64 R28, [R1+0x1b90] ;  /* 0x001b9000011c7983 */ /* 0x000f280000300a00 */
[----:B------:R-:W4:Y:S01]  /*70a20*/  LDL.LU.64 R30, [R1+0x1b98] ;  /* 0x001b9800011e7983 */ /* 0x000f220000300a00 */
[----:B------:R-:W-:-:S02]  /*70a30*/  F2FP.F16.E4M3.UNPACK_B R4, R4 ;  /* 0x00000004ff04723e */ /* 0x000fc400020006ff */
[----:B------:R-:W-:Y:S02]  /*70a40*/  F2FP.F16.E4M3.UNPACK_B R5, R5 ;  /* 0x00000005ff05723e */ /* 0x000fe400020006ff */
[----:B------:R-:W-:Y:S02]  /*70a50*/  F2FP.F16.E4M3.UNPACK_B R6, R6 ;  /* 0x00000006ff06723e */ /* 0x000fe400020006ff */
[----:B------:R-:W-:Y:S01]  /*70a60*/  F2FP.F16.E4M3.UNPACK_B R7, R7 ;  /* 0x00000007ff07723e */ /* 0x000fe200020006ff */
[----:B------:R-:W4:Y:S04]  /*70a70*/  LDL.LU.64 R24, [R1+0x1b80] ;  /* 0x001b800001187983 */ /* 0x000f280000300a00 */
[----:B------:R-:W4:Y:S04]  /*70a80*/  LDL.LU.64 R26, [R1+0x1b88] ;  /* 0x001b8800011a7983 */ /* 0x000f280000300a00 */
[----:B------:R-:W4:Y:S04]  /*70a90*/  LDL.LU.64 R16, [R1+0x1b70] ;  /* 0x001b700001107983 */ /* 0x000f280000300a00 */
[----:B------:R-:W4:Y:S04]  /*70aa0*/  LDL.LU.64 R18, [R1+0x1b78] ;  /* 0x001b780001127983 */ /* 0x000f280000300a00 */
[----:B------:R-:W-:Y:S04]  /*70ab0*/  STL.64 [R1+0x6f90], R22 ;  /* 0x006f901601007387 */ /* 0x000fe80000100a00 */
[----:B------:R0:W-:Y:S04]  /*70ac0*/  STL.64 [R1+0x6f88], R20 ;  /* 0x006f881401007387 */ /* 0x0001e80000100a00 */
[----:B0-----:R-:W4:Y:S04]  /*70ad0*/  LDL.LU.64 R20, [R1+0x1bd0] ;  /* 0x001bd00001147983 */ /* 0x001f280000300a00 */
[----:B------:R-:W4:Y:S01]  /*70ae0*/  LDL.LU.64 R22, [R1+0x1bd8] ;  /* 0x001bd80001167983 */ /* 0x000f220000300a00 */
[----:B--2---:R-:W-:Y:S03]  /*70af0*/  HMMA.16816.F32 R56, R4, R58, R48 ;  /* 0x0000003a0438723c */ /* 0x004fe60000001830 */
[----:B------:R-:W2:Y:S04]  /*70b00*/  LDL.LU.64 R50, [R1+0x7038] ;  /* 0x0070380001327983 */ /* 0x000ea80000300a00 */
[----:B------:R-:W3:-:S15]  /*70b10*/  LDL.LU.64 R48, [R1+0x7030] ;  /* 0x0070300001307983 */ /* 0x000ede0000300a00 */
[----:B------:R-:W-:-:S01]  /*70b20*/  NOP ;  /* 0x0000000000007918 */ /* 0x000fc20000000000 */
        /* <DEDUP_REMOVED lines=9> */
[----:B------:R-:W4:Y:S01]  /*70bc0*/  LDL.LU.64 R40, [R1+0x7010] ;  /* 0x0070100001287983 */ /* 0x000f220000300a00 */
[----:B--2---:R-:W-:Y:S03]  /*70bd0*/  HMMA.16816.F32 R48, R4, R50, R44 ;  /* 0x000000320430723c */ /* 0x004fe6000000182c */
[----:B------:R-:W2:Y:S04]  /*70be0*/  LDL.LU.64 R46, [R1+0x7008] ;  /* 0x00700800012e7983 */ /* 0x000ea80000300a00 */
[----:B------:R-:W2:-:S15]  /*70bf0*/  LDL.LU.64 R44, [R1+0x7000] ;  /* 0x00700000012c7983 */ /* 0x000e9e0000300a00 */
[----:B------:R-:W-:-:S01]  /*70c00*/  NOP ;  /* 0x0000000000007918 */ /* 0x000fc20000000000 */
[----:B------:R-:W-:Y:S04]  /*70c10*/  STL.64 [R1+0x1bf0], R48 ;  /* 0x001bf03001007387 */ /* 0x000fe80000100a00 */
[----:B------:R0:W-:Y:S04]  /*70c20*/  STL.64 [R1+0x1bf8], R50 ;  /* 0x001bf83201007387 */ /* 0x0001e80000100a00 */
[----:B0-----:R-:W2:Y:S04]  /*70c30*/  LDL.LU.64 R50, [R1+0x6ff8] ;  /* 0x006ff80001327983 */ /* 0x001ea80000300a00 */
[----:B------:R-:W2:Y:S01]  /*70c40*/  LDL.LU.64 R48, [R1+0x6ff0] ;  /* 0x006ff00001307983 */ /* 0x000ea20000300a00 */
[----:B----4-:R-:W-:-:S15]  /*70c50*/  HMMA.16816.F32 R12, R4, R40, R12 ;  /* 0x00000028040c723c */ /* 0x010fde000000180c */
[----:B------:R-:W-:-:S08]  /*70c60*/  NOP ;  /* 0x0000000000007918 */ /* 0x000fd00000000000 */
[----:B------:R0:W-:Y:S04]  /*70c70*/  STL.64 [R1+0x1be0], R12 ;  /* 0x001be00c01007387 */ /* 0x0001e80000100a00 */
[----:B------:R1:W-:Y:S04]  /*70c80*/  STL.64 [R1+0x1be8], R14 ;  /* 0x001be80e01007387 */ /* 0x0003e80000100a00 */
[----:B0-----:R-:W4:Y:S04]  /*70c90*/  LDL.LU.64 R12, [R1+0x1b60] ;  /* 0x001b6000010c7983 */ /* 0x001f280000300a00 */
[----:B-1----:R-:W4:Y:S01]  /*70ca0*/  LDL.LU.64 R14, [R1+0x1b68] ;  /* 0x001b6800010e7983 */ /* 0x002f220000300a00 */
[C---:B---3--:R-:W-:Y:S06]  /*70cb0*/  HMMA.16816.F32 R40, R4.reuse, R42, R20 ;  /* 0x0000002a0428723c */ /* 0x048fec0000001814 */
[C---:B--2---:R-:W-:Y:S06]  /*70cc0*/  HMMA.16816.F32 R36, R4.reuse, R44, R36 ;  /* 0x0000002c0424723c */ /* 0x044fec0000001824 */
[C---:B------:R-:W-:Y:S11]  /*70cd0*/  HMMA.16816.F32 R20, R4.reuse, R46, R8 ;  /* 0x0000002e0414723c */ /* 0x040ff60000001808 */
[----:B------:R-:W-:Y:S04]  /*70ce0*/  STL.64 [R1+0x1bd0], R40 ;  /* 0x001bd02801007387 */ /* 0x000fe80000100a00 */
[----:B------:R-:W-:Y:S04]  /*70cf0*/  STL.64 [R1+0x1bd8], R42 ;  /* 0x001bd82a01007387 */ /* 0x000fe80000100a00 */
[----:B------:R-:W2:Y:S04]  /*70d00*/  LDL.LU.64 R8, [R1+0x1b50] ;  /* 0x001b500001087983 */ /* 0x000ea80000300a00 */
[----:B------:R-:W-:Y:S04]  /*70d10*/  STL.64 [R1+0x1bc0], R36 ;  /* 0x001bc02401007387 */ /* 0x000fe80000100a00 */
[----:B------:R-:W-:Y:S04]  /*70d20*/  STL.64 [R1+0x1bc8], R38 ;  /* 0x001bc82601007387 */ /* 0x000fe80000100a00 */
[----:B------:R-:W2:Y:S04]  /*70d30*/  LDL.LU.64 R10, [R1+0x1b58] ;  /* 0x001b5800010a7983 */ /* 0x000ea80000300a00 */
[----:B------:R-:W-:Y:S04]  /*70d40*/  STL.64 [R1+0x1bb0], R20 ;  /* 0x001bb01401007387 */ /* 0x000fe80000100a00 */
[----:B------:R0:W-:Y:S02]  /*70d50*/  STL.64 [R1+0x1bb8], R22 ;  /* 0x001bb81601007387 */ /* 0x0001e40000100a00 */
[C---:B0-----:R-:W-:Y:S02]  /*70d60*/  HMMA.16816.F32 R20, R4.reuse, R52, R32 ;  /* 0x000000340414723c */ /* 0x041fe40000001820 */
[----:B------:R-:W3:Y:S04]  /*70d70*/  LDL R52, [R1+0xb8] ;  /* 0x0000b80001347983 */ /* 0x000ee80000100800 */
[C---:B------:R-:W-:Y:S06]  /*70d80*/  HMMA.16816.F32 R28, R4.reuse, R48, R28 ;  /* 0x00000030041c723c */ /* 0x040fec000000181c */
[C---:B------:R-:W-:Y:S11]  /*70d90*/  HMMA.16816.F32 R16, R4.reuse, R58, R16 ;  /* 0x0000003a0410723c */ /* 0x040ff60000001810 */
[----:B------:R-:W-:Y:S04]  /*70da0*/  STL.64 [R1+0x1ba0], R20 ;  /* 0x001ba01401007387 */ /* 0x000fe80000100a00 */
[----:B------:R0:W-:Y:S04]  /*70db0*/  STL.64 [R1+0x1ba8], R22 ;  /* 0x001ba81601007387 */ /* 0x0001e80000100a00 */
[----:B------:R-:W3:Y:S01]  /*70dc0*/  LDL R53, [R1+0xbc] ;  /* 0x0000bc0001357983 */ /* 0x000ee20000100800 */
[----:B0-----:R-:W-:Y:S03]  /*70dd0*/  HMMA.16816.F32 R20, R4, R50, R24 ;  /* 0x000000320414723c */ /* 0x001fe60000001818 */
[----:B------:R-:W-:Y:S04]  /*70de0*/  STL.64 [R1+0x1b90], R28 ;  /* 0x001b901c01007387 */ /* 0x000fe80000100a00 */
[----:B------:R-:W-:Y:S04]  /*70df0*/  STL.64 [R1+0x1b98], R30 ;  /* 0x001b981e01007387 */ /* 0x000fe80000100a00 */
[----:B------:R-:W3:-:S12]  /*70e00*/  LDL R46, [R1+0xb0] ;  /* 0x0000b000012e7983 */ /* 0x000ed80000100800 */
[----:B------:R-:W-:Y:S04]  /*70e10*/  STL.64 [R1+0x1b80], R20 ;  /* 0x001b801401007387 */ /* 0x000fe80000100a00 */
[----:B------:R-:W-:Y:S04]  /*70e20*/  STL.64 [R1+0x1b88], R22 ;  /* 0x001b881601007387 */ /* 0x000fe80000100a00 */
[----:B------:R0:W-:Y:S04]  /*70e30*/  STL.64 [R1+0x1b70], R16 ;  /* 0x001b701001007387 */ /* 0x0001e80000100a00 */
[----:B------:R1:W-:Y:S04]  /*70e40*/  STL.64 [R1+0x1b78], R18 ;  /* 0x001b781201007387 */ /* 0x0003e80000100a00 */
[----:B------:R-:W3:Y:S04]  /*70e50*/  LDL R47, [R1+0xb4] ;  /* 0x0000b400012f7983 */ /* 0x000ee80000100800 */
[----:B------:R-:W3:Y:S04]  /*70e60*/  LDL R44, [R1+0xa8] ;  /* 0x0000a800012c7983 */ /* 0x000ee80000100800 */
[----:B------:R-:W3:Y:S04]  /*70e70*/  LDL R45, [R1+0xac] ;  /* 0x0000ac00012d7983 */ /* 0x000ee80000100800 */
[----:B------:R-:W2:Y:S01]  /*70e80*/  LDL.64 R58, [R1+0x30] ;  /* 0x00003000013a7983 */ /* 0x000ea20000100a00 */
[----:B----4-:R-:W-:Y:S03]  /*70e90*/  HMMA.16816.F32 R12, R4, R56, R12 ;  /* 0x00000038040c723c */ /* 0x010fe6000000180c */
[----:B------:R-:W4:-:S15]  /*70ea0*/  LDL R56, [R1+0x38] ;  /* 0x0000380001387983 */ /* 0x000f1e0000100800 */
[----:B------:R-:W-:-:S05]  /*70eb0*/  NOP ;  /* 0x0000000000007918 */ /* 0x000fca0000000000 */
[----:B------:R1:W-:Y:S04]  /*70ec0*/  STL.64 [R1+0x1b60], R12 ;  /* 0x001b600c01007387 */ /* 0x0003e80000100a00 */
[----:B------:R1:W-:Y:S04]  /*70ed0*/  STL.64 [R1+0x1b68], R14 ;  /* 0x001b680e01007387 */ /* 0x0003e80000100a00 */
[----:B------:R-:W4:Y:S04]  /*70ee0*/  LDL R57, [R1+0x3c] ;  /* 0x00003c0001397983 */ /* 0x000f280000100800 */
[----:B--2---:R-:W-:Y:S04]  /*70ef0*/  STL.64 [R1+0x6fa0], R58 ;  /* 0x006fa03a01007387 */ /* 0x004fe80000100a00 */
[----:B----4-:R-:W-:Y:S04]  /*70f00*/  STL.64 [R1+0x6f98], R56 ;  /* 0x006f983801007387 */ /* 0x010fe80000100a00 */
[----:B0-----:R-:W3:Y:S04]  /*70f10*/  LDL.LU.64 R16, [R1+0x1b40] ;  /* 0x001b400001107983 */ /* 0x001ee80000300a00 */
[----:B-1----:R-:W3:Y:S01]  /*70f20*/  LDL.LU.64 R18, [R1+0x1b48] ;  /* 0x001b480001127983 */ /* 0x002ee20000300a00 */
[----:B------:R-:W-:-:S15]  /*70f30*/  HMMA.16816.F32 R8, R4, R54, R8 ;  /* 0x000000360408723c */ /* 0x000fde0000001808 */
[----:B------:R-:W-:-:S08]  /*70f40*/  NOP ;  /* 0x0000000000007918 */ /* 0x000fd00000000000 */
[----:B------:R0:W-:Y:S04]  /*70f50*/  STL.64 [R1+0x1b50], R8 ;  /* 0x001b500801007387 */ /* 0x0001e80000100a00 */
[----:B------:R1:W-:Y:S04]  /*70f60*/  STL.64 [R1+0x1b58], R10 ;  /* 0x001b580a01007387 */ /* 0x0003e80000100a00 */
[----:B------:R-:W2:Y:S04]  /*70f70*/  LDL.LU.64 R12, [R1+0x1b30] ;  /* 0x001b3000010c7983 */ /* 0x000ea80000300a00 */
[----:B------:R-:W2:Y:S04]  /*70f80*/  LDL.LU.64 R14, [R1+0x1b38] ;  /* 0x001b3800010e7983 */ /* 0x000ea80000300a00 */
[----:B------:R-:W4:Y:S04]  /*70f90*/  LDL R38, [R1+0xa0] ;  /* 0x0000a00001267983 */ /* 0x000f280000100800 */
[----:B------:R-:W4:Y:S04]  /*70fa0*/  LDL R39, [R1+0xa4] ;  /* 0x0000a40001277983 */ /* 0x000f280000100800 */
[----:B------:R-:W4:Y:S04]  /*70fb0*/  LDL R40, [R1+0x98] ;  /* 0x0000980001287983 */ /* 0x000f280000100800 */
[----:B------:R-:W4:Y:S04]  /*70fc0*/  LDL R41, [R1+0x9c] ;  /* 0x00009c0001297983 */ /* 0x000f280000100800 */
[----:B0-----:R-:W4:Y:S04]  /*70fd0*/  LDL.LU.64 R8, [R1+0x1b20] ;  /* 0x001b200001087983 */ /* 0x001f280000300a00 */
[----:B-1----:R-:W4:Y:S04]  /*70fe0*/  LDL.LU.64 R10, [R1+0x1b28] ;  /* 0x001b2800010a7983 */ /* 0x002f280000300a00 */
[----:B------:R-:W4:Y:S04]  /*70ff0*/  LDL R42, [R1+0x90] ;  /* 0x00009000012a7983 */ /* 0x000f280000100800 */
[----:B------:R-:W4:Y:S04]  /*71000*/  LDL R43, [R1+0x94] ;  /* 0x00009400012b7983 */ /* 0x000f280000100800 */
[----:B------:R-:W4:Y:S04]  /*71010*/  LDL R48, [R1+0x88] ;  /* 0x0000880001307983 */ /* 0x000f280000100800 */
[----:B------:R-:W4:Y:S04]  /*71020*/  LDL R49, [R1+0x8c] ;  /* 0x00008c0001317983 */ /* 0x000f280000100800 */
[----:B------:R-:W4:Y:S04]  /*71030*/  LDL R50, [R1+0x80] ;  /* 0x0000800001327983 */ /* 0x000f280000100800 */
[----:B------:R-:W4:Y:S04]  /*71040*/  LDL R51, [R1+0x84] ;  /* 0x0000840001337983 */ /* 0x000f280000100800 */
[----:B------:R-:W4:Y:S04]  /*71050*/  LDL R54, [R1+0x40] ;  /* 0x0000400001367983 */ /* 0x000f280000100800 */
[----:B------:R-:W4:Y:S01]  /*71060*/  LDL R55, [R1+0x44] ;  /* 0x0000440001377983 */ /* 0x000f220000100800 */
[----:B---3--:R-:W-:Y:S03]  /*71070*/  HMMA.16816.F32 R16, R4, R52, R16 ;  /* 0x000000340410723c */ /* 0x008fe60000001810 */
[----:B------:R-:W3:-:S15]  /*71080*/  LDL R52, [R1+0x48] ;  /* 0x0000480001347983 */ /* 0x000ede0000100800 */
[----:B------:R-:W-:-:S05]  /*71090*/  NOP ;  /* 0x0000000000007918 */ /* 0x000fca0000000000 */
[----:B------:R0:W-:Y:S04]  /*710a0*/  STL.64 [R1+0x1b40], R16 ;  /* 0x001b401001007387 */ /* 0x0001e80000100a00 */
[----:B------:R1:W-:Y:S04]  /*710b0*/  STL.64 [R1+0x1b48], R18 ;  /* 0x001b481201007387 */ /* 0x0003e80000100a00 */
[----:B------:R-:W3:Y:S04]  /*710c0*/  LDL R53, [R1+0x4c] ;  /* 0x00004c0001357983 */ /* 0x000ee80000100800 */
[----:B------:R-:W3:Y:S01]  /*710d0*/  LDL.LU.64 R20, [R1+0x1b10] ;  /* 0x001b100001147983 */ /* 0x000ee20000300a00 */
[C---:B--2---:R-:W-:Y:S03]  /*710e0*/  HMMA.16816.F32 R12, R4.reuse, R46, R12 ;  /* 0x0000002e040c723c */ /* 0x044fe6000000180c */
[----:B------:R-:W2:Y:S03]  /*710f0*/  LDL.LU.64 R22, [R1+0x1b18] ;  /* 0x001b180001167983 */ /* 0x000ea60000300a00 */
[C---:B----4-:R-:W-:Y:S01]  /*71100*/  HMMA.16816.F32 R8, R4.reuse, R44, R8 ;  /* 0x0000002c0408723c */ /* 0x050fe20000001808 */
[----:B------:R-:W-:Y:S04]  /*71110*/  STL.64 [R1+0x6fb0], R54 ;  /* 0x006fb03601007387 */ /* 0x000fe80000100a00 */
[----:B---3--:R-:W-:Y:S04]  /*71120*/  STL.64 [R1+0x6fa8], R52 ;  /* 0x006fa83401007387 */ /* 0x008fe80000100a00 */
[----:B------:R-:W3:Y:S04]  /*71130*/  LDL.LU.64 R24, [R1+0x1b00] ;  /* 0x001b000001187983 */ /* 0x000ee80000300a00 */
[----:B------:R-:W3:Y:S04]  /*71140*/  LDL.LU.64 R26, [R1+0x1b08] ;  /* 0x001b0800011a7983 */ /* 0x000ee80000300a00 */
[----:B------:R4:W-:Y:S04]  /*71150*/  STL.64 [R1+0x1b30], R12 ;  /* 0x001b300c01007387 */ /* 0x0009e80000100a00 */
[----:B------:R2:W-:Y:S04]  /*71160*/  STL.64 [R1+0x1b38], R14 ;  /* 0x001b380e01007387 */ /* 0x0005e80000100a00 */
[----:B------:R-:W3:Y:S04]  /*71170*/  LDL R46, [R1+0x50] ;  /* 0x00005000012e7983 */ /* 0x000ee80000100800 */
[----:B------:R-:W3:Y:S04]  /*71180*/  LDL R47, [R1+0x54] ;  /* 0x00005400012f7983 */ /* 0x000ee80000100800 */
[----:B0-----:R-:W3:Y:S04]  /*71190*/  LDL.LU.64 R16, [R1+0x1af0] ;  /* 0x001af00001107983 */ /* 0x001ee80000300a00 */
[----:B-1----:R-:W3:Y:S04]  /*711a0*/  LDL.LU.64 R18, [R1+0x1af8] ;  /* 0x001af80001127983 */ /* 0x002ee80000300a00 */
[----:B------:R0:W-:Y:S04]  /*711b0*/  STL.64 [R1+0x1b20], R8 ;  /* 0x001b200801007387 */ /* 0x0001e80000100a00 */
[----:B------:R1:W-:Y:S04]  /*711c0*/  STL.64 [R1+0x1b28], R10 ;  /* 0x001b280a01007387 */ /* 0x0003e80000100a00 */
[----:B----4-:R-:W4:Y:S04]  /*711d0*/  LDL.LU.64 R12, [R1+0x1ae0] ;  /* 0x001ae000010c7983 */ /* 0x010f280000300a00 */
[----:B--2---:R-:W4:Y:S04]  /*711e0*/  LDL.LU.64 R14, [R1+0x1ae8] ;  /* 0x001ae800010e7983 */ /* 0x004f280000300a00 */
[----:B------:R-:W2:Y:S04]  /*711f0*/  LDL R44, [R1+0x58] ;  /* 0x00005800012c7983 */ /* 0x000ea80000100800 */
[----:B------:R-:W2:Y:S01]  /*71200*/  LDL R45, [R1+0x5c] ;  /* 0x00005c00012d7983 */ /* 0x000ea20000100800 */
[C---:B------:R-:W-:Y:S03]  /*71210*/  HMMA.16816.F32 R28, R4.reuse, R38, R20 ;  /* 0x00000026041c723c */ /* 0x040fe60000001814 */
[----:B0-----:R-:W4:Y:S04]  /*71220*/  LDL.LU.64 R8, [R1+0x1ad0] ;  /* 0x001ad00001087983 */ /* 0x001f280000300a00 */
[----:B-1----:R-:W4:Y:S01]  /*71230*/  LDL.LU.64 R10, [R1+0x1ad8] ;  /* 0x001ad800010a7983 */ /* 0x002f220000300a00 */
[C---:B---3--:R-:W-:Y:S03]  /*71240*/  HMMA.16816.F32 R24, R4.reuse, R40, R24 ;  /* 0x000000280418723c */ /* 0x048fe60000001818 */
[----:B------:R0:W-:Y:S04]  /*71250*/  STL.64 [R1+0x6fc0], R46 ;  /* 0x006fc02e01007387 */ /* 0x0001e80000100a00 */
[----:B--2---:R1:W-:Y:S04]  /*71260*/  STL.64 [R1+0x6fb8], R44 ;  /* 0x006fb82c01007387 */ /* 0x0043e80000100a00 */
[----:B------:R-:W2:Y:S04]  /*71270*/  LDL R22, [R1+0x60] ;  /* 0x0000600001167983 */ /* 0x000ea80000100800 */
[----:B------:R-:W-:Y:S04]  /*71280*/  STL.64 [R1+0x1b10], R28 ;  /* 0x001b101c01007387 */ /* 0x000fe80000100a00 */
[----:B------:R-:W-:Y:S04]  /*71290*/  STL.64 [R1+0x1b18], R30 ;  /* 0x001b181e01007387 */ /* 0x000fe80000100a00 */
[----:B------:R-:W2:Y:S04]  /*712a0*/  LDL R23, [R1+0x64] ;  /* 0x0000640001177983 */ /* 0x000ea80000100800 */
[----:B------:R-:W3:Y:S04]  /*712b0*/  LDL R20, [R1+0x68] ;  /* 0x0000680001147983 */ /* 0x000ee80000100800 */
[----:B------:R-:W-:Y:S04]  /*712c0*/  STL.64 [R1+0x1b00], R24 ;  /* 0x001b001801007387 */ /* 0x000fe80000100a00 */
[----:B------:R-:W-:Y:S04]  /*712d0*/  STL.64 [R1+0x1b08], R26 ;  /* 0x001b081a01007387 */ /* 0x000fe80000100a00 */
[----:B------:R-:W3:Y:S01]  /*712e0*/  LDL R21, [R1+0x6c] ;  /* 0x00006c0001157983 */ /* 0x000ee20000100800 */
[C---:B------:R-:W-:Y:S06]  /*712f0*/  HMMA.16816.F32 R16, R4.reuse, R42, R16 ;  /* 0x0000002a0410723c */ /* 0x040fec0000001810 */
[C---:B----4-:R-:W-:Y:S06]  /*71300*/  HMMA.16816.F32 R12, R4.reuse, R48, R12 ;  /* 0x00000030040c723c */ /* 0x050fec000000180c */
[C---:B------:R-:W-:Y:S01]  /*71310*/  HMMA.16816.F32 R8, R4.reuse, R50, R8 ;  /* 0x000000320408723c */ /* 0x040fe20000001808 */
[----:B--2---:R-:W-:Y:S04]  /*71320*/  STL.64 [R1+0x6fd0], R22 ;  /* 0x006fd01601007387 */ /* 0x004fe80000100a00 */
[----:B---3--:R-:W-:Y:S04]  /*71330*/  STL.64 [R1+0x6fc8], R20 ;  /* 0x006fc81401007387 */ /* 0x008fe80000100a00 */
[----:B0-----:R-:W2:Y:S04]  /*71340*/  LDL R46, [R1+0x70] ;  /* 0x00007000012e7983 */ /* 0x001ea80000100800 */
[----:B------:R-:W-:Y:S04]  /*71350*/  STL.64 [R1+0x1af0], R16 ;  /* 0x001af01001007387 */ /* 0x000fe80000100a00 */
[----:B------:R-:W-:Y:S04]  /*71360*/  STL.64 [R1+0x1af8], R18 ;  /* 0x001af81201007387 */ /* 0x000fe80000100a00 */
[----:B------:R-:W2:Y:S04]  /*71370*/  LDL R47, [R1+0x74] ;  /* 0x00007400012f7983 */ /* 0x000ea80000100800 */
[----:B--2---:R-:W-:Y:S04]  /*71380*/  STL.64 [R1+0x6fd8], R46 ;  /* 0x006fd82e01007387 */ /* 0x004fe80000100a00 */
[----:B-1----:R-:W2:Y:S04]  /*71390*/  LDL R44, [R1+0x78] ;  /* 0x00007800012c7983 */ /* 0x002ea80000100800 */
[----:B------:R-:W-:Y:S04]  /*713a0*/  STL.64 [R1+0x1ae0], R12 ;  /* 0x001ae00c01007387 */ /* 0x000fe80000100a00 */
[----:B------:R-:W-:Y:S04]  /*713b0*/  STL.64 [R1+0x1ae8], R14 ;  /* 0x001ae80e01007387 */ /* 0x000fe80000100a00 */
[----:B------:R-:W2:Y:S04]  /*713c0*/  LDL R45, [R1+0x7c] ;  /* 0x00007c00012d7983 */ /* 0x000ea80000100800 */
[----:B------:R-:W3:Y:S04]  /*713d0*/  LDL R50, [R1+0x18] ;  /* 0x0000180001327983 */ /* 0x000ee80000100800 */
[----:B------:R-:W-:Y:S04]  /*713e0*/  STL.64 [R1+0x1ad0], R8 ;  /* 0x001ad00801007387 */ /* 0x000fe80000100a00 */
[----:B------:R0:W-:Y:S04]  /*713f0*/  STL.64 [R1+0x1ad8], R10 ;  /* 0x001ad80a01007387 */ /* 0x0001e80000100a00 */
[----:B------:R-:W3:Y:S04]  /*71400*/  LDL R51, [R1+0x1c] ;  /* 0x00001c0001337983 */ /* 0x000ee80000100800 */
[----:B0-----:R-:W4:Y:S04]  /*71410*/  LDL R10, [R1+0x10] ;  /* 0x00001000010a7983 */ /* 0x001f280000100800 */
[----:B------:R-:W4:Y:S04]  /*71420*/  LDL R11, [R1+0x14] ;  /* 0x00001400010b7983 */ /* 0x000f280000100800 */
[----:B------:R-:W2:Y:S04]  /*71430*/  LDL.LU.64 R20, [R1+0x1ab0] ;  /* 0x001ab00001147983 */ /* 0x000ea80000300a00 */
[----:B------:R-:W3:Y:S04]  /*71440*/  LDL.LU.64 R22, [R1+0x1ab8] ;  /* 0x001ab80001167983 */ /* 0x000ee80000300a00 */
[----:B---3--:R-:W-:Y:S04]  /*71450*/  STL.64 [R1+0x6fe8], R22 ;  /* 0x006fe81601007387 */ /* 0x008fe80000100a00 */
[----:B--2---:R0:W-:Y:S04]  /*71460*/  STL.64 [R1+0x6fe0], R20 ;  /* 0x006fe01401007387 */ /* 0x0041e80000100a00 */
        /* <DEDUP_REMOVED lines=19> */
[----:B------:R-:W4:Y:S04]  /*715a0*/  LDL R49, [R1+0x24] ;  /* 0x0000240001317983 */ /* 0x000f280000100800 */
[----:B------:R-:W4:Y:S04]  /*715b0*/  LDL R8, [R1+0x28] ;  /* 0x0000280001087983 */ /* 0x000f280000100800 */
[----:B------:R-:W4:Y:S04]  /*715c0*/  LDL R9, [R1+0x2c] ;  /* 0x00002c0001097983 */ /* 0x000f280000100800 */
[----:B------:R-:W4:Y:S04]  /*715d0*/  LDL.64 R40, [R1+0x8] ;  /* 0x0000080001287983 */ /* 0x000f280000100a00 */
[----:B------:R-:W4:Y:S01]  /*715e0*/  LDL R42, [R1] ;  /* 0x00000000012a7983 */ /* 0x000f220000100800 */
[----:B--2---:R-:W-:Y:S03]  /*715f0*/  HMMA.16816.F32 R44, R4, R44, R20 ;  /* 0x0000002c042c723c */ /* 0x004fe60000001814 */
[----:B------:R-:W2:Y:S04]  /*71600*/  LDL.LU.64 R22, [R1+0x6fe8] ;  /* 0x006fe80001167983 */ /* 0x000ea80000300a00 */
[----:B------:R-:W2:-:S15]  /*71610*/  LDL.LU.64 R20, [R1+0x6fe0] ;  /* 0x006fe00001147983 */ /* 0x000e9e0000300a00 */
[----:B------:R-:W-:-:S01]  /*71620*/  NOP ;  /* 0x0000000000007918 */ /* 0x000fc20000000000 */
[----:B------:R-:W-:Y:S04]  /*71630*/  STL.64 [R1+0x1ac0], R44 ;  /* 0x001ac02c01007387 */ /* 0x000fe80000100a00 */
[----:B------:R0:W-:Y:S04]  /*71640*/  STL.64 [R1+0x1ac8], R46 ;  /* 0x001ac82e01007387 */ /* 0x0001e80000100a00 */
[----:B0-----:R-:W2:Y:S02]  /*71650*/  LDL.LU.64 R46, [R1+0x6fd8] ;  /* 0x006fd800012e7983 */ /* 0x001ea40000300a00 */
[----:B--2---:R-:W-:Y:S02]  /*71660*/  HMMA.16816.F32 R44, R4, R46, R20 ;  /* 0x0000002e042c723c */ /* 0x004fe40000001814 */
[----:B------:R-:W4:Y:S04]  /*71670*/  LDL.LU.64 R22, [R1+0x6fd0] ;  /* 0x006fd00001167983 */ /* 0x000f280000300a00 */
[----:B------:R-:W3:-:S15]  /*71680*/  LDL.LU.64 R20, [R1+0x6fc8] ;  /* 0x006fc80001147983 */ /* 0x000ede0000300a00 */
[----:B------:R-:W-:-:S02]  /*71690*/  NOP ;  /* 0x0000000000007918 */ /* 0x000fc40000000000 */
[----:B------:R-:W-:Y:S04]  /*716a0*/  STL.64 [R1+0x1ab0], R44 ;  /* 0x001ab02c01007387 */ /* 0x000fe80000100a00 */
[----:B------:R0:W-:Y:S04]  /*716b0*/  STL.64 [R1+0x1ab8], R46 ;  /* 0x001ab82e01007387 */ /* 0x0001e80000100a00 */
[----:B0-----:R-:W2:Y:S04]  /*716c0*/  LDL.LU.64 R46, [R1+0x6fc0] ;  /* 0x006fc000012e7983 */ /* 0x001ea80000300a00 */
[----:B------:R-:W2:Y:S01]  /*716d0*/  LDL.LU.64 R44, [R1+0x6fb8] ;  /* 0x006fb800012c7983 */ /* 0x000ea20000300a00 */
[C---:B---3--:R-:W-:Y:S06]  /*716e0*/  HMMA.16816.F32 R52, R4.reuse, R20, R52 ;  /* 0x000000140434723c */ /* 0x048fec0000001834 */
[----:B----4-:R-:W-:-:S15]  /*716f0*/  HMMA.16816.F32 R20, R4, R22, R56 ;  /* 0x000000160414723c */ /* 0x010fde0000001838 */
[----:B------:R-:W-:-:S02]  /*71700*/  NOP ;  /* 0x0000000000007918 */ /* 0x000fc40000000000 */
[----:B------:R-:W-:Y:S04]  /*71710*/  STL.64 [R1+0x1aa0], R52 ;  /* 0x001aa03401007387 */ /* 0x000fe80000100a00 */
[----:B------:R0:W-:Y:S04]  /*71720*/  STL.64 [R1+0x1aa8], R54 ;  /* 0x001aa83601007387 */ /* 0x0001e80000100a00 */
[----:B0-----:R-:W3:Y:S04]  /*71730*/  LDL.LU.64 R54, [R1+0x6fb0] ;  /* 0x006fb00001367983 */ /* 0x001ee80000300a00 */
[----:B------:R-:W4:Y:S04]  /*71740*/  LDL.LU.64 R52, [R1+0x6fa8] ;  /* 0x006fa80001347983 */ /* 0x000f280000300a00 */
[----:B------:R-:W3:Y:S04]  /*71750*/  LDL.LU.64 R58, [R1+0x6fa0] ;  /* 0x006fa000013a7983 */ /* 0x000ee80000300a00 */
[----:B------:R-:W3:Y:S01]  /*71760*/  LDL.LU.64 R56, [R1+0x6f98] ;  /* 0x006f980001387983 */ /* 0x000ee20000300a00 */
[C---:B--2---:R-:W-:Y:S06]  /*71770*/  HMMA.16816.F32 R36, R4.reuse, R44, R36 ;  /* 0x0000002c0424723c */ /* 0x044fec0000001824 */
[C---:B------:R-:W-:Y:S01]  /*71780*/  HMMA.16816.F32 R32, R4.reuse, R46, R32 ;  /* 0x0000002e0420723c */ /* 0x040fe20000001820 */
[----:B------:R-:W-:Y:S04]  /*71790*/  STL.64 [R1+0x1a90], R20 ;  /* 0x001a901401007387 */ /* 0x000fe80000100a00 */
[----:B------:R0:W-:Y:S04]  /*717a0*/  STL.64 [R1+0x1a98], R22 ;  /* 0x001a981601007387 */ /* 0x0001e80000100a00 */
[----:B0-----:R-:W2:Y:S04]  /*717b0*/  LDL.LU.64 R22, [R1+0x6f90] ;  /* 0x006f900001167983 */ /* 0x001ea80000300a00 */
[----:B------:R-:W2:Y:S04]  /*717c0*/  LDL.LU.64 R20, [R1+0x6f88] ;  /* 0x006f880001147983 */ /* 0x000ea80000300a00 */
[----:B------:R-:W-:Y:S04]  /*717d0*/  STL.64 [R1+0x1a80], R36 ;  /* 0x001a802401007387 */ /* 0x000fe80000100a00 */
[----:B------:R-:W-:Y:S04]  /*717e0*/  STL.64 [R1+0x1a88], R38 ;  /* 0x001a882601007387 */ /* 0x000fe80000100a00 */
[----:B------:R0:W-:Y:S04]  /*717f0*/  STL.64 [R1+0x1a70], R32 ;  /* 0x001a702001007387 */ /* 0x0001e80000100a00 */
[----:B------:R1:W-:Y:S01]  /*71800*/  STL.64 [R1+0x1a78], R34 ;  /* 0x001a782201007387 */ /* 0x0003e20000100a00 */
[----:B------:R-:W-:Y:S01]  /*71810*/  IMAD.MOV.U32 R43, RZ, RZ, R0 ;  /* 0x000000ffff2b7224 */ /* 0x000fe200078e0000 */
[C---:B----4-:R-:W-:Y:S06]  /*71820*/  HMMA.16816.F32 R28, R4.reuse, R52, R28 ;  /* 0x00000034041c723c */ /* 0x050fec000000181c */
[C---:B---3--:R-:W-:Y:S06]  /*71830*/  HMMA.16816.F32 R24, R4.reuse, R54, R24 ;  /* 0x000000360418723c */ /* 0x048fec0000001818 */
[C---:B------:R-:W-:Y:S06]  /*71840*/  HMMA.16816.F32 R16, R4.reuse, R56, R16 ;  /* 0x000000380410723c */ /* 0x040fec0000001810 */
[----:B------:R-:W-:Y:S05]  /*71850*/  HMMA.16816.F32 R12, R4, R58, R12 ;  /* 0x0000003a040c723c */ /* 0x000fea000000180c */
[----:B------:R-:W-:Y:S04]  /*71860*/  STL.64 [R1+0x1a60], R28 ;  /* 0x001a601c01007387 */ /* 0x000fe80000100a00 */
[----:B------:R-:W-:Y:S04]  /*71870*/  STL.64 [R1+0x1a68], R30 ;  /* 0x001a681e01007387 */ /* 0x000fe80000100a00 */
[----:B------:R3:W-:Y:S04]  /*71880*/  STL.64 [R1+0x1a50], R24 ;  /* 0x001a501801007387 */ /* 0x0007e80000100a00 */
[----:B------:R4:W-:Y:S04]  /*71890*/  STL.64 [R1+0x1a58], R26 ;  /* 0x001a581a01007387 */ /* 0x0009e80000100a00 */
[----:B------:R-:W-:Y:S04]  /*718a0*/  STL.64 [R1+0x1a40], R16 ;  /* 0x001a401001007387 */ /* 0x000fe80000100a00 */
[----:B------:R-:W-:Y:S04]  /*718b0*/  STL.64 [R1+0x1a48], R18 ;  /* 0x001a481201007387 */ /* 0x000fe80000100a00 */
[----:B0-----:R-:W2:Y:S04]  /*718c0*/  LDL.LU.64 R32, [R1+0x1a20] ;  /* 0x001a200001207983 */ /* 0x001ea80000300a00 */
[----:B------:R0:W-:Y:S04]  /*718d0*/  STL.64 [R1+0x1a30], R12 ;  /* 0x001a300c01007387 */ /* 0x0001e80000100a00 */
[----:B------:R0:W-:Y:S04]  /*718e0*/  STL.64 [R1+0x1a38], R14 ;  /* 0x001a380e01007387 */ /* 0x0001e80000100a00 */
[----:B-1----:R-:W2:Y:S04]  /*718f0*/  LDL.LU.64 R34, [R1+0x1a28] ;  /* 0x001a280001227983 */ /* 0x002ea80000300a00 */
[----:B---3--:R-:W3:Y:S04]  /*71900*/  LDL.LU.64 R24, [R1+0x1a10] ;  /* 0x001a100001187983 */ /* 0x008ee80000300a00 */
[----:B----4-:R-:W3:Y:S04]  /*71910*/  LDL.LU.64 R26, [R1+0x1a18] ;  /* 0x001a1800011a7983 */ /* 0x010ee80000300a00 */
[----:B------:R-:W4:Y:S04]  /*71920*/  LDL.LU.64 R44, [R1+0x1a00] ;  /* 0x001a0000012c7983 */ /* 0x000f280000300a00 */
[----:B------:R-:W4:Y:S04]  /*71930*/  LDL.LU.64 R46, [R1+0x1a08] ;  /* 0x001a0800012e7983 */ /* 0x000f280000300a00 */
[----:B0-----:R-:W4:Y:S04]  /*71940*/  LDL.LU.64 R12, [R1+0x19f0] ;  /* 0x0019f000010c7983 */ /* 0x001f280000300a00 */
[----:B------:R-:W4:Y:S04]  /*71950*/  LDL.LU.64 R14, [R1+0x19f8] ;  /* 0x0019f800010e7983 */ /* 0x000f280000300a00 */
[----:B------:R-:W4:Y:S04]  /*71960*/  LDL.LU.64 R28, [R1+0x19e0] ;  /* 0x0019e000011c7983 */ /* 0x000f280000300a00 */
[----:B------:R-:W4:Y:S04]  /*71970*/  LDL.LU.64 R30, [R1+0x19e8] ;  /* 0x0019e800011e7983 */ /* 0x000f280000300a00 */
[----:B------:R-:W4:Y:S04]  /*71980*/  LDL.LU.64 R36, [R1+0x19d0] ;  /* 0x0019d00001247983 */ /* 0x000f280000300a00 */
[----:B------:R-:W4:Y:S01]  /*71990*/  LDL.LU.64 R38, [R1+0x19d8] ;  /* 0x0019d80001267983 */ /* 0x000f220000300a00 */
[----:B------:R-:W-:-:S03]  /*719a0*/  IMAD.MOV.U32 R0, RZ, RZ, R59 ;  /* 0x000000ffff007224 */ /* 0x000fc600078e003b */
[----:B------:R-:W4:Y:S04]  /*719b0*/  LDL.LU.64 R56, [R1+0x19c0] ;  /* 0x0019c00001387983 */ /* 0x000f280000300a00 */
[----:B------:R-:W4:Y:S04]  /*719c0*/  LDL.LU.64 R58, [R1+0x19c8] ;  /* 0x0019c800013a7983 */ /* 0x000f280000300a00 */
[----:B------:R-:W4:Y:S04]  /*719d0*/  LDL.LU.64 R52, [R1+0x19b0] ;  /* 0x0019b00001347983 */ /* 0x000f280000300a00 */
[----:B------:R-:W4:Y:S04]  /*719e0*/  LDL.LU.64 R54, [R1+0x19b8] ;  /* 0x0019b80001367983 */ /* 0x000f280000300a00 */
[----:B------:R-:W4:Y:S04]  /*719f0*/  LDL.LU.64 R16, [R1+0x19a0] ;  /* 0x0019a00001107983 */ /* 0x000f280000300a00 */
[----:B------:R-:W4:Y:S04]  /*71a00*/  LDL.LU.64 R18, [R1+0x19a8] ;  /* 0x0019a80001127983 */ /* 0x000f280000300a00 */
[----:B------:R0:W-:Y:S02]  /*71a10*/  STL [R1+0x6e78], R0 ;  /* 0x006e780001007387 */ /* 0x0001e40000100800 */
[----:B0-----:R-:W-:Y:S01]  /*71a20*/  IMAD.MOV.U32 R0, RZ, RZ, R41 ;  /* 0x000000ffff007224 */ /* 0x001fe200078e0029 */
[C---:B--2---:R-:W-:Y:S06]  /*71a30*/  HMMA.16816.F32 R32, R4.reuse, R8, R32 ;  /* 0x000000080420723c */ /* 0x044fec0000001820 */
[C---:B---3--:R-:W-:Y:S06]  /*71a40*/  HMMA.16816.F32 R24, R4.reuse, R48, R24 ;  /* 0x000000300418723c */ /* 0x048fec0000001818 */
[C---:B----4-:R-:W-:Y:S06]  /*71a50*/  HMMA.16816.F32 R48, R4.reuse, R50, R44 ;  /* 0x000000320430723c */ /* 0x050fec000000182c */
[C---:B------:R-:W-:Y:S06]  /*71a60*/  HMMA.16816.F32 R8, R4.reuse, R10, R12 ;  /* 0x0000000a0408723c */ /* 0x040fec000000180c */
[C---:B------:R-:W-:Y:S06]  /*71a70*/  HMMA.16816.F32 R28, R4.reuse, R40, R28 ;  /* 0x00000028041c723c */ /* 0x040fec000000181c */
[C---:B------:R-:W-:Y:S06]  /*71a80*/  HMMA.16816.F32 R40, R4.reuse, R42, R36 ;  /* 0x0000002a0428723c */ /* 0x040fec0000001824 */
[C---:B------:R-:W-:Y:S01]  /*71a90*/  HMMA.16816.F32 R56, R4.reuse, R60, R56 ;  /* 0x0000003c0438723c */ /* 0x040fe20000001838 */
[----:B------:R-:W-:Y:S04]  /*71aa0*/  STL.64 [R1+0x1a20], R32 ;  /* 0x001a202001007387 */ /* 0x000fe80000100a00 */
[----:B------:R0:W-:Y:S04]  /*71ab0*/  STL.64 [R1+0x1a28], R34 ;  /* 0x001a282201007387 */ /* 0x0001e80000100a00 */
[----:B0-----:R-:W2:Y:S04]  /*71ac0*/  LDL.LU.64 R34, [R1+0x6f80] ;  /* 0x006f800001227983 */ /* 0x001ea80000300a00 */
[----:B------:R-:W3:Y:S04]  /*71ad0*/  LDL.LU.64 R32, [R1+0x6f78] ;  /* 0x006f780001207983 */ /* 0x000ee80000300a00 */
[----:B------:R-:W-:Y:S04]  /*71ae0*/  STL.64 [R1+0x1a10], R24 ;  /* 0x001a101801007387 */ /* 0x000fe80000100a00 */
[----:B------:R0:W-:Y:S04]  /*71af0*/  STL.64 [R1+0x1a18], R26 ;  /* 0x001a181a01007387 */ /* 0x0001e80000100a00 */
[----:B0-----:R-:W4:Y:S04]  /*71b00*/  LDL.LU.64 R26, [R1+0x6f70] ;  /* 0x006f7000011a7983 */ /* 0x001f280000300a00 */
[----:B------:R-:W2:Y:S04]  /*71b10*/  LDL.LU.64 R24, [R1+0x6f68] ;  /* 0x006f680001187983 */ /* 0x000ea80000300a00 */
[----:B------:R-:W3:Y:S04]  /*71b20*/  LDL.LU.64 R44, [R1+0x1990] ;  /* 0x00199000012c7983 */ /* 0x000ee80000300a00 */
[----:B------:R-:W3:Y:S04]  /*71b30*/  LDL.LU.64 R46, [R1+0x1998] ;  /* 0x00199800012e7983 */ /* 0x000ee80000300a00 */
[----:B------:R0:W-:Y:S04]  /*71b40*/  STL.64 [R1+0x1a00], R48 ;  /* 0x001a003001007387 */ /* 0x0001e80000100a00 */
[----:B------:R1:W-:Y:S04]  /*71b50*/  STL.64 [R1+0x1a08], R50 ;  /* 0x001a083201007387 */ /* 0x0003e80000100a00 */
[----:B0-----:R-:W4:Y:S04]  /*71b60*/  LDL.LU.64 R48, [R1+0x1980] ;  /* 0x0019800001307983 */ /* 0x001f280000300a00 */
[----:B-1----:R-:W4:Y:S04]  /*71b70*/  LDL.LU.64 R50, [R1+0x1988] ;  /* 0x0019880001327983 */ /* 0x002f280000300a00 */
[----:B------:R-:W2:Y:S04]  /*71b80*/  LDL.LU.64 R14, [R1+0x6f60] ;  /* 0x006f6000010e7983 */ /* 0x000ea80000300a00 */
[----:B------:R-:W2:Y:S04]  /*71b90*/  LDL.LU.64 R12, [R1+0x6f58] ;  /* 0x006f5800010c7983 */ /* 0x000ea80000300a00 */
[----:B------:R-:W-:Y:S04]  /*71ba0*/  STL.64 [R1+0x19f0], R8 ;  /* 0x0019f00801007387 */ /* 0x000fe80000100a00 */
[----:B------:R0:W-:Y:S04]  /*71bb0*/  STL.64 [R1+0x19f8], R10 ;  /* 0x0019f80a01007387 */ /* 0x0001e80000100a00 */
[----:B0-----:R-:W2:Y:S04]  /*71bc0*/  LDL.LU.64 R10, [R1+0x6f50] ;  /* 0x006f5000010a7983 */ /* 0x001ea80000300a00 */
[----:B------:R-:W2:Y:S04]  /*71bd0*/  LDL.LU.64 R8, [R1+0x6f48] ;  /* 0x006f480001087983 */ /* 0x000ea80000300a00 */
[----:B------:R0:W-:Y:S04]  /*71be0*/  STL.64 [R1+0x19e0], R28 ;  /* 0x0019e01c01007387 */ /* 0x0001e80000100a00 */
[----:B------:R1:W-:Y:S04]  /*71bf0*/  STL.64 [R1+0x19e8], R30 ;  /* 0x0019e81e01007387 */ /* 0x0003e80000100a00 */
[----:B0-----:R-:W2:Y:S04]  /*71c00*/  LDL.LU.64 R28, [R1+0x1960] ;  /* 0x00196000011c7983 */ /* 0x001ea80000300a00 */
[----:B-1----:R-:W2:Y:S04]  /*71c10*/  LDL.LU.64 R30, [R1+0x1968] ;  /* 0x00196800011e7983 */ /* 0x002ea80000300a00 */
[----:B------:R-:W2:Y:S04]  /*71c20*/  LDL.LU.64 R38, [R1+0x6f40] ;  /* 0x006f400001267983 */ /* 0x000ea80000300a00 */
[----:B------:R-:W2:Y:S04]  /*71c30*/  LDL.LU.64 R36, [R1+0x6f38] ;  /* 0x006f380001247983 */ /* 0x000ea80000300a00 */
[----:B------:R-:W-:Y:S04]  /*71c40*/  STL.64 [R1+0x19d0], R40 ;  /* 0x0019d02801007387 */ /* 0x000fe80000100a00 */
[----:B------:R0:W-:Y:S04]  /*71c50*/  STL.64 [R1+0x19d8], R42 ;  /* 0x0019d82a01007387 */ /* 0x0001e80000100a00 */
[----:B0-----:R-:W2:Y:S04]  /*71c60*/  LDL.LU.64 R42, [R1+0x6f30] ;  /* 0x006f3000012a7983 */ /* 0x001ea80000300a00 */
[----:B------:R-:W2:Y:S04]  /*71c70*/  LDL.LU.64 R40, [R1+0x6f28] ;  /* 0x006f280001287983 */ /* 0x000ea80000300a00 */
[----:B------:R-:W-:Y:S04]  /*71c80*/  STL.64 [R1+0x19c0], R56 ;  /* 0x0019c03801007387 */ /* 0x000fe80000100a00 */
[----:B------:R0:W-:Y:S04]  /*71c90*/  STL.64 [R1+0x19c8], R58 ;  /* 0x0019c83a01007387 */ /* 0x0001e80000100a00 */
[----:B0-----:R-:W3:Y:S04]  /*71ca0*/  LDL.LU.64 R58, [R1+0x6f20] ;  /* 0x006f2000013a7983 */ /* 0x001ee80000300a00 */
[----:B------:R-:W4:Y:S01]  /*71cb0*/  LDL.LU.64 R56, [R1+0x6f18] ;  /* 0x006f180001387983 */ /* 0x000f220000300a00 */
[----:B---3--:R-:W-:-:S15]  /*71cc0*/  HMMA.16816.F32 R52, R4, R58, R52 ;  /* 0x0000003a0434723c */ /* 0x008fde0000001834 */
[----:B------:R-:W-:-:S08]  /*71cd0*/  NOP ;  /* 0x0000000000007918 */ /* 0x000fd00000000000 */
[----:B------:R-:W-:Y:S04]  /*71ce0*/  STL.64 [R1+0x19b0], R52 ;  /* 0x0019b03401007387 */ /* 0x000fe80000100a00 */
[----:B------:R0:W-:Y:S04]  /*71cf0*/  STL.64 [R1+0x19b8], R54 ;  /* 0x0019b83601007387 */ /* 0x0001e80000100a00 */
[----:B0-----:R-:W3:Y:S04]  /*71d00*/  LDL.LU.64 R54, [R1+0x6f10] ;  /* 0x006f100001367983 */ /* 0x001ee80000300a00 */
[----:B------:R-:W2:Y:S01]  /*71d10*/  LDL.LU.64 R52, [R1+0x6f08] ;  /* 0x006f080001347983 */ /* 0x000ea20000300a00 */
[----:B----4-:R-:W-:-:S15]  /*71d20*/  HMMA.16816.F32 R16, R4, R56, R16 ;  /* 0x000000380410723c */ /* 0x010fde0000001810 */
[----:B------:R-:W-:-:S08]  /*71d30*/  NOP ;  /* 0x0000000000007918 */ /* 0x000fd00000000000 */
        /* <DEDUP_REMOVED lines=19> */
[----:B------:R-:W-:Y:S04]  /*71e70*/  STL.64 [R1+0x6d90], R54 ;  /* 0x006d903601007387 */ /* 0x000fe80000100a00 */
[----:B------:R4:W-:Y:S02]  /*71e80*/  STL.64 [R1+0x6d88], R52 ;  /* 0x006d883401007387 */ /* 0x0009e40000100a00 */
[C---:B----4-:R-:W-:Y:S06]  /*71e90*/  HMMA.16816.F32 R52, R4.reuse, R50, R56 ;  /* 0x000000320434723c */ /* 0x050fec0000001838 */
[----:B--2---:R-:W-:Y:S01]  /*71ea0*/  HMMA.16816.F32 R28, R4, R48, R28 ;  /* 0x00000030041c723c */ /* 0x004fe2000000181c */
[----:B------:R-:W2:Y:S04]  /*71eb0*/  LDL.LU.64 R56, [R1+0x1920] ;  /* 0x0019200001387983 */ /* 0x000ea80000300a00 */
[----:B------:R-:W2:-:S12]  /*71ec0*/  LDL.LU.64 R58, [R1+0x1928] ;  /* 0x00192800013a7983 */ /* 0x000e980000300a00 */
[----:B------:R0:W-:Y:S04]  /*71ed0*/  STL.64 [R1+0x1970], R52 ;  /* 0x0019703401007387 */ /* 0x0001e80000100a00 */
[----:B------:R1:W-:Y:S04]  /*71ee0*/  STL.64 [R1+0x1978], R54 ;  /* 0x0019783601007387 */ /* 0x0003e80000100a00 */
[----:B0-----:R-:W4:Y:S04]  /*71ef0*/  LDL.LU.64 R52, [R1+0x1910] ;  /* 0x0019100001347983 */ /* 0x001f280000300a00 */
[----:B-1----:R-:W4:Y:S04]  /*71f00*/  LDL.LU.64 R54, [R1+0x1918] ;  /* 0x0019180001367983 */ /* 0x002f280000300a00 */
[----:B------:R0:W-:Y:S04]  /*71f10*/  STL.64 [R1+0x1960], R28 ;  /* 0x0019601c01007387 */ /* 0x0001e80000100a00 */
[----:B------:R1:W-:Y:S04]  /*71f20*/  STL.64 [R1+0x1968], R30 ;  /* 0x0019681e01007387 */ /* 0x0003e80000100a00 */
[----:B0-----:R-:W4:Y:S04]  /*71f30*/  LDL.LU.64 R28, [R1+0x1900] ;  /* 0x00190000011c7983 */ /* 0x001f280000300a00 */
[----:B-1----:R-:W4:Y:S04]  /*71f40*/  LDL.LU.64 R30, [R1+0x1908] ;  /* 0x00190800011e7983 */ /* 0x002f280000300a00 */
[----:B------:R-:W-:Y:S04]  /*71f50*/  STL.64 [R1+0x6d70], R50 ;  /* 0x006d703201007387 */ /* 0x000fe80000100a00 */
[----:B------:R0:W-:Y:S04]  /*71f60*/  STL.64 [R1+0x6d68], R48 ;  /* 0x006d683001007387 */ /* 0x0001e80000100a00 */
[----:B0-----:R-:W2:Y:S04]  /*71f70*/  LDL.LU.64 R48, [R1+0x1950] ;  /* 0x0019500001307983 */ /* 0x001ea80000300a00 */
[----:B------:R-:W2:Y:S01]  /*71f80*/  LDL.LU.64 R50, [R1+0x1958] ;  /* 0x0019580001327983 */ /* 0x000ea20000300a00 */
[C---:B---3--:R-:W-:Y:S06]  /*71f90*/  HMMA.16816.F32 R16, R4.reuse, R44, R16 ;  /* 0x0000002c0410723c */ /* 0x048fec0000001810 */
[----:B--2---:R-:W-:-:S15]  /*71fa0*/  HMMA.16816.F32 R48, R4, R46, R48 ;  /* 0x0000002e0430723c */ /* 0x004fde0000001830 */
[----:B------:R-:W-:-:S08]  /*71fb0*/  NOP ;  /* 0x0000000000007918 */ /* 0x000fd00000000000 */
        /* <DEDUP_REMOVED lines=11> */
[----:B------:R-:W4:Y:S01]  /*72070*/  LDL.LU.64 R46, [R1+0x1938] ;  /* 0x00193800012e7983 */ /* 0x000f220000300a00 */
[C---:B------:R-:W-:Y:S06]  /*72080*/  HMMA.16816.F32 R56, R4.reuse, R40, R56 ;  /* 0x000000280438723c */ /* 0x040fec0000001838 */
        /* <DEDUP_REMOVED lines=8> */
[----:B------:R-:W-:Y:S04]  /*72110*/  STL.64 [R1+0x6da0], R42 ;  /* 0x006da02a01007387 */ /* 0x000fe80000100a00 */
[----:B------:R1:W-:Y:S01]  /*72120*/  STL.64 [R1+0x6d98], R40 ;  /* 0x006d982801007387 */ /* 0x0003e20000100a00 */
[C---:B0-----:R-:W-:Y:S06]  /*72130*/  HMMA.16816.F32 R56, R4.reuse, R38, R52 ;  /* 0x000000260438723c */ /* 0x041fec0000001834 */
[----:B-1----:R-:W-:Y:S01]  /*72140*/  HMMA.16816.F32 R40, R4, R36, R28 ;  /* 0x000000240428723c */ /* 0x002fe2000000181c */
[----:B------:R-:W4:-:S15]  /*72150*/  LDL.LU R54, [R1+0x3bc0] ;  /* 0x003bc00001367983 */ /* 0x000f1e0000300800 */
[----:B------:R-:W-:-:S01]  /*72160*/  NOP ;  /* 0x0000000000007918 */ /* 0x000fc20000000000 */
[----:B------:R-:W-:Y:S04]  /*72170*/  STL.64 [R1+0x1910], R56 ;  /* 0x0019103801007387 */ /* 0x000fe80000100a00 */
[----:B------:R-:W-:Y:S04]  /*72180*/  STL.64 [R1+0x1918], R58 ;  /* 0x0019183a01007387 */ /* 0x000fe80000100a00 */
[----:B------:R-:W4:Y:S04]  /*72190*/  LDL.LU R28, [R1+0x3bbc] ;  /* 0x003bbc00011c7983 */ /* 0x000f280000300800 */
[----:B------:R-:W-:Y:S04]  /*721a0*/  STL.64 [R1+0x1900], R40 ;  /* 0x0019002801007387 */ /* 0x000fe80000100a00 */
[----:B------:R-:W-:Y:S04]  /*721b0*/  STL.64 [R1+0x1908], R42 ;  /* 0x0019082a01007387 */ /* 0x000fe80000100a00 */
[----:B------:R-:W-:Y:S04]  /*721c0*/  STL.64 [R1+0x6db0], R38 ;  /* 0x006db02601007387 */ /* 0x000fe80000100a00 */
[----:B------:R2:W-:Y:S04]  /*721d0*/  STL.64 [R1+0x6da8], R36 ;  /* 0x006da82401007387 */ /* 0x0005e80000100a00 */
[----:B------:R-:W4:Y:S04]  /*721e0*/  LDL.LU R55, [R1+0x3bc8] ;  /* 0x003bc80001377983 */ /* 0x000f280000300800 */
[----:B------:R-:W4:Y:S01]  /*721f0*/  LDL.LU R29, [R1+0x3bc4] ;  /* 0x003bc400011d7983 */ /* 0x000f220000300800 */
        /* <DEDUP_REMOVED lines=8> */
[----:B------:R0:W-:Y:S04]  /*72280*/  STL.64 [R1+0x18e0], R36 ;  /* 0x0018e02401007387 */ /* 0x0001e80000100a00 */
[----:B------:R1:W-:Y:S04]  /*72290*/  STL.64 [R1+0x18e8], R38 ;  /* 0x0018e82601007387 */ /* 0x0003e80000100a00 */
[----:B------:R-:W3:Y:S04]  /*722a0*/  LDL.LU R56, [R1+0x3bd0] ;  /* 0x003bd00001387983 */ /* 0x000ee80000300800 */
[----:B------:R-:W3:Y:S04]  /*722b0*/  LDL.LU R30, [R1+0x3bcc] ;  /* 0x003bcc00011e7983 */ /* 0x000ee80000300800 */
[----:B------:R-:W3:Y:S04]  /*722c0*/  LDL.LU R57, [R1+0x3bd8] ;  /* 0x003bd80001397983 */ /* 0x000ee80000300800 */
[----:B------:R-:W3:Y:S04]  /*722d0*/  LDL.LU R31, [R1+0x3bd4] ;  /* 0x003bd400011f7983 */ /* 0x000ee80000300800 */
[----:B0-----:R-:W3:Y:S04]  /*722e0*/  LDL.LU.64 R36, [R1+0x18a0] ;  /* 0x0018a00001247983 */ /* 0x001ee80000300a00 */
[----:B-1----:R-:W3:Y:S01]  /*722f0*/  LDL.LU.64 R38, [R1+0x18a8] ;  /* 0x0018a80001267983 */ /* 0x002ee20000300a00 */
[----:B----4-:R-:W-:-:S15]  /*72300*/  HMMA.16816.F32 R40, R4, R10, R44 ;  /* 0x0000000a0428723c */ /* 0x010fde000000182c */
[----:B------:R-:W-:-:S08]  /*72310*/  NOP ;  /* 0x0000000000007918 */ /* 0x000fd00000000000 */
[----:B------:R0:W-:Y:S04]  /*72320*/  STL.64 [R1+0x18d0], R40 ;  /* 0x0018d02801007387 */ /* 0x0001e80000100a00 */
[----:B------:R1:W-:Y:S04]  /*72330*/  STL.64 [R1+0x18d8], R42 ;  /* 0x0018d82a01007387 */ /* 0x0003e80000100a00 */
[----:B------:R-:W4:Y:S04]  /*72340*/  LDL.LU.64 R48, [R1+0x1890] ;  /* 0x0018900001307983 */ /* 0x000f280000300a00 */
[----:B------:R-:W4:Y:S04]  /*72350*/  LDL.LU.64 R50, [R1+0x1898] ;  /* 0x0018980001327983 */ /* 0x000f280000300a00 */
[----:B------:R-:W4:Y:S04]  /*72360*/  LDL.LU.64 R44, [R1+0x1880] ;  /* 0x00188000012c7983 */ /* 0x000f280000300a00 */
[----:B------:R-:W4:Y:S04]  /*72370*/  LDL.LU.64 R46, [R1+0x1888] ;  /* 0x00188800012e7983 */ /* 0x000f280000300a00 */
[----:B0-----:R-:W4:Y:S04]  /*72380*/  LDL.LU.64 R40, [R1+0x1870] ;  /* 0x0018700001287983 */ /* 0x001f280000300a00 */
[----:B-1----:R-:W4:Y:S04]  /*72390*/  LDL.LU.64 R42, [R1+0x1878] ;  /* 0x00187800012a7983 */ /* 0x002f280000300a00 */
[----:B------:R-:W-:Y:S04]  /*723a0*/  STL.64 [R1+0x6dc0], R10 ;  /* 0x006dc00a01007387 */ /* 0x000fe80000100a00 */
[----:B------:R0:W-:Y:S04]  /*723b0*/  STL.64 [R1+0x6db8], R8 ;  /* 0x006db80801007387 */ /* 0x0001e80000100a00 */
[----:B0-----:R-:W3:Y:S04]  /*723c0*/  LDL.LU.64 R8, [R1+0x18c0] ;  /* 0x0018c00001087983 */ /* 0x001ee80000300a00 */
[----:B------:R-:W3:Y:S01]  /*723d0*/  LDL.LU.64 R10, [R1+0x18c8] ;  /* 0x0018c800010a7983 */ /* 0x000ee20000300a00 */
[----:B------:R-:W-:-:S02]  /*723e0*/  IMAD.MOV.U32 R58, RZ, RZ, R20 ;  /* 0x000000ffff3a7224 */ /* 0x000fc400078e0014 */
[----:B------:R-:W-:Y:S01]  /*723f0*/  IMAD.MOV.U32 R59, RZ, RZ, R21 ;  /* 0x000000ffff3b7224 */ /* 0x000fe200078e0015 */
[C---:B--2---:R-:W-:Y:S06]  /*72400*/  HMMA.16816.F32 R16, R4.reuse, R14, R16 ;  /* 0x0000000e0410723c */ /* 0x044fec0000001810 */
[----:B---3--:R-:W-:-:S15]  /*72410*/  HMMA.16816.F32 R8, R4, R12, R8 ;  /* 0x0000000c0408723c */ /* 0x008fde0000001808 */
[----:B------:R-:W-:-:S08]  /*72420*/  NOP ;  /* 0x0000000000007918 */ /* 0x000fd00000000000 */
[----:B------:R0:W-:Y:S04]  /*72430*/  STL.64 [R1+0x18c0], R8 ;  /* 0x0018c00801007387 */ /* 0x0001e80000100a00 */
[----:B------:R1:W-:Y:S04]  /*72440*/  STL.64 [R1+0x18c8], R10 ;  /* 0x0018c80a01007387 */ /* 0x0003e80000100a00 */
[----:B0-----:R-:W2:Y:S04]  /*72450*/  LDL.LU.64 R8, [R1+0x1860] ;  /* 0x0018600001087983 */ /* 0x001ea80000300a00 */
[----:B-1----:R-:W2:Y:S04]  /*72460*/  LDL.LU.64 R10, [R1+0x1868] ;  /* 0x00186800010a7983 */ /* 0x002ea80000300a00 */
[----:B------:R-:W3:Y:S04]  /*72470*/  LDL.LU R20, [R1+0x6ee4] ;  /* 0x006ee40001147983 */ /* 0x000ee80000300800 */
[----:B------:R-:W3:Y:S04]  /*72480*/  LDL.LU R21, [R1+0x6ee0] ;  /* 0x006ee00001157983 */ /* 0x000ee80000300800 */
[----:B------:R-:W-:Y:S04]  /*72490*/  STL.64 [R1+0x18b0], R16 ;  /* 0x0018b01001007387 */ /* 0x000fe80000100a00 */
[----:B------:R0:W-:Y:S04]  /*724a0*/  STL.64 [R1+0x18b8], R18 ;  /* 0x0018b81201007387 */ /* 0x0001e80000100a00 */
[----:B0-----:R-:W4:Y:S04]  /*724b0*/  LDL.LU.64 R18, [R1+0x6ed8] ;  /* 0x006ed80001127983 */ /* 0x001f280000300a00 */
[----:B------:R-:W2:Y:S04]  /*724c0*/  LDL.LU.64 R16, [R1+0x6ed0] ;  /* 0x006ed00001107983 */ /* 0x000ea80000300a00 */
[----:B------:R-:W-:Y:S04]  /*724d0*/  STL.64 [R1+0x6dd0], R14 ;  /* 0x006dd00e01007387 */ /* 0x000fe80000100a00 */
[----:B------:R2:W-:Y:S02]  /*724e0*/  STL.64 [R1+0x6dc8], R12 ;  /* 0x006dc80c01007387 */ /* 0x0005e40000100a00 */
[----:B--2---:R-:W-:Y:S02]  /*724f0*/  HMMA.16816.F32 R12, R4, R16, R36 ;  /* 0x00000010040c723c */ /* 0x004fe40000001824 */
[----:B------:R-:W2:Y:S04]  /*72500*/  LDL.LU.64 R36, [R1+0x1850] ;  /* 0x0018500001247983 */ /* 0x000ea80000300a00 */
[----:B------:R-:W2:-:S15]  /*72510*/  LDL.LU.64 R38, [R1+0x1858] ;  /* 0x0018580001267983 */ /* 0x000e9e0000300a00 */
[----:B------:R-:W-:-:S02]  /*72520*/  NOP ;  /* 0x0000000000007918 */ /* 0x000fc40000000000 */
[----:B------:R-:W-:Y:S04]  /*72530*/  STL.64 [R1+0x18a0], R12 ;  /* 0x0018a00c01007387 */ /* 0x000fe80000100a00 */
[----:B------:R4:W-:Y:S02]  /*72540*/  STL.64 [R1+0x18a8], R14 ;  /* 0x0018a80e01007387 */ /* 0x0009e40000100a00 */
[C---:B----4-:R-:W-:Y:S06]  /*72550*/  HMMA.16816.F32 R12, R4.reuse, R18, R48 ;  /* 0x00000012040c723c */ /* 0x050fec0000001830 */
[----:B------:R-:W-:Y:S04]  /*72560*/  STL.64 [R1+0x6d40], R18 ;  /* 0x006d401201007387 */ /* 0x000fe80000100a00 */
[----:B------:R0:W-:Y:S01]  /*72570*/  STL.64 [R1+0x6d38], R16 ;  /* 0x006d381001007387 */ /* 0x0001e20000100a00 */
[C---:B---3--:R-:W-:Y:S06]  /*72580*/  HMMA.16816.F32 R44, R4.reuse, R20, R44 ;  /* 0x00000014042c723c */ /* 0x048fec000000182c */
[C---:B------:R-:W-:Y:S06]  /*72590*/  HMMA.16816.F32 R8, R4.reuse, R24, R8 ;  /* 0x000000180408723c */ /* 0x040fec0000001808 */
[----:B------:R-:W-:Y:S04]  /*725a0*/  STL.64 [R1+0x1890], R12 ;  /* 0x0018900c01007387 */ /* 0x000fe80000100a00 */
[----:B------:R1:W-:Y:S04]  /*725b0*/  STL.64 [R1+0x1898], R14 ;  /* 0x0018980e01007387 */ /* 0x0003e80000100a00 */
[----:B0-----:R-:W3:Y:S01]  /*725c0*/  LDL.LU.64 R16, [R1+0x2310] ;  /* 0x0023100001107983 */ /* 0x001ee20000300a00 */
[----:B-1----:R-:W-:Y:S03]  /*725d0*/  HMMA.16816.F32 R12, R4, R22, R40 ;  /* 0x00000016040c723c */ /* 0x002fe60000001828 */
[----:B------:R-:W-:Y:S04]  /*725e0*/  STL.64 [R1+0x1880], R44 ;  /* 0x0018802c01007387 */ /* 0x000fe80000100a00 */
[----:B------:R-:W-:Y:S04]  /*725f0*/  STL.64 [R1+0x1888], R46 ;  /* 0x0018882e01007387 */ /* 0x000fe80000100a00 */
[----:B------:R-:W3:-:S12]  /*72600*/  LDL.LU.64 R18, [R1+0x2318] ;  /* 0x0023180001127983 */ /* 0x000ed80000300a00 */
[----:B------:R0:W-:Y:S04]  /*72610*/  STL.64 [R1+0x1870], R12 ;  /* 0x0018700c01007387 */ /* 0x0001e80000100a00 */
[----:B------:R1:W-:Y:S04]  /*72620*/  STL.64 [R1+0x1878], R14 ;  /* 0x0018780e01007387 */ /* 0x0003e80000100a00 */
[----:B------:R-:W-:Y:S04]  /*72630*/  STL.64 [R1+0x6d50], R22 ;  /* 0x006d501601007387 */ /* 0x000fe80000100a00 */
[----:B------:R-:W-:Y:S04]  /*72640*/  STL.64 [R1+0x6d48], R20 ;  /* 0x006d481401007387 */ /* 0x000fe80000100a00 */
[----:B0-----:R-:W4:Y:S04]  /*72650*/  LDL.LU.64 R12, [R1+0x2300] ;  /* 0x00230000010c7983 */ /* 0x001f280000300a00 */
[----:B------:R0:W-:Y:S04]  /*72660*/  STL.64 [R1+0x1860], R8 ;  /* 0x0018600801007387 */ /* 0x0001e80000100a00 */
[----:B------:R0:W-:Y:S04]  /*72670*/  STL.64 [R1+0x1868], R10 ;  /* 0x0018680a01007387 */ /* 0x0001e80000100a00 */
[----:B-1----:R-:W4:Y:S04]  /*72680*/  LDL.LU.64 R14, [R1+0x2308] ;  /* 0x00230800010e7983 */ /* 0x002f280000300a00 */
[----:B0-----:R-:W4:Y:S04]  /*72690*/  LDL.LU.64 R8, [R1+0x1840] ;  /* 0x0018400001087983 */ /* 0x001f280000300a00 */
[----:B------:R-:W4:Y:S04]  /*726a0*/  LDL.LU.64 R10, [R1+0x1848] ;  /* 0x00184800010a7983 */ /* 0x000f280000300a00 */
[----:B------:R-:W-:Y:S04]  /*726b0*/  STL.64 [R1+0x6de0], R26 ;  /* 0x006de01a01007387 */ /* 0x000fe80000100a00 */
[----:B------:R-:W-:Y:S01]  /*726c0*/  STL.64 [R1+0x6dd8], R24 ;  /* 0x006dd81801007387 */ /* 0x000fe20000100a00 */
[----:B------:R-:W-:-:S02]  /*726d0*/  IMAD R30, R30, 0x100, R56 ;  /* 0x000001001e1e7824 */ /* 0x000fc400078e0238 */
[----:B------:R-:W-:Y:S01]  /*726e0*/  IMAD R31, R31, 0x100, R57 ;  /* 0x000001001f1f7824 */ /* 0x000fe200078e0239 */
[----:B--2---:R-:W-:-:S15]  /*726f0*/  HMMA.16816.F32 R20, R4, R26, R36 ;  /* 0x0000001a0414723c */ /* 0x004fde0000001824 */
[----:B------:R-:W-:-:S08]  /*72700*/  NOP ;  /* 0x0000000000007918 */ /* 0x000fd00000000000 */
[----:B------:R-:W-:Y:S04]  /*72710*/  STL.64 [R1+0x1850], R20 ;  /* 0x0018501401007387 */ /* 0x000fe80000100a00 */
[----:B------:R-:W-:Y:S04]  /*72720*/  STL.64 [R1+0x1858], R22 ;  /* 0x0018581601007387 */ /* 0x000fe80000100a00 */
[----:B------:R-:W2:Y:S04]  /*72730*/  LDL.64 R48, [R1+0x120] ;  /* 0x0001200001307983 */ /* 0x000ea80000100a00 */
[----:B------:R-:W-:Y:S04]  /*72740*/  STL [R1+0x6d24], R32 ;  /* 0x006d242001007387 */ /* 0x000fe80000100800 */
[----:B------:R-:W-:Y:S01]  /*72750*/  STL [R1+0x6d20], R33 ;  /* 0x006d202101007387 */ /* 0x000fe20000100800 */
[C---:B---3--:R-:W-:Y:S06]  /*72760*/  HMMA.16816.F32 R16, R4.reuse, R32, R16 ;  /* 0x000000200410723c */ /* 0x048fec0000001810 */
[C---:B----4-:R-:W-:Y:S06]  /*72770*/  HMMA.16816.F32 R12, R4.reuse, R34, R12 ;  /* 0x00000022040c723c */ /* 0x050fec000000180c */
[----:B------:R-:W-:Y:S11]  /*72780*/  HMMA.16816.F32 R4, R4, R58, R8 ;  /* 0x0000003a0404723c */ /* 0x000ff60000001808 */
[----:B------:R-:W-:Y:S04]  /*72790*/  STL.64 [R1+0x2310], R16 ;  /* 0x0023101001007387 */ /* 0x000fe80000100a00 */
[----:B------:R-:W-:Y:S04]  /*727a0*/  STL.64 [R1+0x2318], R18 ;  /* 0x0023181201007387 */ /* 0x000fe80000100a00 */
[----:B------:R-:W-:Y:S04]  /*727b0*/  STL [R1+0x6d1c], R34 ;  /* 0x006d1c2201007387 */ /* 0x000fe80000100800 */
[----:B------:R-:W-:Y:S04]  /*727c0*/  STL [R1+0x6d18], R35 ;  /* 0x006d182301007387 */ /* 0x000fe80000100800 */
[----:B------:R-:W-:Y:S04]  /*727d0*/  STL.64 [R1+0x2300], R12 ;  /* 0x0023000c01007387 */ /* 0x000fe80000100a00 */
[----:B------:R-:W-:Y:S04]  /*727e0*/  STL.64 [R1+0x2308], R14 ;  /* 0x0023080e01007387 */ /* 0x000fe80000100a00 */
[----:B------:R-:W2:Y:S04]  /*727f0*/  LDL.LU.64 R8, [R1+0x1830] ;  /* 0x0018300001087983 */ /* 0x000ea80000300a00 */
[----:B------:R-:W2:Y:S04]  /*72800*/  LDL.LU.64 R10, [R1+0x1838] ;  /* 0x00183800010a7983 */ /* 0x000ea80000300a00 */
[----:B------:R-:W-:Y:S04]  /*72810*/  STL.64 [R1+0x1840], R4 ;  /* 0x0018400401007387 */ /* 0x000fe80000100a00 */
[----:B------:R2:W-:Y:S04]  /*72820*/  STL.64 [R1+0x1848], R6 ;  /* 0x0018480601007387 */ /* 0x0005e80000100a00 */
[----:B------:R-:W3:Y:S04]  /*72830*/  LDL R58, [R1+0xa0] ;  /* 0x0000a000013a7983 */ /* 0x000ee80000100800 */
[----:B------:R-:W3:Y:S04]  /*72840*/  LDL R59, [R1+0xa4] ;  /* 0x0000a400013b7983 */ /* 0x000ee80000100800 */
[----:B------:R-:W4:Y:S04]  /*72850*/  LDL R56, [R1+0xa8] ;  /* 0x0000a80001387983 */ /* 0x000f280000100800 */
[----:B------:R-:W4:Y:S04]  /*72860*/  LDL R57, [R1+0xac] ;  /* 0x0000ac0001397983 */ /* 0x000f280000100800 */
[----:B------:R-:W2:Y:S04]  /*72870*/  LDL R38, [R1+0x110] ;  /* 0x0001100001267983 */ /* 0x000ea80000100800 */
[----:B------:R-:W2:Y:S04]  /*72880*/  LDL R39, [R1+0x114] ;  /* 0x0001140001277983 */ /* 0x000ea80000100800 */
[----:B------:R-:W2:Y:S04]  /*72890*/  LDL R36, [R1+0x118] ;  /* 0x0001180001247983 */ /* 0x000ea80000100800 */
[----:B------:R-:W2:Y:S04]  /*728a0*/  LDL R37, [R1+0x11c] ;  /* 0x00011c0001257983 */ /* 0x000ea80000100800 */
[----:B------:R-:W2:Y:S01]  /*728b0*/  LDL.64 R40, [R1+0x108] ;  /* 0x0001080001287983 */ /* 0x000ea20000100a00 */
[----:B------:R-:W-:-:S02]  /*728c0*/  IMAD R28, R28, 0x100, R54 ;  /* 0x000001001c1c7824 */ /* 0x000fc400078e0236 */
[----:B------:R-:W-:Y:S01]  /*728d0*/  IMAD R29, R29, 0x100, R55 ;  /* 0x000001001d1d7824 */ /* 0x000fe200078e0237 */
[----:B------:R-:W-:Y:S02]  /*728e0*/  F2FP.F16.E4M3.UNPACK_B R30, R30 ;  /* 0x0000001eff1e723e */ /* 0x000fe400020006ff */
[----:B------:R-:W-:Y:S02]  /*728f0*/  F2FP.F16.E4M3.UNPACK_B R31, R31 ;  /* 0x0000001fff1f723e */ /* 0x000fe400020006ff */
[----:B------:R-:W-:Y:S02]  /*72900*/  F2FP.F16.E4M3.UNPACK_B R28, R28 ;  /* 0x0000001cff1c723e */ /* 0x000fe400020006ff */
[----:B------:R-:W-:Y:S01]  /*72910*/  F2FP.F16.E4M3.UNPACK_B R29, R29 ;  /* 0x0000001dff1d723e */ /* 0x000fe200020006ff */
[----:B---3--:R-:W-:Y:S04]  /*72920*/  STL.64 [R1+0x6e88], R58 ;  /* 0x006e883a01007387 */ /* 0x008fe80000100a00 */
[----:B----4-:R-:W-:Y:S04]  /*72930*/  STL.64 [R1+0x6e80], R56 ;  /* 0x006e803801007387 */ /* 0x010fe80000100a00 */
[----:B------:R-:W3:Y:S04]  /*72940*/  LDL R54, [R1+0xb0] ;  /* 0x0000b00001367983 */ /* 0x000ee80000100800 */
[----:B------:R-:W3:Y:S04]  /*72950*/  LDL R55, [R1+0xb4] ;  /* 0x0000b40001377983 */ /* 0x000ee80000100800 */
[----:B------:R-:W4:Y:S04]  /*72960*/  LDL R52, [R1+0xb8] ;  /* 0x0000b80001347983 */ /* 0x000f280000100800 */
[----:B------:R-:W4:Y:S01]  /*72970*/  LDL R53, [R1+0xbc] ;  /* 0x0000bc0001357983 */ /* 0x000f220000100800 */
[----:B--2---:R-:W-:Y:S03]  /*72980*/  HMMA.16816.F32 R4, R28, R48, R8 ;  /* 0x000000301c04723c */ /* 0x004fe60000001808 */
[----:B------:R-:W2:Y:S03]  /*72990*/  LDL.64 R42, [R1+0x100] ;  /* 0x00010000012a7983 */ /* 0x000ea60000100a00 */
[----:B------:R-:W-:-:S02]  /*729a0*/  IMAD.MOV.U32 R32, RZ, RZ, R48 ;  /* 0x000000ffff207224 */ /* 0x000fc400078e0030 */
[----:B------:R-:W-:Y:S01]  /*729b0*/  IMAD.MOV.U32 R33, RZ, RZ, R49 ;  /* 0x000000ffff217224 */ /* 0x000fe200078e0031 */
[----:B---3--:R-:W-:Y:S04]  /*729c0*/  STL.64 [R1+0x6e98], R54 ;  /* 0x006e983601007387 */ /* 0x008fe80000100a00 */
[----:B----4-:R-:W-:Y:S04]  /*729d0*/  STL.64 [R1+0x6e90], R52 ;  /* 0x006e903401007387 */ /* 0x010fe80000100a00 */
[----:B------:R-:W3:Y:S04]  /*729e0*/  LDL R50, [R1+0xc0] ;  /* 0x0000c00001327983 */ /* 0x000ee80000100800 */
[----:B------:R-:W3:Y:S04]  /*729f0*/  LDL R51, [R1+0xc4] ;  /* 0x0000c40001337983 */ /* 0x000ee80000100800 */
[----:B------:R0:W-:Y:S04]  /*72a00*/  STL.64 [R1+0x1830], R4 ;  /* 0x0018300401007387 */ /* 0x0001e80000100a00 */
[----:B------:R1:W-:Y:S04]  /*72a10*/  STL.64 [R1+0x1838], R6 ;  /* 0x0018380601007387 */ /* 0x0003e80000100a00 */
[----:B0-----:R-:W4:Y:S04]  /*72a20*/  LDL.LU.64 R4, [R1+0x1820] ;  /* 0x0018200001047983 */ /* 0x001f280000300a00 */
[----:B-1----:R-:W4:Y:S04]  /*72a30*/  LDL.LU.64 R6, [R1+0x1828] ;  /* 0x0018280001067983 */ /* 0x002f280000300a00 */
[----:B------:R-:W2:Y:S04]  /*72a40*/  LDL.LU.64 R16, [R1+0x1810] ;  /* 0x0018100001107983 */ /* 0x000ea80000300a00 */
[----:B------:R-:W2:Y:S04]  /*72a50*/  LDL.LU.64 R18, [R1+0x1818] ;  /* 0x0018180001127983 */ /* 0x000ea80000300a00 */
[----:B------:R-:W2:Y:S04]  /*72a60*/  LDL.LU.64 R12, [R1+0x1800] ;  /* 0x00180000010c7983 */ /* 0x000ea80000300a00 */
[----:B------:R-:W2:Y:S04]  /*72a70*/  LDL.LU.64 R14, [R1+0x1808] ;  /* 0x00180800010e7983 */ /* 0x000ea80000300a00 */
[----:B------:R-:W4:Y:S04]  /*72a80*/  LDL R48, [R1+0xc8] ;  /* 0x0000c80001307983 */ /* 0x000f280000100800 */
[----:B------:R-:W4:Y:S04]  /*72a90*/  LDL R49, [R1+0xcc] ;  /* 0x0000cc0001317983 */ /* 0x000f280000100800 */
[----:B------:R-:W2:Y:S04]  /*72aa0*/  LDL.LU.64 R8, [R1+0x17f0] ;  /* 0x0017f00001087983 */ /* 0x000ea80000300a00 */
[----:B------:R-:W2:Y:S04]  /*72ab0*/  LDL.LU.64 R10, [R1+0x17f8] ;  /* 0x0017f800010a7983 */ /* 0x000ea80000300a00 */
[----:B---3--:R-:W-:Y:S04]  /*72ac0*/  STL.64 [R1+0x6ea8], R50 ;  /* 0x006ea83201007387 */ /* 0x008fe80000100a00 */
[----:B----4-:R-:W-:Y:S04]  /*72ad0*/  STL.64 [R1+0x6ea0], R48 ;  /* 0x006ea03001007387 */ /* 0x010fe80000100a00 */
[----:B------:R-:W3:Y:S04]  /*72ae0*/  LDL R46, [R1+0xd0] ;  /* 0x0000d000012e7983 */ /* 0x000ee80000100800 */
[----:B------:R-:W3:Y:S04]  /*72af0*/  LDL R47, [R1+0xd4] ;  /* 0x0000d400012f7983 */ /* 0x000ee80000100800 */
[----:B------:R-:W4:Y:S04]  /*72b00*/  LDL R44, [R1+0xd8] ;  /* 0x0000d800012c7983 */ /* 0x000f280000100800 */
[----:B------:R-:W4:Y:S01]  /*72b10*/  LDL R45, [R1+0xdc] ;  /* 0x0000dc00012d7983 */ /* 0x000f220000100800 */
[C---:B------:R-:W-:Y:S06]  /*72b20*/  HMMA.16816.F32 R20, R28.reuse, R36, R4 ;  /* 0x000000241c14723c */ /* 0x040fec0000001804 */
[C---:B--2---:R-:W-:Y:S06]  /*72b30*/  HMMA.16816.F32 R16, R28.reuse, R38, R16 ;  /* 0x000000261c10723c */ /* 0x044fec0000001810 */
[C---:B------:R-:W-:Y:S06]  /*72b40*/  HMMA.16816.F32 R12, R28.reuse, R40, R12 ;  /* 0x000000281c0c723c */ /* 0x040fec000000180c */
[----:B------:R-:W-:Y:S01]  /*72b50*/  HMMA.16816.F32 R8, R28, R42, R8 ;  /* 0x0000002a1c08723c */ /* 0x000fe20000001808 */
[----:B---3--:R-:W-:Y:S04]  /*72b60*/  STL.64 [R1+0x6eb8], R46 ;  /* 0x006eb82e01007387 */ /* 0x008fe80000100a00 */
[----:B----4-:R-:W-:Y:S04]  /*72b70*/  STL.64 [R1+0x6eb0], R44 ;  /* 0x006eb02c01007387 */ /* 0x010fe80000100a00 */
[----:B------:R-:W-:Y:S04]  /*72b80*/  STL [R1+0x6d2c], R33 ;  /* 0x006d2c2101007387 */ /* 0x000fe80000100800 */
[----:B------:R-:W-:Y:S04]  /*72b90*/  STL [R1+0x6d28], R32 ;  /* 0x006d282001007387 */ /* 0x000fe80000100800 */
[----:B------:R-:W2:Y:S04]  /*72ba0*/  LDL.64 R6, [R1+0xf8] ;  /* 0x0000f80001067983 */ /* 0x000ea80000100a00 */
[----:B------:R-:W-:Y:S04]  /*72bb0*/  STL.64 [R1+0x1820], R20 ;  /* 0x0018201401007387 */ /* 0x000fe80000100a00 */
[----:B------:R-:W-:Y:S04]  /*72bc0*/  STL.64 [R1+0x1828], R22 ;  /* 0x0018281601007387 */ /* 0x000fe80000100a00 */
[----:B------:R-:W3:Y:S04]  /*72bd0*/  LDL.64 R52, [R1+0xf0] ;  /* 0x0000f00001347983 */ /* 0x000ee80000100a00 */
[----:B------:R-:W-:Y:S04]  /*72be0*/  STL.64 [R1+0x1810], R16 ;  /* 0x0018101001007387 */ /* 0x000fe80000100a00 */
[----:B------:R-:W-:Y:S04]  /*72bf0*/  STL.64 [R1+0x1818], R18 ;  /* 0x0018181201007387 */ /* 0x000fe80000100a00 */
[----:B------:R-:W4:Y:S04]  /*72c00*/  LDL R54, [R1+0xe8] ;  /* 0x0000e80001367983 */ /* 0x000f280000100800 */
[----:B------:R-:W-:Y:S04]  /*72c10*/  STL.64 [R1+0x1800], R12 ;  /* 0x0018000c01007387 */ /* 0x000fe80000100a00 */
[----:B------:R-:W-:Y:S04]  /*72c20*/  STL.64 [R1+0x1808], R14 ;  /* 0x0018080e01007387 */ /* 0x000fe80000100a00 */
[----:B------:R-:W4:Y:S01]  /*72c30*/  LDL R55, [R1+0xec] ;  /* 0x0000ec0001377983 */ /* 0x000f220000100800 */
[----:B------:R-:W-:-:S03]  /*72c40*/  IMAD.MOV.U32 R34, RZ, RZ, R41 ;  /* 0x000000ffff227224 */ /* 0x000fc600078e0029 */
[----:B----4-:R-:W-:Y:S04]  /*72c50*/  STL.64 [R1+0x6ec8], R54 ;  /* 0x006ec83601007387 */ /* 0x010fe80000100a00 */
[----:B---3--:R0:W-:Y:S04]  /*72c60*/  STL.64 [R1+0x6ec0], R52 ;  /* 0x006ec03401007387 */ /* 0x0081e80000100a00 */
[----:B------:R-:W-:Y:S04]  /*72c70*/  STL [R1+0x6d30], R34 ;  /* 0x006d302201007387 */ /* 0x000fe80000100800 */
[----:B------:R1:W-:Y:S04]  /*72c80*/  STL.64 [R1+0x17f0], R8 ;  /* 0x0017f00801007387 */ /* 0x0003e80000100a00 */
[----:B------:R3:W-:Y:S04]  /*72c90*/  STL.64 [R1+0x17f8], R10 ;  /* 0x0017f80a01007387 */ /* 0x0007e80000100a00 */
[----:B0-----:R-:W2:Y:S04]  /*72ca0*/  LDL.LU.64 R52, [R1+0x17e0] ;  /* 0x0017e00001347983 */ /* 0x001ea80000300a00 */
[----:B------:R-:W2:Y:S04]  /*72cb0*/  LDL.LU.64 R54, [R1+0x17e8] ;  /* 0x0017e80001367983 */ /* 0x000ea80000300a00 */
[----:B------:R-:W4:Y:S04]  /*72cc0*/  LDL.LU.64 R44, [R1+0x17d0] ;  /* 0x0017d000012c7983 */ /* 0x000f280000300a00 */
[----:B------:R-:W4:Y:S04]  /*72cd0*/  LDL.LU.64 R46, [R1+0x17d8] ;  /* 0x0017d800012e7983 */ /* 0x000f280000300a00 */
[----:B------:R-:W4:Y:S04]  /*72ce0*/  LDL.LU.64 R48, [R1+0x17c0] ;  /* 0x0017c00001307983 */ /* 0x000f280000300a00 */
[----:B------:R-:W4:Y:S04]  /*72cf0*/  LDL.LU.64 R50, [R1+0x17c8] ;  /* 0x0017c80001327983 */ /* 0x000f280000300a00 */
[----:B------:R-:W4:Y:S04]  /*72d00*/  LDL.LU.64 R56, [R1+0x17b0] ;  /* 0x0017b00001387983 */ /* 0x000f280000300a00 */
[----:B------:R-:W4:Y:S01]  /*72d10*/  LDL.LU.64 R58, [R1+0x17b8] ;  /* 0x0017b800013a7983 */ /* 0x000f220000300a00 */
        /* <DEDUP_REMOVED lines=14> */
[----:B-1----:R-:W4:Y:S04]  /*72e00*/  LDL.LU.64 R8, [R1+0x1740] ;  /* 0x0017400001087983 */ /* 0x002f280000300a00 */
[----:B---3--:R-:W3:Y:S01]  /*72e10*/  LDL.LU.64 R10, [R1+0x1748] ;  /* 0x00174800010a7983 */ /* 0x008ee20000300a00 */
[----:B--2---:R-:W-:-:S15]  /*72e20*/  HMMA.16816.F32 R52, R28, R6, R52 ;  /* 0x000000061c34723c */ /* 0x004fde0000001834 */
[----:B------:R-:W-:-:S08]  /*72e30*/  NOP ;  /* 0x0000000000007918 */ /* 0x000fd00000000000 */
[----:B------:R-:W-:Y:S04]  /*72e40*/  STL.64 [R1+0x17e0], R52 ;  /* 0x0017e03401007387 */ /* 0x000fe80000100a00 */
[----:B------:R0:W-:Y:S04]  /*72e50*/  STL.64 [R1+0x17e8], R54 ;  /* 0x0017e83601007387 */ /* 0x0001e80000100a00 */
[----:B0-----:R-:W2:Y:S04]  /*72e60*/  LDL.LU.64 R54, [R1+0x6ec8] ;  /* 0x006ec80001367983 */ /* 0x001ea80000300a00 */
[----:B------:R-:W4:Y:S01]  /*72e70*/  LDL.LU.64 R52, [R1+0x6ec0] ;  /* 0x006ec00001347983 */ /* 0x000f220000300a00 */
[----:B------:R-:W-:-:S03]  /*72e80*/  IMAD.MOV.U32 R34, RZ, RZ, R7 ;  /* 0x000000ffff227224 */ /* 0x000fc600078e0007 */
[----:B------:R-:W3:Y:S04]  /*72e90*/  LDL.LU.64 R4, [R1+0x1730] ;  /* 0x0017300001047983 */ /* 0x000ee80000300a00 */
[----:B------:R-:W3:Y:S01]  /*72ea0*/  LDL.LU.64 R6, [R1+0x1738] ;  /* 0x0017380001067983 */ /* 0x000ee20000300a00 */
[----:B----4-:R-:W-:Y:S06]  /*72eb0*/  HMMA.16816.F32 R44, R28, R52, R44 ;  /* 0x000000341c2c723c */ /* 0x010fec000000182c */
[----:B------:R-:W-:-:S15]  /*72ec0*/  IMAD.MOV.U32 R35, RZ, RZ, R52 ;  /* 0x000000ffff237224 */ /* 0x000fde00078e0034 */
[----:B------:R-:W-:-:S02]  /*72ed0*/  NOP ;  /* 0x0000000000007918 */ /* 0x000fc40000000000 */
[----:B------:R-:W-:Y:S04]  /*72ee0*/  STL.64 [R1+0x17d0], R44 ;  /* 0x0017d02c01007387 */ /* 0x000fe80000100a00 */
[----:B------:R0:W-:Y:S04]  /*72ef0*/  STL.64 [R1+0x17d8], R46 ;  /* 0x0017d82e01007387 */ /* 0x0001e80000100a00 */
[----:B0-----:R-:W4:Y:S04]  /*72f00*/  LDL.LU.64 R46, [R1+0x6eb8] ;  /* 0x006eb800012e7983 */ /* 0x001f280000300a00 */
[----:B------:R-:W3:Y:S04]  /*72f10*/  LDL.LU.64 R44, [R1+0x6eb0] ;  /* 0x006eb000012c7983 */ /* 0x000ee80000300a00 */
[----:B------:R0:W-:Y:S04]  /*72f20*/  STL.64 [R1+0x6df0], R34 ;  /* 0x006df02201007387 */ /* 0x0001e80000100a00 */
[----:B0-----:R-:W4:Y:S04]  /*72f30*/  LDL R34, [R1+0xe0] ;  /* 0x0000e00001227983 */ /* 0x001f280000100800 */
[----:B------:R-:W4:Y:S01]  /*72f40*/  LDL R35, [R1+0xe4] ;  /* 0x0000e40001237983 */ /* 0x000f220000100800 */
[----:B--2---:R-:W-:Y:S03]  /*72f50*/  HMMA.16816.F32 R52, R28, R54, R48 ;  /* 0x000000361c34723c */ /* 0x004fe60000001830 */
[----:B------:R-:W-:Y:S04]  /*72f60*/  STL.64 [R1+0x6de8], R32 ;  /* 0x006de82001007387 */ /* 0x000fe80000100a00 */
[----:B------:R-:W2:Y:S04]  /*72f70*/  LDL.LU.64 R50, [R1+0x6ea8] ;  /* 0x006ea80001327983 */ /* 0x000ea80000300a00 */
[----:B------:R-:W2:-:S12]  /*72f80*/  LDL.LU.64 R48, [R1+0x6ea0] ;  /* 0x006ea00001307983 */ /* 0x000e980000300a00 */
[----:B------:R-:W-:Y:S04]  /*72f90*/  STL.64 [R1+0x17c0], R52 ;  /* 0x0017c03401007387 */ /* 0x000fe80000100a00 */
[----:B------:R0:W-:Y:S04]  /*72fa0*/  STL.64 [R1+0x17c8], R54 ;  /* 0x0017c83601007387 */ /* 0x0001e80000100a00 */
[----:B0-----:R-:W2:Y:S04]  /*72fb0*/  LDL.LU.64 R54, [R1+0x6e98] ;  /* 0x006e980001367983 */ /* 0x001ea80000300a00 */
[----:B------:R-:W2:Y:S01]  /*72fc0*/  LDL.LU.64 R52, [R1+0x6e90] ;  /* 0x006e900001347983 */ /* 0x000ea20000300a00 */
[C---:B----4-:R-:W-:Y:S03]  /*72fd0*/  HMMA.16816.F32 R32, R28.reuse, R34, R56 ;  /* 0x000000221c20723c */ /* 0x050fe60000001838 */
[----:B------:R-:W4:Y:S04]  /*72fe0*/  LDL.LU.64 R58, [R1+0x6e88] ;  /* 0x006e8800013a7983 */ /* 0x000f280000300a00 */
[----:B------:R-:W4:Y:S01]  /*72ff0*/  LDL.LU.64 R56, [R1+0x6e80] ;  /* 0x006e800001387983 */ /* 0x000f220000300a00 */
[C---:B---3--:R-:W-:Y:S06]  /*73000*/  HMMA.16816.F32 R40, R28.reuse, R44, R40 ;  /* 0x0000002c1c28723c */ /* 0x048fec0000001828 */
[C---:B--2---:R-:W-:Y:S06]  /*73010*/  HMMA.16816.F32 R24, R28.reuse, R48, R24 ;  /* 0x000000301c18723c */ /* 0x044fec0000001818 */
[C---:B------:R-:W-:Y:S03]  /*73020*/  HMMA.16816.F32 R20, R28.reuse, R50, R20 ;  /* 0x000000321c14723c */ /* 0x040fe60000001814 */
[----:B------:R-:W-:Y:S04]  /*73030*/  STL.64 [R1+0x17b0], R32 ;  /* 0x0017b02001007387 */ /* 0x000fe80000100a00 */
[----:B------:R0:W-:Y:S02]  /*73040*/  STL.64 [R1+0x17b8], R34 ;  /* 0x0017b82201007387 */ /* 0x0001e40000100a00 */
[C---:B0-----:R-:W-:Y:S06]  /*73050*/  HMMA.16816.F32 R32, R28.reuse, R46, R36 ;  /* 0x0000002e1c20723c */ /* 0x041fec0000001824 */
[C---:B------:R-:W-:Y:S06]  /*73060*/  HMMA.16816.F32 R16, R28.reuse, R52, R16 ;  /* 0x000000341c10723c */ /* 0x040fec0000001810 */
[C---:B------:R-:W-:Y:S01]  /*73070*/  HMMA.16816.F32 R12, R28.reuse, R54, R12 ;  /* 0x000000361c0c723c */ /* 0x040fe2000000180c */
[----:B------:R-:W-:Y:S04]  /*73080*/  STL.64 [R1+0x17a0], R40 ;  /* 0x0017a02801007387 */ /* 0x000fe80000100a00 */
[----:B------:R0:W-:Y:S06]  /*73090*/  STL.64 [R1+0x17a8], R42 ;  /* 0x0017a82a01007387 */ /* 0x0001ec0000100a00 */
[----:B------:R-:W-:Y:S04]  /*730a0*/  STL.64 [R1+0x1790], R32 ;  /* 0x0017902001007387 */ /* 0x000fe80000100a00 */
[----:B------:R-:W-:Y:S04]  /*730b0*/  STL.64 [R1+0x1798], R34 ;  /* 0x0017982201007387 */ /* 0x000fe80000100a00 */
[----:B------:R-:W-:Y:S04]  /*730c0*/  STL.64 [R1+0x1780], R24 ;  /* 0x0017801801007387 */ /* 0x000fe80000100a00 */
[----:B------:R-:W-:Y:S04]  /*730d0*/  STL.64 [R1+0x1788], R26 ;  /* 0x0017881a01007387 */ /* 0x000fe80000100a00 */
[----:B------:R-:W-:Y:S04]  /*730e0*/  STL.64 [R1+0x1770], R20 ;  /* 0x0017701401007387 */ /* 0x000fe80000100a00 */
[----:B------:R-:W-:Y:S04]  /*730f0*/  STL.64 [R1+0x1778], R22 ;  /* 0x0017781601007387 */ /* 0x000fe80000100a00 */
[----:B------:R-:W-:Y:S04]  /*73100*/  STL.64 [R1+0x1760], R16 ;  /* 0x0017601001007387 */ /* 0x000fe80000100a00 */
[----:B------:R1:W-:Y:S04]  /*73110*/  STL.64 [R1+0x1768], R18 ;  /* 0x0017681201007387 */ /* 0x0003e80000100a00 */
[----:B------:R-:W2:Y:S04]  /*73120*/  LDL.64 R52, [R1+0x10] ;  /* 0x0000100001347983 */ /* 0x000ea80000100a00 */
[----:B------:R-:W-:Y:S04]  /*73130*/  STL.64 [R1+0x1750], R12 ;  /* 0x0017500c01007387 */ /* 0x000fe80000100a00 */
[----:B------:R-:W-:Y:S04]  /*73140*/  STL.64 [R1+0x1758], R14 ;  /* 0x0017580e01007387 */ /* 0x000fe80000100a00 */
[----:B------:R-:W3:Y:S01]  /*73150*/  LDL.64 R50, [R1] ;  /* 0x0000000001327983 */ /* 0x000ee20000100a00 */
[C---:B----4-:R-:W-:Y:S06]  /*73160*/  HMMA.16816.F32 R8, R28.reuse, R56, R8 ;  /* 0x000000381c08723c */ /* 0x050fec0000001808 */
[----:B------:R-:W-:-:S15]  /*73170*/  HMMA.16816.F32 R4, R28, R58, R4 ;  /* 0x0000003a1c04723c */ /* 0x000fde0000001804 */
[----:B------:R-:W-:-:S02]  /*73180*/  NOP ;  /* 0x0000000000007918 */ /* 0x000fc40000000000 */
[----:B------:R-:W-:Y:S04]  /*73190*/  STL.64 [R1+0x1740], R8 ;  /* 0x0017400801007387 */ /* 0x000fe80000100a00 */
[----:B------:R-:W-:Y:S04]  /*731a0*/  STL.64 [R1+0x1748], R10 ;  /* 0x0017480a01007387 */ /* 0x000fe80000100a00 */
[----:B------:R-:W4:Y:S04]  /*731b0*/  LDL R46, [R1+0x48] ;  /* 0x00004800012e7983 */ /* 0x000f280000100800 */
[----:B------:R-:W-:Y:S04]  /*731c0*/  STL.64 [R1+0x1730], R4 ;  /* 0x0017300401007387 */ /* 0x000fe80000100a00 */
[----:B------:R-:W-:Y:S04]  /*731d0*/  STL.64 [R1+0x1738], R6 ;  /* 0x0017380601007387 */ /* 0x000fe80000100a00 */
[----:B------:R-:W4:Y:S04]  /*731e0*/  LDL R47, [R1+0x4c] ;  /* 0x00004c00012f7983 */ /* 0x000f280000100800 */
[----:B------:R-:W2:Y:S04]  /*731f0*/  LDL R44, [R1+0x50] ;  /* 0x00005000012c7983 */ /* 0x000ea80000100800 */
[----:B------:R-:W2:Y:S04]  /*73200*/  LDL R45, [R1+0x54] ;  /* 0x00005400012d7983 */ /* 0x000ea80000100800 */
[----:B----4-:R-:W-:Y:S04]  /*73210*/  STL.64 [R1+0x6e10], R46 ;  /* 0x006e102e01007387 */ /* 0x010fe80000100a00 */
[----:B--2---:R-:W-:Y:S04]  /*73220*/  STL.64 [R1+0x6e08], R44 ;  /* 0x006e082c01007387 */ /* 0x004fe80000100a00 */
[----:B0-----:R-:W2:Y:S04]  /*73230*/  LDL R42, [R1+0x58] ;  /* 0x00005800012a7983 */ /* 0x001ea80000100800 */
[----:B------:R-:W2:Y:S04]  /*73240*/  LDL R43, [R1+0x5c] ;  /* 0x00005c00012b7983 */ /* 0x000ea80000100800 */
[----:B------:R-:W4:Y:S04]  /*73250*/  LDL R40, [R1+0x60] ;  /* 0x0000600001287983 */ /* 0x000f280000100800 */
[----:B------:R-:W4:Y:S04]  /*73260*/  LDL R41, [R1+0x64] ;  /* 0x0000640001297983 */ /* 0x000f280000100800 */
[----:B------:R-:W3:Y:S04]  /*73270*/  LDL R48, [R1+0x18] ;  /* 0x0000180001307983 */ /* 0x000ee80000100800 */
[----:B------:R-:W3:Y:S04]  /*73280*/  LDL R49, [R1+0x1c] ;  /* 0x00001c0001317983 */ /* 0x000ee80000100800 */
[----:B--2---:R0:W-:Y:S04]  /*73290*/  STL.64 [R1+0x6e20], R42 ;  /* 0x006e202a01007387 */ /* 0x0041e80000100a00 */
[----:B----4-:R2:W-:Y:S04]  /*732a0*/  STL.64 [R1+0x6e18], R40 ;  /* 0x006e182801007387 */ /* 0x0105e80000100a00 */
[----:B-1----:R-:W4:Y:S04]  /*732b0*/  LDL R18, [R1+0x70] ;  /* 0x0000700001127983 */ /* 0x002f280000100800 */
[----:B------:R-:W4:Y:S04]  /*732c0*/  LDL R19, [R1+0x74] ;  /* 0x0000740001137983 */ /* 0x000f280000100800 */
[----:B------:R-:W3:Y:S04]  /*732d0*/  LDL R16, [R1+0x78] ;  /* 0x0000780001107983 */ /* 0x000ee80000100800 */
[----:B------:R-:W3:Y:S04]  /*732e0*/  LDL R17, [R1+0x7c] ;  /* 0x00007c0001117983 */ /* 0x000ee80000100800 */
[----:B------:R-:W2:Y:S04]  /*732f0*/  LDL R58, [R1+0x38] ;  /* 0x00003800013a7983 */ /* 0x000ea80000100800 */
[----:B------:R-:W2:Y:S04]  /*73300*/  LDL R59, [R1+0x3c] ;  /* 0x00003c00013b7983 */ /* 0x000ea80000100800 */
[----:B----4-:R-:W-:Y:S04]  /*73310*/  STL.64 [R1+0x6e30], R18 ;  /* 0x006e301201007387 */ /* 0x010fe80000100a00 */
[----:B---3--:R-:W-:Y:S04]  /*73320*/  STL.64 [R1+0x6e28], R16 ;  /* 0x006e281001007387 */ /* 0x008fe80000100a00 */
[----:B0-----:R-:W3:Y:S04]  /*73330*/  LDL R42, [R1+0x80] ;  /* 0x00008000012a7983 */ /* 0x001ee80000100800 */
[----:B------:R-:W3:Y:S04]  /*73340*/  LDL R43, [R1+0x84] ;  /* 0x00008400012b7983 */ /* 0x000ee80000100800 */
[----:B---3--:R0:W-:Y:S04]  /*73350*/  STL.64 [R1+0x6e38], R42 ;  /* 0x006e382a01007387 */ /* 0x0081e80000100a00 */
[----:B------:R-:W3:Y:S04]  /*73360*/  LDL R32, [R1+0x68] ;  /* 0x0000680001207983 */ /* 0x000ee80000100800 */
[----:B------:R-:W3:Y:S04]  /*73370*/  LDL R33, [R1+0x6c] ;  /* 0x00006c0001217983 */ /* 0x000ee80000100800 */
[----:B---3--:R-:W-:Y:S04]  /*73380*/  STL.64 [R1+0x6e68], R32 ;  /* 0x006e682001007387 */ /* 0x008fe80000100a00 */
[----:B--2---:R-:W2:Y:S04]  /*73390*/  LDL R40, [R1+0x88] ;  /* 0x0000880001287983 */ /* 0x004ea80000100800 */
[----:B------:R-:W2:Y:S04]  /*733a0*/  LDL R41, [R1+0x8c] ;  /* 0x00008c0001297983 */ /* 0x000ea80000100800 */
[----:B--2---:R1:W-:Y:S04]  /*733b0*/  STL.64 [R1+0x6e50], R40 ;  /* 0x006e502801007387 */ /* 0x0043e80000100a00 */
[----:B0-----:R-:W2:Y:S04]  /*733c0*/  LDL R42, [R1+0x90] ;  /* 0x00009000012a7983 */ /* 0x001ea80000100800 */
[----:B------:R-:W2:Y:S04]  /*733d0*/  LDL R43, [R1+0x94] ;  /* 0x00009400012b7983 */ /* 0x000ea80000100800 */
[----:B------:R-:W3:Y:S04]  /*733e0*/  LDL R56, [R1+0x40] ;  /* 0x0000400001387983 */ /* 0x000ee80000100800 */
[----:B------:R-:W3:Y:S04]  /*733f0*/  LDL R57, [R1+0x44] ;  /* 0x0000440001397983 */ /* 0x000ee80000100800 */
[----:B--2---:R0:W-:Y:S04]  /*73400*/  STL.64 [R1+0x6e70], R42 ;  /* 0x006e702a01007387 */ /* 0x0041e80000100a00 */
[----:B------:R-:W2:Y:S04]  /*73410*/  LDL R34, [R1+0x98] ;  /* 0x0000980001227983 */ /* 0x000ea80000100800 */
[----:B------:R-:W2:Y:S04]  /*73420*/  LDL R35, [R1+0x9c] ;  /* 0x00009c0001237983 */ /* 0x000ea80000100800 */
[----:B-1----:R-:W2:Y:S04]  /*73430*/  LDL.LU.64 R40, [R1+0x1720] ;  /* 0x0017200001287983 */ /* 0x002ea80000300a00 */
[----:B0-----:R-:W2:Y:S04]  /*73440*/  LDL.LU.64 R42, [R1+0x1728] ;  /* 0x00172800012a7983 */ /* 0x001ea80000300a00 */
[----:B------:R-:W-:Y:S04]  /*73450*/  STL.64 [R1+0x6e48], R58 ;  /* 0x006e483a01007387 */ /* 0x000fe80000100a00 */
[----:B---3--:R-:W-:Y:S04]  /*73460*/  STL.64 [R1+0x6e40], R56 ;  /* 0x006e403801007387 */ /* 0x008fe80000100a00 */
[----:B------:R-:W-:Y:S04]  /*73470*/  STL.64 [R1+0x6e00], R50 ;  /* 0x006e003201007387 */ /* 0x000fe80000100a00 */
[----:B------:R-:W-:Y:S04]  /*73480*/  STL.64 [R1+0x6df8], R48 ;  /* 0x006df83001007387 */ /* 0x000fe80000100a00 */
[----:B------:R-:W3:Y:S01]  /*73490*/  LDL R54, [R1+0x8] ;  /* 0x0000080001367983 */ /* 0x000ee20000100800 */
[----:B------:R-:W-:-:S03]  /*734a0*/  IMAD.MOV.U32 R55, RZ, RZ, R0 ;  /* 0x000000ffff377224 */ /* 0x000fc600078e0000 */
[----:B------:R-:W4:Y:S04]  /*734b0*/  LDL R10, [R1+0x20] ;  /* 0x00002000010a7983 */ /* 0x000f280000100800 */
[----:B------:R-:W4:Y:S04]  /*734c0*/  LDL R11, [R1+0x24] ;  /* 0x00002400010b7983 */ /* 0x000f280000100800 */
[----:B------:R-:W4:Y:S04]  /*734d0*/  LDL.LU R0, [R1+0x6e78] ;  /* 0x006e780001007983 */ /* 0x000f280000300800 */
[----:B---3--:R-:W-:Y:S04]  /*734e0*/  STL.64 [R1+0x6e60], R54 ;  /* 0x006e603601007387 */ /* 0x008fe80000100a00 */
[----:B------:R0:W-:Y:S04]  /*734f0*/  STL.64 [R1+0x6e58], R52 ;  /* 0x006e583401007387 */ /* 0x0001e80000100a00 */
[----:B------:R-:W3:Y:S04]  /*73500*/  LDL R8, [R1+0x28] ;  /* 0x0000280001087983 */ /* 0x000ee80000100800 */
[----:B------:R-:W3:Y:S04]  /*73510*/  LDL R9, [R1+0x2c] ;  /* 0x00002c0001097983 */ /* 0x000ee80000100800 */
[----:B0-----:R-:W4:Y:S04]  /*73520*/  LDL.LU.64 R52, [R1+0x1710] ;  /* 0x0017100001347983 */ /* 0x001f280000300a00 */
[----:B------:R-:W4:Y:S04]  /*73530*/  LDL.LU.64 R54, [R1+0x1718] ;  /* 0x0017180001367983 */ /* 0x000f280000300a00 */
        /* <DEDUP_REMOVED lines=18> */
[----:B--2---:R-:W-:Y:S03]  /*73660*/  HMMA.16816.F32 R32, R28, R34, R40 ;  /* 0x000000221c20723c */ /* 0x004fe60000001828 */
[----:B------:R-:W4:-:S15]  /*73670*/  LDL.LU.64 R42, [R1+0x6e70] ;  /* 0x006e7000012a7983 */ /* 0x000f1e0000300a00 */
[----:B------:R-:W-:-:S05]  /*73680*/  NOP ;  /* 0x0000000000007918 */ /* 0x000fca0000000000 */
[----:B------:R0:W-:Y:S04]  /*73690*/  STL.64 [R1+0x1720], R32 ;  /* 0x0017202001007387 */ /* 0x0001e80000100a00 */
[----:B------:R1:W-:Y:S04]  /*736a0*/  STL.64 [R1+0x1728], R34 ;  /* 0x0017282201007387 */ /* 0x0003e80000100a00 */
[----:B0-----:R-:W2:Y:S04]  /*736b0*/  LDL.LU.64 R32, [R1+0x6e68] ;  /* 0x006e680001207983 */ /* 0x001ea80000300a00 */
[----:B-1----:R-:W2:Y:S01]  /*736c0*/  LDL R34, [R1+0x30] ;  /* 0x0000300001227983 */ /* 0x002ea20000100800 */
[----:B----4-:R-:W-:Y:S03]  /*736d0*/  HMMA.16816.F32 R40, R28, R42, R52 ;  /* 0x0000002a1c28723c */ /* 0x010fe60000001834 */
[----:B------:R-:W4:Y:S04]  /*736e0*/  LDL.LU.64 R54, [R1+0x6e60] ;  /* 0x006e600001367983 */ /* 0x000f280000300a00 */
[----:B------:R-:W4:-:S15]  /*736f0*/  LDL.LU.64 R52, [R1+0x6e58] ;  /* 0x006e580001347983 */ /* 0x000f1e0000300a00 */
[----:B------:R-:W-:-:S01]  /*73700*/  NOP ;  /* 0x0000000000007918 */ /* 0x000fc20000000000 */
[----:B------:R0:W-:Y:S04]  /*73710*/  STL.64 [R1+0x1710], R40 ;  /* 0x0017102801007387 */ /* 0x0001e80000100a00 */
[----:B------:R3:W-:Y:S04]  /*73720*/  STL.64 [R1+0x1718], R42 ;  /* 0x0017182a01007387 */ /* 0x0007e80000100a00 */
[----:B0-----:R-:W3:Y:S02]  /*73730*/  LDL.LU.64 R40, [R1+0x6e50] ;  /* 0x006e500001287983 */ /* 0x001ee40000300a00 */
[----:B---3--:R-:W-:Y:S02]  /*73740*/  HMMA.16816.F32 R40, R28, R40, R56 ;  /* 0x000000281c28723c */ /* 0x008fe40000001838 */
[----:B------:R-:W3:Y:S04]  /*73750*/  LDL.LU.64 R58, [R1+0x6e48] ;  /* 0x006e4800013a7983 */ /* 0x000ee80000300a00 */
[----:B------:R-:W4:-:S15]  /*73760*/  LDL.LU.64 R56, [R1+0x6e40] ;  /* 0x006e400001387983 */ /* 0x000f1e0000300a00 */
[----:B------:R-:W-:-:S02]  /*73770*/  NOP ;  /* 0x0000000000007918 */ /* 0x000fc40000000000 */
[----:B------:R-:W-:Y:S04]  /*73780*/  STL.64 [R1+0x1700], R40 ;  /* 0x0017002801007387 */ /* 0x000fe80000100a00 */
[----:B------:R0:W-:Y:S04]  /*73790*/  STL.64 [R1+0x1708], R42 ;  /* 0x0017082a01007387 */ /* 0x0001e80000100a00 */
[----:B0-----:R-:W2:Y:S02]  /*737a0*/  LDL.LU.64 R42, [R1+0x6e38] ;  /* 0x006e3800012a7983 */ /* 0x001ea40000300a00 */
[----:B--2---:R-:W-:Y:S02]  /*737b0*/  HMMA.16816.F32 R40, R28, R42, R16 ;  /* 0x0000002a1c28723c */ /* 0x004fe40000001810 */
[----:B------:R-:W2:Y:S04]  /*737c0*/  LDL.LU.64 R18, [R1+0x6e30] ;  /* 0x006e300001127983 */ /* 0x000ea80000300a00 */
[----:B------:R-:W3:-:S15]  /*737d0*/  LDL.LU.64 R16, [R1+0x6e28] ;  /* 0x006e280001107983 */ /* 0x000ede0000300a00 */
[----:B------:R-:W-:-:S02]  /*737e0*/  NOP ;  /* 0x0000000000007918 */ /* 0x000fc40000000000 */
        /* <DEDUP_REMOVED lines=9> */
[----:B------:R-:W3:Y:S01]  /*73880*/  LDL.LU.64 R44, [R1+0x6e08] ;  /* 0x006e0800012c7983 */ /* 0x000ee20000300a00 */
[C---:B--2---:R-:W-:Y:S03]  /*73890*/  HMMA.16816.F32 R16, R28.reuse, R18, R20 ;  /* 0x000000121c10723c */ /* 0x044fe60000001814 */
[----:B------:R-:W2:Y:S04]  /*738a0*/  LDL.LU.64 R20, [R1+0x1670] ;  /* 0x0016700001147983 */ /* 0x000ea80000300a00 */
[----:B------:R-:W2:Y:S01]  /*738b0*/  LDL.LU.64 R22, [R1+0x1678] ;  /* 0x0016780001167983 */ /* 0x000ea20000300a00 */
[C---:B------:R-:W-:Y:S06]  /*738c0*/  HMMA.16816.F32 R48, R28.reuse, R32, R48 ;  /* 0x000000201c30723c */ /* 0x040fec0000001830 */
[C---:B----4-:R-:W-:Y:S06]  /*738d0*/  HMMA.16816.F32 R36, R28.reuse, R40, R36 ;  /* 0x000000281c24723c */ /* 0x050fec0000001824 */
[C---:B------:R-:W-:Y:S03]  /*738e0*/  HMMA.16816.F32 R24, R28.reuse, R42, R24 ;  /* 0x0000002a1c18723c */ /* 0x040fe60000001818 */
[----:B------:R0:W-:Y:S04]  /*738f0*/  STL.64 [R1+0x16d0], R16 ;  /* 0x0016d01001007387 */ /* 0x0001e80000100a00 */
[----:B------:R1:W-:Y:S04]  /*73900*/  STL.64 [R1+0x16d8], R18 ;  /* 0x0016d81201007387 */ /* 0x0003e80000100a00 */
[----:B0-----:R-:W4:Y:S04]  /*73910*/  LDL.LU.64 R16, [R1+0x1660] ;  /* 0x0016600001107983 */ /* 0x001f280000300a00 */
[----:B-1----:R-:W4:Y:S04]  /*73920*/  LDL.LU.64 R18, [R1+0x1668] ;  /* 0x0016680001127983 */ /* 0x002f280000300a00 */
[----:B------:R0:W-:Y:S04]  /*73930*/  STL.64 [R1+0x16c0], R48 ;  /* 0x0016c03001007387 */ /* 0x0001e80000100a00 */
[----:B------:R1:W-:Y:S04]  /*73940*/  STL.64 [R1+0x16c8], R50 ;  /* 0x0016c83201007387 */ /* 0x0003e80000100a00 */
[----:B------:R-:W-:Y:S04]  /*73950*/  STL.64 [R1+0x16b0], R36 ;  /* 0x0016b02401007387 */ /* 0x000fe80000100a00 */
[----:B------:R-:W-:Y:S04]  /*73960*/  STL.64 [R1+0x16b8], R38 ;  /* 0x0016b82601007387 */ /* 0x000fe80000100a00 */
[----:B------:R4:W-:Y:S04]  /*73970*/  STL.64 [R1+0x16a0], R24 ;  /* 0x0016a01801007387 */ /* 0x0009e80000100a00 */
[----:B------:R4:W-:Y:S04]  /*73980*/  STL.64 [R1+0x16a8], R26 ;  /* 0x0016a81a01007387 */ /* 0x0009e80000100a00 */
[----:B0-----:R-:W4:Y:S01]  /*73990*/  LDL.LU.64 R48, [R1+0x1650] ;  /* 0x0016500001307983 */ /* 0x001f220000300a00 */
[----:B---3--:R-:W-:-:S15]  /*739a0*/  HMMA.16816.F32 R12, R28, R44, R12 ;  /* 0x0000002c1c0c723c */ /* 0x008fde000000180c */
[----:B------:R-:W-:-:S08]  /*739b0*/  NOP ;  /* 0x0000000000007918 */ /* 0x000fd00000000000 */
[----:B------:R0:W-:Y:S04]  /*739c0*/  STL.64 [R1+0x1690], R12 ;  /* 0x0016900c01007387 */ /* 0x0001e80000100a00 */
[----:B------:R3:W-:Y:S04]  /*739d0*/  STL.64 [R1+0x1698], R14 ;  /* 0x0016980e01007387 */ /* 0x0007e80000100a00 */
[----:B-1----:R-:W3:Y:S01]  /*739e0*/  LDL.LU.64 R50, [R1+0x1658] ;  /* 0x0016580001327983 */ /* 0x002ee20000300a00 */
[C---:B------:R-:W-:Y:S06]  /*739f0*/  HMMA.16816.F32 R4, R28.reuse, R46, R4 ;  /* 0x0000002e1c04723c */ /* 0x040fec0000001804 */
[C---:B--2---:R-:W-:Y:S06]  /*73a00*/  HMMA.16816.F32 R20, R28.reuse, R56, R20 ;  /* 0x000000381c14723c */ /* 0x044fec0000001814 */
[----:B----4-:R-:W-:Y:S11]  /*73a10*/  HMMA.16816.F32 R16, R28, R58, R16 ;  /* 0x0000003a1c10723c */ /* 0x010ff60000001810 */
[----:B------:R1:W-:Y:S04]  /*73a20*/  STL.64 [R1+0x1680], R4 ;  /* 0x0016800401007387 */ /* 0x0003e80000100a00 */
[----:B------:R2:W-:Y:S04]  /*73a30*/  STL.64 [R1+0x1688], R6 ;  /* 0x0016880601007387 */ /* 0x0005e80000100a00 */
[----:B------:R-:W4:Y:S04]  /*73a40*/  LDL.LU.64 R24, [R1+0x1640] ;  /* 0x0016400001187983 */ /* 0x000f280000300a00 */
[----:B------:R-:W4:Y:S04]  /*73a50*/  LDL.LU.64 R26, [R1+0x1648] ;  /* 0x00164800011a7983 */ /* 0x000f280000300a00 */
[----:B0-----:R-:W4:Y:S04]  /*73a60*/  LDL.LU.64 R12, [R1+0x1630] ;  /* 0x00163000010c7983 */ /* 0x001f280000300a00 */
[----:B---3--:R-:W3:Y:S04]  /*73a70*/  LDL.LU.64 R14, [R1+0x1638] ;  /* 0x00163800010e7983 */ /* 0x008ee80000300a00 */
[----:B------:R-:W3:Y:S04]  /*73a80*/  LDL.LU.64 R36, [R1+0x1620] ;  /* 0x0016200001247983 */ /* 0x000ee80000300a00 */
[----:B------:R-:W3:Y:S04]  /*73a90*/  LDL.LU.64 R38, [R1+0x1628] ;  /* 0x0016280001267983 */ /* 0x000ee80000300a00 */
[----:B-1----:R-:W3:Y:S04]  /*73aa0*/  LDL.LU.64 R4, [R1+0x1610] ;  /* 0x0016100001047983 */ /* 0x002ee80000300a00 */
[----:B--2---:R-:W2:Y:S04]  /*73ab0*/  LDL.LU.64 R6, [R1+0x1618] ;  /* 0x0016180001067983 */ /* 0x004ea80000300a00 */
[----:B------:R-:W2:Y:S04]  /*73ac0*/  LDL.LU.64 R40, [R1+0x1600] ;  /* 0x0016000001287983 */ /* 0x000ea80000300a00 */
[----:B------:R0:W-:Y:S04]  /*73ad0*/  STL.64 [R1+0x1670], R20 ;  /* 0x0016701401007387 */ /* 0x0001e80000100a00 */
[----:B------:R1:W-:Y:S04]  /*73ae0*/  STL.64 [R1+0x1678], R22 ;  /* 0x0016781601007387 */ /* 0x0003e80000100a00 */
[----:B------:R-:W2:Y:S04]  /*73af0*/  LDL.LU.64 R42, [R1+0x1608] ;  /* 0x00160800012a7983 */ /* 0x000ea80000300a00 */
[----:B------:R1:W-:Y:S04]  /*73b00*/  STL.64 [R1+0x1660], R16 ;  /* 0x0016601001007387 */ /* 0x0003e80000100a00 */
[----:B------:R1:W-:Y:S01]  /*73b10*/  STL.64 [R1+0x1668], R18 ;  /* 0x0016681201007387 */ /* 0x0003e20000100a00 */
[----:B------:R-:W-:-:S03]  /*73b20*/  IMAD.MOV.U32 R35, RZ, RZ, R0 ;  /* 0x000000ffff237224 */ /* 0x000fc600078e0000 */
[----:B------:R-:W2:Y:S04]  /*73b30*/  LDL.LU.64 R56, [R1+0x15f0] ;  /* 0x0015f00001387983 */ /* 0x000ea80000300a00 */
[----:B------:R-:W2:Y:S04]  /*73b40*/  LDL.LU.64 R58, [R1+0x15f8] ;  /* 0x0015f800013a7983 */ /* 0x000ea80000300a00 */
[----:B------:R-:W2:Y:S04]  /*73b50*/  LDL.LU.64 R44, [R1+0x15e0] ;  /* 0x0015e000012c7983 */ /* 0x000ea80000300a00 */
[----:B------:R-:W2:Y:S04]  /*73b60*/  LDL.LU.64 R46, [R1+0x15e8] ;  /* 0x0015e800012e7983 */ /* 0x000ea80000300a00 */
[----:B0-----:R-:W2:Y:S04]  /*73b70*/  LDL.LU.64 R20, [R1+0x15d0] ;  /* 0x0015d00001147983 */ /* 0x001ea80000300a00 */
[----:B-1----:R-:W2:Y:S04]  /*73b80*/  LDL.LU.64 R22, [R1+0x15d8] ;  /* 0x0015d80001167983 */ /* 0x002ea80000300a00 */
[----:B------:R-:W2:Y:S04]  /*73b90*/  LDL.LU.64 R16, [R1+0x15c0] ;  /* 0x0015c00001107983 */ /* 0x000ea80000300a00 */
[----:B------:R-:W2:Y:S01]  /*73ba0*/  LDL.LU.64 R18, [R1+0x15c8] ;  /* 0x0015c80001127983 */ /* 0x000ea20000300a00 */
[C---:B------:R-:W-:Y:S03]  /*73bb0*/  HMMA.16816.F32 R32, R28.reuse, R34, R48 ;  /* 0x000000221c20723c */ /* 0x040fe60000001830 */
[----:B------:R-:W2:Y:S04]  /*73bc0*/  LDL.LU.64 R50, [R1+0x6e00] ;  /* 0x006e000001327983 */ /* 0x000ea80000300a00 */
[----:B------:R-:W2:Y:S01]  /*73bd0*/  LDL.LU.64 R48, [R1+0x6df8] ;  /* 0x006df80001307983 */ /* 0x000ea20000300a00 */
[----:B------:R-:W-:Y:S01]  /*73be0*/  IMAD.MOV.U32 R0, RZ, RZ, R53 ;  /* 0x000000ffff007224 */ /* 0x000fe200078e0035 */
[C---:B----4-:R-:W-:Y:S06]  /*73bf0*/  HMMA.16816.F32 R24, R28.reuse, R8, R24 ;  /* 0x000000081c18723c */ /* 0x050fec0000001818 */
[C---:B---3--:R-:W-:Y:S08]  /*73c00*/  HMMA.16816.F32 R8, R28.reuse, R10, R12 ;  /* 0x0000000a1c08723c */ /* 0x048ff0000000180c */
[----:B------:R-:W-:Y:S04]  /*73c10*/  STL.64 [R1+0x1650], R32 ;  /* 0x0016502001007387 */ /* 0x000fe80000100a00 */
[----:B------:R0:W-:Y:S01]  /*73c20*/  STL.64 [R1+0x1658], R34 ;  /* 0x0016582201007387 */ /* 0x0001e20000100a00 */
[C---:B--2---:R-:W-:Y:S06]  /*73c30*/  HMMA.16816.F32 R4, R28.reuse, R52, R4 ;  /* 0x000000341c04723c */ /* 0x044fec0000001804 */
[C---:B------:R-:W-:Y:S01]  /*73c40*/  HMMA.16816.F32 R52, R28.reuse, R54, R40 ;  /* 0x000000361c34723c */ /* 0x040fe20000001828 */
[----:B0-----:R-:W2:Y:S04]  /*73c50*/  LDL.LU.64 R34, [R1+0x6df0] ;  /* 0x006df00001227983 */ /* 0x001ea80000300a00 */
[----:B------:R-:W3:Y:S04]  /*73c60*/  LDL.LU.64 R32, [R1+0x6de8] ;  /* 0x006de80001207983 */ /* 0x000ee80000300a00 */
[----:B------:R-:W-:Y:S04]  /*73c70*/  STL.64 [R1+0x1640], R24 ;  /* 0x0016401801007387 */ /* 0x000fe80000100a00 */
[----:B------:R0:W-:Y:S04]  /*73c80*/  STL.64 [R1+0x1648], R26 ;  /* 0x0016481a01007387 */ /* 0x0001e80000100a00 */
[----:B0-----:R-:W4:Y:S04]  /*73c90*/  LDL.LU.64 R26, [R1+0x6de0] ;  /* 0x006de000011a7983 */ /* 0x001f280000300a00 */
[----:B------:R-:W3:Y:S04]  /*73ca0*/  LDL.LU.64 R24, [R1+0x6dd8] ;  /* 0x006dd80001187983 */ /* 0x000ee80000300a00 */
[----:B------:R-:W2:Y:S04]  /*73cb0*/  LDL.LU.64 R14, [R1+0x6dd0] ;  /* 0x006dd000010e7983 */ /* 0x000ea80000300a00 */
[----:B------:R-:W4:Y:S04]  /*73cc0*/  LDL.LU.64 R12, [R1+0x6dc8] ;  /* 0x006dc800010c7983 */ /* 0x000f280000300a00 */
[----:B------:R-:W-:Y:S04]  /*73cd0*/  STL.64 [R1+0x1630], R8 ;  /* 0x0016300801007387 */ /* 0x000fe80000100a00 */
[----:B------:R0:W-:Y:S04]  /*73ce0*/  STL.64 [R1+0x1638], R10 ;  /* 0x0016380a01007387 */ /* 0x0001e80000100a00 */
[----:B0-----:R-:W3:Y:S04]  /*73cf0*/  LDL.LU.64 R10, [R1+0x6dc0] ;  /* 0x006dc000010a7983 */ /* 0x001ee80000300a00 */
[----:B------:R-:W2:Y:S01]  /*73d00*/  LDL.LU.64 R8, [R1+0x6db8] ;  /* 0x006db80001087983 */ /* 0x000ea20000300a00 */
[C---:B------:R-:W-:Y:S06]  /*73d10*/  HMMA.16816.F32 R36, R28.reuse, R48, R36 ;  /* 0x000000301c24723c */ /* 0x040fec0000001824 */
[----:B------:R-:W-:-:S15]  /*73d20*/  HMMA.16816.F32 R56, R28, R50, R56 ;  /* 0x000000321c38723c */ /* 0x000fde0000001838 */
[----:B------:R-:W-:-:S02]  /*73d30*/  NOP ;  /* 0x0000000000007918 */ /* 0x000fc40000000000 */
[----:B------:R-:W-:Y:S04]  /*73d40*/  STL.64 [R1+0x1620], R36 ;  /* 0x0016202401007387 */ /* 0x000fe80000100a00 */
[----:B------:R0:W-:Y:S04]  /*73d50*/  STL.64 [R1+0x1628], R38 ;  /* 0x0016282601007387 */ /* 0x0001e80000100a00 */
[----:B0-----:R-:W4:Y:S04]  /*73d60*/  LDL.LU.64 R38, [R1+0x6db0] ;  /* 0x006db00001267983 */ /* 0x001f280000300a00 */
[----:B------:R-:W3:Y:S04]  /*73d70*/  LDL.LU.64 R36, [R1+0x6da8] ;  /* 0x006da80001247983 */ /* 0x000ee80000300a00 */
[----:B------:R0:W-:Y:S04]  /*73d80*/  STL.64 [R1+0x1610], R4 ;  /* 0x0016100401007387 */ /* 0x0001e80000100a00 */
[----:B------:R1:W-:Y:S04]  /*73d90*/  STL.64 [R1+0x1618], R6 ;  /* 0x0016180601007387 */ /* 0x0003e80000100a00 */
[----:B0-----:R-:W2:Y:S04]  /*73da0*/  LDL.LU.64 R4, [R1+0x15b0] ;  /* 0x0015b00001047983 */ /* 0x001ea80000300a00 */
[----:B-1----:R-:W2:Y:S04]  /*73db0*/  LDL.LU.64 R6, [R1+0x15b8] ;  /* 0x0015b80001067983 */ /* 0x002ea80000300a00 */
[----:B------:R-:W-:Y:S04]  /*73dc0*/  STL [R1+0x6cb0], R0 ;  /* 0x006cb00001007387 */ /* 0x000fe80000100800 */
[----:B------:R-:W4:Y:S04]  /*73dd0*/  LDL.LU.64 R42, [R1+0x6da0] ;  /* 0x006da000012a7983 */ /* 0x000f280000300a00 */
[----:B------:R-:W3:Y:S04]  /*73de0*/  LDL.LU.64 R40, [R1+0x6d98] ;  /* 0x006d980001287983 */ /* 0x000ee80000300a00 */
[----:B------:R-:W-:Y:S04]  /*73df0*/  STL.64 [R1+0x1600], R52 ;  /* 0x0016003401007387 */ /* 0x000fe80000100a00 */
[----:B------:R0:W-:Y:S04]  /*73e00*/  STL.64 [R1+0x1608], R54 ;  /* 0x0016083601007387 */ /* 0x0001e80000100a00 */
[----:B0-----:R-:W2:Y:S04]  /*73e10*/  LDL.LU.64 R54, [R1+0x6d90] ;  /* 0x006d900001367983 */ /* 0x001ea80000300a00 */
[----:B------:R-:W4:Y:S04]  /*73e20*/  LDL.LU.64 R52, [R1+0x6d88] ;  /* 0x006d880001347983 */ /* 0x000f280000300a00 */
[----:B------:R-:W-:Y:S04]  /*73e30*/  STL.64 [R1+0x15f0], R56 ;  /* 0x0015f03801007387 */ /* 0x000fe80000100a00 */
[----:B------:R0:W-:Y:S04]  /*73e40*/  STL.64 [R1+0x15f8], R58 ;  /* 0x0015f83a01007387 */ /* 0x0001e80000100a00 */
[----:B0-----:R-:W3:Y:S04]  /*73e50*/  LDL.LU.64 R58, [R1+0x6d80] ;  /* 0x006d8000013a7983 */ /* 0x001ee80000300a00 */
[----:B------:R-:W4:Y:S01]  /*73e60*/  LDL.LU.64 R56, [R1+0x6d78] ;  /* 0x006d780001387983 */ /* 0x000f220000300a00 */
[----:B------:R-:W-:-:S03]  /*73e70*/  IMAD.MOV.U32 R0, RZ, RZ, R51 ;  /* 0x000000ffff007224 */ /* 0x000fc600078e0033 */
[----:B------:R-:W4:Y:S04]  /*73e80*/  LDL.LU.64 R48, [R1+0x15a0] ;  /* 0x0015a00001307983 */ /* 0x000f280000300a00 */
[----:B------:R-:W4:Y:S01]  /*73e90*/  LDL.LU.64 R50, [R1+0x15a8] ;  /* 0x0015a80001327983 */ /* 0x000f220000300a00 */
[----:B------:R-:W-:-:S15]  /*73ea0*/  HMMA.16816.F32 R44, R28, R60, R44 ;  /* 0x0000003c1c2c723c */ /* 0x000fde000000182c */
[----:B------:R-:W-:-:S08]  /*73eb0*/  NOP ;  /* 0x0000000000007918 */ /* 0x000fd00000000000 */
[----:B------:R0:W-:Y:S04]  /*73ec0*/  STL.64 [R1+0x15e0], R44 ;  /* 0x0015e02c01007387 */ /* 0x0001e80000100a00 */
[----:B------:R1:W-:Y:S04]  /*73ed0*/  STL.64 [R1+0x15e8], R46 ;  /* 0x0015e82e01007387 */ /* 0x0003e80000100a00 */
[----:B0-----:R-:W4:Y:S01]  /*73ee0*/  LDL.LU.64 R44, [R1+0x1590] ;  /* 0x00159000012c7983 */ /* 0x001f220000300a00 */
[C---:B--2---:R-:W-:Y:S06]  /*73ef0*/  HMMA.16816.F32 R4, R28.reuse, R54, R4 ;  /* 0x000000361c04723c */ /* 0x044fec0000001804 */
[C---:B---3--:R-:W-:Y:S06]  /*73f00*/  HMMA.16816.F32 R20, R28.reuse, R58, R20 ;  /* 0x0000003a1c14723c */ /* 0x048fec0000001814 */
[C---:B----4-:R-:W-:Y:S06]  /*73f10*/  HMMA.16816.F32 R16, R28.reuse, R56, R16 ;  /* 0x000000381c10723c */ /* 0x050fec0000001810 */
[C---:B------:R-:W-:Y:S11]  /*73f20*/  HMMA.16816.F32 R48, R28.reuse, R52, R48 ;  /* 0x000000341c30723c */ /* 0x040ff60000001830 */
[----:B------:R-:W-:Y:S04]  /*73f30*/  STL.64 [R1+0x15d0], R20 ;  /* 0x0015d01401007387 */ /* 0x000fe80000100a00 */
[----:B------:R-:W-:Y:S04]  /*73f40*/  STL.64 [R1+0x15d8], R22 ;  /* 0x0015d81601007387 */ /* 0x000fe80000100a00 */
[----:B-1----:R-:W2:Y:S04]  /*73f50*/  LDL.LU.64 R46, [R1+0x1598] ;  /* 0x00159800012e7983 */ /* 0x002ea80000300a00 */
[----:B------:R-:W-:Y:S04]  /*73f60*/  STL.64 [R1+0x15c0], R16 ;  /* 0x0015c01001007387 */ /* 0x000fe80000100a00 */
[----:B------:R-:W-:Y:S04]  /*73f70*/  STL.64 [R1+0x15c8], R18 ;  /* 0x0015c81201007387 */ /* 0x000fe80000100a00 */
[----:B------:R-:W-:Y:S04]  /*73f80*/  STL.64 [R1+0x6c38], R58 ;  /* 0x006c383a01007387 */ /* 0x000fe80000100a00 */
[----:B------:R0:W-:Y:S04]  /*73f90*/  STL.64 [R1+0x6c30], R56 ;  /* 0x006c303801007387 */ /* 0x0001e80000100a00 */
[----:B0-----:R-:W3:Y:S04]  /*73fa0*/  LDL.LU.64 R56, [R1+0x1570] ;  /* 0x0015700001387983 */ /* 0x001ee80000300a00 */
[----:B------:R-:W3:Y:S04]  /*73fb0*/  LDL.LU.64 R58, [R1+0x1578] ;  /* 0x00157800013a7983 */ /* 0x000ee80000300a00 */
[----:B------:R-:W4:Y:S04]  /*73fc0*/  LDL.LU.64 R20, [R1+0x1560] ;  /* 0x0015600001147983 */ /* 0x000f280000300a00 */
[----:B------:R-:W4:Y:S04]  /*73fd0*/  LDL.LU.64 R22, [R1+0x1568] ;  /* 0x0015680001167983 */ /* 0x000f280000300a00 */
[----:B------:R0:W-:Y:S04]  /*73fe0*/  STL.64 [R1+0x15b0], R4 ;  /* 0x0015b00401007387 */ /* 0x0001e80000100a00 */
[----:B------:R1:W-:Y:S04]  /*73ff0*/  STL.64 [R1+0x15b8], R6 ;  /* 0x0015b80601007387 */ /* 0x0003e80000100a00 */
[----:B------:R-:W3:Y:S04]  /*74000*/  LDL.LU.64 R16, [R1+0x1550] ;  /* 0x0015500001107983 */ /* 0x000ee80000300a00 */
[----:B------:R-:W3:Y:S04]  /*74010*/  LDL.LU.64 R18, [R1+0x1558] ;  /* 0x0015580001127983 */ /* 0x000ee80000300a00 */
[----:B0-----:R-:W4:Y:S04]  /*74020*/  LDL.LU.64 R4, [R1+0x1540] ;  /* 0x0015400001047983 */ /* 0x001f280000300a00 */
[----:B-1----:R-:W4:Y:S04]  /*74030*/  LDL.LU.64 R6, [R1+0x1548] ;  /* 0x0015480001067983 */ /* 0x002f280000300a00 */
[----:B------:R-:W-:Y:S04]  /*74040*/  STL.64 [R1+0x15a0], R48 ;  /* 0x0015a03001007387 */ /* 0x000fe80000100a00 */
[----:B------:R0:W-:Y:S04]  /*74050*/  STL.64 [R1+0x15a8], R50 ;  /* 0x0015a83201007387 */ /* 0x0001e80000100a00 */
[----:B0-----:R-:W2:Y:S04]  /*74060*/  LDL.LU.64 R50, [R1+0x6d70] ;  /* 0x006d700001327983 */ /* 0x001ea80000300a00 */
[----:B------:R-:W3:Y:S04]  /*74070*/  LDL.LU.64 R48, [R1+0x6d68] ;  /* 0x006d680001307983 */ /* 0x000ee80000300a00 */
        /* <DEDUP_REMOVED lines=10> */
[C---:B---3--:R-:W-:Y:S03]  /*74120*/  HMMA.16816.F32 R52, R28.reuse, R48, R52 ;  /* 0x000000301c34723c */ /* 0x048fe60000001834 */
[----:B------:R-:W-:Y:S04]  /*74130*/  STL.64 [R1+0x6c08], R50 ;  /* 0x006c083201007387 */ /* 0x000fe80000100a00 */
[----:B------:R-:W-:Y:S01]  /*74140*/  STL.64 [R1+0x6c00], R48 ;  /* 0x006c003001007387 */ /* 0x000fe20000100a00 */
[C---:B------:R-:W-:Y:S06]  /*74150*/  HMMA.16816.F32 R16, R28.reuse, R42, R16 ;  /* 0x0000002a1c10723c */ /* 0x040fec0000001810 */
[C---:B----4-:R-:W-:Y:S09]  /*74160*/  HMMA.16816.F32 R4, R28.reuse, R40, R4 ;  /* 0x000000281c04723c */ /* 0x050ff20000001804 */
[----:B------:R0:W-:Y:S04]  /*74170*/  STL.64 [R1+0x1580], R52 ;  /* 0x0015803401007387 */ /* 0x0001e80000100a00 */
[----:B------:R1:W-:Y:S04]  /*74180*/  STL.64 [R1+0x1588], R54 ;  /* 0x0015883601007387 */ /* 0x0003e80000100a00 */
[----:B0-----:R-:W3:Y:S04]  /*74190*/  LDL.LU.64 R52, [R1+0x1530] ;  /* 0x0015300001347983 */ /* 0x001ee80000300a00 */
[----:B-1----:R-:W3:Y:S01]  /*741a0*/  LDL.LU.64 R54, [R1+0x1538] ;  /* 0x0015380001367983 */ /* 0x002ee20000300a00 */
[C---:B--2---:R-:W-:Y:S06]  /*741b0*/  HMMA.16816.F32 R48, R28.reuse, R46, R56 ;  /* 0x0000002e1c30723c */ /* 0x044fec0000001838 */
[----:B------:R-:W-:-:S15]  /*741c0*/  HMMA.16816.F32 R20, R28, R44, R20 ;  /* 0x0000002c1c14723c */ /* 0x000fde0000001814 */
[----:B------:R-:W-:-:S02]  /*741d0*/  NOP ;  /* 0x0000000000007918 */ /* 0x000fc40000000000 */
[----:B------:R0:W-:Y:S04]  /*741e0*/  STL.64 [R1+0x1570], R48 ;  /* 0x0015703001007387 */ /* 0x0001e80000100a00 */
[----:B------:R1:W-:Y:S04]  /*741f0*/  STL.64 [R1+0x1578], R50 ;  /* 0x0015783201007387 */ /* 0x0003e80000100a00 */
[----:B0-----:R-:W2:Y:S04]  /*74200*/  LDL.LU.64 R48, [R1+0x1520] ;  /* 0x0015200001307983 */ /* 0x001ea80000300a00 */
[----:B-1----:R-:W2:Y:S04]  /*74210*/  LDL.LU.64 R50, [R1+0x1528] ;  /* 0x0015280001327983 */ /* 0x002ea80000300a00 */
[----:B------:R-:W-:Y:S04]  /*74220*/  STL.64 [R1+0x6c28], R46 ;  /* 0x006c282e01007387 */ /* 0x000fe80000100a00 */
        /* <DEDUP_REMOVED lines=8> */
[----:B------:R-:W-:Y:S04]  /*742b0*/  STL.64 [R1+0x1548], R6 ;  /* 0x0015480601007387 */ /* 0x000fe80000100a00 */
[----:B0-----:R-:W4:Y:S04]  /*742c0*/  LDL.LU.64 R16, [R1+0x1500] ;  /* 0x0015000001107983 */ /* 0x001f280000300a00 */
[----:B---3--:R-:W3:Y:S01]  /*742d0*/  LDL.LU.64 R18, [R1+0x1508] ;  /* 0x0015080001127983 */ /* 0x008ee20000300a00 */
[C---:B------:R-:W-:Y:S03]  /*742e0*/  HMMA.16816.F32 R52, R28.reuse, R38, R52 ;  /* 0x000000261c34723c */ /* 0x040fe60000001834 */
[----:B------:R-:W3:Y:S04]  /*742f0*/  LDL.LU R56, [R1+0x3be0] ;  /* 0x003be00001387983 */ /* 0x000ee80000300800 */
[----:B-1----:R-:W3:Y:S04]  /*74300*/  LDL.LU R4, [R1+0x3bdc] ;  /* 0x003bdc0001047983 */ /* 0x002ee80000300800 */
[----:B------:R-:W3:Y:S04]  /*74310*/  LDL.LU R57, [R1+0x3be8] ;  /* 0x003be80001397983 */ /* 0x000ee80000300800 */
[----:B------:R-:W3:Y:S04]  /*74320*/  LDL.LU R5, [R1+0x3be4] ;  /* 0x003be40001057983 */ /* 0x000ee80000300800 */
[----:B------:R-:W-:Y:S04]  /*74330*/  STL.64 [R1+0x6c48], R42 ;  /* 0x006c482a01007387 */ /* 0x000fe80000100a00 */
[----:B------:R0:W-:Y:S04]  /*74340*/  STL.64 [R1+0x6c40], R40 ;  /* 0x006c402801007387 */ /* 0x0001e80000100a00 */
[----:B0-----:R-:W3:Y:S04]  /*74350*/  LDL.LU.64 R40, [R1+0x14f0] ;  /* 0x0014f00001287983 */ /* 0x001ee80000300a00 */
[----:B------:R-:W-:Y:S04]  /*74360*/  STL.64 [R1+0x1530], R52 ;  /* 0x0015303401007387 */ /* 0x000fe80000100a00 */
[----:B------:R-:W-:Y:S04]  /*74370*/  STL.64 [R1+0x1538], R54 ;  /* 0x0015383601007387 */ /* 0x000fe80000100a00 */
[----:B------:R-:W3:Y:S01]  /*74380*/  LDL.LU.64 R42, [R1+0x14f8] ;  /* 0x0014f800012a7983 */ /* 0x000ee20000300a00 */
[C---:B--2---:R-:W-:Y:S06]  /*74390*/  HMMA.16816.F32 R44, R28.reuse, R36, R48 ;  /* 0x000000241c2c723c */ /* 0x044fec0000001830 */
[C---:B----4-:R-:W-:Y:S06]  /*743a0*/  HMMA.16816.F32 R20, R28.reuse, R2, R20 ;  /* 0x000000021c14723c */ /* 0x050fec0000001814 */
[C---:B---3--:R-:W-:Y:S11]  /*743b0*/  HMMA.16816.F32 R16, R28.reuse, R8, R16 ;  /* 0x000000081c10723c */ /* 0x048ff60000001810 */
[----:B------:R-:W-:Y:S04]  /*743c0*/  STL.64 [R1+0x1520], R44 ;  /* 0x0015202c01007387 */ /* 0x000fe80000100a00 */
[----:B------:R-:W-:Y:S04]  /*743d0*/  STL.64 [R1+0x1528], R46 ;  /* 0x0015282e01007387 */ /* 0x000fe80000100a00 */
[----:B------:R-:W2:Y:S04]  /*743e0*/  LDL.LU R58, [R1+0x3bf0] ;  /* 0x003bf000013a7983 */ /* 0x000ea80000300800 */
[----:B------:R-:W2:Y:S04]  /*743f0*/  LDL.LU R6, [R1+0x3bec] ;  /* 0x003bec0001067983 */ /* 0x000ea80000300800 */
[----:B------:R-:W-:Y:S04]  /*74400*/  STL.64 [R1+0x6bf8], R38 ;  /* 0x006bf82601007387 */ /* 0x000fe80000100a00 */
[----:B------:R-:W-:Y:S04]  /*74410*/  STL.64 [R1+0x6bf0], R36 ;  /* 0x006bf02401007387 */ /* 0x000fe80000100a00 */
[----:B------:R-:W3:Y:S04]  /*74420*/  LDL.LU R59, [R1+0x3bf8] ;  /* 0x003bf800013b7983 */ /* 0x000ee80000300800 */
[----:B------:R-:W3:Y:S04]  /*74430*/  LDL.LU R7, [R1+0x3bf4] ;  /* 0x003bf40001077983 */ /* 0x000ee80000300800 */
[----:B------:R0:W-:Y:S04]  /*74440*/  STL.64 [R1+0x1510], R20 ;  /* 0x0015101401007387 */ /* 0x0001e80000100a00 */
[----:B------:R1:W-:Y:S04]  /*74450*/  STL.64 [R1+0x1518], R22 ;  /* 0x0015181601007387 */ /* 0x0003e80000100a00 */
[----:B0-----:R-:W4:Y:S04]  /*74460*/  LDL.LU.64 R20, [R1+0x14e0] ;  /* 0x0014e00001147983 */ /* 0x001f280000300a00 */
[----:B-1----:R-:W4:Y:S04]  /*74470*/  LDL.LU.64 R22, [R1+0x14e8] ;  /* 0x0014e80001167983 */ /* 0x002f280000300a00 */
[----:B------:R0:W-:Y:S04]  /*74480*/  STL.64 [R1+0x1500], R16 ;  /* 0x0015001001007387 */ /* 0x0001e80000100a00 */
[----:B------:R1:W-:Y:S04]  /*74490*/  STL.64 [R1+0x1508], R18 ;  /* 0x0015081201007387 */ /* 0x0003e80000100a00 */
[----:B0-----:R-:W2:Y:S04]  /*744a0*/  LDL.LU.64 R16, [R1+0x14d0] ;  /* 0x0014d00001107983 */ /* 0x001ea80000300a00 */
[----:B-1----:R-:W2:Y:S01]  /*744b0*/  LDL.LU.64 R18, [R1+0x14d8] ;  /* 0x0014d80001127983 */ /* 0x002ea20000300a00 */
[C---:B------:R-:W-:Y:S03]  /*744c0*/  HMMA.16816.F32 R36, R28.reuse, R10, R40 ;  /* 0x0000000a1c24723c */ /* 0x040fe60000001828 */
        /* <DEDUP_REMOVED lines=8> */
[----:B------:R0:W-:Y:S04]  /*74550*/  STL.64 [R1+0x14f0], R36 ;  /* 0x0014f02401007387 */ /* 0x0001e80000100a00 */
[----:B------:R1:W-:Y:S04]  /*74560*/  STL.64 [R1+0x14f8], R38 ;  /* 0x0014f82601007387 */ /* 0x0003e80000100a00 */
[----:B0-----:R-:W3:Y:S04]  /*74570*/  LDL.LU.64 R36, [R1+0x1470] ;  /* 0x0014700001247983 */ /* 0x001ee80000300a00 */
[----:B-1----:R-:W3:Y:S04]  /*74580*/  LDL.LU.64 R38, [R1+0x1478] ;  /* 0x0014780001267983 */ /* 0x002ee80000300a00 */
        /* <DEDUP_REMOVED lines=11> */
[----:B------:R-:W-:Y:S04]  /*74640*/  STL.64 [R1+0x14d0], R16 ;  /* 0x0014d01001007387 */ /* 0x000fe80000100a00 */
[----:B------:R0:W-:Y:S04]  /*74650*/  STL.64 [R1+0x14d8], R18 ;  /* 0x0014d81201007387 */ /* 0x0001e80000100a00 */
[----:B0-----:R-:W2:Y:S04]  /*74660*/  LDL.LU.64 R18, [R1+0x6d40] ;  /* 0x006d400001127983 */ /* 0x001ea80000300a00 */
[----:B------:R-:W3:Y:S04]  /*74670*/  LDL.LU.64 R16, [R1+0x6d38] ;  /* 0x006d380001107983 */ /* 0x000ee80000300a00 */
[----:B------:R-:W-:Y:S04]  /*74680*/  STL.64 [R1+0x6c68], R14 ;  /* 0x006c680e01007387 */ /* 0x000fe80000100a00 */
[----:B------:R3:W-:Y:S01]  /*74690*/  STL.64 [R1+0x6c60], R12 ;  /* 0x006c600c01007387 */ /* 0x0007e20000100a00 */
[----:B------:R-:W-:-:S02]  /*746a0*/  IMAD R4, R4, 0x100, R56 ;  /* 0x0000010004047824 */ /* 0x000fc400078e0238 */
[----:B------:R-:W-:Y:S02]  /*746b0*/  IMAD R5, R5, 0x100, R57 ;  /* 0x0000010005057824 */ /* 0x000fe400078e0239 */
[----:B------:R-:W-:Y:S01]  /*746c0*/  IMAD.MOV.U32 R57, RZ, RZ, R34 ;  /* 0x000000ffff397224 */ /* 0x000fe200078e0022 */
[C---:B---3--:R-:W-:Y:S06]  /*746d0*/  HMMA.16816.F32 R12, R28.reuse, R16, R8 ;  /* 0x000000101c0c723c */ /* 0x048fec0000001808 */
[C---:B--2---:R-:W-:Y:S06]  /*746e0*/  HMMA.16816.F32 R8, R28.reuse, R18, R52 ;  /* 0x000000121c08723c */ /* 0x044fec0000001834 */
[----:B------:R-:W-:Y:S11]  /*746f0*/  STL.64 [R1+0x6c78], R18 ;  /* 0x006c781201007387 */ /* 0x000ff60000100a00 */
[----:B------:R-:W-:Y:S04]  /*74700*/  STL.64 [R1+0x14c0], R12 ;  /* 0x0014c00c01007387 */ /* 0x000fe80000100a00 */
[----:B------:R4:W-:Y:S04]  /*74710*/  STL.64 [R1+0x14c8], R14 ;  /* 0x0014c80e01007387 */ /* 0x0009e80000100a00 */
[----:B------:R-:W-:Y:S04]  /*74720*/  STL.64 [R1+0x6c70], R16 ;  /* 0x006c701001007387 */ /* 0x000fe80000100a00 */
[----:B------:R-:W-:Y:S04]  /*74730*/  STL.64 [R1+0x14b0], R8 ;  /* 0x0014b00801007387 */ /* 0x000fe80000100a00 */
[----:B------:R0:W-:Y:S01]  /*74740*/  STL.64 [R1+0x14b8], R10 ;  /* 0x0014b80a01007387 */ /* 0x0001e20000100a00 */
[C---:B----4-:R-:W-:Y:S06]  /*74750*/  HMMA.16816.F32 R12, R28.reuse, R20, R48 ;  /* 0x000000141c0c723c */ /* 0x050fec0000001830 */
[----:B0-----:R-:W-:Y:S01]  /*74760*/  HMMA.16816.F32 R8, R28, R22, R44 ;  /* 0x000000161c08723c */ /* 0x001fe2000000182c */
[----:B------:R-:W2:-:S15]  /*74770*/  LDL.64 R44, [R1+0x128] ;  /* 0x00012800012c7983 */ /* 0x000e9e0000100a00 */
[----:B------:R-:W-:-:S01]  /*74780*/  NOP ;  /* 0x0000000000007918 */ /* 0x000fc20000000000 */
[----:B------:R-:W-:Y:S04]  /*74790*/  STL.64 [R1+0x14a0], R12 ;  /* 0x0014a00c01007387 */ /* 0x000fe80000100a00 */
[----:B------:R-:W-:Y:S04]  /*747a0*/  STL.64 [R1+0x14a8], R14 ;  /* 0x0014a80e01007387 */ /* 0x000fe80000100a00 */
[----:B------:R-:W-:Y:S04]  /*747b0*/  STL.64 [R1+0x6c88], R22 ;  /* 0x006c881601007387 */ /* 0x000fe80000100a00 */
[----:B------:R-:W-:Y:S04]  /*747c0*/  STL.64 [R1+0x1490], R8 ;  /* 0x0014900801007387 */ /* 0x000fe80000100a00 */
[----:B------:R0:W-:Y:S02]  /*747d0*/  STL.64 [R1+0x1498], R10 ;  /* 0x0014980a01007387 */ /* 0x0001e40000100a00 */
[----:B0-----:R-:W-:Y:S02]  /*747e0*/  HMMA.16816.F32 R8, R28, R24, R40 ;  /* 0x000000181c08723c */ /* 0x001fe40000001828 */
[----:B------:R-:W-:-:S15]  /*747f0*/  STL.64 [R1+0x6c80], R20 ;  /* 0x006c801401007387 */ /* 0x000fde0000100a00 */
[----:B------:R-:W-:-:S06]  /*74800*/  NOP ;  /* 0x0000000000007918 */ /* 0x000fcc0000000000 */
[----:B------:R-:W-:Y:S04]  /*74810*/  STL.64 [R1+0x1480], R8 ;  /* 0x0014800801007387 */ /* 0x000fe80000100a00 */
[----:B------:R0:W-:Y:S04]  /*74820*/  STL.64 [R1+0x1488], R10 ;  /* 0x0014880a01007387 */ /* 0x0001e80000100a00 */
[----:B------:R-:W3:Y:S04]  /*74830*/  LDL.LU.64 R16, [R1+0x22f0] ;  /* 0x0022f00001107983 */ /* 0x000ee80000300a00 */
[----:B------:R-:W3:Y:S01]  /*74840*/  LDL.LU.64 R18, [R1+0x22f8] ;  /* 0x0022f80001127983 */ /* 0x000ee20000300a00 */
[----:B0-----:R-:W-:Y:S01]  /*74850*/  HMMA.16816.F32 R8, R28, R26, R36 ;  /* 0x0000001a1c08723c */ /* 0x001fe20000001824 */
[----:B------:R-:W-:-:S02]  /*74860*/  IMAD.MOV.U32 R54, RZ, RZ, R33 ;  /* 0x000000ffff367224 */ /* 0x000fc400078e0021 */
[----:B------:R-:W-:-:S15]  /*74870*/  IMAD.MOV.U32 R55, RZ, RZ, R32 ;  /* 0x000000ffff377224 */ /* 0x000fde00078e0020 */
[----:B------:R-:W-:-:S05]  /*74880*/  NOP ;  /* 0x0000000000007918 */ /* 0x000fca0000000000 */
[----:B------:R0:W-:Y:S04]  /*74890*/  STL.64 [R1+0x1470], R8 ;  /* 0x0014700801007387 */ /* 0x0001e80000100a00 */
[----:B------:R1:W-:Y:S04]  /*748a0*/  STL.64 [R1+0x1478], R10 ;  /* 0x0014780a01007387 */ /* 0x0003e80000100a00 */
[----:B------:R-:W4:Y:S04]  /*748b0*/  LDL R56, [R1+0xf8] ;  /* 0x0000f80001387983 */ /* 0x000f280000100800 */
[----:B------:R-:W2:Y:S04]  /*748c0*/  LDL.LU R34, [R1+0x6d30] ;  /* 0x006d300001227983 */ /* 0x000ea80000300800 */
[----:B------:R-:W-:Y:S04]  /*748d0*/  STL.64 [R1+0x6c98], R26 ;  /* 0x006c981a01007387 */ /* 0x000fe80000100a00 */
[----:B------:R3:W-:Y:S04]  /*748e0*/  STL.64 [R1+0x6c90], R24 ;  /* 0x006c901801007387 */ /* 0x0007e80000100a00 */
[----:B------:R-:W3:Y:S04]  /*748f0*/  LDL.LU R33, [R1+0x6d2c] ;  /* 0x006d2c0001217983 */ /* 0x000ee80000300800 */
[----:B------:R-:W4:Y:S04]  /*74900*/  LDL.LU R32, [R1+0x6d28] ;  /* 0x006d280001207983 */ /* 0x000f280000300800 */
[----:B------:R-:W4:Y:S04]  /*74910*/  LDL.LU.64 R12, [R1+0x22e0] ;  /* 0x0022e000010c7983 */ /* 0x000f280000300a00 */
[----:B------:R-:W4:Y:S04]  /*74920*/  LDL.LU.64 R14, [R1+0x22e8] ;  /* 0x0022e800010e7983 */ /* 0x000f280000300a00 */
[----:B0-----:R-:W4:Y:S04]  /*74930*/  LDL.LU.64 R8, [R1+0x1460] ;  /* 0x0014600001087983 */ /* 0x001f280000300a00 */
[----:B-1----:R-:W4:Y:S04]  /*74940*/  LDL.LU.64 R10, [R1+0x1468] ;  /* 0x00146800010a7983 */ /* 0x002f280000300a00 */
[----:B------:R-:W4:Y:S04]  /*74950*/  LDL R50, [R1+0x110] ;  /* 0x0001100001327983 */ /* 0x000f280000100800 */
[----:B------:R-:W4:Y:S04]  /*74960*/  LDL R51, [R1+0x114] ;  /* 0x0001140001337983 */ /* 0x000f280000100800 */
[----:B------:R-:W4:Y:S04]  /*74970*/  LDL R48, [R1+0x118] ;  /* 0x0001180001307983 */ /* 0x000f280000100800 */
[----:B------:R-:W4:Y:S01]  /*74980*/  LDL R49, [R1+0x11c] ;  /* 0x00011c0001317983 */ /* 0x000f220000100800 */
[----:B------:R-:W-:-:S02]  /*74990*/  IMAD R6, R6, 0x100, R58 ;  /* 0x0000010006067824 */ /* 0x000fc400078e023a */
[----:B------:R-:W-:Y:S02]  /*749a0*/  IMAD.MOV.U32 R58, RZ, RZ, R35 ;  /* 0x000000ffff3a7224 */ /* 0x000fe400078e0023 */
[----:B--2---:R-:W-:Y:S02]  /*749b0*/  IMAD.MOV.U32 R53, RZ, RZ, R34 ;  /* 0x000000ffff357224 */ /* 0x004fe400078e0022 */
[----:B---3--:R-:W-:Y:S02]  /*749c0*/  IMAD.MOV.U32 R47, RZ, RZ, R33 ;  /* 0x000000ffff2f7224 */ /* 0x008fe400078e0021 */
[----:B----4-:R-:W-:Y:S02]  /*749d0*/  IMAD.MOV.U32 R46, RZ, RZ, R32 ;  /* 0x000000ffff2e7224 */ /* 0x010fe400078e0020 */
[----:B------:R-:W2:Y:S04]  /*749e0*/  LDL.LU R32, [R1+0x6d24] ;  /* 0x006d240001207983 */ /* 0x000ea80000300800 */
[----:B------:R-:W2:Y:S04]  /*749f0*/  LDL.LU R33, [R1+0x6d20] ;  /* 0x006d200001217983 */ /* 0x000ea80000300800 */
[----:B------:R-:W3:Y:S04]  /*74a00*/  LDL R52, [R1+0x108] ;  /* 0x0001080001347983 */ /* 0x000ee80000100800 */
[----:B------:R-:W4:Y:S04]  /*74a10*/  LDL.LU R34, [R1+0x6d1c] ;  /* 0x006d1c0001227983 */ /* 0x000f280000300800 */
[----:B------:R-:W4:Y:S01]  /*74a20*/  LDL.LU R35, [R1+0x6d18] ;  /* 0x006d180001237983 */ /* 0x000f220000300800 */
[----:B------:R-:W-:Y:S01]  /*74a30*/  HMMA.16816.F32 R8, R28, R44, R8 ;  /* 0x0000002c1c08723c */ /* 0x000fe20000001808 */
[----:B------:R-:W-:-:S02]  /*74a40*/  IMAD R7, R7, 0x100, R59 ;  /* 0x0000010007077824 */ /* 0x000fc400078e023b */
[----:B------:R-:W3:Y:S03]  /*74a50*/  LDL R59, [R1+0xf4] ;  /* 0x0000f400013b7983 */ /* 0x000ee60000100800 */
[C---:B--2---:R-:W-:Y:S06]  /*74a60*/  HMMA.16816.F32 R16, R28.reuse, R32, R16 ;  /* 0x000000201c10723c */ /* 0x044fec0000001810 */
[----:B----4-:R-:W-:Y:S01]  /*74a70*/  HMMA.16816.F32 R12, R28, R34, R12 ;  /* 0x000000221c0c723c */ /* 0x010fe2000000180c */
[----:B------:R-:W-:Y:S04]  /*74a80*/  STL [R1+0x6be8], R32 ;  /* 0x006be82001007387 */ /* 0x000fe80000100800 */
[----:B------:R-:W-:-:S12]  /*74a90*/  STL [R1+0x6be4], R33 ;  /* 0x006be42101007387 */ /* 0x000fd80000100800 */
[----:B------:R0:W-:Y:S04]  /*74aa0*/  STL.64 [R1+0x22f0], R16 ;  /* 0x0022f01001007387 */ /* 0x0001e80000100a00 */
[----:B------:R1:W-:Y:S04]  /*74ab0*/  STL.64 [R1+0x22f8], R18 ;  /* 0x0022f81201007387 */ /* 0x0003e80000100a00 */
[----:B------:R-:W-:Y:S04]  /*74ac0*/  STL.64 [R1+0x22e0], R12 ;  /* 0x0022e00c01007387 */ /* 0x000fe80000100a00 */
[----:B------:R-:W-:Y:S04]  /*74ad0*/  STL.64 [R1+0x22e8], R14 ;  /* 0x0022e80e01007387 */ /* 0x000fe80000100a00 */
[----:B------:R2:W-:Y:S04]  /*74ae0*/  STL.64 [R1+0x1460], R8 ;  /* 0x0014600801007387 */ /* 0x0005e80000100a00 */
[----:B------:R4:W-:Y:S04]  /*74af0*/  STL.64 [R1+0x1468], R10 ;  /* 0x0014680a01007387 */ /* 0x0009e80000100a00 */
        /* <DEDUP_REMOVED lines=8> */
[----:B0-----:R-:W3:Y:S04]  /*74b80*/  LDL.LU.64 R16, [R1+0x1410] ;  /* 0x0014100001107983 */ /* 0x001ee80000300a00 */
[----:B-1----:R-:W3:Y:S04]  /*74b90*/  LDL.LU.64 R18, [R1+0x1418] ;  /* 0x0014180001127983 */ /* 0x002ee80000300a00 */
[----:B--2---:R-:W2:Y:S04]  /*74ba0*/  LDL.LU.64 R8, [R1+0x1400] ;  /* 0x0014000001087983 */ /* 0x004ea80000300a00 */
[----:B----4-:R-:W2:Y:S01]  /*74bb0*/  LDL.LU.64 R10, [R1+0x1408] ;  /* 0x00140800010a7983 */ /* 0x010ea20000300a00 */
[----:B------:R-:W-:-:S02]  /*74bc0*/  F2FP.F16.E4M3.UNPACK_B R4, R4 ;  /* 0x00000004ff04723e */ /* 0x000fc400020006ff */
[----:B------:R-:W-:Y:S02]  /*74bd0*/  F2FP.F16.E4M3.UNPACK_B R5, R5 ;  /* 0x00000005ff05723e */ /* 0x000fe400020006ff */
[----:B------:R-:W-:Y:S02]  /*74be0*/  F2FP.F16.E4M3.UNPACK_B R6, R6 ;  /* 0x00000006ff06723e */ /* 0x000fe400020006ff */
[----:B------:R-:W-:Y:S01]  /*74bf0*/  F2FP.F16.E4M3.UNPACK_B R7, R7 ;  /* 0x00000007ff07723e */ /* 0x000fe200020006ff */
[----:B------:R-:W-:Y:S02]  /*74c00*/  IMAD.MOV.U32 R32, RZ, RZ, R44 ;  /* 0x000000ffff207224 */ /* 0x000fe400078e002c */
[----:B------:R-:W-:Y:S01]  /*74c10*/  IMAD.MOV.U32 R33, RZ, RZ, R45 ;  /* 0x000000ffff217224 */ /* 0x000fe200078e002d */
[----:B------:R-:W4:Y:S04]  /*74c20*/  LDL R40, [R1+0xe8] ;  /* 0x0000e80001287983 */ /* 0x000f280000100800 */
[----:B------:R-:W4:Y:S04]  /*74c30*/  LDL R41, [R1+0xec] ;  /* 0x0000ec0001297983 */ /* 0x000f280000100800 */
[----:B------:R-:W4:Y:S04]  /*74c40*/  LDL.LU.64 R12, [R1+0x13f0] ;  /* 0x0013f000010c7983 */ /* 0x000f280000300a00 */
[----:B------:R-:W4:Y:S04]  /*74c50*/  LDL.LU.64 R14, [R1+0x13f8] ;  /* 0x0013f800010e7983 */ /* 0x000f280000300a00 */
[----:B------:R-:W-:Y:S04]  /*74c60*/  STL.64 [R1+0x6ca8], R34 ;  /* 0x006ca82201007387 */ /* 0x000fe80000100a00 */
[----:B------:R3:W-:Y:S04]  /*74c70*/  STL.64 [R1+0x6ca0], R32 ;  /* 0x006ca02001007387 */ /* 0x0007e80000100a00 */
[----:B------:R-:W4:Y:S01]  /*74c80*/  LDL R44, [R1+0xe0] ;  /* 0x0000e000012c7983 */ /* 0x000f220000100800 */
[C---:B---3--:R-:W-:Y:S06]  /*74c90*/  HMMA.16816.F32 R32, R4.reuse, R46, R28 ;  /* 0x0000002e0420723c */ /* 0x048fec000000181c */
[C---:B------:R-:W-:Y:S06]  /*74ca0*/  HMMA.16816.F32 R28, R4.reuse, R48, R36 ;  /* 0x00000030041c723c */ /* 0x040fec0000001824 */
[C---:B------:R-:W-:Y:S11]  /*74cb0*/  HMMA.16816.F32 R24, R4.reuse, R50, R24 ;  /* 0x000000320418723c */ /* 0x040ff60000001818 */
[----:B------:R-:W-:Y:S04]  /*74cc0*/  STL.64 [R1+0x1450], R32 ;  /* 0x0014502001007387 */ /* 0x000fe80000100a00 */
[----:B------:R-:W-:Y:S04]  /*74cd0*/  STL.64 [R1+0x1458], R34 ;  /* 0x0014582201007387 */ /* 0x000fe80000100a00 */
[----:B------:R-:W-:Y:S04]  /*74ce0*/  STL.64 [R1+0x1440], R28 ;  /* 0x0014401c01007387 */ /* 0x000fe80000100a00 */
[----:B------:R-:W-:Y:S04]  /*74cf0*/  STL.64 [R1+0x1448], R30 ;  /* 0x0014481e01007387 */ /* 0x000fe80000100a00 */
[----:B------:R-:W3:Y:S04]  /*74d00*/  LDL R45, [R1+0xe4] ;  /* 0x0000e400012d7983 */ /* 0x000ee80000100800 */
[----:B------:R-:W3:Y:S04]  /*74d10*/  LDL R46, [R1+0xd8] ;  /* 0x0000d800012e7983 */ /* 0x000ee80000100800 */
[----:B------:R-:W-:Y:S04]  /*74d20*/  STL.64 [R1+0x1430], R24 ;  /* 0x0014301801007387 */ /* 0x000fe80000100a00 */
[----:B------:R0:W-:Y:S04]  /*74d30*/  STL.64 [R1+0x1438], R26 ;  /* 0x0014381a01007387 */ /* 0x0001e80000100a00 */
[----:B------:R-:W3:Y:S01]  /*74d40*/  LDL R47, [R1+0xdc] ;  /* 0x0000dc00012f7983 */ /* 0x000ee20000100800 */
[C---:B0-----:R-:W-:Y:S06]  /*74d50*/  HMMA.16816.F32 R24, R4.reuse, R52, R20 ;  /* 0x000000340418723c */ /* 0x041fec0000001814 */
[C---:B------:R-:W-:Y:S06]  /*74d60*/  HMMA.16816.F32 R20, R4.reuse, R54, R16 ;  /* 0x000000360414723c */ /* 0x040fec0000001810 */
[C---:B--2---:R-:W-:Y:S11]  /*74d70*/  HMMA.16816.F32 R16, R4.reuse, R56, R8 ;  /* 0x000000380410723c */ /* 0x044ff60000001808 */
[----:B------:R-:W-:Y:S04]  /*74d80*/  STL.64 [R1+0x1420], R24 ;  /* 0x0014201801007387 */ /* 0x000fe80000100a00 */
[----:B------:R-:W-:Y:S04]  /*74d90*/  STL.64 [R1+0x1428], R26 ;  /* 0x0014281a01007387 */ /* 0x000fe80000100a00 */
[----:B------:R-:W2:Y:S04]  /*74da0*/  LDL.LU.64 R8, [R1+0x13e0] ;  /* 0x0013e00001087983 */ /* 0x000ea80000300a00 */
[----:B------:R-:W-:Y:S04]  /*74db0*/  STL.64 [R1+0x1410], R20 ;  /* 0x0014101401007387 */ /* 0x000fe80000100a00 */
[----:B------:R-:W-:Y:S04]  /*74dc0*/  STL.64 [R1+0x1418], R22 ;  /* 0x0014181601007387 */ /* 0x000fe80000100a00 */
[----:B------:R-:W2:Y:S01]  /*74dd0*/  LDL.LU.64 R10, [R1+0x13e8] ;  /* 0x0013e800010a7983 */ /* 0x000ea20000300a00 */
[C---:B----4-:R-:W-:Y:S03]  /*74de0*/  HMMA.16816.F32 R12, R4.reuse, R58, R12 ;  /* 0x0000003a040c723c */ /* 0x050fe6000000180c */
[----:B------:R0:W-:Y:S04]  /*74df0*/  STL.64 [R1+0x1400], R16 ;  /* 0x0014001001007387 */ /* 0x0001e80000100a00 */
[----:B------:R1:W-:Y:S04]  /*74e00*/  STL.64 [R1+0x1408], R18 ;  /* 0x0014081201007387 */ /* 0x0003e80000100a00 */
[----:B------:R-:W4:Y:S04]  /*74e10*/  LDL R50, [R1+0x60] ;  /* 0x0000600001327983 */ /* 0x000f280000100800 */
[----:B------:R-:W4:Y:S04]  /*74e20*/  LDL R51, [R1+0x64] ;  /* 0x0000640001337983 */ /* 0x000f280000100800 */
[----:B------:R-:W4:Y:S04]  /*74e30*/  LDL R48, [R1+0xd0] ;  /* 0x0000d00001307983 */ /* 0x000f280000100800 */
[----:B------:R-:W4:Y:S04]  /*74e40*/  LDL R49, [R1+0xd4] ;  /* 0x0000d40001317983 */ /* 0x000f280000100800 */
[----:B0-----:R-:W3:Y:S04]  /*74e50*/  LDL.LU.64 R16, [R1+0x13d0] ;  /* 0x0013d00001107983 */ /* 0x001ee80000300a00 */
[----:B-1----:R-:W3:Y:S04]  /*74e60*/  LDL.LU.64 R18, [R1+0x13d8] ;  /* 0x0013d80001127983 */ /* 0x002ee80000300a00 */
[----:B------:R0:W-:Y:S04]  /*74e70*/  STL.64 [R1+0x13f0], R12 ;  /* 0x0013f00c01007387 */ /* 0x0001e80000100a00 */
[----:B------:R1:W-:Y:S04]  /*74e80*/  STL.64 [R1+0x13f8], R14 ;  /* 0x0013f80e01007387 */ /* 0x0003e80000100a00 */
[----:B------:R-:W4:Y:S04]  /*74e90*/  LDL R52, [R1+0xc8] ;  /* 0x0000c80001347983 */ /* 0x000f280000100800 */
[----:B------:R-:W4:Y:S04]  /*74ea0*/  LDL R53, [R1+0xcc] ;  /* 0x0000cc0001357983 */ /* 0x000f280000100800 */
        /* <DEDUP_REMOVED lines=9> */
[----:B------:R-:W4:Y:S01]  /*74f40*/  LDL R59, [R1+0xb4] ;  /* 0x0000b400013b7983 */ /* 0x000f220000100800 */
[----:B--2---:R-:W-:Y:S03]  /*74f50*/  HMMA.16816.F32 R8, R4, R40, R8 ;  /* 0x000000280408723c */ /* 0x004fe60000001808 */
[----:B------:R-:W2:-:S15]  /*74f60*/  LDL R40, [R1+0x70] ;  /* 0x0000700001287983 */ /* 0x000e9e0000100800 */
[----:B------:R-:W-:-:S05]  /*74f70*/  NOP ;  /* 0x0000000000007918 */ /* 0x000fca0000000000 */
[----:B------:R0:W-:Y:S04]  /*74f80*/  STL.64 [R1+0x13e0], R8 ;  /* 0x0013e00801007387 */ /* 0x0001e80000100a00 */
[----:B------:R1:W-:Y:S04]  /*74f90*/  STL.64 [R1+0x13e8], R10 ;  /* 0x0013e80a01007387 */ /* 0x0003e80000100a00 */
[----:B------:R-:W2:Y:S01]  /*74fa0*/  LDL R41, [R1+0x74] ;  /* 0x0000740001297983 */ /* 0x000ea20000100800 */
[C---:B---3--:R-:W-:Y:S03]  /*74fb0*/  HMMA.16816.F32 R16, R4.reuse, R44, R16 ;  /* 0x0000002c0410723c */ /* 0x048fe60000001810 */
[----:B0-----:R-:W3:Y:S04]  /*74fc0*/  LDL.LU.64 R8, [R1+0x13b0] ;  /* 0x0013b00001087983 */ /* 0x001ee80000300a00 */
[----:B-1----:R-:W3:Y:S01]  /*74fd0*/  LDL.LU.64 R10, [R1+0x13b8] ;  /* 0x0013b800010a7983 */ /* 0x002ee20000300a00 */
[C---:B----4-:R-:W-:Y:S03]  /*74fe0*/  HMMA.16816.F32 R12, R4.reuse, R46, R12 ;  /* 0x0000002e040c723c */ /* 0x050fe6000000180c */
[----:B------:R-:W-:Y:S04]  /*74ff0*/  STL.64 [R1+0x6cc0], R42 ;  /* 0x006cc02a01007387 */ /* 0x000fe80000100a00 */
[----:B--2---:R-:W-:Y:S04]  /*75000*/  STL.64 [R1+0x6cb8], R40 ;  /* 0x006cb82801007387 */ /* 0x004fe80000100a00 */
[----:B------:R-:W2:Y:S04]  /*75010*/  LDL.LU.64 R20, [R1+0x13a0] ;  /* 0x0013a00001147983 */ /* 0x000ea80000300a00 */
[----:B------:R-:W2:Y:S04]  /*75020*/  LDL.LU.64 R22, [R1+0x13a8] ;  /* 0x0013a80001167983 */ /* 0x000ea80000300a00 */
[----:B------:R0:W-:Y:S04]  /*75030*/  STL.64 [R1+0x13d0], R16 ;  /* 0x0013d01001007387 */ /* 0x0001e80000100a00 */
[----:B------:R1:W-:Y:S04]  /*75040*/  STL.64 [R1+0x13d8], R18 ;  /* 0x0013d81201007387 */ /* 0x0003e80000100a00 */
[----:B------:R-:W4:Y:S04]  /*75050*/  LDL R38, [R1+0x78] ;  /* 0x0000780001267983 */ /* 0x000f280000100800 */
[----:B------:R-:W4:Y:S04]  /*75060*/  LDL R39, [R1+0x7c] ;  /* 0x00007c0001277983 */ /* 0x000f280000100800 */
[----:B0-----:R-:W4:Y:S04]  /*75070*/  LDL.LU.64 R16, [R1+0x1390] ;  /* 0x0013900001107983 */ /* 0x001f280000300a00 */
[----:B-1----:R-:W4:Y:S04]  /*75080*/  LDL.LU.64 R18, [R1+0x1398] ;  /* 0x0013980001127983 */ /* 0x002f280000300a00 */
[----:B------:R0:W-:Y:S04]  /*75090*/  STL.64 [R1+0x13c0], R12 ;  /* 0x0013c00c01007387 */ /* 0x0001e80000100a00 */
[----:B------:R1:W-:Y:S04]  /*750a0*/  STL.64 [R1+0x13c8], R14 ;  /* 0x0013c80e01007387 */ /* 0x0003e80000100a00 */
[----:B0-----:R-:W4:Y:S04]  /*750b0*/  LDL.LU.64 R12, [R1+0x1380] ;  /* 0x00138000010c7983 */ /* 0x001f280000300a00 */
[----:B-1----:R-:W4:Y:S04]  /*750c0*/  LDL.LU.64 R14, [R1+0x1388] ;  /* 0x00138800010e7983 */ /* 0x002f280000300a00 */
[----:B------:R-:W4:Y:S04]  /*750d0*/  LDL R36, [R1+0x80] ;  /* 0x0000800001247983 */ /* 0x000f280000100800 */
[----:B------:R-:W4:Y:S01]  /*750e0*/  LDL R37, [R1+0x84] ;  /* 0x0000840001257983 */ /* 0x000f220000100800 */
[C---:B---3--:R-:W-:Y:S06]  /*750f0*/  HMMA.16816.F32 R24, R4.reuse, R48, R8 ;  /* 0x000000300418723c */ /* 0x048fec0000001808 */
[C---:B--2---:R-:W-:Y:S01]  /*75100*/  HMMA.16816.F32 R20, R4.reuse, R52, R20 ;  /* 0x000000340414723c */ /* 0x044fe20000001814 */
[----:B----4-:R0:W-:Y:S04]  /*75110*/  STL.64 [R1+0x6cd0], R38 ;  /* 0x006cd02601007387 */ /* 0x0101e80000100a00 */
[----:B------:R1:W-:Y:S04]  /*75120*/  STL.64 [R1+0x6cc8], R36 ;  /* 0x006cc82401007387 */ /* 0x0003e80000100a00 */
[----:B------:R-:W2:Y:S04]  /*75130*/  LDL.LU.64 R8, [R1+0x1370] ;  /* 0x0013700001087983 */ /* 0x000ea80000300a00 */
[----:B------:R-:W2:Y:S04]  /*75140*/  LDL.LU.64 R10, [R1+0x1378] ;  /* 0x00137800010a7983 */ /* 0x000ea80000300a00 */
[----:B------:R-:W-:Y:S04]  /*75150*/  STL.64 [R1+0x13b0], R24 ;  /* 0x0013b01801007387 */ /* 0x000fe80000100a00 */
[----:B------:R-:W-:Y:S04]  /*75160*/  STL.64 [R1+0x13b8], R26 ;  /* 0x0013b81a01007387 */ /* 0x000fe80000100a00 */
[----:B------:R-:W3:Y:S04]  /*75170*/  LDL R30, [R1+0x88] ;  /* 0x00008800011e7983 */ /* 0x000ee80000100800 */
[----:B------:R-:W3:Y:S04]  /*75180*/  LDL R31, [R1+0x8c] ;  /* 0x00008c00011f7983 */ /* 0x000ee80000100800 */
[----:B------:R-:W4:Y:S04]  /*75190*/  LDL R28, [R1+0x90] ;  /* 0x00009000011c7983 */ /* 0x000f280000100800 */
[----:B------:R-:W-:Y:S04]  /*751a0*/  STL.64 [R1+0x13a0], R20 ;  /* 0x0013a01401007387 */ /* 0x000fe80000100a00 */
[----:B------:R-:W-:Y:S04]  /*751b0*/  STL.64 [R1+0x13a8], R22 ;  /* 0x0013a81601007387 */ /* 0x000fe80000100a00 */
[----:B------:R-:W4:Y:S01]  /*751c0*/  LDL R29, [R1+0x94] ;  /* 0x00009400011d7983 */ /* 0x000f220000100800 */
[C---:B------:R-:W-:Y:S06]  /*751d0*/  HMMA.16816.F32 R16, R4.reuse, R54, R16 ;  /* 0x000000360410723c */ /* 0x040fec0000001810 */
[C---:B------:R-:W-:Y:S01]  /*751e0*/  HMMA.16816.F32 R12, R4.reuse, R56, R12 ;  /* 0x00000038040c723c */ /* 0x040fe2000000180c */
[----:B---3--:R-:W-:Y:S04]  /*751f0*/  STL.64 [R1+0x6ce0], R30 ;  /* 0x006ce01e01007387 */ /* 0x008fe80000100a00 */
[----:B----4-:R-:W-:Y:S04]  /*75200*/  STL.64 [R1+0x6cd8], R28 ;  /* 0x006cd81c01007387 */ /* 0x010fe80000100a00 */
[----:B0-----:R-:W3:Y:S08]  /*75210*/  LDL R38, [R1+0x98] ;  /* 0x0000980001267983 */ /* 0x001ef00000100800 */
[----:B------:R-:W-:Y:S04]  /*75220*/  STL.64 [R1+0x1390], R16 ;  /* 0x0013901001007387 */ /* 0x000fe80000100a00 */
[----:B------:R-:W-:Y:S04]  /*75230*/  STL.64 [R1+0x1398], R18 ;  /* 0x0013981201007387 */ /* 0x000fe80000100a00 */
[----:B------:R-:W3:Y:S01]  /*75240*/  LDL R39, [R1+0x9c] ;  /* 0x00009c0001277983 */ /* 0x000ee20000100800 */
[C---:B--2---:R-:W-:Y:S03]  /*75250*/  HMMA.16816.F32 R8, R4.reuse, R58, R8 ;  /* 0x0000003a0408723c */ /* 0x044fe60000001808 */
[----:B---3--:R0:W-:Y:S04]  /*75260*/  STL.64 [R1+0x6ce8], R38 ;  /* 0x006ce82601007387 */ /* 0x0081e80000100a00 */
[----:B-1----:R-:W2:Y:S04]  /*75270*/  LDL R36, [R1+0xa0] ;  /* 0x0000a00001247983 */ /* 0x002ea80000100800 */
[----:B------:R-:W-:Y:S04]  /*75280*/  STL.64 [R1+0x1380], R12 ;  /* 0x0013800c01007387 */ /* 0x000fe80000100a00 */
[----:B------:R-:W-:Y:S04]  /*75290*/  STL.64 [R1+0x1388], R14 ;  /* 0x0013880e01007387 */ /* 0x000fe80000100a00 */
[----:B------:R-:W2:Y:S04]  /*752a0*/  LDL R37, [R1+0xa4] ;  /* 0x0000a40001257983 */ /* 0x000ea80000100800 */
[----:B--2---:R-:W-:Y:S04]  /*752b0*/  STL.64 [R1+0x6d00], R36 ;  /* 0x006d002401007387 */ /* 0x004fe80000100a00 */
[----:B------:R-:W2:Y:S04]  /*752c0*/  LDL.64 R56, [R1+0x30] ;  /* 0x0000300001387983 */ /* 0x000ea80000100a00 */
[----:B0-----:R-:W3:Y:S04]  /*752d0*/  LDL R38, [R1+0xa8] ;  /* 0x0000a80001267983 */ /* 0x001ee80000100800 */
[----:B------:R-:W-:Y:S04]  /*752e0*/  STL.64 [R1+0x1370], R8 ;  /* 0x0013700801007387 */ /* 0x000fe80000100a00 */
[----:B------:R-:W-:Y:S04]  /*752f0*/  STL.64 [R1+0x1378], R10 ;  /* 0x0013780a01007387 */ /* 0x000fe80000100a00 */
[----:B------:R-:W4:Y:S04]  /*75300*/  LDL R54, [R1+0x38] ;  /* 0x0000380001367983 */ /* 0x000f280000100800 */
[----:B------:R-:W4:Y:S04]  /*75310*/  LDL R55, [R1+0x3c] ;  /* 0x00003c0001377983 */ /* 0x000f280000100800 */
[----:B------:R-:W2:Y:S04]  /*75320*/  LDL.64 R52, [R1+0x40] ;  /* 0x0000400001347983 */ /* 0x000ea80000100a00 */
[----:B------:R-:W3:Y:S04]  /*75330*/  LDL R39, [R1+0xac] ;  /* 0x0000ac0001277983 */ /* 0x000ee80000100800 */
[----:B----4-:R-:W-:Y:S04]  /*75340*/  STL.64 [R1+0x6cf8], R54 ;  /* 0x006cf83601007387 */ /* 0x010fe80000100a00 */
[----:B--2---:R0:W-:Y:S04]  /*75350*/  STL.64 [R1+0x6cf0], R52 ;  /* 0x006cf03401007387 */ /* 0x0041e80000100a00 */
[----:B0-----:R-:W2:Y:S04]  /*75360*/  LDL.LU.64 R52, [R1+0x1350] ;  /* 0x0013500001347983 */ /* 0x001ea80000300a00 */
[----:B------:R-:W4:Y:S04]  /*75370*/  LDL.LU.64 R54, [R1+0x1358] ;  /* 0x0013580001367983 */ /* 0x000f280000300a00 */
[----:B----4-:R-:W-:Y:S04]  /*75380*/  STL.64 [R1+0x6d10], R54 ;  /* 0x006d103601007387 */ /* 0x010fe80000100a00 */
[----:B--2---:R0:W-:Y:S04]  /*75390*/  STL.64 [R1+0x6d08], R52 ;  /* 0x006d083401007387 */ /* 0x0041e80000100a00 */
[----:B0-----:R-:W3:Y:S04]  /*753a0*/  LDL.LU.64 R52, [R1+0x1360] ;  /* 0x0013600001347983 */ /* 0x001ee80000300a00 */
[----:B------:R-:W3:Y:S04]  /*753b0*/  LDL.LU.64 R54, [R1+0x1368] ;  /* 0x0013680001367983 */ /* 0x000ee80000300a00 */
[----:B------:R-:W2:Y:S04]  /*753c0*/  LDL.LU.64 R28, [R1+0x1340] ;  /* 0x00134000011c7983 */ /* 0x000ea80000300a00 */
[----:B------:R-:W2:Y:S04]  /*753d0*/  LDL.LU.64 R30, [R1+0x1348] ;  /* 0x00134800011e7983 */ /* 0x000ea80000300a00 */
        /* <DEDUP_REMOVED lines=23> */
[----:B------:R-:W3:Y:S04]  /*75550*/  LDL.LU.64 R54, [R1+0x6d10] ;  /* 0x006d100001367983 */ /* 0x000ee80000300a00 */
[----:B------:R-:W3:-:S15]  /*75560*/  LDL.LU.64 R52, [R1+0x6d08] ;  /* 0x006d080001347983 */ /* 0x000ede0000300a00 */
[----:B------:R-:W-:-:S01]  /*75570*/  NOP ;  /* 0x0000000000007918 */ /* 0x000fc20000000000 */
[----:B------:R0:W-:Y:S04]  /*75580*/  STL.64 [R1+0x1360], R36 ;  /* 0x0013602401007387 */ /* 0x0001e80000100a00 */
[----:B------:R3:W-:Y:S04]  /*75590*/  STL.64 [R1+0x1368], R38 ;  /* 0x0013682601007387 */ /* 0x0007e80000100a00 */
[----:B0-----:R-:W3:Y:S02]  /*755a0*/  LDL.LU.64 R36, [R1+0x6d00] ;  /* 0x006d000001247983 */ /* 0x001ee40000300a00 */
[----:B---3--:R-:W-:Y:S02]  /*755b0*/  HMMA.16816.F32 R36, R4, R36, R52 ;  /* 0x000000240424723c */ /* 0x008fe40000001834 */
[----:B------:R-:W3:Y:S04]  /*755c0*/  LDL.LU.64 R54, [R1+0x6cf8] ;  /* 0x006cf80001367983 */ /* 0x000ee80000300a00 */
[----:B------:R-:W3:-:S15]  /*755d0*/  LDL.LU.64 R52, [R1+0x6cf0] ;  /* 0x006cf00001347983 */ /* 0x000ede0000300a00 */
[----:B------:R-:W-:-:S02]  /*755e0*/  NOP ;  /* 0x0000000000007918 */ /* 0x000fc40000000000 */
[----:B------:R-:W-:Y:S04]  /*755f0*/  STL.64 [R1+0x1350], R36 ;  /* 0x0013502401007387 */ /* 0x000fe80000100a00 */
[----:B------:R0:W-:Y:S04]  /*75600*/  STL.64 [R1+0x1358], R38 ;  /* 0x0013582601007387 */ /* 0x0001e80000100a00 */
[----:B0-----:R-:W2:Y:S02]  /*75610*/  LDL.LU.64 R38, [R1+0x6ce8] ;  /* 0x006ce80001267983 */ /* 0x001ea40000300a00 */
[----:B--2---:R-:W-:Y:S02]  /*75620*/  HMMA.16816.F32 R36, R4, R38, R28 ;  /* 0x000000260424723c */ /* 0x004fe4000000181c */
[----:B------:R-:W2:Y:S04]  /*75630*/  LDL.LU.64 R30, [R1+0x6ce0] ;  /* 0x006ce000011e7983 */ /* 0x000ea80000300a00 */
[----:B------:R-:W4:-:S15]  /*75640*/  LDL.LU.64 R28, [R1+0x6cd8] ;  /* 0x006cd800011c7983 */ /* 0x000f1e0000300a00 */
[----:B------:R-:W-:-:S02]  /*75650*/  NOP ;  /* 0x0000000000007918 */ /* 0x000fc40000000000 */
[----:B------:R-:W-:Y:S04]  /*75660*/  STL.64 [R1+0x1340], R36 ;  /* 0x0013402401007387 */ /* 0x000fe80000100a00 */
[----:B------:R0:W-:Y:S04]  /*75670*/  STL.64 [R1+0x1348], R38 ;  /* 0x0013482601007387 */ /* 0x0001e80000100a00 */
[----:B0-----:R-:W3:Y:S04]  /*75680*/  LDL.LU.64 R38, [R1+0x6cd0] ;  /* 0x006cd00001267983 */ /* 0x001ee80000300a00 */
[----:B------:R-:W3:Y:S01]  /*75690*/  LDL.LU.64 R36, [R1+0x6cc8] ;  /* 0x006cc80001247983 */ /* 0x000ee20000300a00 */
[----:B----4-:R-:W-:-:S15]  /*756a0*/  HMMA.16816.F32 R40, R4, R28, R40 ;  /* 0x0000001c0428723c */ /* 0x010fde0000001828 */
[----:B------:R-:W-:-:S08]  /*756b0*/  NOP ;  /* 0x0000000000007918 */ /* 0x000fd00000000000 */
[----:B------:R-:W-:Y:S04]  /*756c0*/  STL.64 [R1+0x1330], R40 ;  /* 0x0013302801007387 */ /* 0x000fe80000100a00 */
[----:B------:R0:W-:Y:S04]  /*756d0*/  STL.64 [R1+0x1338], R42 ;  /* 0x0013382a01007387 */ /* 0x0001e80000100a00 */
[----:B0-----:R-:W4:Y:S04]  /*756e0*/  LDL.LU.64 R42, [R1+0x6cc0] ;  /* 0x006cc000012a7983 */ /* 0x001f280000300a00 */
[----:B------:R-:W4:Y:S01]  /*756f0*/  LDL.LU.64 R40, [R1+0x6cb8] ;  /* 0x006cb80001287983 */ /* 0x000f220000300a00 */
[C---:B--2---:R-:W-:Y:S06]  /*75700*/  HMMA.16816.F32 R28, R4.reuse, R30, R32 ;  /* 0x0000001e041c723c */ /* 0x044fec0000001820 */
[C---:B---3--:R-:W-:Y:S06]  /*75710*/  HMMA.16816.F32 R24, R4.reuse, R36, R24 ;  /* 0x000000240418723c */ /* 0x048fec0000001818 */
[C---:B------:R-:W-:Y:S06]  /*75720*/  HMMA.16816.F32 R20, R4.reuse, R38, R20 ;  /* 0x000000260414723c */ /* 0x040fec0000001814 */
[C---:B------:R-:W-:Y:S05]  /*75730*/  HMMA.16816.F32 R8, R4.reuse, R50, R8 ;  /* 0x000000320408723c */ /* 0x040fea0000001808 */
[----:B------:R-:W-:Y:S04]  /*75740*/  STL.64 [R1+0x1320], R28 ;  /* 0x0013201c01007387 */ /* 0x000fe80000100a00 */
[----:B------:R-:W-:Y:S04]  /*75750*/  STL.64 [R1+0x1328], R30 ;  /* 0x0013281e01007387 */ /* 0x000fe80000100a00 */
[----:B------:R-:W-:Y:S04]  /*75760*/  STL.64 [R1+0x1310], R24 ;  /* 0x0013101801007387 */ /* 0x000fe80000100a00 */
[----:B------:R-:W-:Y:S04]  /*75770*/  STL.64 [R1+0x1318], R26 ;  /* 0x0013181a01007387 */ /* 0x000fe80000100a00 */
[----:B------:R-:W-:Y:S04]  /*75780*/  STL.64 [R1+0x1300], R20 ;  /* 0x0013001401007387 */ /* 0x000fe80000100a00 */
[----:B------:R-:W-:Y:S01]  /*75790*/  STL.64 [R1+0x1308], R22 ;  /* 0x0013081601007387 */ /* 0x000fe20000100a00 */
[C---:B----4-:R-:W-:Y:S06]  /*757a0*/  HMMA.16816.F32 R16, R4.reuse, R40, R16 ;  /* 0x000000280410723c */ /* 0x050fec0000001810 */
[----:B------:R-:W-:-:S15]  /*757b0*/  HMMA.16816.F32 R12, R4, R42, R12 ;  /* 0x0000002a040c723c */ /* 0x000fde000000180c */
[----:B------:R-:W-:-:S02]  /*757c0*/  NOP ;  /* 0x0000000000007918 */ /* 0x000fc40000000000 */
[----:B------:R0:W-:Y:S04]  /*757d0*/  STL.64 [R1+0x12f0], R16 ;  /* 0x0012f01001007387 */ /* 0x0001e80000100a00 */
[----:B------:R1:W-:Y:S04]  /*757e0*/  STL.64 [R1+0x12f8], R18 ;  /* 0x0012f81201007387 */ /* 0x0003e80000100a00 */
[----:B0-----:R-:W2:Y:S04]  /*757f0*/  LDL.LU.64 R16, [R1+0x12c0] ;  /* 0x0012c00001107983 */ /* 0x001ea80000300a00 */
[----:B------:R0:W-:Y:S04]  /*75800*/  STL.64 [R1+0x12e0], R12 ;  /* 0x0012e00c01007387 */ /* 0x0001e80000100a00 */
[----:B------:R3:W-:Y:S04]  /*75810*/  STL.64 [R1+0x12e8], R14 ;  /* 0x0012e80e01007387 */ /* 0x0007e80000100a00 */
[----:B-1----:R-:W2:Y:S04]  /*75820*/  LDL.LU.64 R18, [R1+0x12c8] ;  /* 0x0012c80001127983 */ /* 0x002ea80000300a00 */
[----:B------:R1:W-:Y:S04]  /*75830*/  STL.64 [R1+0x12d0], R8 ;  /* 0x0012d00801007387 */ /* 0x0003e80000100a00 */
[----:B------:R4:W-:Y:S04]  /*75840*/  STL.64 [R1+0x12d8], R10 ;  /* 0x0012d80a01007387 */ /* 0x0009e80000100a00 */
        /* <DEDUP_REMOVED lines=9> */
[----:B---3--:R-:W3:Y:S04]  /*758e0*/  LDL.LU.64 R14, [R1+0x1278] ;  /* 0x00127800010e7983 */ /* 0x008ee80000300a00 */
[----:B------:R-:W3:Y:S01]  /*758f0*/  LDL R42, [R1] ;  /* 0x00000000012a7983 */ /* 0x000ee20000100800 */
[----:B------:R-:W-:-:S03]  /*75900*/  IMAD.MOV.U32 R43, RZ, RZ, R0 ;  /* 0x000000ffff2b7224 */ /* 0x000fc600078e0000 */
[----:B------:R-:W3:Y:S04]  /*75910*/  LDL.LU R0, [R1+0x6cb0] ;  /* 0x006cb00001007983 */ /* 0x000ee80000300800 */
[----:B-1----:R-:W3:Y:S04]  /*75920*/  LDL.LU.64 R8, [R1+0x1260] ;  /* 0x0012600001087983 */ /* 0x002ee80000300a00 */
[----:B----4-:R-:W4:Y:S04]  /*75930*/  LDL.LU.64 R10, [R1+0x1268] ;  /* 0x00126800010a7983 */ /* 0x010f280000300a00 */
[----:B------:R-:W4:Y:S04]  /*75940*/  LDL.64 R50, [R1+0x20] ;  /* 0x0000200001327983 */ /* 0x000f280000100a00 */
[----:B------:R-:W4:Y:S04]  /*75950*/  LDL R38, [R1+0x18] ;  /* 0x0000180001267983 */ /* 0x000f280000100800 */
[----:B------:R-:W4:Y:S04]  /*75960*/  LDL R39, [R1+0x1c] ;  /* 0x00001c0001277983 */ /* 0x000f280000100800 */
[----:B------:R-:W4:Y:S01]  /*75970*/  LDL.64 R40, [R1+0x8] ;  /* 0x0000080001287983 */ /* 0x000f220000100a00 */
[C---:B--2---:R-:W-:Y:S06]  /*75980*/  HMMA.16816.F32 R16, R4.reuse, R44, R16 ;  /* 0x0000002c0410723c */ /* 0x044fec0000001810 */
[C---:B------:R-:W-:Y:S06]  /*75990*/  HMMA.16816.F32 R44, R4.reuse, R46, R32 ;  /* 0x0000002e042c723c */ /* 0x040fec0000001820 */
[C---:B------:R-:W-:Y:S06]  /*759a0*/  HMMA.16816.F32 R28, R4.reuse, R48, R28 ;  /* 0x00000030041c723c */ /* 0x040fec000000181c */
[C---:B------:R-:W-:Y:S06]  /*759b0*/  HMMA.16816.F32 R24, R4.reuse, R52, R24 ;  /* 0x000000340418723c */ /* 0x040fec0000001818 */
[C---:B------:R-:W-:Y:S06]  /*759c0*/  HMMA.16816.F32 R20, R4.reuse, R54, R20 ;  /* 0x000000360414723c */ /* 0x040fec0000001814 */
[C---:B---3--:R-:W-:Y:S01]  /*759d0*/  HMMA.16816.F32 R12, R4.reuse, R56, R12 ;  /* 0x00000038040c723c */ /* 0x048fe2000000180c */
[----:B------:R-:W-:Y:S04]  /*759e0*/  STL.64 [R1+0x12c0], R16 ;  /* 0x0012c01001007387 */ /* 0x000fe80000100a00 */
[----:B------:R0:W-:Y:S01]  /*759f0*/  STL.64 [R1+0x12c8], R18 ;  /* 0x0012c81201007387 */ /* 0x0001e20000100a00 */
[----:B----4-:R-:W-:Y:S03]  /*75a00*/  HMMA.16816.F32 R8, R4, R58, R8 ;  /* 0x0000003a0408723c */ /* 0x010fe60000001808 */
[----:B0-----:R-:W2:Y:S01]  /*75a10*/  LDL R18, [R1+0x10] ;  /* 0x0000100001127983 */ /* 0x001ea20000100800 */
[----:B------:R-:W-:-:S03]  /*75a20*/  IMAD.MOV.U32 R19, RZ, RZ, R0 ;  /* 0x000000ffff137224 */ /* 0x000fc600078e0000 */
[----:B------:R-:W3:Y:S04]  /*75a30*/  LDL.LU.64 R34, [R1+0x6ca8] ;  /* 0x006ca80001227983 */ /* 0x000ee80000300a00 */
[----:B------:R-:W4:Y:S01]  /*75a40*/  LDL.LU.64 R32, [R1+0x6ca0] ;  /* 0x006ca00001207983 */ /* 0x000f220000300a00 */
[----:B------:R-:W-:-:S03]  /*75a50*/  IMAD.MOV.U32 R0, RZ, RZ, R53 ;  /* 0x000000ffff007224 */ /* 0x000fc600078e0035 */
[----:B------:R-:W-:Y:S04]  /*75a60*/  STL.64 [R1+0x12b0], R44 ;  /* 0x0012b02c01007387 */ /* 0x000fe80000100a00 */
[----:B------:R-:W-:Y:S04]  /*75a70*/  STL.64 [R1+0x12b8], R46 ;  /* 0x0012b82e01007387 */ /* 0x000fe80000100a00 */
[----:B------:R-:W-:Y:S04]  /*75a80*/  STL.64 [R1+0x12a0], R28 ;  /* 0x0012a01c01007387 */ /* 0x000fe80000100a00 */
[----:B------:R-:W-:Y:S04]  /*75a90*/  STL.64 [R1+0x12a8], R30 ;  /* 0x0012a81e01007387 */ /* 0x000fe80000100a00 */
[----:B------:R-:W-:Y:S04]  /*75aa0*/  STL [R1+0x6bd8], R0 ;  /* 0x006bd80001007387 */ /* 0x000fe80000100800 */
[----:B------:R0:W-:Y:S04]  /*75ab0*/  STL.64 [R1+0x1290], R24 ;  /* 0x0012901801007387 */ /* 0x0001e80000100a00 */
[----:B------:R1:W-:Y:S04]  /*75ac0*/  STL.64 [R1+0x1298], R26 ;  /* 0x0012981a01007387 */ /* 0x0003e80000100a00 */
[----:B------:R1:W-:Y:S04]  /*75ad0*/  STL.64 [R1+0x1280], R20 ;  /* 0x0012801401007387 */ /* 0x0003e80000100a00 */
[----:B------:R1:W-:Y:S04]  /*75ae0*/  STL.64 [R1+0x1288], R22 ;  /* 0x0012881601007387 */ /* 0x0003e80000100a00 */
[----:B0-----:R-:W2:Y:S04]  /*75af0*/  LDL.LU.64 R24, [R1+0x1250] ;  /* 0x0012500001187983 */ /* 0x001ea80000300a00 */
[----:B------:R0:W-:Y:S04]  /*75b00*/  STL.64 [R1+0x1270], R12 ;  /* 0x0012700c01007387 */ /* 0x0001e80000100a00 */
[----:B------:R0:W-:Y:S04]  /*75b10*/  STL.64 [R1+0x1278], R14 ;  /* 0x0012780e01007387 */ /* 0x0001e80000100a00 */
[----:B-1----:R-:W2:Y:S01]  /*75b20*/  LDL.LU.64 R26, [R1+0x1258] ;  /* 0x00125800011a7983 */ /* 0x002ea20000300a00 */
[----:B------:R-:W-:-:S05]  /*75b30*/  IMAD.MOV.U32 R0, RZ, RZ, R57 ;  /* 0x000000ffff007224 */ /* 0x000fca00078e0039 */
[----:B------:R-:W-:Y:S04]  /*75b40*/  STL [R1+0x6bdc], R0 ;  /* 0x006bdc0001007387 */ /* 0x000fe80000100800 */
[----:B------:R-:W3:Y:S04]  /*75b50*/  LDL.LU.64 R28, [R1+0x1240] ;  /* 0x00124000011c7983 */ /* 0x000ee80000300a00 */
[----:B------:R-:W3:Y:S04]  /*75b60*/  LDL.LU.64 R30, [R1+0x1248] ;  /* 0x00124800011e7983 */ /* 0x000ee80000300a00 */
[----:B------:R1:W-:Y:S04]  /*75b70*/  STL.64 [R1+0x1260], R8 ;  /* 0x0012600801007387 */ /* 0x0003e80000100a00 */
[----:B------:R1:W-:Y:S04]  /*75b80*/  STL.64 [R1+0x1268], R10 ;  /* 0x0012680a01007387 */ /* 0x0003e80000100a00 */
[----:B------:R-:W4:Y:S04]  /*75b90*/  LDL.LU.64 R20, [R1+0x1230] ;  /* 0x0012300001147983 */ /* 0x000f280000300a00 */
[----:B------:R-:W4:Y:S04]  /*75ba0*/  LDL.LU.64 R22, [R1+0x1238] ;  /* 0x0012380001167983 */ /* 0x000f280000300a00 */
[----:B0-----:R-:W4:Y:S04]  /*75bb0*/  LDL.LU.64 R12, [R1+0x1220] ;  /* 0x00122000010c7983 */ /* 0x001f280000300a00 */
[----:B------:R-:W4:Y:S04]  /*75bc0*/  LDL.LU.64 R14, [R1+0x1228] ;  /* 0x00122800010e7983 */ /* 0x000f280000300a00 */
[----:B-1----:R-:W4:Y:S04]  /*75bd0*/  LDL.LU.64 R8, [R1+0x1210] ;  /* 0x0012100001087983 */ /* 0x002f280000300a00 */
[----:B------:R-:W4:Y:S04]  /*75be0*/  LDL.LU.64 R10, [R1+0x1218] ;  /* 0x00121800010a7983 */ /* 0x000f280000300a00 */
[----:B------:R-:W4:Y:S04]  /*75bf0*/  LDL.LU.64 R56, [R1+0x1200] ;  /* 0x0012000001387983 */ /* 0x000f280000300a00 */
[----:B------:R-:W4:Y:S04]  /*75c00*/  LDL.LU.64 R58, [R1+0x1208] ;  /* 0x00120800013a7983 */ /* 0x000f280000300a00 */
[----:B------:R-:W4:Y:S04]  /*75c10*/  LDL.LU.64 R44, [R1+0x11f0] ;  /* 0x0011f000012c7983 */ /* 0x000f280000300a00 */
[----:B------:R-:W4:Y:S04]  /*75c20*/  LDL.LU.64 R46, [R1+0x11f8] ;  /* 0x0011f800012e7983 */ /* 0x000f280000300a00 */
[----:B------:R-:W4:Y:S04]  /*75c30*/  LDL.LU.64 R52, [R1+0x11e0] ;  /* 0x0011e00001347983 */ /* 0x000f280000300a00 */
[----:B------:R-:W4:Y:S01]  /*75c40*/  LDL.LU.64 R54, [R1+0x11e8] ;  /* 0x0011e80001367983 */ /* 0x000f220000300a00 */
[----:B------:R-:W-:Y:S01]  /*75c50*/  IMAD.MOV.U32 R0, RZ, RZ, R51 ;  /* 0x000000ffff007224 */ /* 0x000fe200078e0033 */
[C---:B--2---:R-:W-:Y:S06]  /*75c60*/  HMMA.16816.F32 R24, R4.reuse, R50, R24 ;  /* 0x000000320418723c */ /* 0x044fec0000001818 */
[C---:B---3--:R-:W-:Y:S06]  /*75c70*/  HMMA.16816.F32 R28, R4.reuse, R38, R28 ;  /* 0x00000026041c723c */ /* 0x048fec000000181c */
[C---:B----4-:R-:W-:Y:S06]  /*75c80*/  HMMA.16816.F32 R16, R4.reuse, R18, R20 ;  /* 0x000000120410723c */ /* 0x050fec0000001814 */
[C---:B------:R-:W-:Y:S05]  /*75c90*/  HMMA.16816.F32 R12, R4.reuse, R40, R12 ;  /* 0x00000028040c723c */ /* 0x040fea000000180c */
[----:B------:R-:W-:Y:S04]  /*75ca0*/  STL.64 [R1+0x1250], R24 ;  /* 0x0012501801007387 */ /* 0x000fe80000100a00 */
[----:B------:R0:W-:Y:S01]  /*75cb0*/  STL.64 [R1+0x1258], R26 ;  /* 0x0012581a01007387 */ /* 0x0001e20000100a00 */
[----:B------:R-:W-:Y:S03]  /*75cc0*/  HMMA.16816.F32 R56, R4, R60, R56 ;  /* 0x0000003c0438723c */ /* 0x000fe60000001838 */
[----:B0-----:R-:W2:Y:S04]  /*75cd0*/  LDL.LU.64 R26, [R1+0x6c98] ;  /* 0x006c9800011a7983 */ /* 0x001ea80000300a00 */
[----:B------:R-:W3:Y:S04]  /*75ce0*/  LDL.LU.64 R24, [R1+0x6c90] ;  /* 0x006c900001187983 */ /* 0x000ee80000300a00 */
[----:B------:R-:W4:Y:S04]  /*75cf0*/  LDL.LU.64 R48, [R1+0x11d0] ;  /* 0x0011d00001307983 */ /* 0x000f280000300a00 */
[----:B------:R-:W4:Y:S04]  /*75d00*/  LDL.LU.64 R50, [R1+0x11d8] ;  /* 0x0011d80001327983 */ /* 0x000f280000300a00 */
[----:B------:R0:W-:Y:S04]  /*75d10*/  STL [R1+0x6be0], R0 ;  /* 0x006be00001007387 */ /* 0x0001e80000100800 */
[----:B------:R-:W2:Y:S04]  /*75d20*/  LDL.LU.64 R36, [R1+0x11b0] ;  /* 0x0011b00001247983 */ /* 0x000ea80000300a00 */
[----:B------:R-:W2:Y:S01]  /*75d30*/  LDL.LU.64 R38, [R1+0x11b8] ;  /* 0x0011b80001267983 */ /* 0x000ea20000300a00 */
[----:B0-----:R-:W-:-:S02]  /*75d40*/  IMAD.MOV.U32 R0, RZ, RZ, R41 ;  /* 0x000000ffff007224 */ /* 0x001fc400078e0029 */
[C---:B------:R-:W-:Y:S01]  /*75d50*/  HMMA.16816.F32 R40, R4.reuse, R42, R8 ;  /* 0x0000002a0428723c */ /* 0x040fe20000001808 */
        /* <DEDUP_REMOVED lines=9> */
[----:B------:R-:W3:Y:S04]  /*75df0*/  LDL.LU.64 R16, [R1+0x6c70] ;  /* 0x006c700001107983 */ /* 0x000ee80000300a00 */
[----:B------:R-:W-:Y:S04]  /*75e00*/  STL.64 [R1+0x1220], R12 ;  /* 0x0012200c01007387 */ /* 0x000fe80000100a00 */
[----:B------:R0:W-:Y:S04]  /*75e10*/  STL.64 [R1+0x1228], R14 ;  /* 0x0012280e01007387 */ /* 0x0001e80000100a00 */
[----:B0-----:R-:W3:Y:S04]  /*75e20*/  LDL.LU.64 R14, [R1+0x6c68] ;  /* 0x006c6800010e7983 */ /* 0x001ee80000300a00 */
[----:B------:R-:W3:Y:S04]  /*75e30*/  LDL.LU.64 R12, [R1+0x6c60] ;  /* 0x006c6000010c7983 */ /* 0x000ee80000300a00 */
        /* <DEDUP_REMOVED lines=8> */
[----:B0-----:R-:W4:Y:S04]  /*75ec0*/  LDL.LU.64 R58, [R1+0x6c38] ;  /* 0x006c3800013a7983 */ /* 0x001f280000300a00 */
[----:B------:R-:W2:Y:S01]  /*75ed0*/  LDL.LU.64 R56, [R1+0x6c30] ;  /* 0x006c300001387983 */ /* 0x000ea20000300a00 */
        /* <DEDUP_REMOVED lines=13> */
[----:B0-----:R-:W2:Y:S04]  /*75fb0*/  LDL.LU.64 R56, [R1+0x11c0] ;  /* 0x0011c00001387983 */ /* 0x001ea80000300a00 */
[----:B------:R-:W2:Y:S01]  /*75fc0*/  LDL.LU.64 R58, [R1+0x11c8] ;  /* 0x0011c800013a7983 */ /* 0x000ea20000300a00 */
[----:B---3--:R-:W-:-:S15]  /*75fd0*/  HMMA.16816.F32 R48, R4, R54, R48 ;  /* 0x000000360430723c */ /* 0x008fde0000001830 */
[----:B------:R-:W-:-:S08]  /*75fe0*/  NOP ;  /* 0x0000000000007918 */ /* 0x000fd00000000000 */
[----:B------:R-:W-:Y:S04]  /*75ff0*/  STL.64 [R1+0x11d0], R48 ;  /* 0x0011d03001007387 */ /* 0x000fe80000100a00 */
[----:B------:R0:W-:Y:S04]  /*76000*/  STL.64 [R1+0x11d8], R50 ;  /* 0x0011d83201007387 */ /* 0x0001e80000100a00 */
[----:B0-----:R-:W3:Y:S04]  /*76010*/  LDL.LU.64 R50, [R1+0x6c08] ;  /* 0x006c080001327983 */ /* 0x001ee80000300a00 */
[----:B------:R-:W4:Y:S01]  /*76020*/  LDL.LU.64 R48, [R1+0x6c00] ;  /* 0x006c000001307983 */ /* 0x000f220000300a00 */
[----:B--2---:R-:W-:Y:S03]  /*76030*/  HMMA.16816.F32 R56, R4, R52, R56 ;  /* 0x000000340438723c */ /* 0x004fe60000001838 */
[----:B------:R-:W-:Y:S04]  /*76040*/  STL.64 [R1+0x6b10], R54 ;  /* 0x006b103601007387 */ /* 0x000fe80000100a00 */
[----:B------:R0:W-:-:S15]  /*76050*/  STL.64 [R1+0x6b08], R52 ;  /* 0x006b083401007387 */ /* 0x0001de0000100a00 */
[----:B------:R-:W-:-:S01]  /*76060*/  NOP ;  /* 0x0000000000007918 */ /* 0x000fc20000000000 */
[----:B------:R-:W-:Y:S04]  /*76070*/  STL.64 [R1+0x11c0], R56 ;  /* 0x0011c03801007387 */ /* 0x000fe80000100a00 */
[----:B------:R3:W-:Y:S04]  /*76080*/  STL.64 [R1+0x11c8], R58 ;  /* 0x0011c83a01007387 */ /* 0x0007e80000100a00 */
[----:B0-----:R-:W2:Y:S04]  /*76090*/  LDL.LU.64 R52, [R1+0x1180] ;  /* 0x0011800001347983 */ /* 0x001ea80000300a00 */
[----:B------:R-:W2:Y:S01]  /*760a0*/  LDL.LU.64 R54, [R1+0x1188] ;  /* 0x0011880001367983 */ /* 0x000ea20000300a00 */
[C---:B---3--:R-:W-:Y:S06]  /*760b0*/  HMMA.16816.F32 R56, R4.reuse, R50, R36 ;  /* 0x000000320438723c */ /* 0x048fec0000001824 */
[----:B----4-:R-:W-:Y:S01]  /*760c0*/  HMMA.16816.F32 R28, R4, R48, R28 ;  /* 0x00000030041c723c */ /* 0x010fe2000000181c */
[----:B------:R-:W3:-:S15]  /*760d0*/  LDL.LU.64 R36, [R1+0x1170] ;  /* 0x0011700001247983 */ /* 0x000ede0000300a00 */
[----:B------:R-:W-:-:S01]  /*760e0*/  NOP ;  /* 0x0000000000007918 */ /* 0x000fc20000000000 */
[----:B------:R0:W-:Y:S04]  /*760f0*/  STL.64 [R1+0x11b0], R56 ;  /* 0x0011b03801007387 */ /* 0x0001e80000100a00 */
[----:B------:R1:W-:Y:S04]  /*76100*/  STL.64 [R1+0x11b8], R58 ;  /* 0x0011b83a01007387 */ /* 0x0003e80000100a00 */
[----:B------:R-:W3:Y:S04]  /*76110*/  LDL.LU.64 R38, [R1+0x1178] ;  /* 0x0011780001267983 */ /* 0x000ee80000300a00 */
[----:B------:R4:W-:Y:S04]  /*76120*/  STL.64 [R1+0x11a0], R28 ;  /* 0x0011a01c01007387 */ /* 0x0009e80000100a00 */
[----:B------:R2:W-:Y:S04]  /*76130*/  STL.64 [R1+0x11a8], R30 ;  /* 0x0011a81e01007387 */ /* 0x0005e80000100a00 */
[----:B0-----:R-:W3:Y:S04]  /*76140*/  LDL.LU.64 R56, [R1+0x1150] ;  /* 0x0011500001387983 */ /* 0x001ee80000300a00 */
[----:B-1----:R-:W3:Y:S04]  /*76150*/  LDL.LU.64 R58, [R1+0x1158] ;  /* 0x00115800013a7983 */ /* 0x002ee80000300a00 */
[----:B----4-:R-:W4:Y:S04]  /*76160*/  LDL.LU.64 R28, [R1+0x1140] ;  /* 0x00114000011c7983 */ /* 0x010f280000300a00 */
[----:B--2---:R-:W4:Y:S04]  /*76170*/  LDL.LU.64 R30, [R1+0x1148] ;  /* 0x00114800011e7983 */ /* 0x004f280000300a00 */
[----:B------:R-:W-:Y:S04]  /*76180*/  STL.64 [R1+0x6af0], R50 ;  /* 0x006af03201007387 */ /* 0x000fe80000100a00 */
[----:B------:R0:W-:Y:S04]  /*76190*/  STL.64 [R1+0x6ae8], R48 ;  /* 0x006ae83001007387 */ /* 0x0001e80000100a00 */
[----:B0-----:R-:W2:Y:S04]  /*761a0*/  LDL.LU.64 R48, [R1+0x1190] ;  /* 0x0011900001307983 */ /* 0x001ea80000300a00 */
[----:B------:R-:W2:Y:S02]  /*761b0*/  LDL.LU.64 R50, [R1+0x1198] ;  /* 0x0011980001327983 */ /* 0x000ea40000300a00 */
[----:B--2---:R-:W-:-:S15]  /*761c0*/  HMMA.16816.F32 R48, R4, R46, R48 ;  /* 0x0000002e0430723c */ /* 0x004fde0000001830 */
[----:B------:R-:W-:-:S08]  /*761d0*/  NOP ;  /* 0x0000000000007918 */ /* 0x000fd00000000000 */
[----:B------:R-:W-:Y:S04]  /*761e0*/  STL.64 [R1+0x1190], R48 ;  /* 0x0011903001007387 */ /* 0x000fe80000100a00 */
[----:B------:R0:W-:Y:S02]  /*761f0*/  STL.64 [R1+0x1198], R50 ;  /* 0x0011983201007387 */ /* 0x0001e40000100a00 */
[----:B0-----:R-:W-:Y:S02]  /*76200*/  HMMA.16816.F32 R48, R4, R44, R52 ;  /* 0x0000002c0430723c */ /* 0x001fe40000001834 */
[----:B------:R-:W2:Y:S04]  /*76210*/  LDL.LU.64 R52, [R1+0x1130] ;  /* 0x0011300001347983 */ /* 0x000ea80000300a00 */
[----:B------:R-:W2:-:S15]  /*76220*/  LDL.LU.64 R54, [R1+0x1138] ;  /* 0x0011380001367983 */ /* 0x000e9e0000300a00 */
[----:B------:R-:W-:-:S02]  /*76230*/  NOP ;  /* 0x0000000000007918 */ /* 0x000fc40000000000 */
[----:B------:R0:W-:Y:S04]  /*76240*/  STL.64 [R1+0x1180], R48 ;  /* 0x0011803001007387 */ /* 0x0001e80000100a00 */
[----:B------:R1:W-:Y:S04]  /*76250*/  STL.64 [R1+0x1188], R50 ;  /* 0x0011883201007387 */ /* 0x0003e80000100a00 */
[----:B0-----:R-:W2:Y:S04]  /*76260*/  LDL.LU.64 R48, [R1+0x1120] ;  /* 0x0011200001307983 */ /* 0x001ea80000300a00 */
[----:B-1----:R-:W2:Y:S04]  /*76270*/  LDL.LU.64 R50, [R1+0x1128] ;  /* 0x0011280001327983 */ /* 0x002ea80000300a00 */
        /* <DEDUP_REMOVED lines=15> */
[----:B-1----:R-:W4:Y:S01]  /*76370*/  LDL.LU.64 R46, [R1+0x1118] ;  /* 0x00111800012e7983 */ /* 0x002f220000300a00 */
[C---:B---3--:R-:W-:Y:S03]  /*76380*/  HMMA.16816.F32 R56, R4.reuse, R38, R56 ;  /* 0x000000260438723c */ /* 0x048fe60000001838 */
[----:B------:R-:W-:Y:S04]  /*76390*/  STL.64 [R1+0x6ae0], R42 ;  /* 0x006ae02a01007387 */ /* 0x000fe80000100a00 */
[----:B------:R2:W-:Y:S02]  /*763a0*/  STL.64 [R1+0x6ad8], R40 ;  /* 0x006ad82801007387 */ /* 0x0005e40000100a00 */
[C---:B--2---:R-:W-:Y:S06]  /*763b0*/  HMMA.16816.F32 R40, R4.reuse, R36, R28 ;  /* 0x000000240428723c */ /* 0x044fec000000181c */
[C---:B------:R-:W-:Y:S08]  /*763c0*/  HMMA.16816.F32 R52, R4.reuse, R2, R52 ;  /* 0x000000020434723c */ /* 0x040ff00000001834 */
[----:B------:R0:W-:Y:S04]  /*763d0*/  STL.64 [R1+0x1150], R56 ;  /* 0x0011503801007387 */ /* 0x0001e80000100a00 */
[----:B------:R-:W-:Y:S04]  /*763e0*/  STL.64 [R1+0x1158], R58 ;  /* 0x0011583a01007387 */ /* 0x000fe80000100a00 */
[----:B0-----:R-:W2:Y:S04]  /*763f0*/  LDL.LU R56, [R1+0x3c00] ;  /* 0x003c000001387983 */ /* 0x001ea80000300800 */
[----:B------:R-:W2:Y:S04]  /*76400*/  LDL.LU R28, [R1+0x3bfc] ;  /* 0x003bfc00011c7983 */ /* 0x000ea80000300800 */
[----:B------:R-:W-:Y:S04]  /*76410*/  STL.64 [R1+0x1140], R40 ;  /* 0x0011402801007387 */ /* 0x000fe80000100a00 */
[----:B------:R0:W-:Y:S04]  /*76420*/  STL.64 [R1+0x1148], R42 ;  /* 0x0011482a01007387 */ /* 0x0001e80000100a00 */
[----:B------:R-:W3:Y:S04]  /*76430*/  LDL.LU R57, [R1+0x3c08] ;  /* 0x003c080001397983 */ /* 0x000ee80000300800 */
[----:B------:R-:W3:Y:S01]  /*76440*/  LDL.LU R29, [R1+0x3c04] ;  /* 0x003c0400011d7983 */ /* 0x000ee20000300800 */
[C---:B0-----:R-:W-:Y:S03]  /*76450*/  HMMA.16816.F32 R40, R4.reuse, R8, R48 ;  /* 0x000000080428723c */ /* 0x041fe60000001830 */
[----:B------:R-:W-:Y:S04]  /*76460*/  STL.64 [R1+0x6b00], R38 ;  /* 0x006b002601007387 */ /* 0x000fe80000100a00 */
[----:B------:R0:W-:Y:S04]  /*76470*/  STL.64 [R1+0x6af8], R36 ;  /* 0x006af82401007387 */ /* 0x0001e80000100a00 */
[----:B0-----:R-:W2:Y:S04]  /*76480*/  LDL.LU.64 R36, [R1+0x1100] ;  /* 0x0011000001247983 */ /* 0x001ea80000300a00 */
[----:B------:R0:W-:Y:S04]  /*76490*/  STL.64 [R1+0x1130], R52 ;  /* 0x0011303401007387 */ /* 0x0001e80000100a00 */
[----:B------:R1:W-:Y:S04]  /*764a0*/  STL.64 [R1+0x1138], R54 ;  /* 0x0011383601007387 */ /* 0x0003e80000100a00 */
[----:B------:R-:W2:Y:S04]  /*764b0*/  LDL.LU.64 R38, [R1+0x1108] ;  /* 0x0011080001267983 */ /* 0x000ea80000300a00 */
[----:B------:R-:W-:Y:S04]  /*764c0*/  STL.64 [R1+0x1120], R40 ;  /* 0x0011202801007387 */ /* 0x000fe80000100a00 */
[----:B------:R4:W-:Y:S04]  /*764d0*/  STL.64 [R1+0x1128], R42 ;  /* 0x0011282a01007387 */ /* 0x0009e80000100a00 */
        /* <DEDUP_REMOVED lines=14> */
[----:B------:R-:W4:Y:S04]  /*765c0*/  LDL.LU R59, [R1+0x3c18] ;  /* 0x003c1800013b7983 */ /* 0x000f280000300800 */
[----:B------:R-:W4:Y:S04]  /*765d0*/  LDL.LU R31, [R1+0x3c14] ;  /* 0x003c1400011f7983 */ /* 0x000f280000300800 */
[----:B------:R-:W-:Y:S04]  /*765e0*/  STL.64 [R1+0x6b30], R10 ;  /* 0x006b300a01007387 */ /* 0x000fe80000100a00 */
[----:B------:R0:W-:Y:S04]  /*765f0*/  STL.64 [R1+0x6b28], R8 ;  /* 0x006b280801007387 */ /* 0x0001e80000100a00 */
[----:B0-----:R-:W3:Y:S04]  /*76600*/  LDL.LU.64 R8, [R1+0x10f0] ;  /* 0x0010f00001087983 */ /* 0x001ee80000300a00 */
[----:B------:R-:W3:Y:S01]  /*76610*/  LDL.LU.64 R10, [R1+0x10f8] ;  /* 0x0010f800010a7983 */ /* 0x000ee20000300a00 */
[----:B--2---:R-:W-:-:S15]  /*76620*/  HMMA.16816.F32 R36, R4, R12, R36 ;  /* 0x0000000c0424723c */ /* 0x004fde0000001824 */
[----:B------:R-:W-:-:S08]  /*76630*/  NOP ;  /* 0x0000000000007918 */ /* 0x000fd00000000000 */
[----:B------:R0:W-:Y:S04]  /*76640*/  STL.64 [R1+0x1100], R36 ;  /* 0x0011002401007387 */ /* 0x0001e80000100a00 */
[----:B------:R1:W-:Y:S04]  /*76650*/  STL.64 [R1+0x1108], R38 ;  /* 0x0011082601007387 */ /* 0x0003e80000100a00 */
[----:B0-----:R-:W2:Y:S04]  /*76660*/  LDL.LU.64 R36, [R1+0x10a0] ;  /* 0x0010a00001247983 */ /* 0x001ea80000300a00 */
[----:B-1----:R-:W2:Y:S01]  /*76670*/  LDL.LU.64 R38, [R1+0x10a8] ;  /* 0x0010a80001267983 */ /* 0x002ea20000300a00 */
[----:B---3--:R-:W-:-:S15]  /*76680*/  HMMA.16816.F32 R8, R4, R14, R8 ;  /* 0x0000000e0408723c */ /* 0x008fde0000001808 */
[----:B------:R-:W-:-:S08]  /*76690*/  NOP ;  /* 0x0000000000007918 */ /* 0x000fd00000000000 */
[----:B------:R0:W-:Y:S04]  /*766a0*/  STL.64 [R1+0x10f0], R8 ;  /* 0x0010f00801007387 */ /* 0x0001e80000100a00 */
[----:B------:R1:W-:Y:S04]  /*766b0*/  STL.64 [R1+0x10f8], R10 ;  /* 0x0010f80a01007387 */ /* 0x0003e80000100a00 */
[----:B0-----:R-:W3:Y:S04]  /*766c0*/  LDL.LU.64 R8, [R1+0x1090] ;  /* 0x0010900001087983 */ /* 0x001ee80000300a00 */
[----:B-1----:R-:W3:Y:S01]  /*766d0*/  LDL.LU.64 R10, [R1+0x1098] ;  /* 0x00109800010a7983 */ /* 0x002ee20000300a00 */
[C---:B------:R-:W-:Y:S03]  /*766e0*/  HMMA.16816.F32 R52, R4.reuse, R16, R52 ;  /* 0x000000100434723c */ /* 0x040fe60000001834 */
[----:B------:R-:W-:Y:S04]  /*766f0*/  STL.64 [R1+0x6b40], R14 ;  /* 0x006b400e01007387 */ /* 0x000fe80000100a00 */
[----:B------:R4:W-:Y:S02]  /*76700*/  STL.64 [R1+0x6b38], R12 ;  /* 0x006b380c01007387 */ /* 0x0009e40000100a00 */
[C---:B----4-:R-:W-:Y:S06]  /*76710*/  HMMA.16816.F32 R12, R4.reuse, R18, R48 ;  /* 0x00000012040c723c */ /* 0x050fec0000001830 */
[----:B------:R-:W-:Y:S08]  /*76720*/  STL.64 [R1+0x6ac0], R18 ;  /* 0x006ac01201007387 */ /* 0x000ff00000100a00 */
[----:B------:R-:W-:Y:S04]  /*76730*/  STL.64 [R1+0x10e0], R52 ;  /* 0x0010e03401007387 */ /* 0x000fe80000100a00 */
[----:B------:R-:W-:Y:S04]  /*76740*/  STL.64 [R1+0x10e8], R54 ;  /* 0x0010e83601007387 */ /* 0x000fe80000100a00 */
[----:B------:R0:W-:Y:S02]  /*76750*/  STL.64 [R1+0x6ab8], R16 ;  /* 0x006ab81001007387 */ /* 0x0001e40000100a00 */
[C---:B0-----:R-:W-:Y:S02]  /*76760*/  HMMA.16816.F32 R16, R4.reuse, R20, R44 ;  /* 0x000000140410723c */ /* 0x041fe4000000182c */
[----:B------:R-:W-:Y:S04]  /*76770*/  STL.64 [R1+0x10d0], R12 ;  /* 0x0010d00c01007387 */ /* 0x000fe80000100a00 */
[----:B------:R0:W-:Y:S04]  /*76780*/  STL.64 [R1+0x10d8], R14 ;  /* 0x0010d80e01007387 */ /* 0x0001e80000100a00 */
[----:B------:R-:W4:Y:S01]  /*76790*/  LDL.LU.64 R50, [R1+0x120] ;  /* 0x0001200001327983 */ /* 0x000f220000300a00 */
[----:B0-----:R-:W-:Y:S01]  /*767a0*/  HMMA.16816.F32 R12, R4, R22, R40 ;  /* 0x00000016040c723c */ /* 0x001fe20000001828 */
[----:B------:R-:W-:-:S11]  /*767b0*/  IMAD.MOV.U32 R48, RZ, RZ, R32 ;  /* 0x000000ffff307224 */ /* 0x000fd600078e0020 */
[----:B------:R-:W-:Y:S04]  /*767c0*/  STL.64 [R1+0x10c0], R16 ;  /* 0x0010c01001007387 */ /* 0x000fe80000100a00 */
[----:B------:R-:W-:Y:S04]  /*767d0*/  STL.64 [R1+0x10c8], R18 ;  /* 0x0010c81201007387 */ /* 0x000fe80000100a00 */
[----:B------:R-:W4:Y:S04]  /*767e0*/  LDL.LU R32, [R1+0x6be8] ;  /* 0x006be80001207983 */ /* 0x000f280000300800 */
[----:B------:R-:W-:Y:S04]  /*767f0*/  STL.64 [R1+0x10b0], R12 ;  /* 0x0010b00c01007387 */ /* 0x000fe80000100a00 */
[----:B------:R2:W-:Y:S02]  /*76800*/  STL.64 [R1+0x10b8], R14 ;  /* 0x0010b80e01007387 */ /* 0x0005e40000100a00 */
[----:B--2---:R-:W-:Y:S01]  /*76810*/  HMMA.16816.F32 R12, R4, R24, R36 ;  /* 0x00000018040c723c */ /* 0x004fe20000001824 */
[----:B------:R-:W-:-:S02]  /*76820*/  IMAD.MOV.U32 R49, RZ, RZ, R33 ;  /* 0x000000ffff317224 */ /* 0x000fc400078e0021 */
[----:B------:R-:W4:Y:S04]  /*76830*/  LDL.LU R33, [R1+0x6be4] ;  /* 0x006be40001217983 */ /* 0x000f280000300800 */
[----:B------:R-:W-:Y:S04]  /*76840*/  STL.64 [R1+0x6b50], R22 ;  /* 0x006b501601007387 */ /* 0x000fe80000100a00 */
[----:B------:R-:W-:-:S12]  /*76850*/  STL.64 [R1+0x6b48], R20 ;  /* 0x006b481401007387 */ /* 0x000fd80000100a00 */
[----:B------:R0:W-:Y:S04]  /*76860*/  STL.64 [R1+0x10a0], R12 ;  /* 0x0010a00c01007387 */ /* 0x0001e80000100a00 */
[----:B------:R1:W-:Y:S04]  /*76870*/  STL.64 [R1+0x10a8], R14 ;  /* 0x0010a80e01007387 */ /* 0x0003e80000100a00 */
[----:B------:R-:W4:Y:S04]  /*76880*/  LDL.LU.64 R16, [R1+0x22d0] ;  /* 0x0022d00001107983 */ /* 0x000f280000300a00 */
[----:B------:R-:W4:Y:S01]  /*76890*/  LDL.LU.64 R18, [R1+0x22d8] ;  /* 0x0022d80001127983 */ /* 0x000f220000300a00 */
[----:B------:R-:W-:-:S02]  /*768a0*/  IMAD R28, R28, 0x100, R56 ;  /* 0x000001001c1c7824 */ /* 0x000fc400078e0238 */
[----:B------:R-:W-:Y:S01]  /*768b0*/  IMAD R29, R29, 0x100, R57 ;  /* 0x000001001d1d7824 */ /* 0x000fe200078e0239 */
[----:B---3--:R-:W-:-:S15]  /*768c0*/  HMMA.16816.F32 R8, R4, R26, R8 ;  /* 0x0000001a0408723c */ /* 0x008fde0000001808 */
[----:B------:R-:W-:-:S08]  /*768d0*/  NOP ;  /* 0x0000000000007918 */ /* 0x000fd00000000000 */
[----:B------:R2:W-:Y:S04]  /*768e0*/  STL.64 [R1+0x1090], R8 ;  /* 0x0010900801007387 */ /* 0x0005e80000100a00 */
[----:B------:R3:W-:Y:S04]  /*768f0*/  STL.64 [R1+0x1098], R10 ;  /* 0x0010980a01007387 */ /* 0x0007e80000100a00 */
[----:B------:R-:W4:Y:S04]  /*76900*/  LDL.64 R56, [R1+0x118] ;  /* 0x0001180001387983 */ /* 0x000f280000100a00 */
[----:B------:R-:W4:Y:S04]  /*76910*/  LDL.LU.64 R52, [R1+0x110] ;  /* 0x0001100001347983 */ /* 0x000f280000300a00 */
[----:B------:R-:W-:Y:S04]  /*76920*/  STL.64 [R1+0x6b60], R26 ;  /* 0x006b601a01007387 */ /* 0x000fe80000100a00 */
[----:B------:R4:W-:Y:S04]  /*76930*/  STL.64 [R1+0x6b58], R24 ;  /* 0x006b581801007387 */ /* 0x0009e80000100a00 */
[----:B0-----:R-:W4:Y:S04]  /*76940*/  LDL.LU.64 R12, [R1+0x22c0] ;  /* 0x0022c000010c7983 */ /* 0x001f280000300a00 */
[----:B-1----:R-:W4:Y:S04]  /*76950*/  LDL.LU.64 R14, [R1+0x22c8] ;  /* 0x0022c800010e7983 */ /* 0x002f280000300a00 */
[----:B------:R-:W4:Y:S04]  /*76960*/  LDL.64 R54, [R1+0x108] ;  /* 0x0001080001367983 */ /* 0x000f280000100a00 */
[----:B------:R-:W4:Y:S04]  /*76970*/  LDL.LU.64 R20, [R1+0x1080] ;  /* 0x0010800001147983 */ /* 0x000f280000300a00 */
[----:B------:R-:W4:Y:S04]  /*76980*/  LDL.LU.64 R22, [R1+0x1088] ;  /* 0x0010880001167983 */ /* 0x000f280000300a00 */
[----:B--2---:R-:W2:Y:S04]  /*76990*/  LDL.LU.64 R8, [R1+0x1070] ;  /* 0x0010700001087983 */ /* 0x004ea80000300a00 */
[----:B---3--:R-:W2:Y:S01]  /*769a0*/  LDL.LU.64 R10, [R1+0x1078] ;  /* 0x00107800010a7983 */ /* 0x008ea20000300a00 */
[----:B------:R-:W-:-:S02]  /*769b0*/  IMAD R30, R30, 0x100, R58 ;  /* 0x000001001e1e7824 */ /* 0x000fc400078e023a */
[----:B------:R-:W-:Y:S02]  /*769c0*/  IMAD R31, R31, 0x100, R59 ;  /* 0x000001001f1f7824 */ /* 0x000fe400078e023b */
[----:B------:R-:W3:Y:S01]  /*769d0*/  LDL.LU.64 R58, [R1+0x100] ;  /* 0x00010000013a7983 */ /* 0x000ee20000300a00 */
[----:B------:R-:W-:Y:S02]  /*769e0*/  F2FP.F16.E4M3.UNPACK_B R28, R28 ;  /* 0x0000001cff1c723e */ /* 0x000fe400020006ff */
[----:B------:R-:W-:Y:S02]  /*769f0*/  F2FP.F16.E4M3.UNPACK_B R29, R29 ;  /* 0x0000001dff1d723e */ /* 0x000fe400020006ff */
[----:B------:R-:W-:Y:S02]  /*76a00*/  F2FP.F16.E4M3.UNPACK_B R30, R30 ;  /* 0x0000001eff1e723e */ /* 0x000fe400020006ff */
[----:B------:R-:W-:Y:S01]  /*76a10*/  F2FP.F16.E4M3.UNPACK_B R31, R31 ;  /* 0x0000001fff1f723e */ /* 0x000fe200020006ff */
[----:B----4-:R-:W-:Y:S01]  /*76a20*/  HMMA.16816.F32 R24, R4, R32, R16 ;  /* 0x000000200418723c */ /* 0x010fe20000001810 */
[----:B------:R-:W4:Y:S04]  /*76a30*/  LDL.LU.64 R16, [R1+0x1060] ;  /* 0x0010600001107983 */ /* 0x000f280000300a00 */
[----:B------:R-:W4:-:S15]  /*76a40*/  LDL.LU.64 R18, [R1+0x1068] ;  /* 0x0010680001127983 */ /* 0x000f1e0000300a00 */
[----:B------:R-:W-:-:S03]  /*76a50*/  NOP ;  /* 0x0000000000007918 */ /* 0x000fc60000000000 */
[----:B------:R-:W-:Y:S04]  /*76a60*/  STL.64 [R1+0x22d0], R24 ;  /* 0x0022d01801007387 */ /* 0x000fe80000100a00 */
[----:B------:R0:W-:Y:S04]  /*76a70*/  STL.64 [R1+0x22d8], R26 ;  /* 0x0022d81a01007387 */ /* 0x0001e80000100a00 */
[----:B------:R-:W-:Y:S04]  /*76a80*/  STL [R1+0x6a7c], R32 ;  /* 0x006a7c2001007387 */ /* 0x000fe80000100800 */
[----:B------:R-:W-:Y:S01]  /*76a90*/  STL [R1+0x6a78], R33 ;  /* 0x006a782101007387 */ /* 0x000fe20000100800 */
[C---:B0-----:R-:W-:Y:S06]  /*76aa0*/  HMMA.16816.F32 R24, R4.reuse, R34, R12 ;  /* 0x000000220418723c */ /* 0x041fec000000180c */
[----:B------:R-:W-:Y:S01]  /*76ab0*/  HMMA.16816.F32 R20, R4, R48, R20 ;  /* 0x000000300414723c */ /* 0x000fe20000001814 */
[----:B------:R-:W3:Y:S05]  /*76ac0*/  LDL.LU.64 R12, [R1+0x1050] ;  /* 0x00105000010c7983 */ /* 0x000eea0000300a00 */
[----:B--2---:R-:W-:Y:S01]  /*76ad0*/  HMMA.16816.F32 R4, R28, R50, R8 ;  /* 0x000000321c04723c */ /* 0x004fe20000001808 */
[----:B------:R-:W3:Y:S10]  /*76ae0*/  LDL.LU.64 R14, [R1+0x1058] ;  /* 0x00105800010e7983 */ /* 0x000ef40000300a00 */
[----:B------:R-:W-:Y:S04]  /*76af0*/  STL.64 [R1+0x22c0], R24 ;  /* 0x0022c01801007387 */ /* 0x000fe80000100a00 */
[----:B------:R-:W-:Y:S04]  /*76b00*/  STL.64 [R1+0x22c8], R26 ;  /* 0x0022c81a01007387 */ /* 0x000fe80000100a00 */
[----:B------:R0:W-:Y:S04]  /*76b10*/  STL [R1+0x6a74], R34 ;  /* 0x006a742201007387 */ /* 0x0001e80000100800 */
[----:B------:R1:W-:Y:S04]  /*76b20*/  STL [R1+0x6a70], R35 ;  /* 0x006a702301007387 */ /* 0x0003e80000100800 */
[----:B------:R-:W-:Y:S04]  /*76b30*/  STL.64 [R1+0x1080], R20 ;  /* 0x0010801401007387 */ /* 0x000fe80000100a00 */
[----:B------:R-:W-:Y:S04]  /*76b40*/  STL.64 [R1+0x1088], R22 ;  /* 0x0010881601007387 */ /* 0x000fe80000100a00 */
[----:B------:R2:W-:Y:S04]  /*76b50*/  STL.64 [R1+0x1070], R4 ;  /* 0x0010700401007387 */ /* 0x0005e80000100a00 */
[----:B------:R2:W-:Y:S04]  /*76b60*/  STL.64 [R1+0x1078], R6 ;  /* 0x0010780601007387 */ /* 0x0005e80000100a00 */
[----:B------:R-:W3:Y:S04]  /*76b70*/  LDL.LU.64 R8, [R1+0x1040] ;  /* 0x0010400001087983 */ /* 0x000ee80000300a00 */
[----:B------:R-:W3:Y:S01]  /*76b80*/  LDL.LU.64 R10, [R1+0x1048] ;  /* 0x00104800010a7983 */ /* 0x000ee20000300a00 */
[----:B0-----:R-:W-:-:S02]  /*76b90*/  IMAD.MOV.U32 R34, RZ, RZ, R50 ;  /* 0x000000ffff227224 */ /* 0x001fc400078e0032 */
[----:B-1----:R-:W-:Y:S02]  /*76ba0*/  IMAD.MOV.U32 R35, RZ, RZ, R51 ;  /* 0x000000ffff237224 */ /* 0x002fe400078e0033 */
[----:B------:R-:W-:Y:S01]  /*76bb0*/  IMAD.MOV.U32 R33, RZ, RZ, R56 ;  /* 0x000000ffff217224 */ /* 0x000fe200078e0038 */
[----:B--2---:R-:W2:Y:S04]  /*76bc0*/  LDL.LU.64 R4, [R1+0x1030] ;  /* 0x0010300001047983 */ /* 0x004ea80000300a00 */
[----:B------:R-:W2:Y:S04]  /*76bd0*/  LDL.LU.64 R6, [R1+0x1038] ;  /* 0x0010380001067983 */ /* 0x000ea80000300a00 */
[----:B------:R-:W2:Y:S04]  /*76be0*/  LDL.LU.64 R44, [R1+0xf8] ;  /* 0x0000f800012c7983 */ /* 0x000ea80000300a00 */
[----:B------:R-:W-:Y:S04]  /*76bf0*/  STL [R1+0x6a84], R34 ;  /* 0x006a842201007387 */ /* 0x000fe80000100800 */
[----:B------:R0:W-:Y:S01]  /*76c00*/  STL [R1+0x6a80], R35 ;  /* 0x006a802301007387 */ /* 0x0001e20000100800 */
[----:B----4-:R-:W-:Y:S03]  /*76c10*/  HMMA.16816.F32 R16, R28, R56, R16 ;  /* 0x000000381c10723c */ /* 0x010fe60000001810 */
[----:B------:R-:W4:Y:S01]  /*76c20*/  LDL.LU.64 R56, [R1+0xf0] ;  /* 0x0000f00001387983 */ /* 0x000f220000300a00 */
[----:B0-----:R-:W-:-:S15]  /*76c30*/  IMAD.MOV.U32 R35, RZ, RZ, R52 ;  /* 0x000000ffff237224 */ /* 0x001fde00078e0034 */
[----:B------:R-:W-:-:S04]  /*76c40*/  NOP ;  /* 0x0000000000007918 */ /* 0x000fc80000000000 */
[----:B------:R-:W-:Y:S04]  /*76c50*/  STL.64 [R1+0x1060], R16 ;  /* 0x0010601001007387 */ /* 0x000fe80000100a00 */
[----:B------:R-:W-:Y:S04]  /*76c60*/  STL.64 [R1+0x1068], R18 ;  /* 0x0010681201007387 */ /* 0x000fe80000100a00 */
[----:B------:R-:W-:Y:S01]  /*76c70*/  STL [R1+0x6a88], R33 ;  /* 0x006a882101007387 */ /* 0x000fe20000100800 */
[----:B------:R-:W-:Y:S01]  /*76c80*/  IMAD.MOV.U32 R32, RZ, RZ, R53 ;  /* 0x000000ffff207224 */ /* 0x000fe200078e0035 */
[----:B---3--:R-:W-:-:S15]  /*76c90*/  HMMA.16816.F32 R12, R28, R52, R12 ;  /* 0x000000341c0c723c */ /* 0x008fde000000180c */
[----:B------:R-:W-:-:S08]  /*76ca0*/  NOP ;  /* 0x0000000000007918 */ /* 0x000fd00000000000 */
[----:B------:R-:W-:Y:S04]  /*76cb0*/  STL.64 [R1+0x1050], R12 ;  /* 0x0010500c01007387 */ /* 0x000fe80000100a00 */
[----:B------:R0:W-:Y:S02]  /*76cc0*/  STL.64 [R1+0x1058], R14 ;  /* 0x0010580e01007387 */ /* 0x0001e40000100a00 */
[----:B0-----:R-:W-:Y:S02]  /*76cd0*/  HMMA.16816.F32 R12, R28, R54, R8 ;  /* 0x000000361c0c723c */ /* 0x001fe40000001808 */
[----:B------:R-:W-:Y:S04]  /*76ce0*/  STL [R1+0x6a90], R35 ;  /* 0x006a902301007387 */ /* 0x000fe80000100800 */
[----:B------:R0:W-:Y:S04]  /*76cf0*/  STL [R1+0x6a8c], R32 ;  /* 0x006a8c2001007387 */ /* 0x0001e80000100800 */
[----:B------:R-:W3:-:S13]  /*76d00*/  LDL.LU.64 R8, [R1+0x1020] ;  /* 0x0010200001087983 */ /* 0x000eda0000300a00 */
[----:B------:R-:W-:Y:S04]  /*76d10*/  STL.64 [R1+0x1040], R12 ;  /* 0x0010400c01007387 */ /* 0x000fe80000100a00 */
[----:B------:R-:W-:Y:S04]  /*76d20*/  STL.64 [R1+0x1048], R14 ;  /* 0x0010480e01007387 */ /* 0x000fe80000100a00 */
[----:B------:R-:W3:Y:S01]  /*76d30*/  LDL.LU.64 R10, [R1+0x1028] ;  /* 0x00102800010a7983 */ /* 0x000ee20000300a00 */
[----:B--2---:R-:W-:Y:S01]  /*76d40*/  HMMA.16816.F32 R4, R28, R58, R4 ;  /* 0x0000003a1c04723c */ /* 0x004fe20000001804 */
[----:B------:R-:W-:-:S02]  /*76d50*/  IMAD.MOV.U32 R34, RZ, RZ, R55 ;  /* 0x000000ffff227224 */ /* 0x000fc400078e0037 */
[----:B------:R-:W2:Y:S04]  /*76d60*/  LDL.LU.64 R46, [R1+0xe8] ;  /* 0x0000e800012e7983 */ /* 0x000ea80000300a00 */
[----:B------:R-:W-:Y:S01]  /*76d70*/  STL [R1+0x6a94], R34 ;  /* 0x006a942201007387 */ /* 0x000fe20000100800 */
[----:B0-----:R-:W-:Y:S02]  /*76d80*/  IMAD.MOV.U32 R32, RZ, RZ, R58 ;  /* 0x000000ffff207224 */ /* 0x001fe400078e003a */
[----:B------:R-:W-:-:S13]  /*76d90*/  IMAD.MOV.U32 R33, RZ, RZ, R59 ;  /* 0x000000ffff217224 */ /* 0x000fda00078e003b */
[----:B------:R0:W-:Y:S04]  /*76da0*/  STL.64 [R1+0x1030], R4 ;  /* 0x0010300401007387 */ /* 0x0001e80000100a00 */
[----:B------:R1:W-:Y:S04]  /*76db0*/  STL.64 [R1+0x1038], R6 ;  /* 0x0010380601007387 */ /* 0x0003e80000100a00 */
[----:B0-----:R-:W4:Y:S04]  /*76dc0*/  LDL.LU.64 R4, [R1+0x1010] ;  /* 0x0010100001047983 */ /* 0x001f280000300a00 */
[----:B-1----:R-:W4:Y:S04]  /*76dd0*/  LDL.LU.64 R6, [R1+0x1018] ;  /* 0x0010180001067983 */ /* 0x002f280000300a00 */
[----:B------:R-:W2:Y:S04]  /*76de0*/  LDL.LU.64 R52, [R1+0xd0] ;  /* 0x0000d00001347983 */ /* 0x000ea80000300a00 */
[----:B------:R-:W2:Y:S04]  /*76df0*/  LDL R58, [R1+0xc0] ;  /* 0x0000c000013a7983 */ /* 0x000ea80000100800 */
[----:B------:R-:W2:Y:S04]  /*76e00*/  LDL R59, [R1+0xc4] ;  /* 0x0000c400013b7983 */ /* 0x000ea80000100800 */
[----:B------:R-:W2:Y:S04]  /*76e10*/  LDL.LU.64 R48, [R1+0xe0] ;  /* 0x0000e00001307983 */ /* 0x000ea80000300a00 */
[----:B------:R-:W2:Y:S04]  /*76e20*/  LDL R50, [R1+0xd8] ;  /* 0x0000d80001327983 */ /* 0x000ea80000100800 */
[----:B------:R-:W2:Y:S04]  /*76e30*/  LDL R51, [R1+0xdc] ;  /* 0x0000dc0001337983 */ /* 0x000ea80000100800 */
[----:B------:R-:W2:Y:S04]  /*76e40*/  LDL R54, [R1+0xc8] ;  /* 0x0000c80001367983 */ /* 0x000ea80000100800 */
[----:B------:R-:W2:Y:S04]  /*76e50*/  LDL R55, [R1+0xcc] ;  /* 0x0000cc0001377983 */ /* 0x000ea80000100800 */
[----:B------:R-:W-:Y:S04]  /*76e60*/  STL [R1+0x6a9c], R32 ;  /* 0x006a9c2001007387 */ /* 0x000fe80000100800 */
[----:B------:R-:W-:Y:S01]  /*76e70*/  STL [R1+0x6a98], R33 ;  /* 0x006a982101007387 */ /* 0x000fe20000100800 */
[----:B---3--:R-:W-:-:S15]  /*76e80*/  HMMA.16816.F32 R8, R28, R44, R8 ;  /* 0x0000002c1c08723c */ /* 0x008fde0000001808 */
[----:B------:R-:W-:-:S08]  /*76e90*/  NOP ;  /* 0x0000000000007918 */ /* 0x000fd00000000000 */
[----:B------:R0:W-:Y:S04]  /*76ea0*/  STL.64 [R1+0x1020], R8 ;  /* 0x0010200801007387 */ /* 0x0001e80000100a00 */
[----:B------:R1:W-:Y:S04]  /*76eb0*/  STL.64 [R1+0x1028], R10 ;  /* 0x0010280a01007387 */ /* 0x0003e80000100a00 */
[----:B0-----:R-:W2:Y:S04]  /*76ec0*/  LDL.LU.64 R8, [R1+0x1000] ;  /* 0x0010000001087983 */ /* 0x001ea80000300a00 */
[----:B-1----:R-:W2:Y:S01]  /*76ed0*/  LDL.LU.64 R10, [R1+0x1008] ;  /* 0x00100800010a7983 */ /* 0x002ea20000300a00 */
[----:B----4-:R-:W-:Y:S01]  /*76ee0*/  HMMA.16816.F32 R4, R28, R56, R4 ;  /* 0x000000381c04723c */ /* 0x010fe20000001804 */
[----:B------:R-:W-:-:S02]  /*76ef0*/  IMAD.MOV.U32 R35, RZ, RZ, R45 ;  /* 0x000000ffff237224 */ /* 0x000fc400078e002d */
[----:B------:R-:W-:-:S03]  /*76f00*/  IMAD.MOV.U32 R34, RZ, RZ, R44 ;  /* 0x000000ffff227224 */ /* 0x000fc600078e002c */
[----:B------:R-:W-:Y:S04]  /*76f10*/  STL [R1+0x6aa4], R35 ;  /* 0x006aa42301007387 */ /* 0x000fe80000100800 */
[----:B------:R-:W-:Y:S01]  /*76f20*/  STL [R1+0x6aa0], R34 ;  /* 0x006aa02201007387 */ /* 0x000fe20000100800 */
[----:B------:R-:W-:-:S12]  /*76f30*/  IMAD.MOV.U32 R32, RZ, RZ, R56 ;  /* 0x000000ffff207224 */ /* 0x000fd800078e0038 */
[----:B------:R0:W-:Y:S04]  /*76f40*/  STL.64 [R1+0x1010], R4 ;  /* 0x0010100401007387 */ /* 0x0001e80000100a00 */
[----:B------:R1:W-:Y:S04]  /*76f50*/  STL.64 [R1+0x1018], R6 ;  /* 0x0010180601007387 */ /* 0x0003e80000100a00 */
[----:B------:R-:W3:Y:S04]  /*76f60*/  LDL.LU.64 R20, [R1+0xff0] ;  /* 0x000ff00001147983 */ /* 0x000ee80000300a00 */
[----:B------:R-:W3:Y:S04]  /*76f70*/  LDL.LU.64 R22, [R1+0xff8] ;  /* 0x000ff80001167983 */ /* 0x000ee80000300a00 */
[----:B------:R-:W4:Y:S04]  /*76f80*/  LDL.LU.64 R16, [R1+0xfe0] ;  /* 0x000fe00001107983 */ /* 0x000f280000300a00 */
[----:B------:R-:W4:Y:S04]  /*76f90*/  LDL.LU.64 R18, [R1+0xfe8] ;  /* 0x000fe80001127983 */ /* 0x000f280000300a00 */
[----:B0-----:R-:W4:Y:S04]  /*76fa0*/  LDL.LU.64 R4, [R1+0xfd0] ;  /* 0x000fd00001047983 */ /* 0x001f280000300a00 */
[----:B-1----:R-:W4:Y:S01]  /*76fb0*/  LDL.LU.64 R6, [R1+0xfd8] ;  /* 0x000fd80001067983 */ /* 0x002f220000300a00 */
[----:B------:R-:W-:-:S03]  /*76fc0*/  IMAD.MOV.U32 R33, RZ, RZ, R57 ;  /* 0x000000ffff217224 */ /* 0x000fc600078e0039 */
[----:B------:R-:W4:Y:S04]  /*76fd0*/  LDL R56, [R1+0xb8] ;  /* 0x0000b80001387983 */ /* 0x000f280000100800 */
[----:B------:R-:W4:Y:S04]  /*76fe0*/  LDL R57, [R1+0xbc] ;  /* 0x0000bc0001397983 */ /* 0x000f280000100800 */
[----:B------:R-:W-:Y:S04]  /*76ff0*/  STL [R1+0x6aac], R32 ;  /* 0x006aac2001007387 */ /* 0x000fe80000100800 */
[----:B------:R-:W-:Y:S01]  /*77000*/  STL [R1+0x6aa8], R33 ;  /* 0x006aa82101007387 */ /* 0x000fe20000100800 */
[----:B--2---:R-:W-:-:S15]  /*77010*/  HMMA.16816.F32 R8, R28, R46, R8 ;  /* 0x0000002e1c08723c */ /* 0x004fde0000001808 */
[----:B------:R-:W-:-:S08]  /*77020*/  NOP ;  /* 0x0000000000007918 */ /* 0x000fd00000000000 */
[----:B------:R0:W-:Y:S04]  /*77030*/  STL.64 [R1+0x1000], R8 ;  /* 0x0010000801007387 */ /* 0x0001e80000100a00 */
[----:B------:R1:W-:Y:S04]  /*77040*/  STL.64 [R1+0x1008], R10 ;  /* 0x0010080a01007387 */ /* 0x0003e80000100a00 */
[----:B------:R-:W2:Y:S04]  /*77050*/  LDL.LU.64 R12, [R1+0xfc0] ;  /* 0x000fc000010c7983 */ /* 0x000ea80000300a00 */
[----:B------:R-:W2:Y:S04]  /*77060*/  LDL.LU.64 R14, [R1+0xfc8] ;  /* 0x000fc800010e7983 */ /* 0x000ea80000300a00 */
[----:B0-----:R-:W2:Y:S04]  /*77070*/  LDL.LU.64 R8, [R1+0xfb0] ;  /* 0x000fb00001087983 */ /* 0x001ea80000300a00 */
[----:B-1----:R-:W2:Y:S01]  /*77080*/  LDL.LU.64 R10, [R1+0xfb8] ;  /* 0x000fb800010a7983 */ /* 0x002ea20000300a00 */
[C---:B---3--:R-:W-:Y:S06]  /*77090*/  HMMA.16816.F32 R20, R28.reuse, R48, R20 ;  /* 0x000000301c14723c */ /* 0x048fec0000001814 */
[C---:B----4-:R-:W-:Y:S06]  /*770a0*/  HMMA.16816.F32 R16, R28.reuse, R50, R16 ;  /* 0x000000321c10723c */ /* 0x050fec0000001810 */
[----:B------:R-:W-:Y:S01]  /*770b0*/  HMMA.16816.F32 R4, R28, R52, R4 ;  /* 0x000000341c04723c */ /* 0x000fe20000001804 */
[----:B------:R-:W-:-:S02]  /*770c0*/  IMAD.MOV.U32 R35, RZ, RZ, R46 ;  /* 0x000000ffff237224 */ /* 0x000fc400078e002e */
[----:B------:R-:W-:-:S03]  /*770d0*/  IMAD.MOV.U32 R34, RZ, RZ, R47 ;  /* 0x000000ffff227224 */ /* 0x000fc600078e002f */
[----:B------:R0:W-:Y:S04]  /*770e0*/  STL [R1+0x6ab4], R35 ;  /* 0x006ab42301007387 */ /* 0x0001e80000100800 */
[----:B------:R1:W-:Y:S04]  /*770f0*/  STL [R1+0x6ab0], R34 ;  /* 0x006ab02201007387 */ /* 0x0003e80000100800 */
[----:B------:R-:W-:Y:S04]  /*77100*/  STL.64 [R1+0xff0], R20 ;  /* 0x000ff01401007387 */ /* 0x000fe80000100a00 */
[----:B------:R-:W-:Y:S04]  /*77110*/  STL.64 [R1+0xff8], R22 ;  /* 0x000ff81601007387 */ /* 0x000fe80000100a00 */
[----:B------:R-:W-:Y:S04]  /*77120*/  STL.64 [R1+0xfe0], R16 ;  /* 0x000fe01001007387 */ /* 0x000fe80000100a00 */
[----:B------:R-:W-:Y:S04]  /*77130*/  STL.64 [R1+0xfe8], R18 ;  /* 0x000fe81201007387 */ /* 0x000fe80000100a00 */
[----:B------:R3:W-:Y:S04]  /*77140*/  STL.64 [R1+0xfd0], R4 ;  /* 0x000fd00401007387 */ /* 0x0007e80000100a00 */
[----:B------:R4:W-:Y:S01]  /*77150*/  STL.64 [R1+0xfd8], R6 ;  /* 0x000fd80601007387 */ /* 0x0009e20000100a00 */
[----:B0-----:R-:W-:-:S02]  /*77160*/  IMAD.MOV.U32 R35, RZ, RZ, R52 ;  /* 0x000000ffff237224 */ /* 0x001fc400078e0034 */
[----:B-1----:R-:W-:Y:S02]  /*77170*/  IMAD.MOV.U32 R34, RZ, RZ, R53 ;  /* 0x000000ffff227224 */ /* 0x002fe400078e0035 */
[----:B------:R-:W-:Y:S01]  /*77180*/  IMAD.MOV.U32 R32, RZ, RZ, R48 ;  /* 0x000000ffff207224 */ /* 0x000fe200078e0030 */
[----:B---3--:R-:W3:Y:S04]  /*77190*/  LDL.LU.64 R4, [R1+0xfa0] ;  /* 0x000fa00001047983 */ /* 0x008ee80000300a00 */
[----:B----4-:R-:W3:Y:S01]  /*771a0*/  LDL.LU.64 R6, [R1+0xfa8] ;  /* 0x000fa80001067983 */ /* 0x010ee20000300a00 */
[----:B------:R-:W-:-:S03]  /*771b0*/  IMAD.MOV.U32 R33, RZ, RZ, R49 ;  /* 0x000000ffff217224 */ /* 0x000fc600078e0031 */
[----:B------:R-:W-:Y:S04]  /*771c0*/  STL.64 [R1+0x6b70], R34 ;  /* 0x006b702201007387 */ /* 0x000fe80000100a00 */
[----:B------:R-:W-:Y:S04]  /*771d0*/  STL.64 [R1+0x6b68], R32 ;  /* 0x006b682001007387 */ /* 0x000fe80000100a00 */
[----:B------:R-:W4:Y:S01]  /*771e0*/  LDL R50, [R1] ;  /* 0x0000000001327983 */ /* 0x000f220000100800 */
[----:B------:R-:W-:Y:S01]  /*771f0*/  IMAD.MOV.U32 R49, RZ, RZ, R0 ;  /* 0x000000ffff317224 */ /* 0x000fe200078e0000 */
[C---:B--2---:R-:W-:Y:S06]  /*77200*/  HMMA.16816.F32 R12, R28.reuse, R54, R12 ;  /* 0x000000361c0c723c */ /* 0x044fec000000180c */
[----:B------:R-:W-:-:S15]  /*77210*/  HMMA.16816.F32 R8, R28, R58, R8 ;  /* 0x0000003a1c08723c */ /* 0x000fde0000001808 */
[----:B------:R-:W-:-:S02]  /*77220*/  NOP ;  /* 0x0000000000007918 */ /* 0x000fc40000000000 */
[----:B------:R-:W-:Y:S04]  /*77230*/  STL.64 [R1+0xfc0], R12 ;  /* 0x000fc00c01007387 */ /* 0x000fe80000100a00 */
[----:B------:R-:W-:Y:S04]  /*77240*/  STL.64 [R1+0xfc8], R14 ;  /* 0x000fc80e01007387 */ /* 0x000fe80000100a00 */
[----:B------:R-:W4:Y:S04]  /*77250*/  LDL R51, [R1+0x4] ;  /* 0x0000040001337983 */ /* 0x000f280000100800 */
[----:B------:R-:W2:Y:S04]  /*77260*/  LDL R54, [R1+0x10] ;  /* 0x0000100001367983 */ /* 0x000ea80000100800 */
[----:B------:R0:W-:Y:S04]  /*77270*/  STL.64 [R1+0xfb0], R8 ;  /* 0x000fb00801007387 */ /* 0x0001e80000100a00 */
[----:B------:R1:W-:Y:S04]  /*77280*/  STL.64 [R1+0xfb8], R10 ;  /* 0x000fb80a01007387 */ /* 0x0003e80000100a00 */
[----:B------:R-:W2:Y:S04]  /*77290*/  LDL R48, [R1+0x8] ;  /* 0x0000080001307983 */ /* 0x000ea80000100800 */
[----:B------:R-:W2:Y:S04]  /*772a0*/  LDL R55, [R1+0x14] ;  /* 0x0000140001377983 */ /* 0x000ea80000100800 */
[----:B------:R-:W2:Y:S04]  /*772b0*/  LDL R52, [R1+0xb0] ;  /* 0x0000b00001347983 */ /* 0x000ea80000100800 */
[----:B------:R-:W2:Y:S04]  /*772c0*/  LDL R53, [R1+0xb4] ;  /* 0x0000b40001357983 */ /* 0x000ea80000100800 */
[----:B------:R-:W2:Y:S01]  /*772d0*/  LDL.LU R0, [R1+0x6be0] ;  /* 0x006be00001007983 */ /* 0x000ea20000300800 */
[----:B---3--:R-:W-:Y:S03]  /*772e0*/  HMMA.16816.F32 R4, R28, R56, R4 ;  /* 0x000000381c04723c */ /* 0x008fe60000001804 */
[----:B----4-:R-:W-:Y:S04]  /*772f0*/  STL.64 [R1+0x6b80], R50 ;  /* 0x006b803201007387 */ /* 0x010fe80000100a00 */
[----:B--2---:R-:W-:Y:S04]  /*77300*/  STL.64 [R1+0x6b78], R48 ;  /* 0x006b783001007387 */ /* 0x004fe80000100a00 */
[----:B------:R-:W2:Y:S04]  /*77310*/  LDL R58, [R1+0x18] ;  /* 0x00001800013a7983 */ /* 0x000ea80000100800 */
[----:B------:R-:W2:Y:S04]  /*77320*/  LDL R59, [R1+0x1c] ;  /* 0x00001c00013b7983 */ /* 0x000ea80000100800 */
[----:B------:R-:W3:Y:S04]  /*77330*/  LDL.LU.64 R16, [R1+0xf90] ;  /* 0x000f900001107983 */ /* 0x000ee80000300a00 */
[----:B------:R-:W3:Y:S04]  /*77340*/  LDL.LU.64 R18, [R1+0xf98] ;  /* 0x000f980001127983 */ /* 0x000ee80000300a00 */
[----:B------:R4:W-:Y:S04]  /*77350*/  STL.64 [R1+0xfa0], R4 ;  /* 0x000fa00401007387 */ /* 0x0009e80000100a00 */
[----:B------:R4:W-:Y:S04]  /*77360*/  STL.64 [R1+0xfa8], R6 ;  /* 0x000fa80601007387 */ /* 0x0009e80000100a00 */
[----:B------:R-:W2:Y:S04]  /*77370*/  LDL R46, [R1+0x58] ;  /* 0x00005800012e7983 */ /* 0x000ea80000100800 */
[----:B------:R-:W2:Y:S04]  /*77380*/  LDL R47, [R1+0x5c] ;  /* 0x00005c00012f7983 */ /* 0x000ea80000100800 */
[----:B0-----:R-:W3:Y:S04]  /*77390*/  LDL R8, [R1+0xa8] ;  /* 0x0000a80001087983 */ /* 0x001ee80000100800 */
[----:B------:R-:W3:Y:S04]  /*773a0*/  LDL R9, [R1+0xac] ;  /* 0x0000ac0001097983 */ /* 0x000ee80000100800 */
[----:B------:R-:W3:Y:S04]  /*773b0*/  LDL.LU.64 R12, [R1+0xf80] ;  /* 0x000f8000010c7983 */ /* 0x000ee80000300a00 */
[----:B------:R-:W3:Y:S04]  /*773c0*/  LDL.LU.64 R14, [R1+0xf88] ;  /* 0x000f8800010e7983 */ /* 0x000ee80000300a00 */
[----:B-1----:R-:W3:Y:S04]  /*773d0*/  LDL R10, [R1+0xa0] ;  /* 0x0000a000010a7983 */ /* 0x002ee80000100800 */
[----:B------:R-:W3:Y:S04]  /*773e0*/  LDL R11, [R1+0xa4] ;  /* 0x0000a400010b7983 */ /* 0x000ee80000100800 */
[----:B------:R-:W3:Y:S01]  /*773f0*/  LDL R56, [R1+0x20] ;  /* 0x0000200001387983 */ /* 0x000ee20000100800 */
[----:B------:R-:W-:-:S03]  /*77400*/  IMAD.MOV.U32 R57, RZ, RZ, R0 ;  /* 0x000000ffff397224 */ /* 0x000fc600078e0000 */
[----:B------:R-:W3:Y:S04]  /*77410*/  LDL.LU R0, [R1+0x6bdc] ;  /* 0x006bdc0001007983 */ /* 0x000ee80000300800 */
[----:B------:R-:W3:Y:S04]  /*77420*/  LDL R44, [R1+0x60] ;  /* 0x00006000012c7983 */ /* 0x000ee80000100800 */
[----:B------:R-:W3:Y:S04]  /*77430*/  LDL R45, [R1+0x64] ;  /* 0x00006400012d7983 */ /* 0x000ee80000100800 */
[----:B----4-:R-:W4:Y:S04]  /*77440*/  LDL.LU.64 R4, [R1+0xf70] ;  /* 0x000f700001047983 */ /* 0x010f280000300a00 */
[----:B------:R-:W4:Y:S04]  /*77450*/  LDL.LU.64 R6, [R1+0xf78] ;  /* 0x000f780001067983 */ /* 0x000f280000300a00 */
[----:B--2---:R-:W-:Y:S04]  /*77460*/  STL.64 [R1+0x6bc0], R46 ;  /* 0x006bc02e01007387 */ /* 0x004fe80000100a00 */
[----:B---3--:R-:W-:Y:S04]  /*77470*/  STL.64 [R1+0x6bb8], R44 ;  /* 0x006bb82c01007387 */ /* 0x008fe80000100a00 */
[----:B------:R-:W2:Y:S04]  /*77480*/  LDL R42, [R1+0x68] ;  /* 0x00006800012a7983 */ /* 0x000ea80000100800 */
[----:B------:R-:W2:Y:S04]  /*77490*/  LDL R43, [R1+0x6c] ;  /* 0x00006c00012b7983 */ /* 0x000ea80000100800 */
[----:B------:R-:W3:Y:S04]  /*774a0*/  LDL R40, [R1+0x70] ;  /* 0x0000700001287983 */ /* 0x000ee80000100800 */
[----:B------:R-:W3:Y:S01]  /*774b0*/  LDL R41, [R1+0x74] ;  /* 0x0000740001297983 */ /* 0x000ee20000100800 */
[C---:B------:R-:W-:Y:S03]  /*774c0*/  HMMA.16816.F32 R16, R28.reuse, R52, R16 ;  /* 0x000000341c10723c */ /* 0x040fe60000001810 */
[----:B--2---:R-:W-:Y:S04]  /*774d0*/  STL.64 [R1+0x6bd0], R42 ;  /* 0x006bd02a01007387 */ /* 0x004fe80000100a00 */
[----:B---3--:R-:W-:Y:S04]  /*774e0*/  STL.64 [R1+0x6bc8], R40 ;  /* 0x006bc82801007387 */ /* 0x008fe80000100a00 */
[----:B------:R-:W-:Y:S04]  /*774f0*/  STL.64 [R1+0x6b90], R58 ;  /* 0x006b903a01007387 */ /* 0x000fe80000100a00 */
[----:B------:R0:W-:Y:S04]  /*77500*/  STL.64 [R1+0x6b88], R56 ;  /* 0x006b883801007387 */ /* 0x0001e80000100a00 */
[----:B------:R-:W2:Y:S04]  /*77510*/  LDL R38, [R1+0x78] ;  /* 0x0000780001267983 */ /* 0x000ea80000100800 */
[----:B------:R1:W-:Y:S04]  /*77520*/  STL.64 [R1+0xf90], R16 ;  /* 0x000f901001007387 */ /* 0x0003e80000100a00 */
[----:B------:R-:W-:Y:S04]  /*77530*/  STL.64 [R1+0xf98], R18 ;  /* 0x000f981201007387 */ /* 0x000fe80000100a00 */
[----:B------:R-:W3:Y:S04]  /*77540*/  LDL R52, [R1+0x28] ;  /* 0x0000280001347983 */ /* 0x000ee80000100800 */
[----:B------:R-:W3:Y:S04]  /*77550*/  LDL R53, [R1+0x2c] ;  /* 0x00002c0001357983 */ /* 0x000ee80000100800 */
[----:B------:R-:W2:Y:S04]  /*77560*/  LDL R39, [R1+0x7c] ;  /* 0x00007c0001277983 */ /* 0x000ea80000100800 */
[----:B------:R-:W2:Y:S04]  /*77570*/  LDL R36, [R1+0x80] ;  /* 0x0000800001247983 */ /* 0x000ea80000100800 */
[----:B------:R-:W2:Y:S04]  /*77580*/  LDL R37, [R1+0x84] ;  /* 0x0000840001257983 */ /* 0x000ea80000100800 */
[----:B0-----:R-:W2:Y:S04]  /*77590*/  LDL R56, [R1+0x88] ;  /* 0x0000880001387983 */ /* 0x001ea80000100800 */
[----:B------:R-:W2:Y:S04]  /*775a0*/  LDL R57, [R1+0x8c] ;  /* 0x00008c0001397983 */ /* 0x000ea80000100800 */
[----:B-1----:R-:W2:Y:S04]  /*775b0*/  LDL R16, [R1+0x98] ;  /* 0x0000980001107983 */ /* 0x002ea80000100800 */
[----:B------:R-:W2:Y:S04]  /*775c0*/  LDL R17, [R1+0x9c] ;  /* 0x00009c0001117983 */ /* 0x000ea80000100800 */
[----:B------:R-:W-:Y:S01]  /*775d0*/  STL.64 [R1+0x6ba0], R54 ;  /* 0x006ba03601007387 */ /* 0x000fe20000100a00 */
[C---:B------:R-:W-:Y:S06]  /*775e0*/  HMMA.16816.F32 R12, R28.reuse, R8, R12 ;  /* 0x000000081c0c723c */ /* 0x040fec000000180c */
[C---:B----4-:R-:W-:Y:S01]  /*775f0*/  HMMA.16816.F32 R4, R28.reuse, R10, R4 ;  /* 0x0000000a1c04723c */ /* 0x050fe20000001804 */
[----:B------:R-:W-:Y:S01]  /*77600*/  IMAD.MOV.U32 R27, RZ, RZ, R0 ;  /* 0x000000ffff1b7224 */ /* 0x000fe200078e0000 */
[----:B---3--:R0:W-:Y:S04]  /*77610*/  STL.64 [R1+0x6b98], R52 ;  /* 0x006b983401007387 */ /* 0x0081e80000100a00 */
[----:B------:R-:W3:Y:S11]  /*77620*/  LDL R26, [R1+0x30] ;  /* 0x00003000011a7983 */ /* 0x000ef60000100800 */
[----:B------:R1:W-:Y:S04]  /*77630*/  STL.64 [R1+0xf80], R12 ;  /* 0x000f800c01007387 */ /* 0x0003e80000100a00 */
[----:B------:R4:W-:Y:S04]  /*77640*/  STL.64 [R1+0xf88], R14 ;  /* 0x000f880e01007387 */ /* 0x0009e80000100a00 */
[----:B------:R-:W2:Y:S04]  /*77650*/  LDL.LU R0, [R1+0x6bd8] ;  /* 0x006bd80001007983 */ /* 0x000ea80000300800 */
[----:B------:R-:W2:Y:S04]  /*77660*/  LDL.LU.64 R40, [R1+0xf60] ;  /* 0x000f600001287983 */ /* 0x000ea80000300a00 */
[----:B------:R-:W2:Y:S04]  /*77670*/  LDL.LU.64 R42, [R1+0xf68] ;  /* 0x000f6800012a7983 */ /* 0x000ea80000300a00 */
[----:B------:R4:W-:Y:S04]  /*77680*/  STL.64 [R1+0xf70], R4 ;  /* 0x000f700401007387 */ /* 0x0009e80000100a00 */
[----:B------:R4:W-:Y:S04]  /*77690*/  STL.64 [R1+0xf78], R6 ;  /* 0x000f780601007387 */ /* 0x0009e80000100a00 */
[----:B------:R-:W2:Y:S04]  /*776a0*/  LDL R24, [R1+0x38] ;  /* 0x0000380001187983 */ /* 0x000ea80000100800 */
[----:B------:R-:W2:Y:S04]  /*776b0*/  LDL R25, [R1+0x3c] ;  /* 0x00003c0001197983 */ /* 0x000ea80000100800 */
[----:B------:R-:W2:Y:S04]  /*776c0*/  LDL.LU.64 R44, [R1+0xf50] ;  /* 0x000f5000012c7983 */ /* 0x000ea80000300a00 */
[----:B------:R-:W2:Y:S04]  /*776d0*/  LDL.LU.64 R46, [R1+0xf58] ;  /* 0x000f5800012e7983 */ /* 0x000ea80000300a00 */
[----:B0-----:R-:W2:Y:S04]  /*776e0*/  LDL.LU.64 R52, [R1+0xf40] ;  /* 0x000f400001347983 */ /* 0x001ea80000300a00 */
[----:B------:R-:W2:Y:S04]  /*776f0*/  LDL.LU.64 R54, [R1+0xf48] ;  /* 0x000f480001367983 */ /* 0x000ea80000300a00 */
[----:B------:R-:W2:Y:S04]  /*77700*/  LDL.LU.64 R48, [R1+0xf30] ;  /* 0x000f300001307983 */ /* 0x000ea80000300a00 */
[----:B------:R-:W2:Y:S04]  /*77710*/  LDL.LU.64 R50, [R1+0xf38] ;  /* 0x000f380001327983 */ /* 0x000ea80000300a00 */
[----:B------:R-:W2:Y:S04]  /*77720*/  LDL.LU.64 R32, [R1+0xf20] ;  /* 0x000f200001207983 */ /* 0x000ea80000300a00 */
[----:B------:R-:W2:Y:S04]  /*77730*/  LDL.LU.64 R34, [R1+0xf28] ;  /* 0x000f280001227983 */ /* 0x000ea80000300a00 */
[----:B------:R-:W2:Y:S04]  /*77740*/  LDL.LU.64 R20, [R1+0xf10] ;  /* 0x000f100001147983 */ /* 0x000ea80000300a00 */
[----:B------:R-:W2:Y:S04]  /*77750*/  LDL.LU.64 R22, [R1+0xf18] ;  /* 0x000f180001167983 */ /* 0x000ea80000300a00 */
[----:B-1----:R-:W2:Y:S04]  /*77760*/  LDL.LU.64 R12, [R1+0xf00] ;  /* 0x000f0000010c7983 */ /* 0x002ea80000300a00 */
[----:B----4-:R-:W4:Y:S04]  /*77770*/  LDL.LU.64 R14, [R1+0xf08] ;  /* 0x000f0800010e7983 */ /* 0x010f280000300a00 */
[----:B------:R-:W4:Y:S04]  /*77780*/  LDL.LU.64 R8, [R1+0xef0] ;  /* 0x000ef00001087983 */ /* 0x000f280000300a00 */
[----:B------:R-:W4:Y:S04]  /*77790*/  LDL.LU.64 R10, [R1+0xef8] ;  /* 0x000ef800010a7983 */ /* 0x000f280000300a00 */
[----:B------:R-:W4:Y:S04]  /*777a0*/  LDL.LU.64 R4, [R1+0xee0] ;  /* 0x000ee00001047983 */ /* 0x000f280000300a00 */
[----:B------:R-:W4:Y:S04]  /*777b0*/  LDL.LU.64 R6, [R1+0xee8] ;  /* 0x000ee80001067983 */ /* 0x000f280000300a00 */
[----:B---3--:R0:W-:Y:S04]  /*777c0*/  STL.64 [R1+0x6bb0], R26 ;  /* 0x006bb01a01007387 */ /* 0x0081e80000100a00 */
[----:B0-----:R-:W3:Y:S04]  /*777d0*/  LDL R26, [R1+0x90] ;  /* 0x00009000011a7983 */ /* 0x001ee80000100800 */
[----:B------:R-:W3:Y:S01]  /*777e0*/  LDL R27, [R1+0x94] ;  /* 0x00009400011b7983 */ /* 0x000ee20000100800 */
[----:B--2---:R-:W-:Y:S03]  /*777f0*/  HMMA.16816.F32 R40, R28, R16, R40 ;  /* 0x000000101c28723c */ /* 0x004fe60000001828 */
[----:B------:R-:W-:Y:S04]  /*77800*/  STL.64 [R1+0x6ba8], R24 ;  /* 0x006ba81801007387 */ /* 0x000fe80000100a00 */
[----:B------:R-:W2:Y:S04]  /*77810*/  LDL R18, [R1+0x48] ;  /* 0x0000480001127983 */ /* 0x000ea80000100800 */
[----:B------:R-:W2:-:S12]  /*77820*/  LDL R19, [R1+0x4c] ;  /* 0x00004c0001137983 */ /* 0x000e980000100800 */
[----:B------:R-:W-:Y:S04]  /*77830*/  STL.64 [R1+0xf60], R40 ;  /* 0x000f602801007387 */ /* 0x000fe80000100a00 */
[----:B------:R0:W-:Y:S04]  /*77840*/  STL.64 [R1+0xf68], R42 ;  /* 0x000f682a01007387 */ /* 0x0001e80000100a00 */
[----:B0-----:R-:W4:Y:S04]  /*77850*/  LDL.LU.64 R42, [R1+0x6bd0] ;  /* 0x006bd000012a7983 */ /* 0x001f280000300a00 */
[----:B------:R-:W2:Y:S04]  /*77860*/  LDL.LU.64 R40, [R1+0x6bc8] ;  /* 0x006bc80001287983 */ /* 0x000ea80000300a00 */
[----:B------:R-:W4:Y:S04]  /*77870*/  LDL R16, [R1+0x50] ;  /* 0x0000500001107983 */ /* 0x000f280000100800 */
[----:B------:R-:W4:Y:S04]  /*77880*/  LDL R17, [R1+0x54] ;  /* 0x0000540001117983 */ /* 0x000f280000100800 */
[----:B------:R-:W4:Y:S01]  /*77890*/  LDL R58, [R1+0x40] ;  /* 0x00004000013a7983 */ /* 0x000f220000100800 */
[C---:B---3--:R-:W-:Y:S03]  /*778a0*/  HMMA.16816.F32 R24, R28.reuse, R26, R44 ;  /* 0x0000001a1c18723c */ /* 0x048fe6000000182c */
[----:B------:R-:W3:Y:S04]  /*778b0*/  LDL.LU.64 R46, [R1+0x6bc0] ;  /* 0x006bc000012e7983 */ /* 0x000ee80000300a00 */
[----:B------:R-:W3:Y:S01]  /*778c0*/  LDL.LU.64 R44, [R1+0x6bb8] ;  /* 0x006bb800012c7983 */ /* 0x000ee20000300a00 */
[C---:B------:R-:W-:Y:S06]  /*778d0*/  HMMA.16816.F32 R52, R28.reuse, R56, R52 ;  /* 0x000000381c34723c */ /* 0x040fec0000001834 */
[C---:B------:R-:W-:Y:S09]  /*778e0*/  HMMA.16816.F32 R48, R28.reuse, R36, R48 ;  /* 0x000000241c30723c */ /* 0x040ff20000001830 */
[----:B------:R-:W-:Y:S04]  /*778f0*/  STL.64 [R1+0xf50], R24 ;  /* 0x000f501801007387 */ /* 0x000fe80000100a00 */
[----:B------:R0:W-:Y:S02]  /*77900*/  STL.64 [R1+0xf58], R26 ;  /* 0x000f581a01007387 */ /* 0x0001e40000100a00 */
[C---:B0-----:R-:W-:Y:S06]  /*77910*/  HMMA.16816.F32 R24, R28.reuse, R38, R32 ;  /* 0x000000261c18723c */ /* 0x041fec0000001820 */
[C---:B--2---:R-:W-:Y:S06]  /*77920*/  HMMA.16816.F32 R20, R28.reuse, R40, R20 ;  /* 0x000000281c14723c */ /* 0x044fec0000001814 */
[C---:B----4-:R-:W-:Y:S01]  /*77930*/  HMMA.16816.F32 R12, R28.reuse, R42, R12 ;  /* 0x0000002a1c0c723c */ /* 0x050fe2000000180c */
[----:B------:R-:W-:Y:S04]  /*77940*/  STL.64 [R1+0xf40], R52 ;  /* 0x000f403401007387 */ /* 0x000fe80000100a00 */
[----:B------:R-:W-:Y:S04]  /*77950*/  STL.64 [R1+0xf48], R54 ;  /* 0x000f483601007387 */ /* 0x000fe80000100a00 */
[----:B------:R-:W-:Y:S04]  /*77960*/  STL.64 [R1+0xf30], R48 ;  /* 0x000f303001007387 */ /* 0x000fe80000100a00 */
[----:B------:R-:W-:Y:S04]  /*77970*/  STL.64 [R1+0xf38], R50 ;  /* 0x000f383201007387 */ /* 0x000fe80000100a00 */
[----:B------:R0:W-:Y:S04]  /*77980*/  STL.64 [R1+0xf20], R24 ;  /* 0x000f201801007387 */ /* 0x0001e80000100a00 */
[----:B------:R1:W-:Y:S04]  /*77990*/  STL.64 [R1+0xf28], R26 ;  /* 0x000f281a01007387 */ /* 0x0003e80000100a00 */
[----:B------:R-:W-:Y:S04]  /*779a0*/  STL.64 [R1+0xf10], R20 ;  /* 0x000f101401007387 */ /* 0x000fe80000100a00 */
[----:B------:R-:W-:Y:S04]  /*779b0*/  STL.64 [R1+0xf18], R22 ;  /* 0x000f181601007387 */ /* 0x000fe80000100a00 */
[----:B------:R-:W-:Y:S04]  /*779c0*/  STL.64 [R1+0xf00], R12 ;  /* 0x000f000c01007387 */ /* 0x000fe80000100a00 */
[----:B------:R-:W-:Y:S04]  /*779d0*/  STL.64 [R1+0xf08], R14 ;  /* 0x000f080e01007387 */ /* 0x000fe80000100a00 */
[----:B0-----:R-:W2:Y:S01]  /*779e0*/  LDL.LU.64 R24, [R1+0xed0] ;  /* 0x000ed00001187983 */ /* 0x001ea20000300a00 */
[C---:B---3--:R-:W-:Y:S06]  /*779f0*/  HMMA.16816.F32 R8, R28.reuse, R44, R8 ;  /* 0x0000002c1c08723c */ /* 0x048fec0000001808 */
[----:B------:R-:W-:-:S15]  /*77a00*/  HMMA.16816.F32 R4, R28, R46, R4 ;  /* 0x0000002e1c04723c */ /* 0x000fde0000001804 */
[----:B------:R-:W-:-:S02]  /*77a10*/  NOP ;  /* 0x0000000000007918 */ /* 0x000fc40000000000 */
[----:B------:R-:W-:Y:S04]  /*77a20*/  STL.64 [R1+0xef0], R8 ;  /* 0x000ef00801007387 */ /* 0x000fe80000100a00 */
[----:B------:R-:W-:Y:S04]  /*77a30*/  STL.64 [R1+0xef8], R10 ;  /* 0x000ef80a01007387 */ /* 0x000fe80000100a00 */
[----:B-1----:R-:W2:Y:S04]  /*77a40*/  LDL.LU.64 R26, [R1+0xed8] ;  /* 0x000ed800011a7983 */ /* 0x002ea80000300a00 */
[----:B------:R0:W-:Y:S04]  /*77a50*/  STL.64 [R1+0xee0], R4 ;  /* 0x000ee00401007387 */ /* 0x0001e80000100a00 */
[----:B------:R1:W-:Y:S04]  /*77a60*/  STL.64 [R1+0xee8], R6 ;  /* 0x000ee80601007387 */ /* 0x0003e80000100a00 */
[----:B0-----:R-:W3:Y:S04]  /*77a70*/  LDL.LU.64 R4, [R1+0xec0] ;  /* 0x000ec00001047983 */ /* 0x001ee80000300a00 */
[----:B-1----:R-:W3:Y:S04]  /*77a80*/  LDL.LU.64 R6, [R1+0xec8] ;  /* 0x000ec80001067983 */ /* 0x002ee80000300a00 */
        /* <DEDUP_REMOVED lines=19> */
[C---:B--2---:R-:W-:Y:S06]  /*77bc0*/  HMMA.16816.F32 R24, R28.reuse, R16, R24 ;  /* 0x000000101c18723c */ /* 0x044fec0000001818 */
[C---:B---3--:R-:W-:Y:S06]  /*77bd0*/  HMMA.16816.F32 R4, R28.reuse, R18, R4 ;  /* 0x000000121c04723c */ /* 0x048fec0000001804 */
[C---:B----4-:R-:W-:Y:S11]  /*77be0*/  HMMA.16816.F32 R56, R28.reuse, R58, R52 ;  /* 0x0000003a1c38723c */ /* 0x050ff60000001834 */
[----:B------:R-:W-:Y:S04]  /*77bf0*/  STL.64 [R1+0xed0], R24 ;  /* 0x000ed01801007387 */ /* 0x000fe80000100a00 */
[----:B------:R0:W-:Y:S04]  /*77c00*/  STL.64 [R1+0xed8], R26 ;  /* 0x000ed81a01007387 */ /* 0x0001e80000100a00 */
[----:B0-----:R-:W2:Y:S04]  /*77c10*/  LDL.LU.64 R26, [R1+0x6bb0] ;  /* 0x006bb000011a7983 */ /* 0x001ea80000300a00 */
[----:B------:R-:W3:Y:S04]  /*77c20*/  LDL.LU.64 R24, [R1+0x6ba8] ;  /* 0x006ba80001187983 */ /* 0x000ee80000300a00 */
[----:B------:R-:W4:Y:S04]  /*77c30*/  LDL.LU.64 R16, [R1+0xe20] ;  /* 0x000e200001107983 */ /* 0x000f280000300a00 */
[----:B------:R-:W4:Y:S04]  /*77c40*/  LDL.LU.64 R18, [R1+0xe28] ;  /* 0x000e280001127983 */ /* 0x000f280000300a00 */
[----:B------:R0:W-:Y:S04]  /*77c50*/  STL.64 [R1+0xec0], R4 ;  /* 0x000ec00401007387 */ /* 0x0001e80000100a00 */
[----:B------:R1:W-:Y:S04]  /*77c60*/  STL.64 [R1+0xec8], R6 ;  /* 0x000ec80601007387 */ /* 0x0003e80000100a00 */
[----:B0-----:R-:W4:Y:S04]  /*77c70*/  LDL.LU.64 R4, [R1+0xe10] ;  /* 0x000e100001047983 */ /* 0x001f280000300a00 */
[----:B-1----:R-:W4:Y:S04]  /*77c80*/  LDL.LU.64 R6, [R1+0xe18] ;  /* 0x000e180001067983 */ /* 0x002f280000300a00 */
[----:B------:R-:W4:Y:S04]  /*77c90*/  LDL.LU.64 R54, [R1+0x6ba0] ;  /* 0x006ba00001367983 */ /* 0x000f280000300a00 */
[----:B------:R-:W4:Y:S04]  /*77ca0*/  LDL.LU.64 R52, [R1+0x6b98] ;  /* 0x006b980001347983 */ /* 0x000f280000300a00 */
[----:B------:R-:W-:Y:S04]  /*77cb0*/  STL.64 [R1+0xeb0], R56 ;  /* 0x000eb03801007387 */ /* 0x000fe80000100a00 */
[----:B------:R0:W-:Y:S04]  /*77cc0*/  STL.64 [R1+0xeb8], R58 ;  /* 0x000eb83a01007387 */ /* 0x0001e80000100a00 */
[----:B0-----:R-:W4:Y:S04]  /*77cd0*/  LDL.LU.64 R58, [R1+0x6b90] ;  /* 0x006b9000013a7983 */ /* 0x001f280000300a00 */
[----:B------:R-:W4:Y:S01]  /*77ce0*/  LDL.LU.64 R56, [R1+0x6b88] ;  /* 0x006b880001387983 */ /* 0x000f220000300a00 */
[C---:B---3--:R-:W-:Y:S06]  /*77cf0*/  HMMA.16816.F32 R48, R28.reuse, R24, R48 ;  /* 0x000000181c30723c */ /* 0x048fec0000001830 */
[C---:B--2---:R-:W-:Y:S06]  /*77d00*/  HMMA.16816.F32 R24, R28.reuse, R26, R32 ;  /* 0x0000001a1c18723c */ /* 0x044fec0000001820 */
[C---:B----4-:R-:W-:Y:S11]  /*77d10*/  HMMA.16816.F32 R20, R28.reuse, R52, R20 ;  /* 0x000000341c14723c */ /* 0x050ff60000001814 */
[----:B------:R-:W-:Y:S01]  /*77d20*/  STL.64 [R1+0xea0], R48 ;  /* 0x000ea03001007387 */ /* 0x000fe20000100a00 */
[C---:B------:R-:W-:Y:S06]  /*77d30*/  HMMA.16816.F32 R12, R28.reuse, R56, R12 ;  /* 0x000000381c0c723c */ /* 0x040fec000000180c */
[C---:B------:R-:W-:Y:S01]  /*77d40*/  HMMA.16816.F32 R56, R28.reuse, R58, R8 ;  /* 0x0000003a1c38723c */ /* 0x040fe20000001808 */
[----:B------:R0:W-:Y:S04]  /*77d50*/  STL.64 [R1+0xea8], R50 ;  /* 0x000ea83201007387 */ /* 0x0001e80000100a00 */
[----:B0-----:R-:W2:Y:S04]  /*77d60*/  LDL.LU.64 R50, [R1+0x6b80] ;  /* 0x006b800001327983 */ /* 0x001ea80000300a00 */
[----:B------:R-:W3:Y:S04]  /*77d70*/  LDL.LU.64 R48, [R1+0x6b78] ;  /* 0x006b780001307983 */ /* 0x000ee80000300a00 */
[----:B------:R-:W4:Y:S04]  /*77d80*/  LDL.LU.64 R34, [R1+0x6b70] ;  /* 0x006b700001227983 */ /* 0x000f280000300a00 */
[----:B------:R-:W4:Y:S04]  /*77d90*/  LDL.LU.64 R32, [R1+0x6b68] ;  /* 0x006b680001207983 */ /* 0x000f280000300a00 */
[----:B------:R-:W-:Y:S04]  /*77da0*/  STL.64 [R1+0xe90], R24 ;  /* 0x000e901801007387 */ /* 0x000fe80000100a00 */
[----:B------:R0:W-:Y:S04]  /*77db0*/  STL.64 [R1+0xe98], R26 ;  /* 0x000e981a01007387 */ /* 0x0001e80000100a00 */
[----:B0-----:R-:W4:Y:S04]  /*77dc0*/  LDL.LU.64 R26, [R1+0x6b60] ;  /* 0x006b6000011a7983 */ /* 0x001f280000300a00 */
        /* <DEDUP_REMOVED lines=9> */
[----:B------:R-:W4:Y:S04]  /*77e60*/  LDL.LU.64 R10, [R1+0x6b30] ;  /* 0x006b3000010a7983 */ /* 0x000f280000300a00 */
[----:B------:R-:W4:Y:S04]  /*77e70*/  LDL.LU.64 R8, [R1+0x6b28] ;  /* 0x006b280001087983 */ /* 0x000f280000300a00 */
[----:B------:R-:W-:Y:S04]  /*77e80*/  STL.64 [R1+0xe60], R56 ;  /* 0x000e603801007387 */ /* 0x000fe80000100a00 */
[----:B------:R0:W-:Y:S01]  /*77e90*/  STL.64 [R1+0xe68], R58 ;  /* 0x000e683a01007387 */ /* 0x0001e20000100a00 */
[C---:B------:R-:W-:Y:S03]  /*77ea0*/  HMMA.16816.F32 R44, R28.reuse, R54, R44 ;  /* 0x000000361c2c723c */ /* 0x040fe6000000182c */
[----:B0-----:R-:W4:Y:S04]  /*77eb0*/  LDL.LU.64 R58, [R1+0x6b20] ;  /* 0x006b2000013a7983 */ /* 0x001f280000300a00 */
[----:B------:R-:W4:Y:S04]  /*77ec0*/  LDL.LU.64 R56, [R1+0x6b18] ;  /* 0x006b180001387983 */ /* 0x000f280000300a00 */
[----:B------:R-:W4:Y:S04]  /*77ed0*/  LDL.LU.64 R52, [R1+0xe00] ;  /* 0x000e000001347983 */ /* 0x000f280000300a00 */
[----:B------:R-:W4:Y:S08]  /*77ee0*/  LDL.LU.64 R54, [R1+0xe08] ;  /* 0x000e080001367983 */ /* 0x000f300000300a00 */
[----:B------:R-:W-:Y:S04]  /*77ef0*/  STL.64 [R1+0xe50], R44 ;  /* 0x000e502c01007387 */ /* 0x000fe80000100a00 */
[----:B------:R3:W-:Y:S01]  /*77f00*/  STL.64 [R1+0xe58], R46 ;  /* 0x000e582e01007387 */ /* 0x0007e20000100a00 */
[C---:B------:R-:W-:Y:S06]  /*77f10*/  HMMA.16816.F32 R16, R28.reuse, R60, R16 ;  /* 0x0000003c1c10723c */ /* 0x040fec0000001810 */
[C---:B---3--:R-:W-:Y:S06]  /*77f20*/  HMMA.16816.F32 R44, R28.reuse, R48, R40 ;  /* 0x000000301c2c723c */ /* 0x048fec0000001828 */
[----:B--2---:R-:W-:Y:S01]  /*77f30*/  HMMA.16816.F32 R40, R28, R50, R36 ;  /* 0x000000321c28723c */ /* 0x004fe20000001824 */
[----:B------:R-:W2:-:S15]  /*77f40*/  LDL.LU.64 R36, [R1+0xdf0] ;  /* 0x000df00001247983 */ /* 0x000e9e0000300a00 */
[----:B------:R-:W-:-:S01]  /*77f50*/  NOP ;  /* 0x0000000000007918 */ /* 0x000fc20000000000 */
[----:B------:R-:W-:Y:S04]  /*77f60*/  STL.64 [R1+0xe40], R44 ;  /* 0x000e402c01007387 */ /* 0x000fe80000100a00 */
[----:B------:R-:W-:Y:S04]  /*77f70*/  STL.64 [R1+0xe48], R46 ;  /* 0x000e482e01007387 */ /* 0x000fe80000100a00 */
[----:B------:R-:W2:Y:S04]  /*77f80*/  LDL.LU.64 R38, [R1+0xdf8] ;  /* 0x000df80001267983 */ /* 0x000ea80000300a00 */
[----:B------:R0:W-:Y:S04]  /*77f90*/  STL.64 [R1+0xe30], R40 ;  /* 0x000e302801007387 */ /* 0x0001e80000100a00 */
[----:B------:R1:W-:Y:S04]  /*77fa0*/  STL.64 [R1+0xe38], R42 ;  /* 0x000e382a01007387 */ /* 0x0003e80000100a00 */
[----:B------:R-:W3:Y:S04]  /*77fb0*/  LDL.LU.64 R48, [R1+0xde0] ;  /* 0x000de00001307983 */ /* 0x000ee80000300a00 */
[----:B------:R-:W3:Y:S04]  /*77fc0*/  LDL.LU.64 R50, [R1+0xde8] ;  /* 0x000de80001327983 */ /* 0x000ee80000300a00 */
[----:B0-----:R-:W3:Y:S04]  /*77fd0*/  LDL.LU.64 R40, [R1+0xdd0] ;  /* 0x000dd00001287983 */ /* 0x001ee80000300a00 */
[----:B------:R0:W-:Y:S04]  /*77fe0*/  STL.64 [R1+0xe20], R16 ;  /* 0x000e201001007387 */ /* 0x0001e80000100a00 */
[----:B------:R0:W-:Y:S04]  /*77ff0*/  STL.64 [R1+0xe28], R18 ;  /* 0x000e281201007387 */ /* 0x0001e80000100a00 */
[----:B-1----:R-:W3:Y:S01]  /*78000*/  LDL.LU.64 R42, [R1+0xdd8] ;  /* 0x000dd800012a7983 */ /* 0x002ee20000300a00 */
[C---:B----4-:R-:W-:Y:S06]  /*78010*/  HMMA.16816.F32 R4, R28.reuse, R58, R4 ;  /* 0x0000003a1c04723c */ /* 0x050fec0000001804 */
[----:B------:R-:W-:-:S15]  /*78020*/  HMMA.16816.F32 R52, R28, R56, R52 ;  /* 0x000000381c34723c */ /* 0x000fde0000001834 */
[----:B------:R-:W-:-:S02]  /*78030*/  NOP ;  /* 0x0000000000007918 */ /* 0x000fc40000000000 */
[----:B------:R1:W-:Y:S04]  /*78040*/  STL.64 [R1+0xe10], R4 ;  /* 0x000e100401007387 */ /* 0x0003e80000100a00 */
[----:B------:R4:W-:Y:S04]  /*78050*/  STL.64 [R1+0xe18], R6 ;  /* 0x000e180601007387 */ /* 0x0009e80000100a00 */
[----:B------:R-:W3:Y:S04]  /*78060*/  LDL.LU.64 R44, [R1+0xdc0] ;  /* 0x000dc000012c7983 */ /* 0x000ee80000300a00 */
[----:B------:R-:W3:Y:S04]  /*78070*/  LDL.LU.64 R46, [R1+0xdc8] ;  /* 0x000dc800012e7983 */ /* 0x000ee80000300a00 */
[----:B0-----:R-:W3:Y:S04]  /*78080*/  LDL.LU.64 R16, [R1+0xd90] ;  /* 0x000d900001107983 */ /* 0x001ee80000300a00 */
[----:B------:R-:W3:Y:S04]  /*78090*/  LDL.LU.64 R18, [R1+0xd98] ;  /* 0x000d980001127983 */ /* 0x000ee80000300a00 */
[----:B-1----:R-:W3:Y:S04]  /*780a0*/  LDL.LU.64 R4, [R1+0xd80] ;  /* 0x000d800001047983 */ /* 0x002ee80000300a00 */
[----:B----4-:R-:W4:Y:S04]  /*780b0*/  LDL.LU.64 R6, [R1+0xd88] ;  /* 0x000d880001067983 */ /* 0x010f280000300a00 */
[----:B------:R-:W-:Y:S04]  /*780c0*/  STL.64 [R1+0xe00], R52 ;  /* 0x000e003401007387 */ /* 0x000fe80000100a00 */
[----:B------:R0:W-:Y:S04]  /*780d0*/  STL.64 [R1+0xe08], R54 ;  /* 0x000e083601007387 */ /* 0x0001e80000100a00 */
[----:B0-----:R-:W2:Y:S04]  /*780e0*/  LDL.LU.64 R54, [R1+0x6b10] ;  /* 0x006b100001367983 */ /* 0x001ea80000300a00 */
[----:B------:R-:W3:Y:S04]  /*780f0*/  LDL.LU.64 R52, [R1+0x6b08] ;  /* 0x006b080001347983 */ /* 0x000ee80000300a00 */
        /* <DEDUP_REMOVED lines=29> */
[----:B------:R-:W3:Y:S04]  /*782d0*/  LDL.LU.64 R44, [R1+0x6ac8] ;  /* 0x006ac800012c7983 */ /* 0x000ee80000300a00 */
[----:B------:R-:W-:Y:S04]  /*782e0*/  STL.64 [R1+0x6960], R50 ;  /* 0x0069603201007387 */ /* 0x000fe80000100a00 */
[----:B------:R0:W-:Y:S01]  /*782f0*/  STL.64 [R1+0x6958], R48 ;  /* 0x0069583001007387 */ /* 0x0001e20000100a00 */
[C---:B--2---:R-:W-:Y:S06]  /*78300*/  HMMA.16816.F32 R16, R28.reuse, R42, R16 ;  /* 0x0000002a1c10723c */ /* 0x044fec0000001810 */
[C---:B----4-:R-:W-:Y:S06]  /*78310*/  HMMA.16816.F32 R4, R28.reuse, R40, R4 ;  /* 0x000000281c04723c */ /* 0x050fec0000001804 */
[C---:B---3--:R-:W-:Y:S06]  /*78320*/  HMMA.16816.F32 R52, R28.reuse, R46, R52 ;  /* 0x0000002e1c34723c */ /* 0x048fec0000001834 */
        /* <DEDUP_REMOVED lines=18> */
[----:B------:R-:W2:Y:S04]  /*78450*/  LDL.LU.64 R44, [R1+0xd30] ;  /* 0x000d3000012c7983 */ /* 0x000ea80000300a00 */
[----:B------:R-:W2:Y:S04]  /*78460*/  LDL.LU.64 R46, [R1+0xd38] ;  /* 0x000d3800012e7983 */ /* 0x000ea80000300a00 */
[----:B------:R-:W2:Y:S04]  /*78470*/  LDL.LU R56, [R1+0x3c20] ;  /* 0x003c200001387983 */ /* 0x000ea80000300800 */
[----:B-1----:R-:W2:Y:S04]  /*78480*/  LDL.LU R4, [R1+0x3c1c] ;  /* 0x003c1c0001047983 */ /* 0x002ea80000300800 */
[----:B------:R-:W2:Y:S04]  /*78490*/  LDL.LU R57, [R1+0x3c28] ;  /* 0x003c280001397983 */ /* 0x000ea80000300800 */
[----:B------:R-:W2:Y:S04]  /*784a0*/  LDL.LU R5, [R1+0x3c24] ;  /* 0x003c240001057983 */ /* 0x000ea80000300800 */
[----:B------:R-:W2:Y:S04]  /*784b0*/  LDL.LU R58, [R1+0x3c30] ;  /* 0x003c3000013a7983 */ /* 0x000ea80000300800 */
[----:B------:R-:W2:Y:S04]  /*784c0*/  LDL.LU R6, [R1+0x3c2c] ;  /* 0x003c2c0001067983 */ /* 0x000ea80000300800 */
[----:B------:R-:W2:Y:S04]  /*784d0*/  LDL.LU R59, [R1+0x3c38] ;  /* 0x003c3800013b7983 */ /* 0x000ea80000300800 */
[----:B------:R-:W2:Y:S04]  /*784e0*/  LDL.LU R7, [R1+0x3c34] ;  /* 0x003c340001077983 */ /* 0x000ea80000300800 */
        /* <DEDUP_REMOVED lines=8> */
[C---:B0-----:R-:W-:Y:S02]  /*78570*/  HMMA.16816.F32 R40, R28.reuse, R36, R52 ;  /* 0x000000241c28723c */ /* 0x041fe40000001834 */
[----:B------:R-:W-:Y:S04]  /*78580*/  STL.64 [R1+0x6990], R38 ;  /* 0x0069902601007387 */ /* 0x000fe80000100a00 */
[----:B------:R3:W-:Y:S02]  /*78590*/  STL.64 [R1+0x6988], R36 ;  /* 0x0069882401007387 */ /* 0x0007e40000100a00 */
[----:B---3--:R-:W-:-:S15]  /*785a0*/  HMMA.16816.F32 R36, R28, R8, R16 ;  /* 0x000000081c24723c */ /* 0x008fde0000001810 */
[----:B------:R-:W-:Y:S04]  /*785b0*/  STL.64 [R1+0xd60], R40 ;  /* 0x000d602801007387 */ /* 0x000fe80000100a00 */
[----:B------:R2:W-:Y:S04]  /*785c0*/  STL.64 [R1+0xd68], R42 ;  /* 0x000d682a01007387 */ /* 0x0005e80000100a00 */
[----:B------:R-:W3:Y:S01]  /*785d0*/  LDL.LU.64 R16, [R1+0xd10] ;  /* 0x000d100001107983 */ /* 0x000ee20000300a00 */
[----:B--2---:R-:W-:-:S15]  /*785e0*/  HMMA.16816.F32 R40, R28, R2, R48 ;  /* 0x000000021c28723c */ /* 0x004fde0000001830 */
[----:B------:R-:W-:-:S08]  /*785f0*/  NOP ;  /* 0x0000000000007918 */ /* 0x000fd00000000000 */
[----:B------:R-:W-:Y:S04]  /*78600*/  STL.64 [R1+0xd50], R40 ;  /* 0x000d502801007387 */ /* 0x000fe80000100a00 */
[----:B------:R-:W-:Y:S04]  /*78610*/  STL.64 [R1+0xd58], R42 ;  /* 0x000d582a01007387 */ /* 0x000fe80000100a00 */
[----:B------:R-:W3:Y:S04]  /*78620*/  LDL.LU.64 R18, [R1+0xd18] ;  /* 0x000d180001127983 */ /* 0x000ee80000300a00 */
[----:B------:R-:W-:Y:S04]  /*78630*/  STL.64 [R1+0xd40], R36 ;  /* 0x000d402401007387 */ /* 0x000fe80000100a00 */
[----:B------:R0:W-:Y:S04]  /*78640*/  STL.64 [R1+0xd48], R38 ;  /* 0x000d482601007387 */ /* 0x0001e80000100a00 */
[----:B------:R-:W2:Y:S04]  /*78650*/  LDL.LU.64 R52, [R1+0xd00] ;  /* 0x000d000001347983 */ /* 0x000ea80000300a00 */
[----:B------:R-:W2:Y:S01]  /*78660*/  LDL.LU.64 R54, [R1+0xd08] ;  /* 0x000d080001367983 */ /* 0x000ea20000300a00 */
[----:B0-----:R-:W-:-:S15]  /*78670*/  HMMA.16816.F32 R36, R28, R10, R44 ;  /* 0x0000000a1c24723c */ /* 0x001fde000000182c */
[----:B------:R-:W-:-:S08]  /*78680*/  NOP ;  /* 0x0000000000007918 */ /* 0x000fd00000000000 */
[----:B------:R0:W-:Y:S04]  /*78690*/  STL.64 [R1+0xd30], R36 ;  /* 0x000d302401007387 */ /* 0x0001e80000100a00 */
[----:B------:R1:W-:Y:S04]  /*786a0*/  STL.64 [R1+0xd38], R38 ;  /* 0x000d382601007387 */ /* 0x0003e80000100a00 */
[----:B------:R-:W4:Y:S04]  /*786b0*/  LDL.LU.64 R48, [R1+0xcf0] ;  /* 0x000cf00001307983 */ /* 0x000f280000300a00 */
[----:B------:R-:W4:Y:S04]  /*786c0*/  LDL.LU.64 R50, [R1+0xcf8] ;  /* 0x000cf80001327983 */ /* 0x000f280000300a00 */
        /* <DEDUP_REMOVED lines=17> */
[----:B------:R-:W-:Y:S04]  /*787e0*/  STL.64 [R1+0xd10], R16 ;  /* 0x000d101001007387 */ /* 0x000fe80000100a00 */
[----:B------:R0:W-:Y:S04]  /*787f0*/  STL.64 [R1+0xd18], R18 ;  /* 0x000d181201007387 */ /* 0x0001e80000100a00 */
[----:B0-----:R-:W4:Y:S04]  /*78800*/  LDL.LU.64 R18, [R1+0x6ac0] ;  /* 0x006ac00001127983 */ /* 0x001f280000300a00 */
[----:B------:R-:W3:Y:S04]  /*78810*/  LDL.LU.64 R16, [R1+0x6ab8] ;  /* 0x006ab80001107983 */ /* 0x000ee80000300a00 */
[----:B------:R-:W-:Y:S04]  /*78820*/  STL.64 [R1+0x6900], R14 ;  /* 0x0069000e01007387 */ /* 0x000fe80000100a00 */
[----:B------:R4:W-:Y:S01]  /*78830*/  STL.64 [R1+0x68f8], R12 ;  /* 0x0068f80c01007387 */ /* 0x0009e20000100a00 */
[C---:B---3--:R-:W-:Y:S06]  /*78840*/  HMMA.16816.F32 R52, R28.reuse, R16, R52 ;  /* 0x000000101c34723c */ /* 0x048fec0000001834 */
[----:B----4-:R-:W-:-:S15]  /*78850*/  HMMA.16816.F32 R12, R28, R18, R48 ;  /* 0x000000121c0c723c */ /* 0x010fde0000001830 */
[----:B------:R-:W-:-:S03]  /*78860*/  NOP ;  /* 0x0000000000007918 */ /* 0x000fc60000000000 */
[----:B------:R-:W-:Y:S01]  /*78870*/  IMAD.MOV.U32 R0, RZ, RZ, R55 ;  /* 0x000000ffff007224 */ /* 0x000fe200078e0037 */
[----:B------:R-:W-:Y:S04]  /*78880*/  STL.64 [R1+0xd00], R52 ;  /* 0x000d003401007387 */ /* 0x000fe80000100a00 */
[----:B------:R-:W-:Y:S04]  /*78890*/  STL [R1+0xd08], R54 ;  /* 0x000d083601007387 */ /* 0x000fe80000100800 */
[----:B------:R-:W-:Y:S04]  /*788a0*/  STL [R1+0x58f4], R0 ;  /* 0x0058f40001007387 */ /* 0x000fe80000100800 */
[----:B------:R-:W-:Y:S04]  /*788b0*/  STL.64 [R1+0x68e0], R18 ;  /* 0x0068e01201007387 */ /* 0x000fe80000100a00 */
[----:B------:R0:W-:Y:S04]  /*788c0*/  STL.64 [R1+0x68d8], R16 ;  /* 0x0068d81001007387 */ /* 0x0001e80000100a00 */
[----:B------:R-:W-:Y:S04]  /*788d0*/  STL.64 [R1+0xcf0], R12 ;  /* 0x000cf00c01007387 */ /* 0x000fe80000100a00 */
[----:B------:R1:W-:Y:S01]  /*788e0*/  STL.64 [R1+0xcf8], R14 ;  /* 0x000cf80e01007387 */ /* 0x0003e20000100a00 */
[C---:B0-----:R-:W-:Y:S06]  /*788f0*/  HMMA.16816.F32 R16, R28.reuse, R20, R44 ;  /* 0x000000141c10723c */ /* 0x041fec000000182c */
[C---:B-1----:R-:W-:Y:S06]  /*78900*/  HMMA.16816.F32 R12, R28.reuse, R22, R40 ;  /* 0x000000161c0c723c */ /* 0x042fec0000001828 */
[----:B------:R-:W-:Y:S01]  /*78910*/  STL.64 [R1+0x68d0], R22 ;  /* 0x0068d01601007387 */ /* 0x000fe20000100a00 */
[C---:B--2---:R-:W-:Y:S10]  /*78920*/  HMMA.16816.F32 R8, R28.reuse, R26, R8 ;  /* 0x0000001a1c08723c */ /* 0x044ff40000001808 */
[----:B------:R-:W-:Y:S04]  /*78930*/  STL.64 [R1+0xce0], R16 ;  /* 0x000ce01001007387 */ /* 0x000fe80000100a00 */
[----:B------:R-:W-:Y:S04]  /*78940*/  STL.64 [R1+0xce8], R18 ;  /* 0x000ce81201007387 */ /* 0x000fe80000100a00 */
[----:B------:R-:W-:Y:S04]  /*78950*/  STL.64 [R1+0x68c8], R20 ;  /* 0x0068c81401007387 */ /* 0x000fe80000100a00 */
[----:B------:R-:W-:Y:S04]  /*78960*/  STL.64 [R1+0xcd0], R12 ;  /* 0x000cd00c01007387 */ /* 0x000fe80000100a00 */
[----:B------:R0:W-:Y:S02]  /*78970*/  STL.64 [R1+0xcd8], R14 ;  /* 0x000cd80e01007387 */ /* 0x0001e40000100a00 */
[----:B0-----:R-:W-:-:S15]  /*78980*/  HMMA.16816.F32 R12, R28, R24, R36 ;  /* 0x000000181c0c723c */ /* 0x001fde0000001824 */
[----:B------:R-:W-:-:S08]  /*78990*/  NOP ;  /* 0x0000000000007918 */ /* 0x000fd00000000000 */
[----:B------:R0:W-:Y:S04]  /*789a0*/  STL.64 [R1+0xcc0], R12 ;  /* 0x000cc00c01007387 */ /* 0x0001e80000100a00 */
[----:B------:R1:W-:Y:S04]  /*789b0*/  STL.64 [R1+0xcc8], R14 ;  /* 0x000cc80e01007387 */ /* 0x0003e80000100a00 */
[----:B------:R-:W-:Y:S04]  /*789c0*/  STL.64 [R1+0x68f0], R26 ;  /* 0x0068f01a01007387 */ /* 0x000fe80000100a00 */
[----:B------:R-:W-:Y:S04]  /*789d0*/  STL.64 [R1+0x68e8], R24 ;  /* 0x0068e81801007387 */ /* 0x000fe80000100a00 */
[----:B------:R-:W-:Y:S04]  /*789e0*/  STL.64 [R1+0xcb0], R8 ;  /* 0x000cb00801007387 */ /* 0x000fe80000100a00 */
[----:B------:R2:W-:Y:S04]  /*789f0*/  STL.64 [R1+0xcb8], R10 ;  /* 0x000cb80a01007387 */ /* 0x0005e80000100a00 */
[----:B------:R-:W3:Y:S04]  /*78a00*/  LDL.LU R54, [R1+0xd8] ;  /* 0x0000d80001367983 */ /* 0x000ee80000300800 */
[----:B------:R-:W3:Y:S01]  /*78a10*/  LDL.LU R55, [R1+0xdc] ;  /* 0x0000dc0001377983 */ /* 0x000ee20000300800 */
[----:B------:R-:W-:-:S02]  /*78a20*/  IMAD.MOV.U32 R52, RZ, RZ, R35 ;  /* 0x000000ffff347224 */ /* 0x000fc400078e0023 */
[----:B------:R-:W-:Y:S01]  /*78a30*/  IMAD.MOV.U32 R53, RZ, RZ, R34 ;  /* 0x000000ffff357224 */ /* 0x000fe200078e0022 */
[----:B------:R-:W4:Y:S04]  /*78a40*/  LDL.LU R35, [R1+0x6ab4] ;  /* 0x006ab40001237983 */ /* 0x000f280000300800 */
[----:B------:R-:W2:Y:S01]  /*78a50*/  LDL.LU R34, [R1+0x6ab0] ;  /* 0x006ab00001227983 */ /* 0x000ea20000300800 */
[----:B------:R-:W-:Y:S02]  /*78a60*/  IMAD.MOV.U32 R48, RZ, RZ, R32 ;  /* 0x000000ffff307224 */ /* 0x000fe400078e0020 */
[----:B------:R-:W-:Y:S01]  /*78a70*/  IMAD.MOV.U32 R49, RZ, RZ, R33 ;  /* 0x000000ffff317224 */ /* 0x000fe200078e0021 */
[----:B---3--:R-:W-:Y:S04]  /*78a80*/  STL.64 [R1+0x6a38], R54 ;  /* 0x006a383601007387 */ /* 0x008fe80000100a00 */
[----:B------:R-:W-:Y:S04]  /*78a90*/  STL.64 [R1+0x6a30], R52 ;  /* 0x006a303401007387 */ /* 0x000fe80000100a00 */
[----:B------:R-:W3:Y:S04]  /*78aa0*/  LDL.LU R32, [R1+0x6aac] ;  /* 0x006aac0001207983 */ /* 0x000ee80000300800 */
[----:B------:R-:W3:Y:S04]  /*78ab0*/  LDL.LU R33, [R1+0x6aa8] ;  /* 0x006aa80001217983 */ /* 0x000ee80000300800 */
[----:B------:R-:W3:Y:S04]  /*78ac0*/  LDL.LU.64 R20, [R1+0x22b0] ;  /* 0x0022b00001147983 */ /* 0x000ee80000300a00 */
[----:B------:R-:W3:Y:S01]  /*78ad0*/  LDL.LU.64 R22, [R1+0x22b8] ;  /* 0x0022b80001167983 */ /* 0x000ee20000300a00 */
[----:B----4-:R-:W-:-:S02]  /*78ae0*/  IMAD.MOV.U32 R46, RZ, RZ, R35 ;  /* 0x000000ffff2e7224 */ /* 0x010fc400078e0023 */
[----:B--2---:R-:W-:Y:S01]  /*78af0*/  IMAD.MOV.U32 R47, RZ, RZ, R34 ;  /* 0x000000ffff2f7224 */ /* 0x004fe200078e0022 */
[----:B------:R-:W2:Y:S04]  /*78b00*/  LDL.LU R35, [R1+0x6aa4] ;  /* 0x006aa40001237983 */ /* 0x000ea80000300800 */
[----:B------:R-:W4:Y:S04]  /*78b10*/  LDL.LU R34, [R1+0x6aa0] ;  /* 0x006aa00001227983 */ /* 0x000f280000300800 */
[----:B------:R-:W2:Y:S04]  /*78b20*/  LDL.LU.64 R16, [R1+0x22a0] ;  /* 0x0022a00001107983 */ /* 0x000ea80000300a00 */
[----:B------:R-:W2:Y:S01]  /*78b30*/  LDL.LU.64 R18, [R1+0x22a8] ;  /* 0x0022a80001127983 */ /* 0x000ea20000300a00 */
[----:B---3--:R-:W-:-:S02]  /*78b40*/  IMAD.MOV.U32 R44, RZ, RZ, R32 ;  /* 0x000000ffff2c7224 */ /* 0x008fc400078e0020 */
[----:B------:R-:W-:Y:S01]  /*78b50*/  IMAD.MOV.U32 R45, RZ, RZ, R33 ;  /* 0x000000ffff2d7224 */ /* 0x000fe200078e0021 */
[----:B------:R-:W3:Y:S04]  /*78b60*/  LDL.LU R32, [R1+0x6a9c] ;  /* 0x006a9c0001207983 */ /* 0x000ee80000300800 */
[----:B------:R-:W3:Y:S04]  /*78b70*/  LDL.LU R33, [R1+0x6a98] ;  /* 0x006a980001217983 */ /* 0x000ee80000300800 */
[----:B0-----:R-:W3:Y:S04]  /*78b80*/  LDL.LU.64 R12, [R1+0xca0] ;  /* 0x000ca000010c7983 */ /* 0x001ee80000300a00 */
[----:B-1----:R-:W3:Y:S04]  /*78b90*/  LDL.LU.64 R14, [R1+0xca8] ;  /* 0x000ca800010e7983 */ /* 0x002ee80000300a00 */
[----:B------:R-:W3:Y:S04]  /*78ba0*/  LDL.64 R10, [R1+0x128] ;  /* 0x00012800010a7983 */ /* 0x000ee80000100a00 */
[----:B------:R-:W-:Y:S04]  /*78bb0*/  STL.64 [R1+0x6a48], R46 ;  /* 0x006a482e01007387 */ /* 0x000fe80000100a00 */
[----:B------:R-:W-:Y:S01]  /*78bc0*/  STL.64 [R1+0x6a40], R44 ;  /* 0x006a402c01007387 */ /* 0x000fe20000100a00 */
[----:B----4-:R-:W-:-:S02]  /*78bd0*/  IMAD.MOV.U32 R42, RZ, RZ, R34 ;  /* 0x000000ffff2a7224 */ /* 0x010fc400078e0022 */
[----:B--2---:R-:W-:Y:S01]  /*78be0*/  IMAD.MOV.U32 R43, RZ, RZ, R35 ;  /* 0x000000ffff2b7224 */ /* 0x004fe200078e0023 */
[----:B------:R-:W2:Y:S04]  /*78bf0*/  LDL.LU R34, [R1+0x6a94] ;  /* 0x006a940001227983 */ /* 0x000ea80000300800 */
[----:B------:R-:W4:Y:S01]  /*78c00*/  LDL.LU R35, [R1+0x6a90] ;  /* 0x006a900001237983 */ /* 0x000f220000300800 */
[----:B---3--:R-:W-:Y:S02]  /*78c10*/  IMAD.MOV.U32 R40, RZ, RZ, R32 ;  /* 0x000000ffff287224 */ /* 0x008fe400078e0020 */
[----:B------:R-:W-:Y:S01]  /*78c20*/  IMAD.MOV.U32 R41, RZ, RZ, R33 ;  /* 0x000000ffff297224 */ /* 0x000fe200078e0021 */
[----:B------:R-:W3:Y:S04]  /*78c30*/  LDL.LU R32, [R1+0x6a8c] ;  /* 0x006a8c0001207983 */ /* 0x000ee80000300800 */
[----:B------:R-:W3:Y:S04]  /*78c40*/  LDL.LU R33, [R1+0x6a88] ;  /* 0x006a880001217983 */ /* 0x000ee80000300800 */
[----:B------:R0:W-:Y:S01]  /*78c50*/  STL.64 [R1+0x6a58], R42 ;  /* 0x006a582a01007387 */ /* 0x0001e20000100a00 */
[----:B------:R-:W-:-:S03]  /*78c60*/  IMAD R6, R6, 0x100, R58 ;  /* 0x0000010006067824 */ /* 0x000fc600078e023a */
[----:B------:R-:W-:Y:S04]  /*78c70*/  STL.64 [R1+0x6a50], R40 ;  /* 0x006a502801007387 */ /* 0x000fe80000100a00 */
[----:B------:R-:W3:Y:S01]  /*78c80*/  LDL.LU R38, [R1+0x108] ;  /* 0x0001080001267983 */ /* 0x000ee20000300800 */
[----:B--2---:R-:W-:Y:S02]  /*78c90*/  IMAD.MOV.U32 R39, RZ, RZ, R34 ;  /* 0x000000ffff277224 */ /* 0x004fe400078e0022 */
[----:B------:R-:W-:Y:S01]  /*78ca0*/  IMAD R7, R7, 0x100, R59 ;  /* 0x0000010007077824 */ /* 0x000fe200078e023b */
[----:B------:R-:W0:Y:S01]  /*78cb0*/  LDL.LU R34, [R1+0x6a84] ;  /* 0x006a840001227983 */ /* 0x000e220000300800 */
[----:B----4-:R-:W-:-:S03]  /*78cc0*/  IMAD.MOV.U32 R58, RZ, RZ, R35 ;  /* 0x000000ffff3a7224 */ /* 0x010fc600078e0023 */
[----:B------:R-:W2:Y:S01]  /*78cd0*/  LDL.LU R35, [R1+0x6a80] ;  /* 0x006a800001237983 */ /* 0x000ea20000300800 */
[----:B---3--:R-:W-:Y:S02]  /*78ce0*/  IMAD.MOV.U32 R59, RZ, RZ, R32 ;  /* 0x000000ffff3b7224 */ /* 0x008fe400078e0020 */
[----:B------:R-:W-:Y:S01]  /*78cf0*/  IMAD.MOV.U32 R36, RZ, RZ, R33 ;  /* 0x000000ffff247224 */ /* 0x000fe200078e0021 */
[----:B------:R-:W3:Y:S04]  /*78d00*/  LDL.LU R32, [R1+0x6a7c] ;  /* 0x006a7c0001207983 */ /* 0x000ee80000300800 */
[----:B------:R-:W3:Y:S04]  /*78d10*/  LDL.LU R33, [R1+0x6a78] ;  /* 0x006a780001217983 */ /* 0x000ee80000300800 */
[----:B------:R-:W4:Y:S04]  /*78d20*/  LDL.LU R37, [R1+0x11c] ;  /* 0x00011c0001257983 */ /* 0x000f280000300800 */
[----:B------:R-:W-:Y:S01]  /*78d30*/  STL.64 [R1+0x6a68], R38 ;  /* 0x006a682601007387 */ /* 0x000fe20000100a00 */
[----:B0-----:R-:W-:-:S02]  /*78d40*/  IMAD.MOV.U32 R42, RZ, RZ, R34 ;  /* 0x000000ffff2a7224 */ /* 0x001fc400078e0022 */
[----:B--2---:R-:W-:Y:S01]  /*78d50*/  IMAD.MOV.U32 R43, RZ, RZ, R35 ;  /* 0x000000ffff2b7224 */ /* 0x004fe200078e0023 */
[----:B----4-:R0:W-:Y:S04]  /*78d60*/  STL.64 [R1+0x6a60], R36 ;  /* 0x006a602401007387 */ /* 0x0101e80000100a00 */
[----:B------:R-:W2:Y:S04]  /*78d70*/  LDL.LU R34, [R1+0x6a74] ;  /* 0x006a740001227983 */ /* 0x000ea80000300800 */
[----:B------:R-:W2:Y:S01]  /*78d80*/  LDL.LU R35, [R1+0x6a70] ;  /* 0x006a700001237983 */ /* 0x000ea20000300800 */
[C---:B---3--:R-:W-:Y:S06]  /*78d90*/  HMMA.16816.F32 R20, R28.reuse, R32, R20 ;  /* 0x000000201c14723c */ /* 0x048fec0000001814 */
[----:B------:R-:W-:Y:S01]  /*78da0*/  HMMA.16816.F32 R12, R28, R10, R12 ;  /* 0x0000000a1c0c723c */ /* 0x000fe2000000180c */
[----:B------:R-:W-:-:S02]  /*78db0*/  IMAD R4, R4, 0x100, R56 ;  /* 0x0000010004047824 */ /* 0x000fc400078e0238 */
[----:B------:R-:W3:Y:S01]  /*78dc0*/  LDL.LU R56, [R1+0xc8] ;  /* 0x0000c80001387983 */ /* 0x000ee20000300800 */
[----:B------:R-:W-:-:S13]  /*78dd0*/  IMAD R5, R5, 0x100, R57 ;  /* 0x0000010005057824 */ /* 0x000fda00078e0239 */
[----:B------:R-:W-:Y:S04]  /*78de0*/  STL.64 [R1+0x22b0], R20 ;  /* 0x0022b01401007387 */ /* 0x000fe80000100a00 */
[----:B------:R-:W-:Y:S04]  /*78df0*/  STL.64 [R1+0x22b8], R22 ;  /* 0x0022b81601007387 */ /* 0x000fe80000100a00 */
[----:B------:R-:W3:Y:S04]  /*78e00*/  LDL.LU R57, [R1+0xcc] ;  /* 0x0000cc0001397983 */ /* 0x000ee80000300800 */
[----:B------:R-:W4:Y:S01]  /*78e10*/  LDL.LU R50, [R1+0xc0] ;  /* 0x0000c00001327983 */ /* 0x000f220000300800 */
[----:B--2---:R-:W-:-:S15]  /*78e20*/  HMMA.16816.F32 R16, R28, R34, R16 ;  /* 0x000000221c10723c */ /* 0x004fde0000001810 */
[----:B------:R-:W-:-:S08]  /*78e30*/  NOP ;  /* 0x0000000000007918 */ /* 0x000fd00000000000 */
[----:B------:R1:W-:Y:S04]  /*78e40*/  STL.64 [R1+0x22a0], R16 ;  /* 0x0022a01001007387 */ /* 0x0003e80000100a00 */
[----:B------:R2:W-:Y:S04]  /*78e50*/  STL.64 [R1+0x22a8], R18 ;  /* 0x0022a81201007387 */ /* 0x0005e80000100a00 */
[----:B------:R-:W4:Y:S04]  /*78e60*/  LDL.LU R51, [R1+0xc4] ;  /* 0x0000c40001337983 */ /* 0x000f280000300800 */
[----:B------:R-:W-:Y:S04]  /*78e70*/  STL.64 [R1+0x6910], R34 ;  /* 0x0069102201007387 */ /* 0x000fe80000100a00 */
[----:B------:R3:W-:Y:S04]  /*78e80*/  STL.64 [R1+0x6908], R32 ;  /* 0x0069082001007387 */ /* 0x0007e80000100a00 */
[----:B0-----:R-:W4:Y:S04]  /*78e90*/  LDL.LU.64 R36, [R1+0xc90] ;  /* 0x000c900001247983 */ /* 0x001f280000300a00 */
[----:B------:R0:W-:Y:S04]  /*78ea0*/  STL.64 [R1+0xca0], R12 ;  /* 0x000ca00c01007387 */ /* 0x0001e80000100a00 */
[----:B------:R0:W-:Y:S04]  /*78eb0*/  STL.64 [R1+0xca8], R14 ;  /* 0x000ca80e01007387 */ /* 0x0001e80000100a00 */
        /* <DEDUP_REMOVED lines=8> */
[----:B-1----:R-:W4:Y:S04]  /*78f40*/  LDL.LU.64 R16, [R1+0xc50] ;  /* 0x000c500001107983 */ /* 0x002f280000300a00 */
[----:B--2---:R-:W2:Y:S04]  /*78f50*/  LDL.LU.64 R18, [R1+0xc58] ;  /* 0x000c580001127983 */ /* 0x004ea80000300a00 */
[----:B---3--:R-:W3:Y:S04]  /*78f60*/  LDL.LU.64 R32, [R1+0xc40] ;  /* 0x000c400001207983 */ /* 0x008ee80000300a00 */
[----:B------:R-:W3:Y:S01]  /*78f70*/  LDL.LU.64 R34, [R1+0xc48] ;  /* 0x000c480001227983 */ /* 0x000ee20000300a00 */
[----:B------:R-:W-:-:S02]  /*78f80*/  F2FP.F16.E4M3.UNPACK_B R4, R4 ;  /* 0x00000004ff04723e */ /* 0x000fc400020006ff */
[----:B------:R-:W-:Y:S02]  /*78f90*/  F2FP.F16.E4M3.UNPACK_B R5, R5 ;  /* 0x00000005ff05723e */ /* 0x000fe400020006ff */
[----:B------:R-:W-:Y:S02]  /*78fa0*/  F2FP.F16.E4M3.UNPACK_B R6, R6 ;  /* 0x00000006ff06723e */ /* 0x000fe400020006ff */
[----:B------:R-:W-:Y:S01]  /*78fb0*/  F2FP.F16.E4M3.UNPACK_B R7, R7 ;  /* 0x00000007ff07723e */ /* 0x000fe200020006ff */
[----:B------:R-:W3:Y:S04]  /*78fc0*/  LDL.LU.64 R28, [R1+0xc30] ;  /* 0x000c3000011c7983 */ /* 0x000ee80000300a00 */
[----:B------:R-:W3:Y:S04]  /*78fd0*/  LDL.LU.64 R30, [R1+0xc38] ;  /* 0x000c3800011e7983 */ /* 0x000ee80000300a00 */
[----:B------:R-:W3:Y:S04]  /*78fe0*/  LDL.LU.64 R24, [R1+0xc20] ;  /* 0x000c200001187983 */ /* 0x000ee80000300a00 */
[----:B------:R-:W3:Y:S04]  /*78ff0*/  LDL.LU.64 R26, [R1+0xc28] ;  /* 0x000c2800011a7983 */ /* 0x000ee80000300a00 */
[----:B------:R-:W3:Y:S04]  /*79000*/  LDL.LU.64 R20, [R1+0xc10] ;  /* 0x000c100001147983 */ /* 0x000ee80000300a00 */
[----:B------:R-:W3:Y:S04]  /*79010*/  LDL.LU.64 R22, [R1+0xc18] ;  /* 0x000c180001167983 */ /* 0x000ee80000300a00 */
[----:B0-----:R-:W3:Y:S04]  /*79020*/  LDL.LU.64 R12, [R1+0xc00] ;  /* 0x000c0000010c7983 */ /* 0x001ee80000300a00 */
[----:B------:R-:W3:Y:S01]  /*79030*/  LDL.LU.64 R14, [R1+0xc08] ;  /* 0x000c0800010e7983 */ /* 0x000ee20000300a00 */
[C---:B----4-:R-:W-:Y:S03]  /*79040*/  HMMA.16816.F32 R40, R4.reuse, R42, R36 ;  /* 0x0000002a0428723c */ /* 0x050fe60000001824 */
[----:B------:R-:W4:Y:S04]  /*79050*/  LDL.LU.64 R38, [R1+0x6a68] ;  /* 0x006a680001267983 */ /* 0x000f280000300a00 */
[----:B------:R-:W2:Y:S01]  /*79060*/  LDL.LU.64 R36, [R1+0x6a60] ;  /* 0x006a600001247983 */ /* 0x000ea20000300a00 */
[----:B------:R-:W-:-:S15]  /*79070*/  HMMA.16816.F32 R44, R4, R58, R44 ;  /* 0x0000003a042c723c */ /* 0x000fde000000182c */
[----:B------:R-:W-:Y:S04]  /*79080*/  STL.64 [R1+0xc90], R40 ;  /* 0x000c902801007387 */ /* 0x000fe80000100a00 */
[----:B------:R0:W-:Y:S04]  /*79090*/  STL.64 [R1+0xc98], R42 ;  /* 0x000c982a01007387 */ /* 0x0001e80000100a00 */
[----:B0-----:R-:W3:Y:S04]  /*790a0*/  LDL.LU.64 R42, [R1+0x6a58] ;  /* 0x006a5800012a7983 */ /* 0x001ee80000300a00 */
[----:B------:R-:W3:Y:S01]  /*790b0*/  LDL.LU.64 R40, [R1+0x6a50] ;  /* 0x006a500001287983 */ /* 0x000ee20000300a00 */
[C---:B--2---:R-:W-:Y:S06]  /*790c0*/  HMMA.16816.F32 R8, R4.reuse, R36, R8 ;  /* 0x000000240408723c */ /* 0x044fec0000001808 */
[----:B----4-:R-:W-:-:S15]  /*790d0*/  HMMA.16816.F32 R36, R4, R38, R52 ;  /* 0x000000260424723c */ /* 0x010fde0000001834 */
        /* <DEDUP_REMOVED lines=8> */
[----:B------:R-:W2:Y:S04]  /*79160*/  LDL.LU.64 R44, [R1+0x6a40] ;  /* 0x006a4000012c7983 */ /* 0x000ea80000300a00 */
[----:B------:R-:W4:Y:S04]  /*79170*/  LDL.LU R58, [R1+0xb8] ;  /* 0x0000b800013a7983 */ /* 0x000f280000300800 */
[----:B------:R-:W4:Y:S04]  /*79180*/  LDL.LU R59, [R1+0xbc] ;  /* 0x0000bc00013b7983 */ /* 0x000f280000300800 */
[----:B------:R-:W4:Y:S04]  /*79190*/  LDL.LU.64 R54, [R1+0x6a38] ;  /* 0x006a380001367983 */ /* 0x000f280000300a00 */
[----:B------:R-:W4:Y:S04]  /*791a0*/  LDL.LU.64 R52, [R1+0x6a30] ;  /* 0x006a300001347983 */ /* 0x000f280000300a00 */
[----:B------:R-:W-:Y:S04]  /*791b0*/  STL.64 [R1+0xc60], R36 ;  /* 0x000c602401007387 */ /* 0x000fe80000100a00 */
[----:B------:R3:W-:Y:S02]  /*791c0*/  STL.64 [R1+0xc68], R38 ;  /* 0x000c682601007387 */ /* 0x0007e40000100a00 */
[----:B---3--:R-:W-:Y:S02]  /*791d0*/  HMMA.16816.F32 R36, R4, R40, R16 ;  /* 0x000000280424723c */ /* 0x008fe40000001810 */
[----:B------:R-:W3:Y:S04]  /*791e0*/  LDL.LU.64 R16, [R1+0xbe0] ;  /* 0x000be00001107983 */ /* 0x000ee80000300a00 */
[----:B------:R-:W3:-:S15]  /*791f0*/  LDL.LU.64 R18, [R1+0xbe8] ;  /* 0x000be80001127983 */ /* 0x000ede0000300a00 */
[----:B------:R-:W-:-:S02]  /*79200*/  NOP ;  /* 0x0000000000007918 */ /* 0x000fc40000000000 */
[----:B------:R-:W-:Y:S04]  /*79210*/  STL.64 [R1+0xc50], R36 ;  /* 0x000c502401007387 */ /* 0x000fe80000100a00 */
[----:B------:R0:W-:Y:S02]  /*79220*/  STL.64 [R1+0xc58], R38 ;  /* 0x000c582601007387 */ /* 0x0001e40000100a00 */
[----:B0-----:R-:W-:-:S15]  /*79230*/  HMMA.16816.F32 R36, R4, R42, R32 ;  /* 0x0000002a0424723c */ /* 0x001fde0000001820 */
[----:B------:R-:W-:-:S08]  /*79240*/  NOP ;  /* 0x0000000000007918 */ /* 0x000fd00000000000 */
[----:B------:R-:W-:Y:S04]  /*79250*/  STL.64 [R1+0xc40], R36 ;  /* 0x000c402401007387 */ /* 0x000fe80000100a00 */
[----:B------:R-:W-:Y:S01]  /*79260*/  STL.64 [R1+0xc48], R38 ;  /* 0x000c482601007387 */ /* 0x000fe20000100a00 */
[C---:B--2---:R-:W-:Y:S06]  /*79270*/  HMMA.16816.F32 R32, R4.reuse, R44, R28 ;  /* 0x0000002c0420723c */ /* 0x044fec000000181c */
[C---:B----4-:R-:W-:Y:S06]  /*79280*/  HMMA.16816.F32 R28, R4.reuse, R46, R24 ;  /* 0x0000002e041c723c */ /* 0x050fec0000001818 */
[C---:B------:R-:W-:Y:S06]  /*79290*/  HMMA.16816.F32 R24, R4.reuse, R48, R20 ;  /* 0x000000300418723c */ /* 0x040fec0000001814 */
[C---:B------:R-:W-:Y:S05]  /*792a0*/  HMMA.16816.F32 R20, R4.reuse, R54, R12 ;  /* 0x000000360414723c */ /* 0x040fea000000180c */
[----:B------:R-:W-:Y:S04]  /*792b0*/  STL.64 [R1+0xc30], R32 ;  /* 0x000c302001007387 */ /* 0x000fe80000100a00 */
[----:B------:R-:W-:Y:S04]  /*792c0*/  STL.64 [R1+0xc38], R34 ;  /* 0x000c382201007387 */ /* 0x000fe80000100a00 */
[----:B------:R-:W-:Y:S04]  /*792d0*/  STL.64 [R1+0xc20], R28 ;  /* 0x000c201c01007387 */ /* 0x000fe80000100a00 */
[----:B------:R-:W-:Y:S04]  /*792e0*/  STL.64 [R1+0xc28], R30 ;  /* 0x000c281e01007387 */ /* 0x000fe80000100a00 */
[----:B------:R-:W2:Y:S04]  /*792f0*/  LDL.LU.64 R12, [R1+0xbd0] ;  /* 0x000bd000010c7983 */ /* 0x000ea80000300a00 */
[----:B------:R-:W-:Y:S04]  /*79300*/  STL.64 [R1+0xc10], R24 ;  /* 0x000c101801007387 */ /* 0x000fe80000100a00 */
[----:B------:R-:W-:Y:S04]  /*79310*/  STL.64 [R1+0xc18], R26 ;  /* 0x000c181a01007387 */ /* 0x000fe80000100a00 */
[----:B------:R-:W2:Y:S04]  /*79320*/  LDL.LU.64 R14, [R1+0xbd8] ;  /* 0x000bd800010e7983 */ /* 0x000ea80000300a00 */
[----:B------:R-:W-:Y:S04]  /*79330*/  STL.64 [R1+0xc00], R20 ;  /* 0x000c001401007387 */ /* 0x000fe80000100a00 */
[----:B------:R0:W-:Y:S04]  /*79340*/  STL.64 [R1+0xc08], R22 ;  /* 0x000c081601007387 */ /* 0x0001e80000100a00 */
[----:B------:R-:W4:Y:S04]  /*79350*/  LDL.LU R54, [R1] ;  /* 0x0000000001367983 */ /* 0x000f280000300800 */
[----:B------:R-:W4:Y:S01]  /*79360*/  LDL.LU R55, [R1+0x4] ;  /* 0x0000040001377983 */ /* 0x000f220000300800 */
[----:B0-----:R-:W-:Y:S03]  /*79370*/  HMMA.16816.F32 R20, R4, R52, R8 ;  /* 0x000000340414723c */ /* 0x001fe60000001808 */
[----:B------:R-:W4:Y:S04]  /*79380*/  LDL.LU.64 R8, [R1+0xbc0] ;  /* 0x000bc00001087983 */ /* 0x000f280000300a00 */
[----:B------:R-:W4:-:S15]  /*79390*/  LDL.LU.64 R10, [R1+0xbc8] ;  /* 0x000bc800010a7983 */ /* 0x000f1e0000300a00 */
[----:B------:R-:W-:-:S01]  /*793a0*/  NOP ;  /* 0x0000000000007918 */ /* 0x000fc20000000000 */
[----:B------:R-:W-:Y:S04]  /*793b0*/  STL.64 [R1+0xbf0], R20 ;  /* 0x000bf01401007387 */ /* 0x000fe80000100a00 */
[----:B------:R-:W-:Y:S04]  /*793c0*/  STL.64 [R1+0xbf8], R22 ;  /* 0x000bf81601007387 */ /* 0x000fe80000100a00 */
[----:B------:R-:W4:Y:S04]  /*793d0*/  LDL.LU R52, [R1+0x8] ;  /* 0x0000080001347983 */ /* 0x000f280000300800 */
[----:B------:R-:W4:Y:S01]  /*793e0*/  LDL.LU R53, [R1+0xc] ;  /* 0x00000c0001357983 */ /* 0x000f220000300800 */
[C---:B---3--:R-:W-:Y:S06]  /*793f0*/  HMMA.16816.F32 R16, R4.reuse, R56, R16 ;  /* 0x000000380410723c */ /* 0x048fec0000001810 */
[C---:B--2---:R-:W-:Y:S01]  /*79400*/  HMMA.16816.F32 R12, R4.reuse, R50, R12 ;  /* 0x00000032040c723c */ /* 0x044fe2000000180c */
[----:B----4-:R-:W-:Y:S04]  /*79410*/  STL.64 [R1+0x69a0], R54 ;  /* 0x0069a03601007387 */ /* 0x010fe80000100a00 */
[----:B------:R-:W-:Y:S04]  /*79420*/  STL.64 [R1+0x6998], R52 ;  /* 0x0069983401007387 */ /* 0x000fe80000100a00 */
[----:B------:R-:W2:Y:S08]  /*79430*/  LDL.LU R56, [R1+0xb0] ;  /* 0x0000b00001387983 */ /* 0x000eb00000300800 */
[----:B------:R0:W-:Y:S04]  /*79440*/  STL.64 [R1+0xbe0], R16 ;  /* 0x000be01001007387 */ /* 0x0001e80000100a00 */
[----:B------:R1:W-:Y:S04]  /*79450*/  STL.64 [R1+0xbe8], R18 ;  /* 0x000be81201007387 */ /* 0x0003e80000100a00 */
[----:B------:R-:W2:Y:S04]  /*79460*/  LDL.LU R57, [R1+0xb4] ;  /* 0x0000b40001397983 */ /* 0x000ea80000300800 */
[----:B------:R-:W3:Y:S04]  /*79470*/  LDL.LU R42, [R1+0xa8] ;  /* 0x0000a800012a7983 */ /* 0x000ee80000300800 */
[----:B------:R-:W3:Y:S04]  /*79480*/  LDL.LU R43, [R1+0xac] ;  /* 0x0000ac00012b7983 */ /* 0x000ee80000300800 */
[----:B------:R-:W4:Y:S04]  /*79490*/  LDL.LU R26, [R1+0x10] ;  /* 0x00001000011a7983 */ /* 0x000f280000300800 */
[----:B------:R-:W4:Y:S04]  /*794a0*/  LDL.LU R27, [R1+0x14] ;  /* 0x00001400011b7983 */ /* 0x000f280000300800 */
[----:B------:R-:W3:Y:S04]  /*794b0*/  LDL.LU R40, [R1+0xa0] ;  /* 0x0000a00001287983 */ /* 0x000ee80000300800 */
[----:B------:R1:W-:Y:S04]  /*794c0*/  STL.64 [R1+0xbd0], R12 ;  /* 0x000bd00c01007387 */ /* 0x0003e80000100a00 */
[----:B------:R1:W-:Y:S04]  /*794d0*/  STL.64 [R1+0xbd8], R14 ;  /* 0x000bd80e01007387 */ /* 0x0003e80000100a00 */
[----:B------:R-:W3:Y:S04]  /*794e0*/  LDL.LU R41, [R1+0xa4] ;  /* 0x0000a40001297983 */ /* 0x000ee80000300800 */
[----:B------:R-:W2:Y:S04]  /*794f0*/  LDL.LU R24, [R1+0x18] ;  /* 0x0000180001187983 */ /* 0x000ea80000300800 */
[----:B------:R-:W2:Y:S04]  /*79500*/  LDL.LU R25, [R1+0x1c] ;  /* 0x00001c0001197983 */ /* 0x000ea80000300800 */
[----:B------:R-:W3:Y:S04]  /*79510*/  LDL.LU R50, [R1+0x70] ;  /* 0x0000700001327983 */ /* 0x000ee80000300800 */
[----:B------:R-:W3:Y:S01]  /*79520*/  LDL.LU R51, [R1+0x74] ;  /* 0x0000740001337983 */ /* 0x000ee20000300800 */
[C---:B------:R-:W-:Y:S03]  /*79530*/  HMMA.16816.F32 R8, R4.reuse, R58, R8 ;  /* 0x0000003a0408723c */ /* 0x040fe60000001808 */
[----:B----4-:R-:W-:Y:S04]  /*79540*/  STL.64 [R1+0x69b0], R26 ;  /* 0x0069b01a01007387 */ /* 0x010fe80000100a00 */
[----:B--2---:R-:W-:Y:S04]  /*79550*/  STL.64 [R1+0x69a8], R24 ;  /* 0x0069a81801007387 */ /* 0x004fe80000100a00 */
[----:B0-----:R-:W2:Y:S04]  /*79560*/  LDL.LU.64 R16, [R1+0xbb0] ;  /* 0x000bb00001107983 */ /* 0x001ea80000300a00 */
[----:B-1----:R-:W2:Y:S08]  /*79570*/  LDL.LU.64 R18, [R1+0xbb8] ;  /* 0x000bb80001127983 */ /* 0x002eb00000300a00 */
[----:B------:R0:W-:Y:S04]  /*79580*/  STL.64 [R1+0xbc0], R8 ;  /* 0x000bc00801007387 */ /* 0x0001e80000100a00 */
[----:B------:R1:W-:Y:S04]  /*79590*/  STL.64 [R1+0xbc8], R10 ;  /* 0x000bc80a01007387 */ /* 0x0003e80000100a00 */
[----:B------:R-:W3:Y:S04]  /*795a0*/  LDL.LU.64 R12, [R1+0xa60] ;  /* 0x000a6000010c7983 */ /* 0x000ee80000300a00 */
[----:B------:R-:W3:Y:S04]  /*795b0*/  LDL.LU.64 R14, [R1+0xa68] ;  /* 0x000a6800010e7983 */ /* 0x000ee80000300a00 */
        /* <DEDUP_REMOVED lines=8> */
[----:B0-----:R-:W4:Y:S04]  /*79640*/  LDL.LU.64 R8, [R1+0xa30] ;  /* 0x000a300001087983 */ /* 0x001f280000300a00 */
[----:B-1----:R-:W4:Y:S04]  /*79650*/  LDL.LU.64 R10, [R1+0xa38] ;  /* 0x000a3800010a7983 */ /* 0x002f280000300a00 */
[----:B------:R-:W4:Y:S04]  /*79660*/  LDL.LU R46, [R1+0x80] ;  /* 0x00008000012e7983 */ /* 0x000f280000300800 */
[----:B------:R-:W4:Y:S04]  /*79670*/  LDL.LU R47, [R1+0x84] ;  /* 0x00008400012f7983 */ /* 0x000f280000300800 */
[----:B------:R-:W4:Y:S04]  /*79680*/  LDL.LU R58, [R1+0x20] ;  /* 0x00002000013a7983 */ /* 0x000f280000300800 */
[----:B------:R-:W4:Y:S01]  /*79690*/  LDL.LU R59, [R1+0x24] ;  /* 0x00002400013b7983 */ /* 0x000f220000300800 */
[----:B--2---:R-:W-:Y:S03]  /*796a0*/  HMMA.16816.F32 R16, R4, R56, R16 ;  /* 0x000000380410723c */ /* 0x004fe60000001810 */
[----:B------:R-:W2:-:S15]  /*796b0*/  LDL.LU R56, [R1+0x28] ;  /* 0x0000280001387983 */ /* 0x000e9e0000300800 */
[----:B------:R-:W-:-:S05]  /*796c0*/  NOP ;  /* 0x0000000000007918 */ /* 0x000fca0000000000 */
[----:B------:R0:W-:Y:S04]  /*796d0*/  STL.64 [R1+0xbb0], R16 ;  /* 0x000bb01001007387 */ /* 0x0001e80000100a00 */
[----:B------:R1:W-:Y:S04]  /*796e0*/  STL.64 [R1+0xbb8], R18 ;  /* 0x000bb81201007387 */ /* 0x0003e80000100a00 */
[----:B------:R-:W2:Y:S01]  /*796f0*/  LDL.LU R57, [R1+0x2c] ;  /* 0x00002c0001397983 */ /* 0x000ea20000300800 */
[C---:B---3--:R-:W-:Y:S03]  /*79700*/  HMMA.16816.F32 R12, R4.reuse, R42, R12 ;  /* 0x0000002a040c723c */ /* 0x048fe6000000180c */
[----:B----4-:R-:W-:Y:S03]  /*79710*/  STL.64 [R1+0x69c0], R58 ;  /* 0x0069c03a01007387 */ /* 0x010fe60000100a00 */
[C---:B------:R-:W-:Y:S01]  /*79720*/  HMMA.16816.F32 R8, R4.reuse, R40, R8 ;  /* 0x000000280408723c */ /* 0x040fe20000001808 */
[----:B--2---:R-:W-:Y:S04]  /*79730*/  STL.64 [R1+0x69b8], R56 ;  /* 0x0069b83801007387 */ /* 0x004fe80000100a00 */
[----:B------:R-:W2:Y:S04]  /*79740*/  LDL.LU.64 R24, [R1+0xa10] ;  /* 0x000a100001187983 */ /* 0x000ea80000300a00 */
[----:B------:R-:W2:Y:S08]  /*79750*/  LDL.LU.64 R26, [R1+0xa18] ;  /* 0x000a1800011a7983 */ /* 0x000eb00000300a00 */
[----:B------:R3:W-:Y:S04]  /*79760*/  STL.64 [R1+0xa60], R12 ;  /* 0x000a600c01007387 */ /* 0x0007e80000100a00 */
[----:B------:R4:W-:Y:S04]  /*79770*/  STL.64 [R1+0xa68], R14 ;  /* 0x000a680e01007387 */ /* 0x0009e80000100a00 */
[----:B------:R-:W2:Y:S04]  /*79780*/  LDL.LU R42, [R1+0x30] ;  /* 0x00003000012a7983 */ /* 0x000ea80000300800 */
[----:B------:R-:W2:Y:S04]  /*79790*/  LDL.LU R43, [R1+0x34] ;  /* 0x00003400012b7983 */ /* 0x000ea80000300800 */
[----:B------:R-:W2:Y:S04]  /*797a0*/  LDL.LU.64 R28, [R1+0x9f0] ;  /* 0x0009f000011c7983 */ /* 0x000ea80000300a00 */
[----:B------:R-:W2:Y:S04]  /*797b0*/  LDL.LU.64 R30, [R1+0x9f8] ;  /* 0x0009f800011e7983 */ /* 0x000ea80000300a00 */
[----:B------:R-:W2:Y:S04]  /*797c0*/  LDL.LU.64 R20, [R1+0x9d0] ;  /* 0x0009d00001147983 */ /* 0x000ea80000300a00 */
[----:B------:R-:W2:Y:S04]  /*797d0*/  LDL.LU.64 R22, [R1+0x9d8] ;  /* 0x0009d80001167983 */ /* 0x000ea80000300a00 */
[----:B------:R4:W-:Y:S04]  /*797e0*/  STL.64 [R1+0xa30], R8 ;  /* 0x000a300801007387 */ /* 0x0009e80000100a00 */
[----:B------:R4:W-:Y:S04]  /*797f0*/  STL.64 [R1+0xa38], R10 ;  /* 0x000a380a01007387 */ /* 0x0009e80000100a00 */
[----:B------:R-:W2:Y:S04]  /*79800*/  LDL.LU R40, [R1+0x38] ;  /* 0x0000380001287983 */ /* 0x000ea80000300800 */
[----:B------:R-:W2:Y:S04]  /*79810*/  LDL.LU R41, [R1+0x3c] ;  /* 0x00003c0001297983 */ /* 0x000ea80000300800 */
[----:B0-----:R-:W2:Y:S04]  /*79820*/  LDL.LU.64 R16, [R1+0x980] ;  /* 0x0009800001107983 */ /* 0x001ea80000300a00 */
[----:B-1----:R-:W2:Y:S04]  /*79830*/  LDL.LU.64 R18, [R1+0x988] ;  /* 0x0009880001127983 */ /* 0x002ea80000300a00 */
[----:B---3--:R-:W3:Y:S04]  /*79840*/  LDL.LU.64 R12, [R1+0x970] ;  /* 0x00097000010c7983 */ /* 0x008ee80000300a00 */
[----:B----4-:R-:W3:Y:S04]  /*79850*/  LDL.LU.64 R14, [R1+0x978] ;  /* 0x00097800010e7983 */ /* 0x010ee80000300a00 */
[----:B------:R-:W4:Y:S04]  /*79860*/  LDL.LU.64 R8, [R1+0x960] ;  /* 0x0009600001087983 */ /* 0x000f280000300a00 */
[----:B------:R-:W4:Y:S01]  /*79870*/  LDL.LU.64 R10, [R1+0x968] ;  /* 0x00096800010a7983 */ /* 0x000f220000300a00 */
[C---:B--2---:R-:W-:Y:S06]  /*79880*/  HMMA.16816.F32 R32, R4.reuse, R36, R24 ;  /* 0x000000240420723c */ /* 0x044fec0000001818 */
[C---:B------:R-:W-:Y:S01]  /*79890*/  HMMA.16816.F32 R28, R4.reuse, R38, R28 ;  /* 0x00000026041c723c */ /* 0x040fe2000000181c */
[----:B------:R-:W-:Y:S04]  /*798a0*/  STL.64 [R1+0x69d0], R42 ;  /* 0x0069d02a01007387 */ /* 0x000fe80000100a00 */
[----:B------:R-:W-:Y:S04]  /*798b0*/  STL.64 [R1+0x69c8], R40 ;  /* 0x0069c82801007387 */ /* 0x000fe80000100a00 */
[----:B------:R-:W2:Y:S08]  /*798c0*/  LDL.LU R26, [R1+0x40] ;  /* 0x00004000011a7983 */ /* 0x000eb00000300800 */
[----:B------:R-:W-:Y:S04]  /*798d0*/  STL.64 [R1+0xa10], R32 ;  /* 0x000a102001007387 */ /* 0x000fe80000100a00 */
[----:B------:R-:W-:Y:S04]  /*798e0*/  STL.64 [R1+0xa18], R34 ;  /* 0x000a182201007387 */ /* 0x000fe80000100a00 */
[----:B------:R-:W2:Y:S04]  /*798f0*/  LDL.LU R27, [R1+0x44] ;  /* 0x00004400011b7983 */ /* 0x000ea80000300800 */
[----:B------:R-:W2:Y:S04]  /*79900*/  LDL.LU R24, [R1+0x48] ;  /* 0x0000480001187983 */ /* 0x000ea80000300800 */
[----:B------:R-:W-:Y:S04]  /*79910*/  STL.64 [R1+0x9f0], R28 ;  /* 0x0009f01c01007387 */ /* 0x000fe80000100a00 */
[----:B------:R-:W-:Y:S04]  /*79920*/  STL.64 [R1+0x9f8], R30 ;  /* 0x0009f81e01007387 */ /* 0x000fe80000100a00 */
[----:B------:R-:W2:Y:S01]  /*79930*/  LDL.LU R25, [R1+0x4c] ;  /* 0x00004c0001197983 */ /* 0x000ea20000300800 */
[C---:B------:R-:W-:Y:S06]  /*79940*/  HMMA.16816.F32 R20, R4.reuse, R44, R20 ;  /* 0x0000002c0414723c */ /* 0x040fec0000001814 */
[C---:B------:R-:W-:Y:S06]  /*79950*/  HMMA.16816.F32 R16, R4.reuse, R46, R16 ;  /* 0x0000002e0410723c */ /* 0x040fec0000001810 */
[C---:B---3--:R-:W-:Y:S06]  /*79960*/  HMMA.16816.F32 R12, R4.reuse, R48, R12 ;  /* 0x00000030040c723c */ /* 0x048fec000000180c */
[C---:B----4-:R-:W-:Y:S01]  /*79970*/  HMMA.16816.F32 R8, R4.reuse, R50, R8 ;  /* 0x000000320408723c */ /* 0x050fe20000001808 */
[----:B--2---:R0:W-:Y:S04]  /*79980*/  STL.64 [R1+0x69e0], R26 ;  /* 0x0069e01a01007387 */ /* 0x0041e80000100a00 */
[----:B------:R1:W-:Y:S04]  /*79990*/  STL.64 [R1+0x69d8], R24 ;  /* 0x0069d81801007387 */ /* 0x0003e80000100a00 */
[----:B0-----:R-:W2:Y:S04]  /*799a0*/  LDL.LU R26, [R1+0x50] ;  /* 0x00005000011a7983 */ /* 0x001ea80000300800 */
[----:B------:R-:W-:Y:S04]  /*799b0*/  STL.64 [R1+0x9d0], R20 ;  /* 0x0009d01401007387 */ /* 0x000fe80000100a00 */
[----:B------:R-:W-:Y:S04]  /*799c0*/  STL.64 [R1+0x9d8], R22 ;  /* 0x0009d81601007387 */ /* 0x000fe80000100a00 */
[----:B------:R-:W2:Y:S04]  /*799d0*/  LDL.LU R27, [R1+0x54] ;  /* 0x00005400011b7983 */ /* 0x000ea80000300800 */
[----:B--2---:R0:W-:Y:S04]  /*799e0*/  STL.64 [R1+0x69f8], R26 ;  /* 0x0069f81a01007387 */ /* 0x0041e80000100a00 */
[----:B------:R-:W-:Y:S04]  /*799f0*/  STL.64 [R1+0x980], R16 ;  /* 0x0009801001007387 */ /* 0x000fe80000100a00 */
[----:B------:R-:W-:Y:S04]  /*79a00*/  STL.64 [R1+0x988], R18 ;  /* 0x0009881201007387 */ /* 0x000fe80000100a00 */
[----:B-1----:R-:W2:Y:S04]  /*79a10*/  LDL.LU R24, [R1+0x58] ;  /* 0x0000580001187983 */ /* 0x002ea80000300800 */
[----:B------:R-:W-:Y:S04]  /*79a20*/  STL.64 [R1+0x970], R12 ;  /* 0x0009700c01007387 */ /* 0x000fe80000100a00 */
[----:B------:R-:W-:Y:S04]  /*79a30*/  STL.64 [R1+0x978], R14 ;  /* 0x0009780e01007387 */ /* 0x000fe80000100a00 */
[----:B------:R-:W-:Y:S04]  /*79a40*/  STL.64 [R1+0x960], R8 ;  /* 0x0009600801007387 */ /* 0x000fe80000100a00 */
[----:B------:R1:W-:Y:S04]  /*79a50*/  STL.64 [R1+0x968], R10 ;  /* 0x0009680a01007387 */ /* 0x0003e80000100a00 */
[----:B------:R-:W2:Y:S04]  /*79a60*/  LDL.LU R25, [R1+0x5c] ;  /* 0x00005c0001197983 */ /* 0x000ea80000300800 */
[----:B0-----:R-:W3:Y:S04]  /*79a70*/  LDL.LU R26, [R1+0x60] ;  /* 0x00006000011a7983 */ /* 0x001ee80000300800 */
[----:B------:R-:W3:Y:S04]  /*79a80*/  LDL.LU R27, [R1+0x64] ;  /* 0x00006400011b7983 */ /* 0x000ee80000300800 */
[----:B-1----:R-:W4:Y:S04]  /*79a90*/  LDL.LU R10, [R1+0x68] ;  /* 0x00006800010a7983 */ /* 0x002f280000300800 */
[----:B------:R-:W4:Y:S04]  /*79aa0*/  LDL.LU R11, [R1+0x6c] ;  /* 0x00006c00010b7983 */ /* 0x000f280000300800 */
[----:B--2---:R0:W-:Y:S04]  /*79ab0*/  STL.64 [R1+0x6a10], R24 ;  /* 0x006a101801007387 */ /* 0x0041e80000100a00 */
[----:B---3--:R1:W-:Y:S04]  /*79ac0*/  STL.64 [R1+0x6a28], R26 ;  /* 0x006a281a01007387 */ /* 0x0083e80000100a00 */
[----:B0-----:R-:W4:Y:S04]  /*79ad0*/  LDL.LU.64 R24, [R1+0x940] ;  /* 0x0009400001187983 */ /* 0x001f280000300a00 */
[----:B-1----:R-:W4:Y:S04]  /*79ae0*/  LDL.LU.64 R26, [R1+0x948] ;  /* 0x00094800011a7983 */ /* 0x002f280000300a00 */
[----:B------:R-:W2:Y:S04]  /*79af0*/  LDL.LU.64 R40, [R1+0x8c0] ;  /* 0x0008c00001287983 */ /* 0x000ea80000300a00 */
[----:B------:R-:W3:Y:S04]  /*79b00*/  LDL.LU.64 R42, [R1+0x8c8] ;  /* 0x0008c800012a7983 */ /* 0x000ee80000300a00 */
[----:B---3--:R-:W-:Y:S04]  /*79b10*/  STL.64 [R1+0x69f0], R42 ;  /* 0x0069f02a01007387 */ /* 0x008fe80000100a00 */
[----:B--2---:R0:W-:Y:S04]  /*79b20*/  STL.64 [R1+0x69e8], R40 ;  /* 0x0069e82801007387 */ /* 0x0041e80000100a00 */
[----:B0-----:R-:W2:Y:S04]  /*79b30*/  LDL.LU.64 R40, [R1+0x8e0] ;  /* 0x0008e00001287983 */ /* 0x001ea80000300a00 */
[----:B------:R-:W3:Y:S04]  /*79b40*/  LDL.LU.64 R42, [R1+0x8e8] ;  /* 0x0008e800012a7983 */ /* 0x000ee80000300a00 */
[----:B---3--:R-:W-:Y:S04]  /*79b50*/  STL.64 [R1+0x6a08], R42 ;  /* 0x006a082a01007387 */ /* 0x008fe80000100a00 */
[----:B--2---:R0:W-:Y:S04]  /*79b60*/  STL.64 [R1+0x6a00], R40 ;  /* 0x006a002801007387 */ /* 0x0041e80000100a00 */
[----:B0-----:R-:W2:Y:S04]  /*79b70*/  LDL.LU.64 R40, [R1+0x900] ;  /* 0x0009000001287983 */ /* 0x001ea80000300a00 */
[----:B------:R-:W3:Y:S01]  /*79b80*/  LDL.LU.64 R42, [R1+0x908] ;  /* 0x00090800012a7983 */ /* 0x000ee20000300a00 */
[C---:B----4-:R-:W-:Y:S03]  /*79b90*/  HMMA.16816.F32 R8, R4.reuse, R10, R24 ;  /* 0x0000000a0408723c */ /* 0x050fe60000001818 */
        /* <DEDUP_REMOVED lines=24> */
[----:B------:R-:W2:Y:S04]  /*79d20*/  LDL.LU.64 R26, [R1+0x6a28] ;  /* 0x006a2800011a7983 */ /* 0x000ea80000300a00 */
[----:B------:R0:W-:Y:S04]  /*79d30*/  STL.64 [R1+0x940], R8 ;  /* 0x0009400801007387 */ /* 0x0001e80000100a00 */
[----:B------:R1:W-:Y:S04]  /*79d40*/  STL.64 [R1+0x948], R10 ;  /* 0x0009480a01007387 */ /* 0x0003e80000100a00 */
[----:B0-----:R-:W4:Y:S04]  /*79d50*/  LDL.LU.64 R8, [R1+0x760] ;  /* 0x0007600001087983 */ /* 0x001f280000300a00 */
[----:B-1----:R-:W4:Y:S01]  /*79d60*/  LDL.LU.64 R10, [R1+0x768] ;  /* 0x00076800010a7983 */ /* 0x002f220000300a00 */
[----:B--2---:R-:W-:Y:S03]  /*79d70*/  HMMA.16816.F32 R24, R4, R26, R40 ;  /* 0x0000001a0418723c */ /* 0x004fe60000001828 */
[----:B------:R-:W2:Y:S04]  /*79d80*/  LDL.LU.64 R42, [R1+0x6a20] ;  /* 0x006a2000012a7983 */ /* 0x000ea80000300a00 */
[----:B------:R-:W2:-:S15]  /*79d90*/  LDL.LU.64 R40, [R1+0x6a18] ;  /* 0x006a180001287983 */ /* 0x000e9e0000300a00 */
[----:B------:R-:W-:-:S01]  /*79da0*/  NOP ;  /* 0x0000000000007918 */ /* 0x000fc20000000000 */
[----:B------:R0:W-:Y:S04]  /*79db0*/  STL.64 [R1+0x920], R24 ;  /* 0x0009201801007387 */ /* 0x0001e80000100a00 */
[----:B------:R2:W-:Y:S04]  /*79dc0*/  STL.64 [R1+0x928], R26 ;  /* 0x0009281a01007387 */ /* 0x0005e80000100a00 */
[----:B0-----:R-:W2:Y:S02]  /*79dd0*/  LDL.LU.64 R24, [R1+0x6a10] ;  /* 0x006a100001187983 */ /* 0x001ea40000300a00 */
[----:B--2---:R-:W-:Y:S02]  /*79de0*/  HMMA.16816.F32 R24, R4, R24, R40 ;  /* 0x000000180418723c */ /* 0x004fe40000001828 */
[----:B------:R-:W2:Y:S04]  /*79df0*/  LDL.LU.64 R42, [R1+0x6a08] ;  /* 0x006a0800012a7983 */ /* 0x000ea80000300a00 */
[----:B------:R-:W2:-:S15]  /*79e00*/  LDL.LU.64 R40, [R1+0x6a00] ;  /* 0x006a000001287983 */ /* 0x000e9e0000300a00 */
[----:B------:R-:W-:-:S02]  /*79e10*/  NOP ;  /* 0x0000000000007918 */ /* 0x000fc40000000000 */
[----:B------:R-:W-:Y:S04]  /*79e20*/  STL.64 [R1+0x900], R24 ;  /* 0x0009001801007387 */ /* 0x000fe80000100a00 */
        /* <DEDUP_REMOVED lines=8> */
[----:B0-----:R-:W3:Y:S04]  /*79eb0*/  LDL.LU.64 R26, [R1+0x69e0] ;  /* 0x0069e000011a7983 */ /* 0x001ee80000300a00 */
[----:B------:R-:W2:Y:S02]  /*79ec0*/  LDL.LU.64 R24, [R1+0x69d8] ;  /* 0x0069d80001187983 */ /* 0x000ea40000300a00 */
[----:B--2---:R-:W-:-:S15]  /*79ed0*/  HMMA.16816.F32 R40, R4, R24, R40 ;  /* 0x000000180428723c */ /* 0x004fde0000001828 */
[----:B------:R-:W-:-:S08]  /*79ee0*/  NOP ;  /* 0x0000000000007918 */ /* 0x000fd00000000000 */
[----:B------:R-:W-:Y:S04]  /*79ef0*/  STL.64 [R1+0x8c0], R40 ;  /* 0x0008c02801007387 */ /* 0x000fe80000100a00 */
[----:B------:R0:W-:Y:S04]  /*79f00*/  STL.64 [R1+0x8c8], R42 ;  /* 0x0008c82a01007387 */ /* 0x0001e80000100a00 */
[----:B0-----:R-:W2:Y:S04]  /*79f10*/  LDL.LU.64 R42, [R1+0x69d0] ;  /* 0x0069d000012a7983 */ /* 0x001ea80000300a00 */
[----:B------:R-:W4:Y:S01]  /*79f20*/  LDL.LU.64 R40, [R1+0x69c8] ;  /* 0x0069c80001287983 */ /* 0x000f220000300a00 */
        /* <DEDUP_REMOVED lines=17> */
[C---:B------:R-:W-:Y:S06]  /*7a040*/  HMMA.16816.F32 R32, R4.reuse, R24, R32 ;  /* 0x000000180420723c */ /* 0x040fec0000001820 */
[C---:B------:R-:W-:Y:S01]  /*7a050*/  HMMA.16816.F32 R24, R4.reuse, R26, R28 ;  /* 0x0000001a0418723c */ /* 0x040fe2000000181c */
[----:B------:R-:W2:Y:S04]  /*7a060*/  LDL.LU.64 R38, [R1+0x6990] ;  /* 0x0069900001267983 */ /* 0x000ea80000300a00 */
[----:B------:R-:W3:Y:S01]  /*7a070*/  LDL.LU.64 R36, [R1+0x6988] ;  /* 0x0069880001247983 */ /* 0x000ee20000300a00 */
[C---:B------:R-:W-:Y:S03]  /*7a080*/  HMMA.16816.F32 R12, R4.reuse, R60, R12 ;  /* 0x0000003c040c723c */ /* 0x040fe6000000180c */
        /* <DEDUP_REMOVED lines=8> */
[----:B------:R-:W2:Y:S04]  /*7a110*/  LDL.LU.64 R50, [R1+0x6960] ;  /* 0x0069600001327983 */ /* 0x000ea80000300a00 */
[----:B------:R-:W3:Y:S04]  /*7a120*/  LDL.LU.64 R48, [R1+0x6958] ;  /* 0x0069580001307983 */ /* 0x000ee80000300a00 */
[----:B------:R-:W-:Y:S04]  /*7a130*/  STL.64 [R1+0x820], R56 ;  /* 0x0008203801007387 */ /* 0x000fe80000100a00 */
[----:B------:R0:W-:Y:S04]  /*7a140*/  STL.64 [R1+0x828], R58 ;  /* 0x0008283a01007387 */ /* 0x0001e80000100a00 */
[----:B0-----:R-:W2:Y:S04]  /*7a150*/  LDL.LU.64 R58, [R1+0x6950] ;  /* 0x00695000013a7983 */ /* 0x001ea80000300a00 */
[----:B------:R-:W3:Y:S04]  /*7a160*/  LDL.LU.64 R56, [R1+0x6948] ;  /* 0x0069480001387983 */ /* 0x000ee80000300a00 */
[----:B------:R-:W-:Y:S04]  /*7a170*/  STL.64 [R1+0x800], R32 ;  /* 0x0008002001007387 */ /* 0x000fe80000100a00 */
[----:B------:R-:W-:Y:S04]  /*7a180*/  STL.64 [R1+0x808], R34 ;  /* 0x0008082201007387 */ /* 0x000fe80000100a00 */
[----:B------:R-:W-:Y:S04]  /*7a190*/  STL.64 [R1+0x7e0], R24 ;  /* 0x0007e01801007387 */ /* 0x000fe80000100a00 */
[----:B------:R-:W-:Y:S01]  /*7a1a0*/  STL.64 [R1+0x7e8], R26 ;  /* 0x0007e81a01007387 */ /* 0x000fe20000100a00 */
[C---:B----4-:R-:W-:Y:S06]  /*7a1b0*/  HMMA.16816.F32 R20, R4.reuse, R52, R20 ;  /* 0x000000340414723c */ /* 0x050fec0000001814 */
[----:B------:R-:W-:-:S15]  /*7a1c0*/  HMMA.16816.F32 R16, R4, R54, R16 ;  /* 0x000000360410723c */ /* 0x000fde0000001810 */
[----:B------:R-:W-:-:S02]  /*7a1d0*/  NOP ;  /* 0x0000000000007918 */ /* 0x000fc40000000000 */
[----:B------:R-:W-:Y:S04]  /*7a1e0*/  STL.64 [R1+0x7c0], R20 ;  /* 0x0007c01401007387 */ /* 0x000fe80000100a00 */
[----:B------:R-:W-:Y:S04]  /*7a1f0*/  STL.64 [R1+0x7c8], R22 ;  /* 0x0007c81601007387 */ /* 0x000fe80000100a00 */
[----:B------:R-:W4:Y:S04]  /*7a200*/  LDL.LU R60, [R1+0x3c58] ;  /* 0x003c5800013c7983 */ /* 0x000f280000300800 */
[----:B------:R-:W-:Y:S04]  /*7a210*/  STL.64 [R1+0x7a0], R16 ;  /* 0x0007a01001007387 */ /* 0x000fe80000100a00 */
[----:B------:R-:W-:Y:S04]  /*7a220*/  STL.64 [R1+0x7a8], R18 ;  /* 0x0007a81201007387 */ /* 0x000fe80000100a00 */
[----:B------:R-:W4:Y:S04]  /*7a230*/  LDL.LU R61, [R1+0x3c54] ;  /* 0x003c5400013d7983 */ /* 0x000f280000300800 */
[----:B------:R-:W-:Y:S04]  /*7a240*/  STL.64 [R1+0x780], R12 ;  /* 0x0007800c01007387 */ /* 0x000fe80000100a00 */
[----:B------:R-:W-:Y:S04]  /*7a250*/  STL.64 [R1+0x788], R14 ;  /* 0x0007880e01007387 */ /* 0x000fe80000100a00 */
[----:B------:R-:W3:Y:S04]  /*7a260*/  LDL.LU.64 R52, [R1+0x740] ;  /* 0x0007400001347983 */ /* 0x000ee80000300a00 */
[----:B------:R-:W3:Y:S01]  /*7a270*/  LDL.LU.64 R54, [R1+0x748] ;  /* 0x0007480001367983 */ /* 0x000ee20000300a00 */
        /* <DEDUP_REMOVED lines=18> */
[----:B------:R-:W2:Y:S04]  /*7a3a0*/  LDL.LU R58, [R1+0x3c50] ;  /* 0x003c5000013a7983 */ /* 0x000ea80000300800 */
[----:B------:R-:W2:Y:S01]  /*7a3b0*/  LDL.LU R59, [R1+0x3c4c] ;  /* 0x003c4c00013b7983 */ /* 0x000ea20000300800 */
[----:B---3--:R-:W-:-:S15]  /*7a3c0*/  HMMA.16816.F32 R52, R4, R56, R52 ;  /* 0x000000380434723c */ /* 0x008fde0000001834 */
[----:B------:R-:W-:-:S08]  /*7a3d0*/  NOP ;  /* 0x0000000000007918 */ /* 0x000fd00000000000 */
[----:B------:R-:W-:Y:S04]  /*7a3e0*/  STL.64 [R1+0x740], R52 ;  /* 0x0007403401007387 */ /* 0x000fe80000100a00 */
[----:B------:R0:W-:Y:S04]  /*7a3f0*/  STL.64 [R1+0x748], R54 ;  /* 0x0007483601007387 */ /* 0x0001e80000100a00 */
[----:B0-----:R-:W3:Y:S04]  /*7a400*/  LDL.LU.64 R54, [R1+0x6940] ;  /* 0x0069400001367983 */ /* 0x001ee80000300a00 */
[----:B------:R-:W4:Y:S04]  /*7a410*/  LDL.LU.64 R52, [R1+0x6938] ;  /* 0x0069380001347983 */ /* 0x000f280000300a00 */
[----:B------:R-:W3:Y:S04]  /*7a420*/  LDL.LU R56, [R1+0x3c48] ;  /* 0x003c480001387983 */ /* 0x000ee80000300800 */
[----:B------:R-:W3:Y:S04]  /*7a430*/  LDL.LU R57, [R1+0x3c44] ;  /* 0x003c440001397983 */ /* 0x000ee80000300800 */
[----:B--2---:R-:W-:Y:S04]  /*7a440*/  STL.64 [R1+0x6930], R58 ;  /* 0x0069303a01007387 */ /* 0x004fe80000100a00 */
[----:B---3--:R0:W-:Y:S02]  /*7a450*/  STL.64 [R1+0x6928], R56 ;  /* 0x0069283801007387 */ /* 0x0081e40000100a00 */
[C---:B0-----:R-:W-:Y:S02]  /*7a460*/  HMMA.16816.F32 R56, R4.reuse, R54, R8 ;  /* 0x000000360438723c */ /* 0x041fe40000001808 */
[----:B------:R-:W2:Y:S04]  /*7a470*/  LDL.LU.64 R8, [R1+0x640] ;  /* 0x0006400001087983 */ /* 0x000ea80000300a00 */
[----:B------:R-:W2:Y:S01]  /*7a480*/  LDL.LU.64 R10, [R1+0x648] ;  /* 0x00064800010a7983 */ /* 0x000ea20000300a00 */
[C---:B----4-:R-:W-:Y:S06]  /*7a490*/  HMMA.16816.F32 R32, R4.reuse, R52, R32 ;  /* 0x000000340420723c */ /* 0x050fec0000001820 */
[C---:B------:R-:W-:Y:S06]  /*7a4a0*/  HMMA.16816.F32 R28, R4.reuse, R50, R28 ;  /* 0x00000032041c723c */ /* 0x040fec000000181c */
[C---:B------:R-:W-:Y:S06]  /*7a4b0*/  HMMA.16816.F32 R24, R4.reuse, R48, R24 ;  /* 0x000000300418723c */ /* 0x040fec0000001818 */
[C---:B------:R-:W-:Y:S06]  /*7a4c0*/  HMMA.16816.F32 R20, R4.reuse, R46, R20 ;  /* 0x0000002e0414723c */ /* 0x040fec0000001814 */
[C---:B------:R-:W-:Y:S06]  /*7a4d0*/  HMMA.16816.F32 R16, R4.reuse, R44, R16 ;  /* 0x0000002c0410723c */ /* 0x040fec0000001810 */
[C---:B------:R-:W-:Y:S01]  /*7a4e0*/  HMMA.16816.F32 R12, R4.reuse, R42, R12 ;  /* 0x0000002a040c723c */ /* 0x040fe2000000180c */
[----:B------:R0:W-:Y:S04]  /*7a4f0*/  STL.64 [R1+0x720], R56 ;  /* 0x0007203801007387 */ /* 0x0001e80000100a00 */
[----:B------:R1:W-:Y:S04]  /*7a500*/  STL.64 [R1+0x728], R58 ;  /* 0x0007283a01007387 */ /* 0x0003e80000100a00 */
[----:B------:R-:W3:Y:S04]  /*7a510*/  LDL.LU R54, [R1+0x3c40] ;  /* 0x003c400001367983 */ /* 0x000ee80000300800 */
[----:B------:R-:W3:Y:S04]  /*7a520*/  LDL.LU R55, [R1+0x3c3c] ;  /* 0x003c3c0001377983 */ /* 0x000ee80000300800 */
        /* <DEDUP_REMOVED lines=8> */
[----:B0-----:R-:W3:Y:S04]  /*7a5b0*/  LDL.LU.64 R56, [R1+0x620] ;  /* 0x0006200001387983 */ /* 0x001ee80000300a00 */
[----:B------:R-:W-:Y:S04]  /*7a5c0*/  STL.64 [R1+0x680], R16 ;  /* 0x0006801001007387 */ /* 0x000fe80000100a00 */
[----:B------:R-:W-:Y:S04]  /*7a5d0*/  STL.64 [R1+0x688], R18 ;  /* 0x0006881201007387 */ /* 0x000fe80000100a00 */
[----:B-1----:R-:W3:Y:S04]  /*7a5e0*/  LDL.LU.64 R58, [R1+0x628] ;  /* 0x00062800013a7983 */ /* 0x002ee80000300a00 */
[----:B------:R-:W-:Y:S04]  /*7a5f0*/  STL.64 [R1+0x660], R12 ;  /* 0x0006600c01007387 */ /* 0x000fe80000100a00 */
[----:B------:R2:W-:Y:S04]  /*7a600*/  STL.64 [R1+0x668], R14 ;  /* 0x0006680e01007387 */ /* 0x0005e80000100a00 */
[----:B----4-:R-:W4:Y:S04]  /*7a610*/  LDL.LU.64 R28, [R1+0x600] ;  /* 0x00060000011c7983 */ /* 0x010f280000300a00 */
[----:B------:R-:W4:Y:S04]  /*7a620*/  LDL.LU.64 R30, [R1+0x608] ;  /* 0x00060800011e7983 */ /* 0x000f280000300a00 */
[----:B------:R-:W4:Y:S04]  /*7a630*/  LDL.LU.64 R48, [R1+0x300] ;  /* 0x0003000001307983 */ /* 0x000f280000300a00 */
[----:B------:R-:W4:Y:S04]  /*7a640*/  LDL.LU.64 R50, [R1+0x308] ;  /* 0x0003080001327983 */ /* 0x000f280000300a00 */
[----:B------:R-:W4:Y:S04]  /*7a650*/  LDL.LU.64 R44, [R1+0x2d0] ;  /* 0x0002d000012c7983 */ /* 0x000f280000300a00 */
[----:B------:R-:W4:Y:S01]  /*7a660*/  LDL.LU.64 R46, [R1+0x2d8] ;  /* 0x0002d800012e7983 */ /* 0x000f220000300a00 */
[----:B--2---:R-:W-:Y:S03]  /*7a670*/  HMMA.16816.F32 R12, R4, R40, R8 ;  /* 0x00000028040c723c */ /* 0x004fe60000001808 */
[----:B------:R-:W2:Y:S04]  /*7a680*/  LDL.LU.64 R8, [R1+0x5e0] ;  /* 0x0005e00001087983 */ /* 0x000ea80000300a00 */
[----:B------:R-:W2:-:S15]  /*7a690*/  LDL.LU.64 R10, [R1+0x5e8] ;  /* 0x0005e800010a7983 */ /* 0x000e9e0000300a00 */
[----:B------:R-:W-:-:S01]  /*7a6a0*/  NOP ;  /* 0x0000000000007918 */ /* 0x000fc20000000000 */
[----:B------:R0:W-:Y:S04]  /*7a6b0*/  STL.64 [R1+0x640], R12 ;  /* 0x0006400c01007387 */ /* 0x0001e80000100a00 */
[----:B------:R1:W-:Y:S04]  /*7a6c0*/  STL.64 [R1+0x648], R14 ;  /* 0x0006480e01007387 */ /* 0x0003e80000100a00 */
[----:B------:R-:W2:Y:S04]  /*7a6d0*/  LDL.LU.64 R32, [R1+0x5c0] ;  /* 0x0005c00001207983 */ /* 0x000ea80000300a00 */
[----:B------:R-:W2:Y:S04]  /*7a6e0*/  LDL.LU.64 R34, [R1+0x5c8] ;  /* 0x0005c80001227983 */ /* 0x000ea80000300a00 */
[----:B0-----:R-:W2:Y:S01]  /*7a6f0*/  LDL.LU.64 R12, [R1+0x5a0] ;  /* 0x0005a000010c7983 */ /* 0x001ea20000300a00 */
[C---:B---3--:R-:W-:Y:S06]  /*7a700*/  HMMA.16816.F32 R56, R4.reuse, R38, R56 ;  /* 0x000000260438723c */ /* 0x048fec0000001838 */
[C---:B----4-:R-:W-:Y:S01]  /*7a710*/  HMMA.16816.F32 R28, R4.reuse, R36, R28 ;  /* 0x00000024041c723c */ /* 0x050fe2000000181c */
[----:B-1----:R-:W3:Y:S04]  /*7a720*/  LDL.LU.64 R14, [R1+0x5a8] ;  /* 0x0005a800010e7983 */ /* 0x002ee80000300a00 */
        /* <DEDUP_REMOVED lines=8> */
[----:B------:R-:W-:Y:S04]  /*7a7b0*/  STL.64 [R1+0x620], R56 ;  /* 0x0006203801007387 */ /* 0x000fe80000100a00 */
[----:B------:R0:W-:Y:S04]  /*7a7c0*/  STL.64 [R1+0x628], R58 ;  /* 0x0006283a01007387 */ /* 0x0001e80000100a00 */
[----:B0-----:R-:W4:Y:S04]  /*7a7d0*/  LDL.LU.64 R58, [R1+0x6930] ;  /* 0x00693000013a7983 */ /* 0x001f280000300a00 */
[----:B------:R-:W4:Y:S04]  /*7a7e0*/  LDL.LU.64 R56, [R1+0x6928] ;  /* 0x0069280001387983 */ /* 0x000f280000300a00 */
[----:B------:R-:W4:Y:S04]  /*7a7f0*/  LDL.LU.64 R36, [R1+0x460] ;  /* 0x0004600001247983 */ /* 0x000f280000300a00 */
[----:B------:R-:W4:Y:S04]  /*7a800*/  LDL.LU.64 R38, [R1+0x468] ;  /* 0x0004680001267983 */ /* 0x000f280000300a00 */
        /* <DEDUP_REMOVED lines=8> */
[----:B0-----:R-:W3:Y:S04]  /*7a890*/  LDL.LU.64 R10, [R1+0x6920] ;  /* 0x00692000010a7983 */ /* 0x001ee80000300a00 */
[----:B------:R-:W2:Y:S02]  /*7a8a0*/  LDL.LU.64 R8, [R1+0x6918] ;  /* 0x0069180001087983 */ /* 0x000ea40000300a00 */
[C---:B--2---:R-:W-:Y:S06]  /*7a8b0*/  HMMA.16816.F32 R32, R4.reuse, R8, R32 ;  /* 0x000000080420723c */ /* 0x044fec0000001820 */
[----:B---3--:R-:W-:-:S15]  /*7a8c0*/  HMMA.16816.F32 R8, R4, R10, R12 ;  /* 0x0000000a0408723c */ /* 0x008fde000000180c */
[----:B------:R-:W-:-:S02]  /*7a8d0*/  NOP ;  /* 0x0000000000007918 */ /* 0x000fc40000000000 */
[----:B------:R-:W-:Y:S04]  /*7a8e0*/  STL.64 [R1+0x5c0], R32 ;  /* 0x0005c02001007387 */ /* 0x000fe80000100a00 */
[----:B------:R0:W-:Y:S04]  /*7a8f0*/  STL.64 [R1+0x5c8], R34 ;  /* 0x0005c82201007387 */ /* 0x0001e80000100a00 */
[----:B0-----:R-:W2:Y:S04]  /*7a900*/  LDL.LU.64 R34, [R1+0x6910] ;  /* 0x0069100001227983 */ /* 0x001ea80000300a00 */
[----:B------:R-:W3:Y:S04]  /*7a910*/  LDL.LU.64 R32, [R1+0x6908] ;  /* 0x0069080001207983 */ /* 0x000ee80000300a00 */
[----:B------:R-:W2:Y:S04]  /*7a920*/  LDL.LU.64 R14, [R1+0x6900] ;  /* 0x00690000010e7983 */ /* 0x000ea80000300a00 */
[----:B------:R-:W4:Y:S04]  /*7a930*/  LDL.LU.64 R12, [R1+0x68f8] ;  /* 0x0068f800010c7983 */ /* 0x000f280000300a00 */
[----:B------:R0:W-:Y:S04]  /*7a940*/  STL.64 [R1+0x5a0], R8 ;  /* 0x0005a00801007387 */ /* 0x0001e80000100a00 */
[----:B------:R1:W-:Y:S04]  /*7a950*/  STL.64 [R1+0x5a8], R10 ;  /* 0x0005a80a01007387 */ /* 0x0003e80000100a00 */
[----:B0-----:R-:W3:Y:S04]  /*7a960*/  LDL.LU.64 R8, [R1+0x480] ;  /* 0x0004800001087983 */ /* 0x001ee80000300a00 */
[----:B-1----:R-:W3:Y:S01]  /*7a970*/  LDL.LU.64 R10, [R1+0x488] ;  /* 0x00048800010a7983 */ /* 0x002ee20000300a00 */
[C---:B----4-:R-:W-:Y:S06]  /*7a980*/  HMMA.16816.F32 R24, R4.reuse, R12, R24 ;  /* 0x0000000c0418723c */ /* 0x050fec0000001818 */
[----:B--2---:R-:W-:-:S15]  /*7a990*/  HMMA.16816.F32 R12, R4, R14, R16 ;  /* 0x0000000e040c723c */ /* 0x004fde0000001810 */
[----:B------:R-:W-:-:S02]  /*7a9a0*/  NOP ;  /* 0x0000000000007918 */ /* 0x000fc40000000000 */
[----:B------:R-:W-:Y:S04]  /*7a9b0*/  STL.64 [R1+0x580], R24 ;  /* 0x0005801801007387 */ /* 0x000fe80000100a00 */
[----:B------:R0:W-:Y:S04]  /*7a9c0*/  STL.64 [R1+0x588], R26 ;  /* 0x0005881a01007387 */ /* 0x0001e80000100a00 */
[----:B0-----:R-:W2:Y:S04]  /*7a9d0*/  LDL.LU.64 R26, [R1+0x68f0] ;  /* 0x0068f000011a7983 */ /* 0x001ea80000300a00 */
[----:B------:R-:W4:Y:S04]  /*7a9e0*/  LDL.LU.64 R24, [R1+0x68e8] ;  /* 0x0068e80001187983 */ /* 0x000f280000300a00 */
[----:B------:R-:W3:Y:S04]  /*7a9f0*/  LDL.LU.64 R18, [R1+0x68e0] ;  /* 0x0068e00001127983 */ /* 0x000ee80000300a00 */
[----:B------:R-:W2:Y:S04]  /*7aa00*/  LDL.LU.64 R16, [R1+0x68d8] ;  /* 0x0068d80001107983 */ /* 0x000ea80000300a00 */
[----:B------:R0:W-:Y:S04]  /*7aa10*/  STL.64 [R1+0x560], R12 ;  /* 0x0005600c01007387 */ /* 0x0001e80000100a00 */
[----:B------:R1:W-:Y:S04]  /*7aa20*/  STL.64 [R1+0x568], R14 ;  /* 0x0005680e01007387 */ /* 0x0003e80000100a00 */
[----:B0-----:R-:W3:Y:S04]  /*7aa30*/  LDL.LU.64 R12, [R1+0x4a0] ;  /* 0x0004a000010c7983 */ /* 0x001ee80000300a00 */
[----:B-1----:R-:W3:Y:S01]  /*7aa40*/  LDL.LU.64 R14, [R1+0x4a8] ;  /* 0x0004a800010e7983 */ /* 0x002ee20000300a00 */
[----:B--2---:R-:W-:-:S15]  /*7aa50*/  HMMA.16816.F32 R20, R4, R16, R20 ;  /* 0x000000100414723c */ /* 0x004fde0000001814 */
[----:B------:R-:W-:-:S08]  /*7aa60*/  NOP ;  /* 0x0000000000007918 */ /* 0x000fd00000000000 */
[----:B------:R-:W-:Y:S04]  /*7aa70*/  STL.64 [R1+0x4c0], R20 ;  /* 0x0004c01401007387 */ /* 0x000fe80000100a00 */
[----:B------:R0:W-:Y:S04]  /*7aa80*/  STL.64 [R1+0x4c8], R22 ;  /* 0x0004c81601007387 */ /* 0x0001e80000100a00 */
[----:B0-----:R-:W2:Y:S04]  /*7aa90*/  LDL.LU.64 R22, [R1+0x68d0] ;  /* 0x0068d00001167983 */ /* 0x001ea80000300a00 */
[----:B------:R-:W2:Y:S01]  /*7aaa0*/  LDL.LU.64 R20, [R1+0x68c8] ;  /* 0x0068c80001147983 */ /* 0x000ea20000300a00 */
[----:B---3--:R-:W-:-:S15]  /*7aab0*/  HMMA.16816.F32 R16, R4, R18, R12 ;  /* 0x000000120410723c */ /* 0x008fde000000180c */
[----:B------:R-:W-:-:S08]  /*7aac0*/  NOP ;  /* 0x0000000000007918 */ /* 0x000fd00000000000 */
[----:B------:R-:W-:Y:S04]  /*7aad0*/  STL.64 [R1+0x4a0], R16 ;  /* 0x0004a01001007387 */ /* 0x000fe80000100a00 */
[----:B------:R4:W-:Y:S02]  /*7aae0*/  STL.64 [R1+0x4a8], R18 ;  /* 0x0004a81201007387 */ /* 0x0009e40000100a00 */
[----:B----4-:R-:W-:Y:S01]  /*7aaf0*/  HMMA.16816.F32 R16, R4, R24, R40 ;  /* 0x000000180410723c */ /* 0x010fe20000001828 */
[----:B------:R-:W-:Y:S02]  /*7ab00*/  IMAD R2, R59, 0x100, R58 ;  /* 0x000001003b027824 */ /* 0x000fe400078e023a */
[----:B------:R-:W-:-:S03]  /*7ab10*/  IMAD R3, R61, 0x100, R60 ;  /* 0x000001003d037824 */ /* 0x000fc600078e023c */
[C---:B--2---:R-:W-:Y:S06]  /*7ab20*/  HMMA.16816.F32 R12, R4.reuse, R20, R8 ;  /* 0x00000014040c723c */ /* 0x044fec0000001808 */
[----:B------:R-:W-:-:S15]  /*7ab30*/  HMMA.16816.F32 R8, R4, R22, R36 ;  /* 0x000000160408723c */ /* 0x000fde0000001824 */
[----:B------:R-:W-:-:S02]  /*7ab40*/  NOP ;  /* 0x0000000000007918 */ /* 0x000fc40000000000 */
[----:B------:R-:W-:Y:S04]  /*7ab50*/  STL.64 [R1+0x480], R12 ;  /* 0x0004800c01007387 */ /* 0x000fe80000100a00 */
[----:B------:R0:W-:Y:S04]  /*7ab60*/  STL.64 [R1+0x488], R14 ;  /* 0x0004880e01007387 */ /* 0x0001e80000100a00 */
[----:B------:R-:W-:Y:S04]  /*7ab70*/  STL.64 [R1+0x460], R8 ;  /* 0x0004600801007387 */ /* 0x000fe80000100a00 */
[----:B------:R1:W-:Y:S01]  /*7ab80*/  STL.64 [R1+0x468], R10 ;  /* 0x0004680a01007387 */ /* 0x0003e20000100a00 */
[C---:B0-----:R-:W-:Y:S06]  /*7ab90*/  HMMA.16816.F32 R12, R4.reuse, R26, R48 ;  /* 0x0000001a040c723c */ /* 0x041fec0000001830 */
[----:B-1----:R-:W-:Y:S01]  /*7aba0*/  HMMA.16816.F32 R8, R4, R32, R44 ;  /* 0x000000200408723c */ /* 0x002fe2000000182c */
[----:B------:R-:W-:Y:S04]  /*7abb0*/  STL.64 [R1+0x440], R16 ;  /* 0x0004401001007387 */ /* 0x000fe80000100a00 */
[----:B------:R-:W-:-:S12]  /*7abc0*/  STL.64 [R1+0x448], R18 ;  /* 0x0004481201007387 */ /* 0x000fd80000100a00 */
[----:B------:R-:W-:Y:S04]  /*7abd0*/  STL.64 [R1+0x300], R12 ;  /* 0x0003000c01007387 */ /* 0x000fe80000100a00 */
[----:B------:R-:W-:Y:S04]  /*7abe0*/  STL.64 [R1+0x308], R14 ;  /* 0x0003080e01007387 */ /* 0x000fe80000100a00 */
[----:B------:R-:W-:Y:S04]  /*7abf0*/  STL.64 [R1+0x2d0], R8 ;  /* 0x0002d00801007387 */ /* 0x000fe80000100a00 */
[----:B------:R0:W-:Y:S02]  /*7ac00*/  STL.64 [R1+0x2d8], R10 ;  /* 0x0002d80a01007387 */ /* 0x0001e40000100a00 */
[----:B0-----:R-:W-:Y:S01]  /*7ac10*/  HMMA.16816.F32 R8, R4, R34, R28 ;  /* 0x000000220408723c */ /* 0x001fe2000000181c */
[----:B------:R-:W-:-:S02]  /*7ac20*/  IMAD R33, R57, 0x100, R56 ;  /* 0x0000010039217824 */ /* 0x000fc400078e0238 */
[----:B------:R-:W2:Y:S01]  /*7ac30*/  LDL.LU R56, [R1+0x3a0] ;  /* 0x0003a00001387983 */ /* 0x000ea20000300800 */
[----:B------:R-:W-:-:S15]  /*7ac40*/  IMAD R32, R55, 0x100, R54 ;  /* 0x0000010037207824 */ /* 0x000fde00078e0236 */
[----:B------:R-:W-:-:S04]  /*7ac50*/  NOP ;  /* 0x0000000000007918 */ /* 0x000fc80000000000 */
[----:B------:R-:W-:Y:S04]  /*7ac60*/  STL.64 [R1+0x2b0], R8 ;  /* 0x0002b00801007387 */ /* 0x000fe80000100a00 */
[----:B------:R0:W-:Y:S04]  /*7ac70*/  STL.64 [R1+0x2b8], R10 ;  /* 0x0002b80a01007387 */ /* 0x0001e80000100a00 */
[----:B------:R-:W2:Y:S04]  /*7ac80*/  LDL.LU R57, [R1+0x3a4] ;  /* 0x0003a40001397983 */ /* 0x000ea80000300800 */
[----:B------:R-:W2:Y:S04]  /*7ac90*/  LDL.LU R58, [R1+0x3a8] ;  /* 0x0003a800013a7983 */ /* 0x000ea80000300800 */
[----:B------:R-:W2:Y:S04]  /*7aca0*/  LDL.LU R59, [R1+0x3ac] ;  /* 0x0003ac00013b7983 */ /* 0x000ea80000300800 */
[----:B------:R-:W3:Y:S04]  /*7acb0*/  LDL.LU R60, [R1+0x188] ;  /* 0x00018800013c7983 */ /* 0x000ee80000300800 */
[----:B------:R-:W4:Y:S04]  /*7acc0*/  LDL.LU R52, [R1+0x370] ;  /* 0x0003700001347983 */ /* 0x000f280000300800 */
[----:B------:R-:W4:Y:S04]  /*7acd0*/  LDL.LU R53, [R1+0x374] ;  /* 0x0003740001357983 */ /* 0x000f280000300800 */
[----:B------:R-:W4:Y:S04]  /*7ace0*/  LDL.LU R54, [R1+0x378] ;  /* 0x0003780001367983 */ /* 0x000f280000300800 */
[----:B------:R-:W4:Y:S04]  /*7acf0*/  LDL.LU R55, [R1+0x37c] ;  /* 0x00037c0001377983 */ /* 0x000f280000300800 */
[----:B------:R-:W2:Y:S04]  /*7ad00*/  LDL.LU R36, [R1+0x320] ;  /* 0x0003200001247983 */ /* 0x000ea80000300800 */
[----:B------:R-:W2:Y:S04]  /*7ad10*/  LDL.LU R37, [R1+0x324] ;  /* 0x0003240001257983 */ /* 0x000ea80000300800 */
[----:B------:R-:W2:Y:S04]  /*7ad20*/  LDL.LU R38, [R1+0x328] ;  /* 0x0003280001267983 */ /* 0x000ea80000300800 */
[----:B------:R-:W2:Y:S04]  /*7ad30*/  LDL.LU R39, [R1+0x32c] ;  /* 0x00032c0001277983 */ /* 0x000ea80000300800 */
[----:B------:R-:W3:Y:S04]  /*7ad40*/  LDL.LU R18, [R1+0x128] ;  /* 0x0001280001127983 */ /* 0x000ee80000300800 */
[----:B0-----:R-:W4:Y:S04]  /*7ad50*/  LDL.LU R10, [R1+0x160] ;  /* 0x00016000010a7983 */ /* 0x001f280000300800 */
[----:B------:R-:W2:Y:S04]  /*7ad60*/  LDL.LU R11, [R1+0x164] ;  /* 0x00016400010b7983 */ /* 0x000ea80000300800 */
[----:B------:R-:W3:Y:S04]  /*7ad70*/  LDL.LU.64 R20, [R1+0x2a0] ;  /* 0x0002a00001147983 */ /* 0x000ee80000300a00 */
[----:B------:R-:W3:Y:S04]  /*7ad80*/  LDL.LU.64 R22, [R1+0x2a8] ;  /* 0x0002a80001167983 */ /* 0x000ee80000300a00 */
        /* <DEDUP_REMOVED lines=8> */
[----:B------:R-:W-:-:S03]  /*7ae10*/  IMAD.MOV.U32 R19, RZ, RZ, R0 ;  /* 0x000000ffff137224 */ /* 0x000fc600078e0000 */
        /* <DEDUP_REMOVED lines=17> */
[----:B------:R-:W-:-:S02]  /*7af30*/  F2FP.F16.E4M3.UNPACK_B R32, R32 ;  /* 0x00000020ff20723e */ /* 0x000fc400020006ff */
[----:B------:R-:W-:Y:S02]  /*7af40*/  F2FP.F16.E4M3.UNPACK_B R33, R33 ;  /* 0x00000021ff21723e */ /* 0x000fe400020006ff */
[----:B------:R-:W-:Y:S02]  /*7af50*/  F2FP.F16.E4M3.UNPACK_B R34, R2 ;  /* 0x00000002ff22723e */ /* 0x000fe400020006ff */
[----:B------:R-:W-:Y:S01]  /*7af60*/  F2FP.F16.E4M3.UNPACK_B R35, R3 ;  /* 0x00000003ff23723e */ /* 0x000fe200020006ff */
[----:B---3--:R-:W-:Y:S01]  /*7af70*/  HMMA.16816.F32 R4, R4, R18, R20 ;  /* 0x000000120404723c */ /* 0x008fe20000001814 */
[----:B----4-:R-:W-:Y:S02]  /*7af80*/  F2FP.F16.E4M3.UNPACK_B R10, R10.H1 ;  /* 0x0000000aff0a723e */ /* 0x010fe400030006ff */
[----:B--2---:R-:W-:-:S03]  /*7af90*/  F2FP.F16.E4M3.UNPACK_B R11, R11.H1 ;  /* 0x0000000bff0b723e */ /* 0x004fc600030006ff */
[----:B------:R-:W-:-:S15]  /*7afa0*/  STL [R1+0x130], R10 ;  /* 0x0001300a01007387 */ /* 0x000fde0000100800 */
[----:B------:R-:W-:-:S02]  /*7afb0*/  NOP ;  /* 0x0000000000007918 */ /* 0x000fc40000000000 */
[----:B------:R-:W-:Y:S04]  /*7afc0*/  STL.64 [R1+0x2a0], R4 ;  /* 0x0002a00401007387 */ /* 0x000fe80000100a00 */
[----:B------:R0:W-:Y:S02]  /*7afd0*/  STL.64 [R1+0x2a8], R6 ;  /* 0x0002a80601007387 */ /* 0x0001e40000100a00 */
[----:B0-----:R-:W-:Y:S01]  /*7afe0*/  HMMA.16816.F32 R4, R32, R10, R12 ;  /* 0x0000000a2004723c */ /* 0x001fe2000000180c */
[----:B------:R-:W-:Y:S02]  /*7aff0*/  F2FP.F16.E4M3.UNPACK_B R2, R17.H1 ;  /* 0x00000011ff02723e */ /* 0x000fe400030006ff */
[----:B------:R-:W-:-:S03]  /*7b000*/  F2FP.F16.E4M3.UNPACK_B R3, R8.H1 ;  /* 0x00000008ff03723e */ /* 0x000fc600030006ff */
[----:B------:R-:W-:Y:S01]  /*7b010*/  STL [R1+0x134], R11 ;  /* 0x0001340b01007387 */ /* 0x000fe20000100800 */
[----:B------:R-:W-:Y:S02]  /*7b020*/  IMAD.MOV.U32 R23, RZ, RZ, R10 ;  /* 0x000000ffff177224 */ /* 0x000fe400078e000a */
[----:B------:R-:W-:-:S14]  /*7b030*/  IMAD.MOV.U32 R22, RZ, RZ, R11 ;  /* 0x000000ffff167224 */ /* 0x000fdc00078e000b */
[----:B------:R0:W-:Y:S02]  /*7b040*/  STL.64 [R1+0x2f0], R4 ;  /* 0x0002f00401007387 */ /* 0x0001e40000100a00 */
[----:B0-----:R-:W-:Y:S02]  /*7b050*/  F2FP.F16.E4M3.UNPACK_B R4, R9.H1 ;  /* 0x00000009ff04723e */ /* 0x001fe400030006ff */
[C---:B------:R-:W-:Y:S01]  /*7b060*/  HMMA.16816.F32 R8, R32.reuse, R2, R36 ;  /* 0x000000022008723c */ /* 0x040fe20000001824 */
[----:B------:R-:W-:Y:S01]  /*7b070*/  F2FP.F16.E4M3.UNPACK_B R5, R44.H1 ;  /* 0x0000002cff05723e */ /* 0x000fe200030006ff */
[----:B------:R-:W-:Y:S04]  /*7b080*/  STL.64 [R1+0x2f8], R6 ;  /* 0x0002f80601007387 */ /* 0x000fe80000100a00 */
[----:B------:R-:W-:Y:S04]  /*7b090*/  STL.64 [R1+0x120], R2 ;  /* 0x0001200201007387 */ /* 0x000fe80000100a00 */
[----:B------:R-:W-:Y:S04]  /*7b0a0*/  STL.64 [R1+0x6880], R22 ;  /* 0x0068801601007387 */ /* 0x000fe80000100a00 */
[----:B------:R-:W-:Y:S09]  /*7b0b0*/  STL [R1+0x118], R4 ;  /* 0x0001180401007387 */ /* 0x000ff20000100800 */
[----:B------:R-:W-:Y:S04]  /*7b0c0*/  STL.64 [R1+0x320], R8 ;  /* 0x0003200801007387 */ /* 0x000fe80000100a00 */
[----:B------:R0:W-:Y:S02]  /*7b0d0*/  STL.64 [R1+0x328], R10 ;  /* 0x0003280a01007387 */ /* 0x0001e40000100a00 */
[----:B0-----:R-:W-:Y:S01]  /*7b0e0*/  HMMA.16816.F32 R8, R32, R4, R40 ;  /* 0x000000042008723c */ /* 0x001fe20000001828 */
[----:B------:R-:W-:-:S02]  /*7b0f0*/  F2FP.F16.E4M3.UNPACK_B R2, R45.H1 ;  /* 0x0000002dff02723e */ /* 0x000fc400030006ff */
[----:B------:R-:W-:-:S03]  /*7b100*/  F2FP.F16.E4M3.UNPACK_B R3, R0.H1 ;  /* 0x00000000ff03723e */ /* 0x000fc600030006ff */
[----:B------:R-:W-:Y:S04]  /*7b110*/  STL [R1+0x11c], R5 ;  /* 0x00011c0501007387 */ /* 0x000fe80000100800 */
[----:B------:R-:W-:Y:S01]  /*7b120*/  STL [R1+0x110], R2 ;  /* 0x0001100201007387 */ /* 0x000fe20000100800 */
[----:B------:R-:W-:-:S12]  /*7b130*/  IMAD.MOV.U32 R0, RZ, RZ, R5 ;  /* 0x000000ffff007224 */ /* 0x000fd800078e0005 */
[----:B------:R-:W-:Y:S04]  /*7b140*/  STL.64 [R1+0x330], R8 ;  /* 0x0003300801007387 */ /* 0x000fe80000100a00 */
[----:B------:R0:W-:Y:S02]  /*7b150*/  STL.64 [R1+0x338], R10 ;  /* 0x0003380a01007387 */ /* 0x0001e40000100a00 */
[C---:B0-----:R-:W-:Y:S01]  /*7b160*/  HMMA.16816.F32 R8, R32.reuse, R2, R48 ;  /* 0x000000022008723c */ /* 0x041fe20000001830 */
[----:B------:R-:W-:Y:S02]  /*7b170*/  F2FP.F16.E4M3.UNPACK_B R4, R46.H1 ;  /* 0x0000002eff04723e */ /* 0x000fe400030006ff */
[----:B------:R-:W-:Y:S01]  /*7b180*/  F2FP.F16.E4M3.UNPACK_B R5, R47.H1 ;  /* 0x0000002fff05723e */ /* 0x000fe200030006ff */
[----:B------:R-:W-:Y:S04]  /*7b190*/  STL [R1+0x6850], R0 ;  /* 0x0068500001007387 */ /* 0x000fe80000100800 */
[----:B------:R-:W-:Y:S04]  /*7b1a0*/  STL [R1+0x114], R3 ;  /* 0x0001140301007387 */ /* 0x000fe80000100800 */
[----:B------:R-:W-:Y:S11]  /*7b1b0*/  STL [R1+0x108], R4 ;  /* 0x0001080401007387 */ /* 0x000ff60000100800 */
        /* <DEDUP_REMOVED lines=10> */
[----:B0-----:R-:W-:Y:S01]  /*7b260*/  HMMA.16816.F32 R8, R32, R2, R56 ;  /* 0x000000022008723c */ /* 0x001fe20000001838 */
[----:B------:R-:W-:Y:S01]  /*7b270*/  F2FP.F16.E4M3.UNPACK_B R4, R28.H1 ;  /* 0x0000001cff04723e */ /* 0x000fe200030006ff */
[----:B------:R-:W-:Y:S01]  /*7b280*/  STL [R1+0x6854], R0 ;  /* 0x0068540001007387 */ /* 0x000fe20000100800 */
[----:B------:R-:W-:-:S03]  /*7b290*/  F2FP.F16.E4M3.UNPACK_B R5, R29.H1 ;  /* 0x0000001dff05723e */ /* 0x000fc600030006ff */
[----:B------:R0:W-:Y:S04]  /*7b2a0*/  STL [R1+0x104], R3 ;  /* 0x0001040301007387 */ /* 0x0001e80000100800 */
[----:B------:R-:W-:Y:S01]  /*7b2b0*/  STL [R1+0xf8], R4 ;  /* 0x0000f80401007387 */ /* 0x000fe20000100800 */
[----:B------:R-:W-:Y:S02]  /*7b2c0*/  F2FP.F16.E4M3.UNPACK_B R2, R30.H1 ;  /* 0x0000001eff02723e */ /* 0x000fe400030006ff */
[----:B0-----:R-:W-:-:S10]  /*7b2d0*/  F2FP.F16.E4M3.UNPACK_B R3, R31.H1 ;  /* 0x0000001fff03723e */ /* 0x001fd400030006ff */
[----:B------:R0:W-:Y:S04]  /*7b2e0*/  STL.64 [R1+0x3a0], R8 ;  /* 0x0003a00801007387 */ /* 0x0001e80000100a00 */
[----:B------:R1:W-:Y:S04]  /*7b2f0*/  STL.64 [R1+0x3a8], R10 ;  /* 0x0003a80a01007387 */ /* 0x0003e80000100a00 */
[----:B------:R2:W-:Y:S04]  /*7b300*/  STL [R1+0xfc], R5 ;  /* 0x0000fc0501007387 */ /* 0x0005e80000100800 */
[----:B------:R-:W3:Y:S04]  /*7b310*/  LDL.LU R54, [R1+0x1c8] ;  /* 0x0001c80001367983 */ /* 0x000ee80000300800 */
[----:B------:R-:W4:Y:S04]  /*7b320*/  LDL.LU R56, [R1+0x490] ;  /* 0x0004900001387983 */ /* 0x000f280000300800 */
[----:B------:R2:W-:Y:S04]  /*7b330*/  STL [R1+0xf0], R2 ;  /* 0x0000f00201007387 */ /* 0x0005e80000100800 */
[----:B------:R-:W4:Y:S04]  /*7b340*/  LDL.LU R57, [R1+0x494] ;  /* 0x0004940001397983 */ /* 0x000f280000300800 */
[----:B------:R2:W-:Y:S04]  /*7b350*/  STL [R1+0xf4], R3 ;  /* 0x0000f40301007387 */ /* 0x0005e80000100800 */
[----:B------:R-:W4:Y:S04]  /*7b360*/  LDL.LU R58, [R1+0x498] ;  /* 0x00049800013a7983 */ /* 0x000f280000300800 */
[----:B------:R-:W4:Y:S04]  /*7b370*/  LDL.LU R59, [R1+0x49c] ;  /* 0x00049c00013b7983 */ /* 0x000f280000300800 */
[----:B------:R-:W3:Y:S04]  /*7b380*/  LDL.LU R36, [R1+0x430] ;  /* 0x0004300001247983 */ /* 0x000ee80000300800 */
[----:B------:R-:W3:Y:S04]  /*7b390*/  LDL.LU R37, [R1+0x434] ;  /* 0x0004340001257983 */ /* 0x000ee80000300800 */
[----:B------:R-:W3:Y:S04]  /*7b3a0*/  LDL.LU R38, [R1+0x438] ;  /* 0x0004380001267983 */ /* 0x000ee80000300800 */
[----:B------:R-:W3:Y:S04]  /*7b3b0*/  LDL.LU R39, [R1+0x43c] ;  /* 0x00043c0001277983 */ /* 0x000ee80000300800 */
[----:B------:R-:W2:Y:S04]  /*7b3c0*/  LDL.LU R24, [R1+0x3c0] ;  /* 0x0003c00001187983 */ /* 0x000ea80000300800 */
[----:B------:R-:W2:Y:S04]  /*7b3d0*/  LDL.LU R25, [R1+0x3c4] ;  /* 0x0003c40001197983 */ /* 0x000ea80000300800 */
[----:B------:R-:W2:Y:S04]  /*7b3e0*/  LDL.LU R26, [R1+0x3c8] ;  /* 0x0003c800011a7983 */ /* 0x000ea80000300800 */
[----:B------:R-:W2:Y:S04]  /*7b3f0*/  LDL.LU R27, [R1+0x3cc] ;  /* 0x0003cc00011b7983 */ /* 0x000ea80000300800 */
[----:B------:R-:W4:Y:S04]  /*7b400*/  LDL.LU R16, [R1+0x3e0] ;  /* 0x0003e00001107983 */ /* 0x000f280000300800 */
[----:B------:R-:W4:Y:S04]  /*7b410*/  LDL.LU R17, [R1+0x3e4] ;  /* 0x0003e40001117983 */ /* 0x000f280000300800 */
[----:B------:R-:W4:Y:S04]  /*7b420*/  LDL.LU R18, [R1+0x3e8] ;  /* 0x0003e80001127983 */ /* 0x000f280000300800 */
[----:B------:R-:W4:Y:S04]  /*7b430*/  LDL.LU R19, [R1+0x3ec] ;  /* 0x0003ec0001137983 */ /* 0x000f280000300800 */
[----:B------:R-:W3:Y:S04]  /*7b440*/  LDL.LU R14, [R1+0x1a0] ;  /* 0x0001a000010e7983 */ /* 0x000ee80000300800 */
[----:B------:R-:W3:Y:S04]  /*7b450*/  LDL.LU R15, [R1+0x1a4] ;  /* 0x0001a400010f7983 */ /* 0x000ee80000300800 */
[----:B------:R-:W3:Y:S04]  /*7b460*/  LDL.LU R12, [R1+0x1a8] ;  /* 0x0001a800010c7983 */ /* 0x000ee80000300800 */
[----:B------:R-:W3:Y:S04]  /*7b470*/  LDL.LU R13, [R1+0x1ac] ;  /* 0x0001ac00010d7983 */ /* 0x000ee80000300800 */
[----:B0-----:R-:W3:Y:S04]  /*7b480*/  LDL.LU R8, [R1+0x400] ;  /* 0x0004000001087983 */ /* 0x001ee80000300800 */
        /* <DEDUP_REMOVED lines=24> */
[----:B------:R-:W-:-:S05]  /*7b610*/  IMAD.MOV.U32 R0, RZ, RZ, R5 ;  /* 0x000000ffff007224 */ /* 0x000fca00078e0005 */
[----:B------:R-:W-:Y:S01]  /*7b620*/  STL [R1+0x6858], R0 ;  /* 0x0068580001007387 */ /* 0x000fe20000100800 */
[C---:B--2---:R-:W-:Y:S06]  /*7b630*/  HMMA.16816.F32 R20, R32.reuse, R4, R24 ;  /* 0x000000042014723c */ /* 0x044fec0000001818 */
[----:B----4-:R-:W-:Y:S01]  /*7b640*/  HMMA.16816.F32 R16, R32, R2, R16 ;  /* 0x000000022010723c */ /* 0x010fe20000001810 */
[----:B---3--:R-:W-:Y:S02]  /*7b650*/  F2FP.F16.E4M3.UNPACK_B R4, R14.H1 ;  /* 0x0000000eff04723e */ /* 0x008fe400030006ff */
[----:B------:R-:W-:-:S07]  /*7b660*/  F2FP.F16.E4M3.UNPACK_B R5, R15.H1 ;  /* 0x0000000fff05723e */ /* 0x000fce00030006ff */
[----:B------:R-:W-:Y:S01]  /*7b670*/  HMMA.16816.F32 R8, R32, R4, R8 ;  /* 0x000000042008723c */ /* 0x000fe20000001808 */
[----:B------:R-:W-:Y:S02]  /*7b680*/  F2FP.F16.E4M3.UNPACK_B R2, R12.H1 ;  /* 0x0000000cff02723e */ /* 0x000fe400030006ff */
[----:B------:R-:W-:-:S04]  /*7b690*/  F2FP.F16.E4M3.UNPACK_B R3, R13.H1 ;  /* 0x0000000dff03723e */ /* 0x000fc800030006ff */
[----:B------:R-:W-:Y:S04]  /*7b6a0*/  STL.64 [R1+0x3c0], R20 ;  /* 0x0003c01401007387 */ /* 0x000fe80000100a00 */
[----:B------:R-:W-:Y:S04]  /*7b6b0*/  STL.64 [R1+0x3c8], R22 ;  /* 0x0003c81601007387 */ /* 0x000fe80000100a00 */
[----:B------:R-:W-:Y:S04]  /*7b6c0*/  STL [R1+0xe8], R4 ;  /* 0x0000e80401007387 */ /* 0x000fe80000100800 */
[----:B------:R-:W-:Y:S04]  /*7b6d0*/  STL.64 [R1+0x3e0], R16 ;  /* 0x0003e01001007387 */ /* 0x000fe80000100a00 */
[----:B------:R-:W-:Y:S04]  /*7b6e0*/  STL.64 [R1+0x3e8], R18 ;  /* 0x0003e81201007387 */ /* 0x000fe80000100a00 */
[----:B------:R-:W-:Y:S04]  /*7b6f0*/  STL [R1+0xec], R5 ;  /* 0x0000ec0501007387 */ /* 0x000fe80000100800 */
[----:B------:R-:W-:Y:S04]  /*7b700*/  STL [R1+0xe0], R2 ;  /* 0x0000e00201007387 */ /* 0x000fe80000100800 */
[----:B------:R-:W-:Y:S04]  /*7b710*/  STL.64 [R1+0x400], R8 ;  /* 0x0004000801007387 */ /* 0x000fe80000100a00 */
[----:B------:R0:W-:Y:S02]  /*7b720*/  STL.64 [R1+0x408], R10 ;  /* 0x0004080a01007387 */ /* 0x0001e40000100a00 */
[----:B0-----:R-:W-:Y:S01]  /*7b730*/  HMMA.16816.F32 R8, R32, R2, R36 ;  /* 0x000000022008723c */ /* 0x001fe20000001824 */
[----:B------:R-:W-:Y:S01]  /*7b740*/  IMAD.MOV.U32 R0, RZ, RZ, R5 ;  /* 0x000000ffff007224 */ /* 0x000fe200078e0005 */
[----:B------:R-:W-:-:S02]  /*7b750*/  F2FP.F16.E4M3.UNPACK_B R4, R40.H1 ;  /* 0x00000028ff04723e */ /* 0x000fc400030006ff */
[----:B------:R-:W-:Y:S02]  /*7b760*/  F2FP.F16.E4M3.UNPACK_B R5, R41.H1 ;  /* 0x00000029ff05723e */ /* 0x000fe400030006ff */
[----:B------:R-:W-:Y:S04]  /*7b770*/  STL [R1+0x685c], R0 ;  /* 0x00685c0001007387 */ /* 0x000fe80000100800 */
[----:B------:R-:W-:Y:S04]  /*7b780*/  STL [R1+0xe4], R3 ;  /* 0x0000e40301007387 */ /* 0x000fe80000100800 */
        /* <DEDUP_REMOVED lines=27> */
[----:B0-----:R-:W-:Y:S02]  /*7b940*/  HMMA.16816.F32 R8, R32, R2, R28 ;  /* 0x000000022008723c */ /* 0x001fe4000000181c */
[----:B------:R-:W-:Y:S01]  /*7b950*/  STL [R1+0x6864], R0 ;  /* 0x0068640001007387 */ /* 0x000fe20000100800 */
[----:B------:R-:W-:-:S03]  /*7b960*/  F2FP.F16.E4M3.UNPACK_B R4, R60.H1 ;  /* 0x0000003cff04723e */ /* 0x000fc600030006ff */
[----:B------:R0:W-:Y:S01]  /*7b970*/  STL [R1+0xc4], R3 ;  /* 0x0000c40301007387 */ /* 0x0001e20000100800 */
[----:B------:R-:W-:-:S03]  /*7b980*/  F2FP.F16.E4M3.UNPACK_B R5, R61.H1 ;  /* 0x0000003dff05723e */ /* 0x000fc600030006ff */
[----:B------:R-:W2:-:S13]  /*7b990*/  LDL.LU R52, [R1+0x530] ;  /* 0x0005300001347983 */ /* 0x000e9a0000300800 */
[----:B------:R-:W-:Y:S04]  /*7b9a0*/  STL.64 [R1+0x4b0], R8 ;  /* 0x0004b00801007387 */ /* 0x000fe80000100a00 */
[----:B------:R1:W-:Y:S04]  /*7b9b0*/  STL.64 [R1+0x4b8], R10 ;  /* 0x0004b80a01007387 */ /* 0x0003e80000100a00 */
        /* <DEDUP_REMOVED lines=14> */
[----:B------:R-:W3:Y:S04]  /*7baa0*/  LDL.LU R24, [R1+0x4d0] ;  /* 0x0004d00001187983 */ /* 0x000ee80000300800 */
[----:B------:R-:W3:Y:S04]  /*7bab0*/  LDL.LU R25, [R1+0x4d4] ;  /* 0x0004d40001197983 */ /* 0x000ee80000300800 */
[----:B------:R-:W3:Y:S04]  /*7bac0*/  LDL.LU R26, [R1+0x4d8] ;  /* 0x0004d800011a7983 */ /* 0x000ee80000300800 */
[----:B------:R-:W3:Y:S04]  /*7bad0*/  LDL.LU R27, [R1+0x4dc] ;  /* 0x0004dc00011b7983 */ /* 0x000ee80000300800 */
[----:B------:R-:W4:Y:S04]  /*7bae0*/  LDL.LU R2, [R1+0x1d8] ;  /* 0x0001d80001027983 */ /* 0x000f280000300800 */
[----:B0-----:R-:W2:Y:S04]  /*7baf0*/  LDL.LU R3, [R1+0x1dc] ;  /* 0x0001dc0001037983 */ /* 0x001ea80000300800 */
[----:B------:R-:W2:Y:S04]  /*7bb00*/  LDL.LU R16, [R1+0x4e0] ;  /* 0x0004e00001107983 */ /* 0x000ea80000300800 */
[----:B------:R-:W2:Y:S04]  /*7bb10*/  LDL.LU R17, [R1+0x4e4] ;  /* 0x0004e40001117983 */ /* 0x000ea80000300800 */
[----:B------:R-:W2:Y:S04]  /*7bb20*/  LDL.LU R18, [R1+0x4e8] ;  /* 0x0004e80001127983 */ /* 0x000ea80000300800 */
[----:B------:R-:W2:Y:S04]  /*7bb30*/  LDL.LU R19, [R1+0x4ec] ;  /* 0x0004ec0001137983 */ /* 0x000ea80000300800 */
[----:B------:R-:W2:Y:S04]  /*7bb40*/  LDL.LU R20, [R1+0x1e0] ;  /* 0x0001e00001147983 */ /* 0x000ea80000300800 */
        /* <DEDUP_REMOVED lines=26> */
[----:B------:R-:W-:Y:S01]  /*7bcf0*/  IMAD.MOV.U32 R0, RZ, RZ, R5 ;  /* 0x000000ffff007224 */ /* 0x000fe200078e0005 */
[----:B---3--:R-:W-:Y:S01]  /*7bd00*/  HMMA.16816.F32 R24, R32, R4, R24 ;  /* 0x000000042018723c */ /* 0x008fe20000001818 */
[----:B----4-:R-:W-:-:S02]  /*7bd10*/  F2FP.F16.E4M3.UNPACK_B R2, R2.H1 ;  /* 0x00000002ff02723e */ /* 0x010fc400030006ff */
[----:B--2---:R-:W-:-:S07]  /*7bd20*/  F2FP.F16.E4M3.UNPACK_B R3, R3.H1 ;  /* 0x00000003ff03723e */ /* 0x004fce00030006ff */
[----:B------:R-:W-:Y:S06]  /*7bd30*/  HMMA.16816.F32 R16, R32, R2, R16 ;  /* 0x000000022010723c */ /* 0x000fec0000001810 */
[----:B------:R0:W-:Y:S01]  /*7bd40*/  STL [R1+0xb0], R2 ;  /* 0x0000b00201007387 */ /* 0x0001e20000100800 */
[----:B------:R-:W-:Y:S02]  /*7bd50*/  F2FP.F16.E4M3.UNPACK_B R4, R20.H1 ;  /* 0x00000014ff04723e */ /* 0x000fe400030006ff */
[----:B------:R-:W-:-:S04]  /*7bd60*/  F2FP.F16.E4M3.UNPACK_B R5, R21.H1 ;  /* 0x00000015ff05723e */ /* 0x000fc800030006ff */
[----:B------:R-:W-:Y:S04]  /*7bd70*/  STL.64 [R1+0x4d0], R24 ;  /* 0x0004d01801007387 */ /* 0x000fe80000100a00 */
[----:B------:R-:W-:Y:S04]  /*7bd80*/  STL.64 [R1+0x4d8], R26 ;  /* 0x0004d81a01007387 */ /* 0x000fe80000100a00 */
[----:B------:R-:W-:Y:S04]  /*7bd90*/  STL [R1+0x6868], R0 ;  /* 0x0068680001007387 */ /* 0x000fe80000100800 */
[----:B------:R1:W-:Y:S01]  /*7bda0*/  STL [R1+0xb4], R3 ;  /* 0x0000b40301007387 */ /* 0x0003e20000100800 */
[----:B0-----:R-:W-:-:S03]  /*7bdb0*/  F2FP.F16.E4M3.UNPACK_B R2, R10.H1 ;  /* 0x0000000aff02723e */ /* 0x001fc600030006ff */
[----:B------:R0:W-:Y:S01]  /*7bdc0*/  STL [R1+0xa8], R4 ;  /* 0x0000a80401007387 */ /* 0x0001e20000100800 */
[----:B------:R-:W-:Y:S03]  /*7bdd0*/  HMMA.16816.F32 R12, R32, R4, R12 ;  /* 0x00000004200c723c */ /* 0x000fe6000000180c */
[----:B------:R-:W-:Y:S01]  /*7bde0*/  STL.64 [R1+0x4e0], R16 ;  /* 0x0004e01001007387 */ /* 0x000fe20000100a00 */
[----:B-1----:R-:W-:-:S03]  /*7bdf0*/  F2FP.F16.E4M3.UNPACK_B R3, R11.H1 ;  /* 0x0000000bff03723e */ /* 0x002fc600030006ff */
[----:B------:R-:W-:Y:S04]  /*7be00*/  STL.64 [R1+0x4e8], R18 ;  /* 0x0004e81201007387 */ /* 0x000fe80000100a00 */
[----:B------:R1:W-:Y:S01]  /*7be10*/  STL [R1+0xac], R5 ;  /* 0x0000ac0501007387 */ /* 0x0003e20000100800 */
[----:B------:R-:W-:Y:S01]  /*7be20*/  IMAD.MOV.U32 R0, RZ, RZ, R5 ;  /* 0x000000ffff007224 */ /* 0x000fe200078e0005 */
[----:B0-----:R-:W-:Y:S02]  /*7be30*/  F2FP.F16.E4M3.UNPACK_B R4, R8.H1 ;  /* 0x00000008ff04723e */ /* 0x001fe400030006ff */
[----:B-1----:R-:W-:Y:S02]  /*7be40*/  F2FP.F16.E4M3.UNPACK_B R5, R9.H1 ;  /* 0x00000009ff05723e */ /* 0x002fe400030006ff */
[C---:B------:R-:W-:Y:S06]  /*7be50*/  HMMA.16816.F32 R8, R32.reuse, R2, R36 ;  /* 0x000000022008723c */ /* 0x040fec0000001824 */
        /* <DEDUP_REMOVED lines=8> */
[----:B------:R-:W-:-:S02]  /*7bee0*/  F2FP.F16.E4M3.UNPACK_B R2, R44.H1 ;  /* 0x0000002cff02723e */ /* 0x000fc400030006ff */
[----:B------:R-:W-:-:S03]  /*7bef0*/  F2FP.F16.E4M3.UNPACK_B R3, R45.H1 ;  /* 0x0000002dff03723e */ /* 0x000fc600030006ff */
[----:B------:R-:W-:Y:S04]  /*7bf00*/  STL [R1+0x9c], R5 ;  /* 0x00009c0501007387 */ /* 0x000fe80000100800 */
[----:B------:R-:W-:-:S13]  /*7bf10*/  STL [R1+0x90], R2 ;  /* 0x0000900201007387 */ /* 0x000fda0000100800 */
[----:B------:R-:W-:Y:S04]  /*7bf20*/  STL.64 [R1+0x510], R8 ;  /* 0x0005100801007387 */ /* 0x000fe80000100a00 */
[----:B------:R0:W-:Y:S02]  /*7bf30*/  STL.64 [R1+0x518], R10 ;  /* 0x0005180a01007387 */ /* 0x0001e40000100a00 */
[----:B0-----:R-:W-:Y:S01]  /*7bf40*/  HMMA.16816.F32 R8, R32, R2, R48 ;  /* 0x000000022008723c */ /* 0x001fe20000001830 */
[----:B------:R-:W-:Y:S02]  /*7bf50*/  F2FP.F16.E4M3.UNPACK_B R4, R46.H1 ;  /* 0x0000002eff04723e */ /* 0x000fe400030006ff */
[----:B------:R-:W-:-:S03]  /*7bf60*/  F2FP.F16.E4M3.UNPACK_B R5, R47.H1 ;  /* 0x0000002fff05723e */ /* 0x000fc600030006ff */
[----:B------:R-:W-:Y:S04]  /*7bf70*/  STL [R1+0x94], R3 ;  /* 0x0000940301007387 */ /* 0x000fe80000100800 */
[----:B------:R-:W-:-:S13]  /*7bf80*/  STL [R1+0x88], R4 ;  /* 0x0000880401007387 */ /* 0x000fda0000100800 */
[----:B------:R-:W-:Y:S04]  /*7bf90*/  STL.64 [R1+0x520], R8 ;  /* 0x0005200801007387 */ /* 0x000fe80000100a00 */
[----:B------:R-:W-:Y:S04]  /*7bfa0*/  STL.64 [R1+0x528], R10 ;  /* 0x0005280a01007387 */ /* 0x000fe80000100a00 */
[----:B------:R0:W-:Y:S02]  /*7bfb0*/  STL [R1+0x8c], R5 ;  /* 0x00008c0501007387 */ /* 0x0001e40000100800 */
[----:B0-----:R-:W-:Y:S01]  /*7bfc0*/  HMMA.16816.F32 R4, R32, R4, R52 ;  /* 0x000000042004723c */ /* 0x001fe20000001834 */
[----:B------:R-:W-:-:S02]  /*7bfd0*/  F2FP.F16.E4M3.UNPACK_B R2, R60.H1 ;  /* 0x0000003cff02723e */ /* 0x000fc400030006ff */
[----:B------:R-:W-:-:S03]  /*7bfe0*/  F2FP.F16.E4M3.UNPACK_B R3, R61.H1 ;  /* 0x0000003dff03723e */ /* 0x000fc600030006ff */
[----:B------:R-:W-:-:S15]  /*7bff0*/  STL [R1+0x80], R2 ;  /* 0x0000800201007387 */ /* 0x000fde0000100800 */
[----:B------:R-:W-:-:S02]  /*7c000*/  NOP ;  /* 0x0000000000007918 */ /* 0x000fc40000000000 */
[----:B------:R-:W-:Y:S04]  /*7c010*/  STL.64 [R1+0x530], R4 ;  /* 0x0005300401007387 */ /* 0x000fe80000100a00 */
[----:B------:R0:W-:Y:S02]  /*7c020*/  STL.64 [R1+0x538], R6 ;  /* 0x0005380601007387 */ /* 0x0001e40000100a00 */
[----:B0-----:R-:W-:Y:S01]  /*7c030*/  HMMA.16816.F32 R4, R32, R2, R56 ;  /* 0x000000022004723c */ /* 0x001fe20000001838 */
[----:B------:R-:W-:Y:S02]  /*7c040*/  F2FP.F16.E4M3.UNPACK_B R22, R28.H1 ;  /* 0x0000001cff16723e */ /* 0x000fe400030006ff */
[----:B------:R-:W-:-:S03]  /*7c050*/  F2FP.F16.E4M3.UNPACK_B R23, R30.H1 ;  /* 0x0000001eff17723e */ /* 0x000fc600030006ff */
[----:B------:R-:W-:Y:S04]  /*7c060*/  STL [R1+0x84], R3 ;  /* 0x0000840301007387 */ /* 0x000fe80000100800 */
[----:B------:R-:W2:Y:S04]  /*7c070*/  LDL.LU R30, [R1+0x268] ;  /* 0x00026800011e7983 */ /* 0x000ea80000300800 */
[----:B------:R-:W-:Y:S09]  /*7c080*/  STL [R1+0x78], R22 ;  /* 0x0000781601007387 */ /* 0x000ff20000100800 */
[----:B------:R-:W-:Y:S04]  /*7c090*/  STL.64 [R1+0x540], R4 ;  /* 0x0005400401007387 */ /* 0x000fe80000100a00 */
[----:B------:R0:W-:Y:S04]  /*7c0a0*/  STL.64 [R1+0x548], R6 ;  /* 0x0005480601007387 */ /* 0x0001e80000100a00 */
[----:B------:R-:W-:Y:S04]  /*7c0b0*/  STL [R1+0x7c], R23 ;  /* 0x00007c1701007387 */ /* 0x000fe80000100800 */
[----:B------:R-:W3:Y:S04]  /*7c0c0*/  LDL.LU R52, [R1+0x650] ;  /* 0x0006500001347983 */ /* 0x000ee80000300800 */
[----:B------:R-:W3:Y:S01]  /*7c0d0*/  LDL.LU R53, [R1+0x654] ;  /* 0x0006540001357983 */ /* 0x000ee20000300800 */
[----:B0-----:R-:W-:-:S02]  /*7c0e0*/  F2FP.F16.E4M3.UNPACK_B R6, R29.H1 ;  /* 0x0000001dff06723e */ /* 0x001fc400030006ff */
[----:B------:R-:W-:-:S03]  /*7c0f0*/  F2FP.F16.E4M3.UNPACK_B R7, R31.H1 ;  /* 0x0000001fff07723e */ /* 0x000fc600030006ff */
[----:B------:R-:W-:Y:S04]  /*7c100*/  STL [R1+0x70], R6 ;  /* 0x0000700601007387 */ /* 0x000fe80000100800 */
[----:B------:R-:W4:Y:S04]  /*7c110*/  LDL.LU R54, [R1+0x658] ;  /* 0x0006580001367983 */ /* 0x000f280000300800 */
[----:B------:R-:W-:Y:S04]  /*7c120*/  STL [R1+0x74], R7 ;  /* 0x0000740701007387 */ /* 0x000fe80000100800 */
[----:B------:R-:W4:Y:S04]  /*7c130*/  LDL.LU R55, [R1+0x65c] ;  /* 0x00065c0001377983 */ /* 0x000f280000300800 */
[----:B----4-:R-:W-:Y:S04]  /*7c140*/  STL.64 [R1+0x68b0], R54 ;  /* 0x0068b03601007387 */ /* 0x010fe80000100a00 */
[----:B---3--:R-:W-:Y:S04]  /*7c150*/  STL.64 [R1+0x68a8], R52 ;  /* 0x0068a83401007387 */ /* 0x008fe80000100a00 */
[----:B------:R-:W3:Y:S04]  /*7c160*/  LDL.LU R46, [R1+0x250] ;  /* 0x00025000012e7983 */ /* 0x000ee80000300800 */
[----:B------:R-:W4:Y:S04]  /*7c170*/  LDL.LU R48, [R1+0x630] ;  /* 0x0006300001307983 */ /* 0x000f280000300800 */
[----:B------:R-:W4:Y:S04]  /*7c180*/  LDL.LU R49, [R1+0x634] ;  /* 0x0006340001317983 */ /* 0x000f280000300800 */
[----:B------:R-:W2:Y:S04]  /*7c190*/  LDL.LU R50, [R1+0x638] ;  /* 0x0006380001327983 */ /* 0x000ea80000300800 */
[----:B------:R-:W2:Y:S04]  /*7c1a0*/  LDL.LU R51, [R1+0x63c] ;  /* 0x00063c0001337983 */ /* 0x000ea80000300800 */
[----:B--2---:R-:W-:Y:S04]  /*7c1b0*/  STL.64 [R1+0x68c0], R50 ;  /* 0x0068c03201007387 */ /* 0x004fe80000100a00 */
[----:B----4-:R0:W-:Y:S04]  /*7c1c0*/  STL.64 [R1+0x68b8], R48 ;  /* 0x0068b83001007387 */ /* 0x0101e80000100a00 */
[----:B------:R-:W2:Y:S04]  /*7c1d0*/  LDL.LU R36, [R1+0x5f0] ;  /* 0x0005f00001247983 */ /* 0x000ea80000300800 */
[----:B------:R-:W2:Y:S04]  /*7c1e0*/  LDL.LU R37, [R1+0x5f4] ;  /* 0x0005f40001257983 */ /* 0x000ea80000300800 */
[----:B------:R-:W2:Y:S04]  /*7c1f0*/  LDL.LU R38, [R1+0x5f8] ;  /* 0x0005f80001267983 */ /* 0x000ea80000300800 */
[----:B------:R-:W2:Y:S04]  /*7c200*/  LDL.LU R39, [R1+0x5fc] ;  /* 0x0005fc0001277983 */ /* 0x000ea80000300800 */
        /* <DEDUP_REMOVED lines=9> */
[----:B0-----:R-:W4:Y:S04]  /*7c2a0*/  LDL.LU R48, [R1+0x550] ;  /* 0x0005500001307983 */ /* 0x001f280000300800 */
[----:B------:R-:W4:Y:S04]  /*7c2b0*/  LDL.LU R49, [R1+0x554] ;  /* 0x0005540001317983 */ /* 0x000f280000300800 */
[----:B------:R-:W4:Y:S04]  /*7c2c0*/  LDL.LU R50, [R1+0x558] ;  /* 0x0005580001327983 */ /* 0x000f280000300800 */
[----:B------:R-:W4:Y:S04]  /*7c2d0*/  LDL.LU R51, [R1+0x55c] ;  /* 0x00055c0001337983 */ /* 0x000f280000300800 */
[----:B------:R-:W3:Y:S04]  /*7c2e0*/  LDL.LU R4, [R1+0x220] ;  /* 0x0002200001047983 */ /* 0x000ee80000300800 */
[----:B------:R-:W2:Y:S04]  /*7c2f0*/  LDL.LU R5, [R1+0x224] ;  /* 0x0002240001057983 */ /* 0x000ea80000300800 */
        /* <DEDUP_REMOVED lines=31> */
[C---:B----4-:R-:W-:Y:S06]  /*7c4f0*/  HMMA.16816.F32 R48, R32.reuse, R22, R48 ;  /* 0x000000162030723c */ /* 0x050fec0000001830 */
[----:B---3--:R-:W-:-:S15]  /*7c500*/  HMMA.16816.F32 R52, R32, R6, R52 ;  /* 0x000000062034723c */ /* 0x008fde0000001834 */
[----:B------:R-:W-:-:S02]  /*7c510*/  NOP ;  /* 0x0000000000007918 */ /* 0x000fc40000000000 */
[----:B------:R-:W-:Y:S04]  /*7c520*/  STL.64 [R1+0x550], R48 ;  /* 0x0005503001007387 */ /* 0x000fe80000100a00 */
[----:B------:R0:W-:Y:S04]  /*7c530*/  STL.64 [R1+0x558], R50 ;  /* 0x0005583201007387 */ /* 0x0001e80000100a00 */
[----:B0-----:R-:W3:Y:S04]  /*7c540*/  LDL.LU.64 R50, [R1+0x68c0] ;  /* 0x0068c00001327983 */ /* 0x001ee80000300a00 */
[----:B------:R-:W3:Y:S04]  /*7c550*/  LDL.LU.64 R48, [R1+0x68b8] ;  /* 0x0068b80001307983 */ /* 0x000ee80000300a00 */
[----:B------:R-:W-:Y:S04]  /*7c560*/  STL.64 [R1+0x570], R52 ;  /* 0x0005703401007387 */ /* 0x000fe80000100a00 */
[----:B------:R0:W-:Y:S04]  /*7c570*/  STL.64 [R1+0x578], R54 ;  /* 0x0005783601007387 */ /* 0x0001e80000100a00 */
[----:B0-----:R-:W4:Y:S04]  /*7c580*/  LDL.LU.64 R54, [R1+0x68b0] ;  /* 0x0068b00001367983 */ /* 0x001f280000300a00 */
[----:B------:R-:W4:Y:S01]  /*7c590*/  LDL.LU.64 R52, [R1+0x68a8] ;  /* 0x0068a80001347983 */ /* 0x000f220000300a00 */
[----:B------:R-:W-:-:S02]  /*7c5a0*/  F2FP.F16.E4M3.UNPACK_B R4, R4.H1 ;  /* 0x00000004ff04723e */ /* 0x000fc400030006ff */
[----:B--2---:R-:W-:Y:S02]  /*7c5b0*/  F2FP.F16.E4M3.UNPACK_B R5, R5.H1 ;  /* 0x00000005ff05723e */ /* 0x004fe400030006ff */
[----:B------:R-:W-:Y:S02]  /*7c5c0*/  F2FP.F16.E4M3.UNPACK_B R2, R2.H1 ;  /* 0x00000002ff02723e */ /* 0x000fe400030006ff */
[----:B------:R-:W-:-:S03]  /*7c5d0*/  F2FP.F16.E4M3.UNPACK_B R3, R3.H1 ;  /* 0x00000003ff03723e */ /* 0x000fc600030006ff */
[C---:B------:R-:W-:Y:S06]  /*7c5e0*/  HMMA.16816.F32 R24, R32.reuse, R4, R24 ;  /* 0x000000042018723c */ /* 0x040fec0000001818 */
[----:B------:R-:W-:Y:S01]  /*7c5f0*/  HMMA.16816.F32 R16, R32, R2, R16 ;  /* 0x000000022010723c */ /* 0x000fe20000001810 */
[----:B------:R0:W-:Y:S04]  /*7c600*/  STL [R1+0x68], R4 ;  /* 0x0000680401007387 */ /* 0x0001e80000100800 */
[----:B------:R1:W-:Y:S04]  /*7c610*/  STL [R1+0x6c], R5 ;  /* 0x00006c0501007387 */ /* 0x0003e80000100800 */
[----:B------:R2:W-:Y:S01]  /*7c620*/  STL [R1+0x60], R2 ;  /* 0x0000600201007387 */ /* 0x0005e20000100800 */
[----:B0-----:R-:W-:-:S02]  /*7c630*/  F2FP.F16.E4M3.UNPACK_B R4, R20.H1 ;  /* 0x00000014ff04723e */ /* 0x001fc400030006ff */
[----:B-1----:R-:W-:Y:S02]  /*7c640*/  F2FP.F16.E4M3.UNPACK_B R5, R21.H1 ;  /* 0x00000015ff05723e */ /* 0x002fe400030006ff */
[----:B--2---:R-:W-:-:S03]  /*7c650*/  F2FP.F16.E4M3.UNPACK_B R2, R10.H1 ;  /* 0x0000000aff02723e */ /* 0x004fc600030006ff */
[----:B------:R-:W-:Y:S04]  /*7c660*/  STL.64 [R1+0x590], R24 ;  /* 0x0005901801007387 */ /* 0x000fe80000100a00 */
[----:B------:R-:W-:Y:S04]  /*7c670*/  STL.64 [R1+0x598], R26 ;  /* 0x0005981a01007387 */ /* 0x000fe80000100a00 */
[----:B------:R0:W-:Y:S04]  /*7c680*/  STL [R1+0x64], R3 ;  /* 0x0000640301007387 */ /* 0x0001e80000100800 */
[----:B------:R1:W-:Y:S04]  /*7c690*/  STL [R1+0x58], R4 ;  /* 0x0000580401007387 */ /* 0x0003e80000100800 */
[----:B------:R-:W-:Y:S01]  /*7c6a0*/  STL.64 [R1+0x5b0], R16 ;  /* 0x0005b01001007387 */ /* 0x000fe20000100a00 */
[----:B------:R-:W-:Y:S03]  /*7c6b0*/  HMMA.16816.F32 R12, R32, R4, R12 ;  /* 0x00000004200c723c */ /* 0x000fe6000000180c */
[----:B------:R-:W-:Y:S04]  /*7c6c0*/  STL.64 [R1+0x5b8], R18 ;  /* 0x0005b81201007387 */ /* 0x000fe80000100a00 */
[----:B------:R2:W-:Y:S01]  /*7c6d0*/  STL [R1+0x5c], R5 ;  /* 0x00005c0501007387 */ /* 0x0005e20000100800 */
[----:B0-----:R-:W-:-:S02]  /*7c6e0*/  F2FP.F16.E4M3.UNPACK_B R3, R11.H1 ;  /* 0x0000000bff03723e */ /* 0x001fc400030006ff */
[----:B-1----:R-:W-:Y:S02]  /*7c6f0*/  F2FP.F16.E4M3.UNPACK_B R4, R8.H1 ;  /* 0x00000008ff04723e */ /* 0x002fe400030006ff */
[----:B--2---:R-:W-:-:S03]  /*7c700*/  F2FP.F16.E4M3.UNPACK_B R5, R9.H1 ;  /* 0x00000009ff05723e */ /* 0x004fc600030006ff */
        /* <DEDUP_REMOVED lines=11> */
[----:B------:R0:W-:Y:S04]  /*7c7c0*/  STL [R1+0x4c], R5 ;  /* 0x00004c0501007387 */ /* 0x0001e80000100800 */
[----:B------:R-:W-:-:S13]  /*7c7d0*/  STL [R1+0x40], R2 ;  /* 0x0000400201007387 */ /* 0x000fda0000100800 */
[----:B------:R-:W-:Y:S04]  /*7c7e0*/  STL.64 [R1+0x610], R8 ;  /* 0x0006100801007387 */ /* 0x000fe80000100a00 */
[----:B------:R3:W-:Y:S01]  /*7c7f0*/  STL.64 [R1+0x618], R10 ;  /* 0x0006180a01007387 */ /* 0x0007e20000100a00 */
[----:B------:R-:W-:Y:S02]  /*7c800*/  F2FP.F16.E4M3.UNPACK_B R4, R46.H1 ;  /* 0x0000002eff04723e */ /* 0x000fe400030006ff */
[----:B0-----:R-:W-:Y:S01]  /*7c810*/  F2FP.F16.E4M3.UNPACK_B R5, R47.H1 ;  /* 0x0000002fff05723e */ /* 0x001fe200030006ff */
[----:B------:R-:W-:Y:S04]  /*7c820*/  STL [R1+0x44], R3 ;  /* 0x0000440301007387 */ /* 0x000fe80000100800 */
[----:B------:R-:W-:Y:S01]  /*7c830*/  STL [R1+0x38], R4 ;  /* 0x0000380401007387 */ /* 0x000fe20000100800 */
[----:B---3--:R-:W-:-:S15]  /*7c840*/  HMMA.16816.F32 R8, R32, R2, R48 ;  /* 0x000000022008723c */ /* 0x008fde0000001830 */
[----:B------:R-:W-:-:S08]  /*7c850*/  NOP ;  /* 0x0000000000007918 */ /* 0x000fd00000000000 */
[----:B------:R-:W-:Y:S04]  /*7c860*/  STL.64 [R1+0x630], R8 ;  /* 0x0006300801007387 */ /* 0x000fe80000100a00 */
[----:B------:R4:W-:Y:S02]  /*7c870*/  STL.64 [R1+0x638], R10 ;  /* 0x0006380a01007387 */ /* 0x0009e40000100a00 */
[----:B----4-:R-:W-:Y:S01]  /*7c880*/  HMMA.16816.F32 R8, R32, R4, R52 ;  /* 0x000000042008723c */ /* 0x010fe20000001834 */
[----:B------:R-:W-:Y:S02]  /*7c890*/  F2FP.F16.E4M3.UNPACK_B R2, R60.H1 ;  /* 0x0000003cff02723e */ /* 0x000fe400030006ff */
        /* <DEDUP_REMOVED lines=8> */
[----:B------:R0:W-:Y:S04]  /*7c920*/  STL [R1+0x34], R3 ;  /* 0x0000340301007387 */ /* 0x0001e80000100800 */
[----:B------:R-:W-:Y:S01]  /*7c930*/  STL [R1+0x28], R4 ;  /* 0x0000280401007387 */ /* 0x000fe20000100800 */
[----:B------:R-:W-:Y:S02]  /*7c940*/  F2FP.F16.E4M3.UNPACK_B R2, R30.H1 ;  /* 0x0000001eff02723e */ /* 0x000fe400030006ff */
[----:B0-----:R-:W-:-:S10]  /*7c950*/  F2FP.F16.E4M3.UNPACK_B R3, R31.H1 ;  /* 0x0000001fff03723e */ /* 0x001fd400030006ff */
[----:B------:R0:W-:Y:S04]  /*7c960*/  STL.64 [R1+0x670], R8 ;  /* 0x0006700801007387 */ /* 0x0001e80000100a00 */
[----:B------:R1:W-:Y:S04]  /*7c970*/  STL.64 [R1+0x678], R10 ;  /* 0x0006780a01007387 */ /* 0x0003e80000100a00 */
[----:B------:R-:W-:Y:S04]  /*7c980*/  STL [R1+0x2c], R5 ;  /* 0x00002c0501007387 */ /* 0x000fe80000100800 */
[----:B------:R-:W2:Y:S04]  /*7c990*/  LDL.LU R48, [R1+0x790] ;  /* 0x0007900001307983 */ /* 0x000ea80000300800 */
[----:B------:R-:W2:Y:S04]  /*7c9a0*/  LDL.LU R49, [R1+0x794] ;  /* 0x0007940001317983 */ /* 0x000ea80000300800 */
[----:B------:R-:W-:Y:S04]  /*7c9b0*/  STL [R1+0x20], R2 ;  /* 0x0000200201007387 */ /* 0x000fe80000100800 */
[----:B------:R-:W3:Y:S04]  /*7c9c0*/  LDL.LU R50, [R1+0x798] ;  /* 0x0007980001327983 */ /* 0x000ee80000300800 */
[----:B------:R-:W-:Y:S04]  /*7c9d0*/  STL [R1+0x24], R3 ;  /* 0x0000240301007387 */ /* 0x000fe80000100800 */
[----:B------:R-:W3:Y:S04]  /*7c9e0*/  LDL.LU R51, [R1+0x79c] ;  /* 0x00079c0001337983 */ /* 0x000ee80000300800 */
[----:B---3--:R-:W-:Y:S04]  /*7c9f0*/  STL.64 [R1+0x6890], R50 ;  /* 0x0068903201007387 */ /* 0x008fe80000100a00 */
[----:B--2---:R-:W-:Y:S04]  /*7ca00*/  STL.64 [R1+0x6888], R48 ;  /* 0x0068883001007387 */ /* 0x004fe80000100a00 */
[----:B------:R-:W2:Y:S04]  /*7ca10*/  LDL.LU R40, [R1+0x750] ;  /* 0x0007500001287983 */ /* 0x000ea80000300800 */
[----:B------:R-:W2:Y:S04]  /*7ca20*/  LDL.LU R41, [R1+0x754] ;  /* 0x0007540001297983 */ /* 0x000ea80000300800 */
[----:B------:R-:W3:Y:S04]  /*7ca30*/  LDL.LU R42, [R1+0x758] ;  /* 0x00075800012a7983 */ /* 0x000ee80000300800 */
[----:B------:R-:W3:Y:S04]  /*7ca40*/  LDL.LU R43, [R1+0x75c] ;  /* 0x00075c00012b7983 */ /* 0x000ee80000300800 */
[----:B---3--:R-:W-:Y:S04]  /*7ca50*/  STL.64 [R1+0x68a0], R42 ;  /* 0x0068a02a01007387 */ /* 0x008fe80000100a00 */
[----:B--2---:R2:W-:Y:S04]  /*7ca60*/  STL.64 [R1+0x6898], R40 ;  /* 0x0068982801007387 */ /* 0x0045e80000100a00 */
[----:B------:R-:W3:Y:S04]  /*7ca70*/  LDL.LU R36, [R1+0x730] ;  /* 0x0007300001247983 */ /* 0x000ee80000300800 */
[----:B------:R-:W3:Y:S04]  /*7ca80*/  LDL.LU R37, [R1+0x734] ;  /* 0x0007340001257983 */ /* 0x000ee80000300800 */
[----:B------:R-:W3:Y:S04]  /*7ca90*/  LDL.LU R38, [R1+0x738] ;  /* 0x0007380001267983 */ /* 0x000ee80000300800 */
[----:B------:R-:W3:Y:S04]  /*7caa0*/  LDL.LU R39, [R1+0x73c] ;  /* 0x00073c0001277983 */ /* 0x000ee80000300800 */
[----:B------:R-:W4:Y:S04]  /*7cab0*/  LDL.LU R12, [R1+0x288] ;  /* 0x00028800010c7983 */ /* 0x000f280000300800 */
[----:B0-----:R-:W3:Y:S04]  /*7cac0*/  LDL.LU R8, [R1+0x710] ;  /* 0x0007100001087983 */ /* 0x001ee80000300800 */
[----:B------:R-:W3:Y:S04]  /*7cad0*/  LDL.LU R9, [R1+0x714] ;  /* 0x0007140001097983 */ /* 0x000ee80000300800 */
[----:B-1----:R-:W3:Y:S04]  /*7cae0*/  LDL.LU R10, [R1+0x718] ;  /* 0x00071800010a7983 */ /* 0x002ee80000300800 */
[----:B------:R-:W3:Y:S04]  /*7caf0*/  LDL.LU R11, [R1+0x71c] ;  /* 0x00071c00010b7983 */ /* 0x000ee80000300800 */
[----:B------:R-:W4:Y:S04]  /*7cb00*/  LDL.LU R24, [R1+0x6d0] ;  /* 0x0006d00001187983 */ /* 0x000f280000300800 */
[----:B------:R-:W4:Y:S04]  /*7cb10*/  LDL.LU R25, [R1+0x6d4] ;  /* 0x0006d40001197983 */ /* 0x000f280000300800 */
[----:B------:R-:W4:Y:S04]  /*7cb20*/  LDL.LU R26, [R1+0x6d8] ;  /* 0x0006d800011a7983 */ /* 0x000f280000300800 */
[----:B------:R-:W4:Y:S04]  /*7cb30*/  LDL.LU R27, [R1+0x6dc] ;  /* 0x0006dc00011b7983 */ /* 0x000f280000300800 */
[----:B--2---:R-:W2:Y:S04]  /*7cb40*/  LDL.LU R40, [R1+0x690] ;  /* 0x0006900001287983 */ /* 0x004ea80000300800 */
[----:B------:R-:W2:Y:S04]  /*7cb50*/  LDL.LU R41, [R1+0x694] ;  /* 0x0006940001297983 */ /* 0x000ea80000300800 */
[----:B------:R-:W2:Y:S04]  /*7cb60*/  LDL.LU R42, [R1+0x698] ;  /* 0x00069800012a7983 */ /* 0x000ea80000300800 */
[----:B------:R-:W2:Y:S04]  /*7cb70*/  LDL.LU R43, [R1+0x69c] ;  /* 0x00069c00012b7983 */ /* 0x000ea80000300800 */
[----:B------:R-:W3:Y:S04]  /*7cb80*/  LDL.LU R6, [R1+0x270] ;  /* 0x0002700001067983 */ /* 0x000ee80000300800 */
[----:B------:R-:W4:Y:S04]  /*7cb90*/  LDL.LU R7, [R1+0x274] ;  /* 0x0002740001077983 */ /* 0x000f280000300800 */
[----:B------:R-:W3:Y:S04]  /*7cba0*/  LDL.LU R48, [R1+0x6b0] ;  /* 0x0006b00001307983 */ /* 0x000ee80000300800 */
[----:B------:R-:W3:Y:S04]  /*7cbb0*/  LDL.LU R49, [R1+0x6b4] ;  /* 0x0006b40001317983 */ /* 0x000ee80000300800 */
[----:B------:R-:W3:Y:S04]  /*7cbc0*/  LDL.LU R50, [R1+0x6b8] ;  /* 0x0006b80001327983 */ /* 0x000ee80000300800 */
[----:B------:R-:W3:Y:S04]  /*7cbd0*/  LDL.LU R51, [R1+0x6bc] ;  /* 0x0006bc0001337983 */ /* 0x000ee80000300800 */
        /* <DEDUP_REMOVED lines=38> */
[----:B------:R-:W3:Y:S01]  /*7ce40*/  LDL.LU.64 R48, [R1+0x6888] ;  /* 0x0068880001307983 */ /* 0x000ee20000300a00 */
[----:B------:R-:W-:-:S02]  /*7ce50*/  F2FP.F16.E4M3.UNPACK_B R4, R6.H1 ;  /* 0x00000006ff04723e */ /* 0x000fc400030006ff */
[----:B----4-:R-:W-:Y:S02]  /*7ce60*/  F2FP.F16.E4M3.UNPACK_B R5, R7.H1 ;  /* 0x00000007ff05723e */ /* 0x010fe400030006ff */
[----:B------:R-:W-:Y:S02]  /*7ce70*/  F2FP.F16.E4M3.UNPACK_B R2, R20.H1 ;  /* 0x00000014ff02723e */ /* 0x000fe400030006ff */
[----:B------:R-:W-:-:S03]  /*7ce80*/  F2FP.F16.E4M3.UNPACK_B R3, R21.H1 ;  /* 0x00000015ff03723e */ /* 0x000fc600030006ff */
[C---:B------:R-:W-:Y:S06]  /*7ce90*/  HMMA.16816.F32 R20, R32.reuse, R4, R24 ;  /* 0x000000042014723c */ /* 0x040fec0000001818 */
[----:B------:R-:W-:Y:S01]  /*7cea0*/  HMMA.16816.F32 R16, R32, R2, R16 ;  /* 0x000000022010723c */ /* 0x000fe20000001810 */
[----:B------:R0:W-:Y:S04]  /*7ceb0*/  STL [R1+0x18], R4 ;  /* 0x0000180401007387 */ /* 0x0001e80000100800 */
[----:B------:R1:W-:Y:S04]  /*7cec0*/  STL [R1+0x1c], R5 ;  /* 0x00001c0501007387 */ /* 0x0003e80000100800 */
[----:B------:R-:W-:Y:S01]  /*7ced0*/  STL [R1+0x10], R2 ;  /* 0x0000100201007387 */ /* 0x000fe20000100800 */
[----:B0-----:R-:W-:-:S02]  /*7cee0*/  F2FP.F16.E4M3.UNPACK_B R4, R14.H1 ;  /* 0x0000000eff04723e */ /* 0x001fc400030006ff */
[----:B-1----:R-:W-:-:S05]  /*7cef0*/  F2FP.F16.E4M3.UNPACK_B R5, R15.H1 ;  /* 0x0000000fff05723e */ /* 0x002fca00030006ff */
[----:B------:R-:W-:Y:S04]  /*7cf00*/  STL.64 [R1+0x6d0], R20 ;  /* 0x0006d01401007387 */ /* 0x000fe80000100a00 */
[----:B------:R-:W-:Y:S04]  /*7cf10*/  STL.64 [R1+0x6d8], R22 ;  /* 0x0006d81601007387 */ /* 0x000fe80000100a00 */
[----:B------:R-:W-:Y:S04]  /*7cf20*/  STL [R1+0x14], R3 ;  /* 0x0000140301007387 */ /* 0x000fe80000100800 */
[----:B------:R-:W-:Y:S04]  /*7cf30*/  STL [R1+0x8], R4 ;  /* 0x0000080401007387 */ /* 0x000fe80000100800 */
[----:B------:R-:W-:Y:S04]  /*7cf40*/  STL.64 [R1+0x6f0], R16 ;  /* 0x0006f01001007387 */ /* 0x000fe80000100a00 */
[----:B------:R-:W-:Y:S04]  /*7cf50*/  STL.64 [R1+0x6f8], R18 ;  /* 0x0006f81201007387 */ /* 0x000fe80000100a00 */
[----:B------:R0:W-:Y:S02]  /*7cf60*/  STL [R1+0xc], R5 ;  /* 0x00000c0501007387 */ /* 0x0001e40000100800 */
[----:B0-----:R-:W-:Y:S01]  /*7cf70*/  HMMA.16816.F32 R4, R32, R4, R8 ;  /* 0x000000042004723c */ /* 0x001fe20000001808 */
[----:B------:R-:W-:-:S02]  /*7cf80*/  F2FP.F16.E4M3.UNPACK_B R2, R12.H1 ;  /* 0x0000000cff02723e */ /* 0x000fc400030006ff */
[----:B------:R-:W-:-:S03]  /*7cf90*/  F2FP.F16.E4M3.UNPACK_B R3, R13.H1 ;  /* 0x0000000dff03723e */ /* 0x000fc600030006ff */
[----:B------:R-:W-:-:S15]  /*7cfa0*/  STL [R1], R2 ;  /* 0x0000000201007387 */ /* 0x000fde0000100800 */
[----:B------:R-:W-:-:S02]  /*7cfb0*/  NOP ;  /* 0x0000000000007918 */ /* 0x000fc40000000000 */
[----:B------:R-:W-:Y:S04]  /*7cfc0*/  STL.64 [R1+0x710], R4 ;  /* 0x0007100401007387 */ /* 0x000fe80000100a00 */
[----:B------:R0:W-:Y:S02]  /*7cfd0*/  STL.64 [R1+0x718], R6 ;  /* 0x0007180601007387 */ /* 0x0001e40000100a00 */
[----:B0-----:R-:W-:Y:S01]  /*7cfe0*/  HMMA.16816.F32 R4, R32, R2, R36 ;  /* 0x000000022004723c */ /* 0x001fe20000001824 */
[----:B------:R-:W-:Y:S02]  /*7cff0*/  F2FP.F16.E4M3.UNPACK_B R60, R60.H1 ;  /* 0x0000003cff3c723e */ /* 0x000fe400030006ff */
[----:B------:R-:W-:-:S03]  /*7d000*/  F2FP.F16.E4M3.UNPACK_B R61, R61.H1 ;  /* 0x0000003dff3d723e */ /* 0x000fc600030006ff */
[----:B------:R-:W-:-:S15]  /*7d010*/  STL [R1+0x4], R3 ;  /* 0x0000040301007387 */ /* 0x000fde0000100800 */
[----:B------:R-:W-:-:S02]  /*7d020*/  NOP ;  /* 0x0000000000007918 */ /* 0x000fc40000000000 */
[----:B------:R-:W-:Y:S04]  /*7d030*/  STL.64 [R1+0x730], R4 ;  /* 0x0007300401007387 */ /* 0x000fe80000100a00 */
[----:B------:R2:W-:Y:S01]  /*7d040*/  STL.64 [R1+0x738], R6 ;  /* 0x0007380601007387 */ /* 0x0005e20000100a00 */
[----:B------:R-:W-:Y:S02]  /*7d050*/  F2FP.F16.E4M3.UNPACK_B R58, R58.H1 ;  /* 0x0000003aff3a723e */ /* 0x000fe400030006ff */
[----:B------:R-:W-:Y:S01]  /*7d060*/  F2FP.F16.E4M3.UNPACK_B R59, R59.H1 ;  /* 0x0000003bff3b723e */ /* 0x000fe200030006ff */
[----:B------:R-:W-:Y:S01]  /*7d070*/  STL.64 [R1+0x67b0], R60 ;  /* 0x0067b03c01007387 */ /* 0x000fe20000100a00 */
[----:B------:R-:W-:Y:S02]  /*7d080*/  F2FP.F16.E4M3.UNPACK_B R56, R56.H1 ;  /* 0x00000038ff38723e */ /* 0x000fe400030006ff */
[----:B------:R-:W-:-:S02]  /*7d090*/  F2FP.F16.E4M3.UNPACK_B R57, R57.H1 ;  /* 0x00000039ff39723e */ /* 0x000fc400030006ff */
[----:B------:R-:W-:Y:S02]  /*7d0a0*/  F2FP.F16.E4M3.UNPACK_B R54, R54.H1 ;  /* 0x00000036ff36723e */ /* 0x000fe400030006ff */
[----:B------:R-:W-:Y:S01]  /*7d0b0*/  F2FP.F16.E4M3.UNPACK_B R55, R55.H1 ;  /* 0x00000037ff37723e */ /* 0x000fe200030006ff */
[----:B--2---:R-:W-:-:S15]  /*7d0c0*/  HMMA.16816.F32 R4, R32, R60, R40 ;  /* 0x0000003c2004723c */ /* 0x004fde0000001828 */
[----:B------:R-:W-:-:S08]  /*7d0d0*/  NOP ;  /* 0x0000000000007918 */ /* 0x000fd00000000000 */
[----:B------:R-:W-:Y:S04]  /*7d0e0*/  STL.64 [R1+0x750], R4 ;  /* 0x0007500401007387 */ /* 0x000fe80000100a00 */
[----:B------:R0:W-:Y:S02]  /*7d0f0*/  STL.64 [R1+0x758], R6 ;  /* 0x0007580601007387 */ /* 0x0001e40000100a00 */
[----:B0-----:R-:W-:-:S15]  /*7d100*/  HMMA.16816.F32 R4, R32, R58, R44 ;  /* 0x0000003a2004723c */ /* 0x001fde000000182c */
[----:B------:R-:W-:-:S08]  /*7d110*/  NOP ;  /* 0x0000000000007918 */ /* 0x000fd00000000000 */
[----:B------:R-:W-:Y:S04]  /*7d120*/  STL.64 [R1+0x770], R4 ;  /* 0x0007700401007387 */ /* 0x000fe80000100a00 */
[----:B------:R3:W-:Y:S02]  /*7d130*/  STL.64 [R1+0x778], R6 ;  /* 0x0007780601007387 */ /* 0x0007e40000100a00 */
[----:B---3--:R-:W-:Y:S02]  /*7d140*/  HMMA.16816.F32 R4, R32, R56, R48 ;  /* 0x000000382004723c */ /* 0x008fe40000001830 */
[----:B------:R-:W-:Y:S04]  /*7d150*/  STL.64 [R1+0x6638], R58 ;  /* 0x0066383a01007387 */ /* 0x000fe80000100a00 */
[----:B------:R-:W-:-:S15]  /*7d160*/  STL.64 [R1+0x6630], R56 ;  /* 0x0066303801007387 */ /* 0x000fde0000100a00 */
[----:B------:R-:W-:-:S02]  /*7d170*/  NOP ;  /* 0x0000000000007918 */ /* 0x000fc40000000000 */
[----:B------:R-:W-:Y:S04]  /*7d180*/  STL.64 [R1+0x790], R4 ;  /* 0x0007900401007387 */ /* 0x000fe80000100a00 */
[----:B------:R0:W-:Y:S04]  /*7d190*/  STL.64 [R1+0x798], R6 ;  /* 0x0007980601007387 */ /* 0x0001e80000100a00 */
[----:B------:R-:W2:Y:S01]  /*7d1a0*/  LDL.LU R8, [R1+0x890] ;  /* 0x0008900001087983 */ /* 0x000ea20000300800 */
[----:B0-----:R-:W-:-:S15]  /*7d1b0*/  HMMA.16816.F32 R4, R32, R54, R28 ;  /* 0x000000362004723c */ /* 0x001fde000000181c */
[----:B------:R-:W-:-:S08]  /*7d1c0*/  NOP ;  /* 0x0000000000007918 */ /* 0x000fd00000000000 */
[----:B------:R0:W-:Y:S04]  /*7d1d0*/  STL.64 [R1+0x7b0], R4 ;  /* 0x0007b00401007387 */ /* 0x0001e80000100a00 */
[----:B------:R1:W-:Y:S04]  /*7d1e0*/  STL.64 [R1+0x7b8], R6 ;  /* 0x0007b80601007387 */ /* 0x0003e80000100a00 */
[----:B------:R-:W2:Y:S04]  /*7d1f0*/  LDL.LU R9, [R1+0x894] ;  /* 0x0008940001097983 */ /* 0x000ea80000300800 */
[----:B------:R-:W2:Y:S04]  /*7d200*/  LDL.LU R10, [R1+0x898] ;  /* 0x00089800010a7983 */ /* 0x000ea80000300800 */
[----:B------:R-:W2:Y:S04]  /*7d210*/  LDL.LU R11, [R1+0x89c] ;  /* 0x00089c00010b7983 */ /* 0x000ea80000300800 */
[----:B------:R-:W3:Y:S04]  /*7d220*/  LDL.LU R16, [R1+0x850] ;  /* 0x0008500001107983 */ /* 0x000ee80000300800 */
[----:B------:R-:W3:Y:S04]  /*7d230*/  LDL.LU R17, [R1+0x854] ;  /* 0x0008540001117983 */ /* 0x000ee80000300800 */
[----:B------:R-:W3:Y:S04]  /*7d240*/  LDL.LU R18, [R1+0x858] ;  /* 0x0008580001127983 */ /* 0x000ee80000300800 */
[----:B------:R-:W3:Y:S04]  /*7d250*/  LDL.LU R19, [R1+0x85c] ;  /* 0x00085c0001137983 */ /* 0x000ee80000300800 */
[----:B0-----:R-:W4:Y:S04]  /*7d260*/  LDL.LU R4, [R1+0x810] ;  /* 0x0008100001047983 */ /* 0x001f280000300800 */
[----:B------:R-:W4:Y:S04]  /*7d270*/  LDL.LU R5, [R1+0x814] ;  /* 0x0008140001057983 */ /* 0x000f280000300800 */
[----:B-1----:R-:W4:Y:S04]  /*7d280*/  LDL.LU R6, [R1+0x818] ;  /* 0x0008180001067983 */ /* 0x002f280000300800 */
[----:B------:R-:W4:Y:S04]  /*7d290*/  LDL.LU R7, [R1+0x81c] ;  /* 0x00081c0001077983 */ /* 0x000f280000300800 */
[----:B------:R-:W2:Y:S04]  /*7d2a0*/  LDL.LU R20, [R1+0x7d0] ;  /* 0x0007d00001147983 */ /* 0x000ea80000300800 */
        /* <DEDUP_REMOVED lines=33> */
[----:B------:R-:W-:-:S02]  /*7d4c0*/  F2FP.F16.E4M3.UNPACK_B R52, R52.H1 ;  /* 0x00000034ff34723e */ /* 0x000fc400030006ff */
[----:B------:R-:W-:Y:S01]  /*7d4d0*/  F2FP.F16.E4M3.UNPACK_B R53, R53.H1 ;  /* 0x00000035ff35723e */ /* 0x000fe200030006ff */
[----:B------:R-:W4:Y:S04]  /*7d4e0*/  LDL.LU R36, [R1+0x380] ;  /* 0x0003800001247983 */ /* 0x000f280000300800 */
[----:B------:R-:W4:Y:S02]  /*7d4f0*/  LDL.LU R37, [R1+0x384] ;  /* 0x0003840001257983 */ /* 0x000f240000300800 */
[----:B--2---:R-:W-:Y:S01]  /*7d500*/  HMMA.16816.F32 R20, R32, R52, R20 ;  /* 0x000000342014723c */ /* 0x004fe20000001814 */
[----:B---3--:R-:W-:Y:S02]  /*7d510*/  F2FP.F16.E4M3.UNPACK_B R50, R50.H1 ;  /* 0x00000032ff32723e */ /* 0x008fe400030006ff */
[----:B----4-:R-:W-:-:S02]  /*7d520*/  F2FP.F16.E4M3.UNPACK_B R51, R51.H1 ;  /* 0x00000033ff33723e */ /* 0x010fc400030006ff */
[----:B------:R-:W-:Y:S02]  /*7d530*/  F2FP.F16.E4M3.UNPACK_B R48, R48.H1 ;  /* 0x00000030ff30723e */ /* 0x000fe400030006ff */
[----:B------:R-:W-:-:S15]  /*7d540*/  F2FP.F16.E4M3.UNPACK_B R49, R49.H1 ;  /* 0x00000031ff31723e */ /* 0x000fde00030006ff */
[----:B------:R-:W-:-:S01]  /*7d550*/  NOP ;  /* 0x0000000000007918 */ /* 0x000fc20000000000 */
[----:B------:R-:W-:Y:S04]  /*7d560*/  STL.64 [R1+0x7d0], R20 ;  /* 0x0007d01401007387 */ /* 0x000fe80000100a00 */
[----:B------:R0:W-:Y:S01]  /*7d570*/  STL.64 [R1+0x7d8], R22 ;  /* 0x0007d81601007387 */ /* 0x0001e20000100a00 */
[C---:B------:R-:W-:Y:S03]  /*7d580*/  HMMA.16816.F32 R4, R32.reuse, R48, R4 ;  /* 0x000000302004723c */ /* 0x040fe60000001804 */
[----:B0-----:R-:W2:Y:S04]  /*7d590*/  LDL.LU.64 R22, [R1+0x6880] ;  /* 0x0068800001167983 */ /* 0x001ea80000300a00 */
[----:B------:R-:W-:Y:S04]  /*7d5a0*/  STL.64 [R1+0x6648], R54 ;  /* 0x0066483601007387 */ /* 0x000fe80000100a00 */
[----:B------:R0:W-:Y:S02]  /*7d5b0*/  STL.64 [R1+0x6640], R52 ;  /* 0x0066403401007387 */ /* 0x0001e40000100a00 */
[----:B0-----:R-:W-:Y:S01]  /*7d5c0*/  HMMA.16816.F32 R52, R32, R50, R56 ;  /* 0x000000322034723c */ /* 0x001fe20000001838 */
[----:B------:R-:W-:-:S02]  /*7d5d0*/  F2FP.F16.E4M3.UNPACK_B R46, R46.H1 ;  /* 0x0000002eff2e723e */ /* 0x000fc400030006ff */
[----:B------:R-:W-:-:S15]  /*7d5e0*/  F2FP.F16.E4M3.UNPACK_B R47, R47.H1 ;  /* 0x0000002fff2f723e */ /* 0x000fde00030006ff */
[----:B------:R-:W-:-:S05]  /*7d5f0*/  NOP ;  /* 0x0000000000007918 */ /* 0x000fca0000000000 */
[----:B------:R-:W-:Y:S04]  /*7d600*/  STL.64 [R1+0x7f0], R52 ;  /* 0x0007f03401007387 */ /* 0x000fe80000100a00 */
[----:B------:R-:W-:Y:S04]  /*7d610*/  STL.64 [R1+0x7f8], R54 ;  /* 0x0007f83601007387 */ /* 0x000fe80000100a00 */
[----:B------:R-:W-:Y:S04]  /*7d620*/  STL.64 [R1+0x6628], R50 ;  /* 0x0066283201007387 */ /* 0x000fe80000100a00 */
[----:B------:R-:W-:Y:S04]  /*7d630*/  STL.64 [R1+0x6620], R48 ;  /* 0x0066203001007387 */ /* 0x000fe80000100a00 */
[----:B------:R-:W-:Y:S04]  /*7d640*/  STL.64 [R1+0x810], R4 ;  /* 0x0008100401007387 */ /* 0x000fe80000100a00 */
[----:B------:R0:W-:Y:S02]  /*7d650*/  STL.64 [R1+0x818], R6 ;  /* 0x0008180601007387 */ /* 0x0001e40000100a00 */
[----:B0-----:R-:W-:Y:S01]  /*7d660*/  HMMA.16816.F32 R4, R32, R46, R24 ;  /* 0x0000002e2004723c */ /* 0x001fe20000001818 */
[----:B------:R-:W-:-:S02]  /*7d670*/  F2FP.F16.E4M3.UNPACK_B R44, R44.H1 ;  /* 0x0000002cff2c723e */ /* 0x000fc400030006ff */
[----:B------:R-:W-:Y:S02]  /*7d680*/  F2FP.F16.E4M3.UNPACK_B R45, R45.H1 ;  /* 0x0000002dff2d723e */ /* 0x000fe400030006ff */
[----:B------:R-:W-:-:S15]  /*7d690*/  F2FP.F16.E4M3.UNPACK_B R42, R42.H1 ;  /* 0x0000002aff2a723e */ /* 0x000fde00030006ff */
[----:B------:R-:W-:-:S03]  /*7d6a0*/  NOP ;  /* 0x0000000000007918 */ /* 0x000fc60000000000 */
[----:B------:R-:W-:Y:S04]  /*7d6b0*/  STL.64 [R1+0x830], R4 ;  /* 0x0008300401007387 */ /* 0x000fe80000100a00 */
[----:B------:R0:W-:Y:S02]  /*7d6c0*/  STL.64 [R1+0x838], R6 ;  /* 0x0008380601007387 */ /* 0x0001e40000100a00 */
[----:B0-----:R-:W-:Y:S01]  /*7d6d0*/  HMMA.16816.F32 R4, R32, R44, R16 ;  /* 0x0000002c2004723c */ /* 0x001fe20000001810 */
[----:B------:R-:W-:Y:S01]  /*7d6e0*/  F2FP.F16.E4M3.UNPACK_B R43, R43.H1 ;  /* 0x0000002bff2b723e */ /* 0x000fe200030006ff */
[----:B------:R-:W-:Y:S04]  /*7d6f0*/  STL.64 [R1+0x6608], R46 ;  /* 0x0066082e01007387 */ /* 0x000fe80000100a00 */
[----:B------:R-:W-:-:S15]  /*7d700*/  STL.64 [R1+0x6600], R44 ;  /* 0x0066002c01007387 */ /* 0x000fde0000100a00 */
[----:B------:R-:W-:-:S02]  /*7d710*/  NOP ;  /* 0x0000000000007918 */ /* 0x000fc40000000000 */
[----:B------:R-:W-:Y:S04]  /*7d720*/  STL.64 [R1+0x850], R4 ;  /* 0x0008500401007387 */ /* 0x000fe80000100a00 */
[----:B------:R0:W-:Y:S02]  /*7d730*/  STL.64 [R1+0x858], R6 ;  /* 0x0008580601007387 */ /* 0x0001e40000100a00 */
[----:B0-----:R-:W-:Y:S01]  /*7d740*/  HMMA.16816.F32 R4, R32, R42, R12 ;  /* 0x0000002a2004723c */ /* 0x001fe2000000180c */
[----:B------:R-:W-:Y:S02]  /*7d750*/  F2FP.F16.E4M3.UNPACK_B R40, R40.H1 ;  /* 0x00000028ff28723e */ /* 0x000fe400030006ff */
        /* <DEDUP_REMOVED lines=11> */
[----:B------:R0:W-:Y:S04]  /*7d810*/  STL.64 [R1+0x898], R6 ;  /* 0x0008980601007387 */ /* 0x0001e80000100a00 */
[----:B------:R-:W3:Y:S01]  /*7d820*/  LDL.LU R56, [R1+0x9b0] ;  /* 0x0009b00001387983 */ /* 0x000ee20000300800 */
[----:B0-----:R-:W-:-:S15]  /*7d830*/  HMMA.16816.F32 R4, R32, R38, R28 ;  /* 0x000000262004723c */ /* 0x001fde000000181c */
[----:B------:R-:W-:-:S08]  /*7d840*/  NOP ;  /* 0x0000000000007918 */ /* 0x000fd00000000000 */
[----:B------:R-:W-:Y:S04]  /*7d850*/  STL.64 [R1+0x8b0], R4 ;  /* 0x0008b00401007387 */ /* 0x000fe80000100a00 */
[----:B------:R0:W-:Y:S04]  /*7d860*/  STL.64 [R1+0x8b8], R6 ;  /* 0x0008b80601007387 */ /* 0x0001e80000100a00 */
[----:B------:R-:W3:Y:S04]  /*7d870*/  LDL.LU R57, [R1+0x9b4] ;  /* 0x0009b40001397983 */ /* 0x000ee80000300800 */
[----:B------:R-:W4:Y:S04]  /*7d880*/  LDL.LU R58, [R1+0x9b8] ;  /* 0x0009b800013a7983 */ /* 0x000f280000300800 */
[----:B------:R-:W4:Y:S04]  /*7d890*/  LDL.LU R59, [R1+0x9bc] ;  /* 0x0009bc00013b7983 */ /* 0x000f280000300800 */
[----:B----4-:R-:W-:Y:S04]  /*7d8a0*/  STL.64 [R1+0x6878], R58 ;  /* 0x0068783a01007387 */ /* 0x010fe80000100a00 */
[----:B---3--:R1:W-:Y:S04]  /*7d8b0*/  STL.64 [R1+0x6870], R56 ;  /* 0x0068703801007387 */ /* 0x0083e80000100a00 */
        /* <DEDUP_REMOVED lines=12> */
[----:B0-----:R-:W3:Y:S04]  /*7d980*/  LDL.LU R6, [R1+0x388] ;  /* 0x0003880001067983 */ /* 0x001ee80000300800 */
[----:B------:R-:W4:Y:S04]  /*7d990*/  LDL.LU R7, [R1+0x38c] ;  /* 0x00038c0001077983 */ /* 0x000f280000300800 */
[----:B-1----:R-:W2:Y:S04]  /*7d9a0*/  LDL.LU R56, [R1+0x8d0] ;  /* 0x0008d00001387983 */ /* 0x002ea80000300800 */
[----:B------:R-:W2:Y:S04]  /*7d9b0*/  LDL.LU R57, [R1+0x8d4] ;  /* 0x0008d40001397983 */ /* 0x000ea80000300800 */
[----:B------:R-:W2:Y:S04]  /*7d9c0*/  LDL.LU R58, [R1+0x8d8] ;  /* 0x0008d800013a7983 */ /* 0x000ea80000300800 */
        /* <DEDUP_REMOVED lines=37> */
[----:B---3--:R-:W-:-:S02]  /*7dc20*/  F2FP.F16.E4M3.UNPACK_B R4, R6.H1 ;  /* 0x00000006ff04723e */ /* 0x008fc400030006ff */
[----:B----4-:R-:W-:-:S07]  /*7dc30*/  F2FP.F16.E4M3.UNPACK_B R5, R7.H1 ;  /* 0x00000007ff05723e */ /* 0x010fce00030006ff */
[----:B------:R-:W-:Y:S01]  /*7dc40*/  HMMA.16816.F32 R40, R32, R4, R40 ;  /* 0x000000042028723c */ /* 0x000fe20000001828 */
[----:B------:R-:W-:Y:S02]  /*7dc50*/  F2FP.F16.E4M3.UNPACK_B R6, R20.H1 ;  /* 0x00000014ff06723e */ /* 0x000fe400030006ff */
[----:B------:R-:W-:Y:S02]  /*7dc60*/  F2FP.F16.E4M3.UNPACK_B R7, R21.H1 ;  /* 0x00000015ff07723e */ /* 0x000fe400030006ff */
[----:B------:R-:W-:Y:S02]  /*7dc70*/  F2FP.F16.E4M3.UNPACK_B R8, R8.H1 ;  /* 0x00000008ff08723e */ /* 0x000fe400030006ff */
[----:B------:R-:W-:-:S15]  /*7dc80*/  F2FP.F16.E4M3.UNPACK_B R9, R9.H1 ;  /* 0x00000009ff09723e */ /* 0x000fde00030006ff */
[----:B------:R-:W-:-:S01]  /*7dc90*/  NOP ;  /* 0x0000000000007918 */ /* 0x000fc20000000000 */
[----:B------:R-:W-:Y:S04]  /*7dca0*/  STL.64 [R1+0x8f0], R40 ;  /* 0x0008f02801007387 */ /* 0x000fe80000100a00 */
[----:B------:R0:W-:Y:S04]  /*7dcb0*/  STL.64 [R1+0x8f8], R42 ;  /* 0x0008f82a01007387 */ /* 0x0001e80000100a00 */
[----:B------:R-:W-:Y:S04]  /*7dcc0*/  STL.64 [R1+0x65b8], R6 ;  /* 0x0065b80601007387 */ /* 0x000fe80000100a00 */
[----:B------:R1:W-:Y:S01]  /*7dcd0*/  STL.64 [R1+0x65b0], R4 ;  /* 0x0065b00401007387 */ /* 0x0003e20000100a00 */
[C---:B0-----:R-:W-:Y:S06]  /*7dce0*/  HMMA.16816.F32 R40, R32.reuse, R6, R44 ;  /* 0x000000062028723c */ /* 0x041fec000000182c */
[----:B-1----:R-:W-:Y:S01]  /*7dcf0*/  HMMA.16816.F32 R4, R32, R8, R48 ;  /* 0x000000082004723c */ /* 0x002fe20000001830 */
[----:B------:R-:W-:-:S02]  /*7dd00*/  F2FP.F16.E4M3.UNPACK_B R10, R10.H1 ;  /* 0x0000000aff0a723e */ /* 0x000fc400030006ff */
[----:B------:R-:W-:-:S14]  /*7dd10*/  F2FP.F16.E4M3.UNPACK_B R11, R11.H1 ;  /* 0x0000000bff0b723e */ /* 0x000fdc00030006ff */
[----:B------:R-:W-:Y:S04]  /*7dd20*/  STL.64 [R1+0x910], R40 ;  /* 0x0009102801007387 */ /* 0x000fe80000100a00 */
[----:B------:R-:W-:Y:S04]  /*7dd30*/  STL.64 [R1+0x918], R42 ;  /* 0x0009182a01007387 */ /* 0x000fe80000100a00 */
[----:B------:R-:W-:Y:S04]  /*7dd40*/  STL.64 [R1+0x930], R4 ;  /* 0x0009300401007387 */ /* 0x000fe80000100a00 */
[----:B------:R0:W-:Y:S02]  /*7dd50*/  STL.64 [R1+0x938], R6 ;  /* 0x0009380601007387 */ /* 0x0001e40000100a00 */
[----:B0-----:R-:W-:Y:S01]  /*7dd60*/  HMMA.16816.F32 R4, R32, R10, R52 ;  /* 0x0000000a2004723c */ /* 0x001fe20000001834 */
[----:B------:R-:W-:-:S02]  /*7dd70*/  F2FP.F16.E4M3.UNPACK_B R12, R12.H1 ;  /* 0x0000000cff0c723e */ /* 0x000fc400030006ff */
[----:B------:R-:W-:-:S03]  /*7dd80*/  F2FP.F16.E4M3.UNPACK_B R13, R13.H1 ;  /* 0x0000000dff0d723e */ /* 0x000fc600030006ff */
[----:B------:R-:W-:Y:S04]  /*7dd90*/  STL.64 [R1+0x65c8], R10 ;  /* 0x0065c80a01007387 */ /* 0x000fe80000100a00 */
[----:B------:R-:W-:-:S13]  /*7dda0*/  STL.64 [R1+0x65c0], R8 ;  /* 0x0065c00801007387 */ /* 0x000fda0000100a00 */
[----:B------:R-:W-:Y:S04]  /*7ddb0*/  STL.64 [R1+0x950], R4 ;  /* 0x0009500401007387 */ /* 0x000fe80000100a00 */
[----:B------:R0:W-:Y:S02]  /*7ddc0*/  STL.64 [R1+0x958], R6 ;  /* 0x0009580601007387 */ /* 0x0001e40000100a00 */
[----:B0-----:R-:W-:Y:S01]  /*7ddd0*/  HMMA.16816.F32 R4, R32, R12, R16 ;  /* 0x0000000c2004723c */ /* 0x001fe20000001810 */
[----:B------:R-:W-:Y:S02]  /*7dde0*/  F2FP.F16.E4M3.UNPACK_B R14, R14.H1 ;  /* 0x0000000eff0e723e */ /* 0x000fe400030006ff */
[----:B------:R-:W-:-:S15]  /*7ddf0*/  F2FP.F16.E4M3.UNPACK_B R15, R15.H1 ;  /* 0x0000000fff0f723e */ /* 0x000fde00030006ff */
[----:B------:R-:W-:-:S05]  /*7de00*/  NOP ;  /* 0x0000000000007918 */ /* 0x000fca0000000000 */
[----:B------:R-:W-:Y:S04]  /*7de10*/  STL.64 [R1+0x9c0], R4 ;  /* 0x0009c00401007387 */ /* 0x000fe80000100a00 */
[----:B------:R2:W-:Y:S01]  /*7de20*/  STL.64 [R1+0x9c8], R6 ;  /* 0x0009c80601007387 */ /* 0x0005e20000100a00 */
[----:B------:R-:W-:Y:S02]  /*7de30*/  F2FP.F16.E4M3.UNPACK_B R16, R36.H1 ;  /* 0x00000024ff10723e */ /* 0x000fe400030006ff */
[----:B------:R-:W-:Y:S01]  /*7de40*/  F2FP.F16.E4M3.UNPACK_B R17, R37.H1 ;  /* 0x00000025ff11723e */ /* 0x000fe200030006ff */
[----:B------:R-:W-:Y:S04]  /*7de50*/  STL.64 [R1+0x65d8], R14 ;  /* 0x0065d80e01007387 */ /* 0x000fe80000100a00 */
[----:B------:R-:W-:Y:S01]  /*7de60*/  STL.64 [R1+0x65d0], R12 ;  /* 0x0065d00c01007387 */ /* 0x000fe20000100a00 */
[----:B------:R-:W-:-:S02]  /*7de70*/  F2FP.F16.E4M3.UNPACK_B R18, R28.H1 ;  /* 0x0000001cff12723e */ /* 0x000fc400030006ff */
[----:B------:R-:W-:Y:S02]  /*7de80*/  F2FP.F16.E4M3.UNPACK_B R19, R29.H1 ;  /* 0x0000001dff13723e */ /* 0x000fe400030006ff */
[----:B------:R-:W-:Y:S01]  /*7de90*/  F2FP.F16.E4M3.UNPACK_B R20, R30.H1 ;  /* 0x0000001eff14723e */ /* 0x000fe200030006ff */
[----:B------:R-:W-:Y:S02]  /*7dea0*/  IMAD.MOV.U32 R61, RZ, RZ, R22 ;  /* 0x000000ffff3d7224 */ /* 0x000fe400078e0016 */
[----:B------:R-:W-:Y:S01]  /*7deb0*/  IMAD.MOV.U32 R60, RZ, RZ, R23 ;  /* 0x000000ffff3c7224 */ /* 0x000fe200078e0017 */
[----:B------:R-:W-:Y:S01]  /*7dec0*/  F2FP.F16.E4M3.UNPACK_B R21, R31.H1 ;  /* 0x0000001fff15723e */ /* 0x000fe200030006ff */
[----:B--2---:R-:W-:-:S15]  /*7ded0*/  HMMA.16816.F32 R4, R32, R14, R56 ;  /* 0x0000000e2004723c */ /* 0x004fde0000001838 */
[----:B------:R-:W-:-:S08]  /*7dee0*/  NOP ;  /* 0x0000000000007918 */ /* 0x000fd00000000000 */
[----:B------:R-:W-:Y:S04]  /*7def0*/  STL.64 [R1+0x9b0], R4 ;  /* 0x0009b00401007387 */ /* 0x000fe80000100a00 */
[----:B------:R0:W-:Y:S02]  /*7df00*/  STL.64 [R1+0x9b8], R6 ;  /* 0x0009b80601007387 */ /* 0x0001e40000100a00 */
[----:B0-----:R-:W-:-:S15]  /*7df10*/  HMMA.16816.F32 R4, R32, R16, R24 ;  /* 0x000000102004723c */ /* 0x001fde0000001818 */
[----:B------:R-:W-:-:S08]  /*7df20*/  NOP ;  /* 0x0000000000007918 */ /* 0x000fd00000000000 */
[----:B------:R0:W-:Y:S04]  /*7df30*/  STL.64 [R1+0x9a0], R4 ;  /* 0x0009a00401007387 */ /* 0x0001e80000100a00 */
[----:B------:R1:W-:Y:S04]  /*7df40*/  STL.64 [R1+0x9a8], R6 ;  /* 0x0009a80601007387 */ /* 0x0003e80000100a00 */
        /* <DEDUP_REMOVED lines=12> */
[----:B0-----:R-:W2:Y:S04]  /*7e010*/  LDL.LU R4, [R1+0x3c60] ;  /* 0x003c600001047983 */ /* 0x001ea80000300800 */
        /* <DEDUP_REMOVED lines=31> */
[----:B------:R-:W-:Y:S04]  /*7e210*/  STL.64 [R1+0x65f8], R18 ;  /* 0x0065f81201007387 */ /* 0x000fe80000100a00 */
[----:B------:R-:W-:Y:S01]  /*7e220*/  STL.64 [R1+0x65f0], R16 ;  /* 0x0065f01001007387 */ /* 0x000fe20000100a00 */
[C---:B---3--:R-:W-:Y:S06]  /*7e230*/  HMMA.16816.F32 R8, R32.reuse, R20, R8 ;  /* 0x000000142008723c */ /* 0x048fec0000001808 */
[----:B----4-:R-:W-:Y:S01]  /*7e240*/  HMMA.16816.F32 R12, R32, R18, R12 ;  /* 0x00000012200c723c */ /* 0x010fe2000000180c */
[----:B--2---:R-:W-:-:S02]  /*7e250*/  F2FP.F16.E4M3.UNPACK_B R22, R22.H1 ;  /* 0x00000016ff16723e */ /* 0x004fc400030006ff */
[----:B------:R-:W-:Y:S01]  /*7e260*/  F2FP.F16.E4M3.UNPACK_B R23, R23.H1 ;  /* 0x00000017ff17723e */ /* 0x000fe200030006ff */
[----:B------:R-:W-:Y:S02]  /*7e270*/  IMAD R28, R28, 0x100, R4 ;  /* 0x000001001c1c7824 */ /* 0x000fe400078e0204 */
[----:B------:R-:W-:Y:S02]  /*7e280*/  IMAD R29, R29, 0x100, R5 ;  /* 0x000001001d1d7824 */ /* 0x000fe400078e0205 */
[----:B------:R-:W-:Y:S02]  /*7e290*/  IMAD R30, R30, 0x100, R6 ;  /* 0x000001001e1e7824 */ /* 0x000fe400078e0206 */
[----:B------:R-:W-:Y:S02]  /*7e2a0*/  IMAD R31, R31, 0x100, R7 ;  /* 0x000001001f1f7824 */ /* 0x000fe400078e0207 */
[----:B------:R-:W-:Y:S01]  /*7e2b0*/  HMMA.16816.F32 R4, R32, R22, R40 ;  /* 0x000000162004723c */ /* 0x000fe20000001828 */
[----:B------:R-:W-:-:S02]  /*7e2c0*/  F2FP.F16.E4M3.UNPACK_B R24, R24.H1 ;  /* 0x00000018ff18723e */ /* 0x000fc400030006ff */
[----:B------:R-:W-:Y:S02]  /*7e2d0*/  F2FP.F16.E4M3.UNPACK_B R25, R25.H1 ;  /* 0x00000019ff19723e */ /* 0x000fe400030006ff */
[----:B------:R-:W-:Y:S02]  /*7e2e0*/  F2FP.F16.E4M3.UNPACK_B R26, R26.H1 ;  /* 0x0000001aff1a723e */ /* 0x000fe400030006ff */
[----:B------:R-:W-:-:S04]  /*7e2f0*/  F2FP.F16.E4M3.UNPACK_B R27, R27.H1 ;  /* 0x0000001bff1b723e */ /* 0x000fc800030006ff */
[----:B------:R-:W-:Y:S04]  /*7e300*/  STL.64 [R1+0x990], R12 ;  /* 0x0009900c01007387 */ /* 0x000fe80000100a00 */
[----:B------:R-:W-:Y:S04]  /*7e310*/  STL.64 [R1+0x998], R14 ;  /* 0x0009980e01007387 */ /* 0x000fe80000100a00 */
[----:B------:R-:W-:Y:S04]  /*7e320*/  STL.64 [R1+0x9e0], R8 ;  /* 0x0009e00801007387 */ /* 0x000fe80000100a00 */
[----:B------:R0:W-:Y:S04]  /*7e330*/  STL.64 [R1+0x9e8], R10 ;  /* 0x0009e80a01007387 */ /* 0x0001e80000100a00 */
[----:B------:R-:W-:Y:S04]  /*7e340*/  STL.64 [R1+0x6598], R22 ;  /* 0x0065981601007387 */ /* 0x000fe80000100a00 */
[----:B------:R-:W-:Y:S01]  /*7e350*/  STL.64 [R1+0x6590], R20 ;  /* 0x0065901401007387 */ /* 0x000fe20000100a00 */
[C---:B0-----:R-:W-:Y:S03]  /*7e360*/  HMMA.16816.F32 R8, R32.reuse, R24, R44 ;  /* 0x000000182008723c */ /* 0x041fe6000000182c */
[----:B------:R-:W-:Y:S04]  /*7e370*/  STL.64 [R1+0xa00], R4 ;  /* 0x000a000401007387 */ /* 0x000fe80000100a00 */
[----:B------:R0:W-:Y:S02]  /*7e380*/  STL.64 [R1+0xa08], R6 ;  /* 0x000a080601007387 */ /* 0x0001e40000100a00 */
[----:B0-----:R-:W-:Y:S01]  /*7e390*/  HMMA.16816.F32 R4, R32, R26, R48 ;  /* 0x0000001a2004723c */ /* 0x001fe20000001830 */
[----:B------:R-:W-:-:S02]  /*7e3a0*/  F2FP.F16.E4M3.UNPACK_B R36, R36.H1 ;  /* 0x00000024ff24723e */ /* 0x000fc400030006ff */
[----:B------:R-:W-:-:S11]  /*7e3b0*/  F2FP.F16.E4M3.UNPACK_B R37, R37.H1 ;  /* 0x00000025ff25723e */ /* 0x000fd600030006ff */
[----:B------:R-:W-:Y:S04]  /*7e3c0*/  STL.64 [R1+0xa20], R8 ;  /* 0x000a200801007387 */ /* 0x000fe80000100a00 */
[----:B------:R-:W-:Y:S04]  /*7e3d0*/  STL.64 [R1+0xa28], R10 ;  /* 0x000a280a01007387 */ /* 0x000fe80000100a00 */
[----:B------:R-:W-:Y:S04]  /*7e3e0*/  STL.64 [R1+0x65a8], R26 ;  /* 0x0065a81a01007387 */ /* 0x000fe80000100a00 */
[----:B------:R-:W-:Y:S04]  /*7e3f0*/  STL.64 [R1+0x65a0], R24 ;  /* 0x0065a01801007387 */ /* 0x000fe80000100a00 */
[----:B------:R-:W-:Y:S04]  /*7e400*/  STL.64 [R1+0xa50], R4 ;  /* 0x000a500401007387 */ /* 0x000fe80000100a00 */
[----:B------:R0:W-:Y:S02]  /*7e410*/  STL.64 [R1+0xa58], R6 ;  /* 0x000a580601007387 */ /* 0x0001e40000100a00 */
[----:B0-----:R-:W-:Y:S01]  /*7e420*/  HMMA.16816.F32 R4, R32, R36, R52 ;  /* 0x000000242004723c */ /* 0x001fe20000001834 */
[----:B------:R-:W-:-:S02]  /*7e430*/  F2FP.F16.E4M3.UNPACK_B R28, R28 ;  /* 0x0000001cff1c723e */ /* 0x000fc400020006ff */
[----:B------:R-:W-:Y:S02]  /*7e440*/  F2FP.F16.E4M3.UNPACK_B R29, R29 ;  /* 0x0000001dff1d723e */ /* 0x000fe400020006ff */
[----:B------:R-:W-:Y:S02]  /*7e450*/  F2FP.F16.E4M3.UNPACK_B R30, R30 ;  /* 0x0000001eff1e723e */ /* 0x000fe400020006ff */
[----:B------:R-:W-:Y:S01]  /*7e460*/  F2FP.F16.E4M3.UNPACK_B R31, R31 ;  /* 0x0000001fff1f723e */ /* 0x000fe200020006ff */
[----:B------:R-:W-:Y:S04]  /*7e470*/  STL.64 [R1+0x6618], R38 ;  /* 0x0066182601007387 */ /* 0x000fe80000100a00 */
[----:B------:R-:W-:Y:S11]  /*7e480*/  STL.64 [R1+0x6610], R36 ;  /* 0x0066102401007387 */ /* 0x000ff60000100a00 */
[----:B------:R-:W-:Y:S04]  /*7e490*/  STL.64 [R1+0xa40], R4 ;  /* 0x000a400401007387 */ /* 0x000fe80000100a00 */
[----:B------:R0:W-:Y:S02]  /*7e4a0*/  STL.64 [R1+0xa48], R6 ;  /* 0x000a480601007387 */ /* 0x0001e40000100a00 */
[----:B0-----:R-:W-:Y:S02]  /*7e4b0*/  HMMA.16816.F32 R4, R28, R60, R56 ;  /* 0x0000003c1c04723c */ /* 0x001fe40000001838 */
[----:B------:R-:W2:Y:S05]  /*7e4c0*/  LDL R58, [R1+0xa8] ;  /* 0x0000a800013a7983 */ /* 0x000eaa0000100800 */
[----:B------:R-:W-:-:S15]  /*7e4d0*/  IMAD.MOV.U32 R59, RZ, RZ, R0 ;  /* 0x000000ffff3b7224 */ /* 0x000fde00078e0000 */
[----:B------:R-:W-:-:S01]  /*7e4e0*/  NOP ;  /* 0x0000000000007918 */ /* 0x000fc20000000000 */
[----:B------:R0:W-:Y:S04]  /*7e4f0*/  STL.64 [R1+0xba0], R4 ;  /* 0x000ba00401007387 */ /* 0x0001e80000100a00 */
[----:B------:R1:W-:Y:S04]  /*7e500*/  STL.64 [R1+0xba8], R6 ;  /* 0x000ba80601007387 */ /* 0x0003e80000100a00 */
[----:B------:R-:W3:Y:S04]  /*7e510*/  LDL.LU R0, [R1+0x6868] ;  /* 0x0068680001007983 */ /* 0x000ee80000300800 */
[----:B------:R-:W4:Y:S04]  /*7e520*/  LDL.LU R48, [R1+0xab0] ;  /* 0x000ab00001307983 */ /* 0x000f280000300800 */
[----:B------:R-:W4:Y:S04]  /*7e530*/  LDL.LU R49, [R1+0xab4] ;  /* 0x000ab40001317983 */ /* 0x000f280000300800 */
[----:B------:R-:W2:Y:S04]  /*7e540*/  LDL.LU R50, [R1+0xab8] ;  /* 0x000ab80001327983 */ /* 0x000ea80000300800 */
[----:B------:R-:W2:Y:S01]  /*7e550*/  LDL.LU R51, [R1+0xabc] ;  /* 0x000abc0001337983 */ /* 0x000ea20000300800 */
[----:B---3--:R-:W-:-:S03]  /*7e560*/  IMAD.MOV.U32 R47, RZ, RZ, R0 ;  /* 0x000000ffff2f7224 */ /* 0x008fc600078e0000 */
[----:B--2---:R-:W-:Y:S04]  /*7e570*/  STL.64 [R1+0x67a8], R50 ;  /* 0x0067a83201007387 */ /* 0x004fe80000100a00 */
[----:B----4-:R-:W-:Y:S04]  /*7e580*/  STL.64 [R1+0x67a0], R48 ;  /* 0x0067a03001007387 */ /* 0x010fe80000100a00 */
[----:B------:R-:W2:Y:S04]  /*7e590*/  LDL R46, [R1+0xb8] ;  /* 0x0000b800012e7983 */ /* 0x000ea80000100800 */
[----:B------:R-:W3:Y:S04]  /*7e5a0*/  LDL.LU R0, [R1+0x6864] ;  /* 0x0068640001007983 */ /* 0x000ee80000300800 */
[----:B0-----:R-:W4:Y:S04]  /*7e5b0*/  LDL.LU R4, [R1+0xad0] ;  /* 0x000ad00001047983 */ /* 0x001f280000300800 */
[----:B------:R-:W4:Y:S04]  /*7e5c0*/  LDL.LU R5, [R1+0xad4] ;  /* 0x000ad40001057983 */ /* 0x000f280000300800 */
[----:B-1----:R-:W2:Y:S04]  /*7e5d0*/  LDL.LU R6, [R1+0xad8] ;  /* 0x000ad80001067983 */ /* 0x002ea80000300800 */
[----:B------:R-:W2:Y:S01]  /*7e5e0*/  LDL.LU R7, [R1+0xadc] ;  /* 0x000adc0001077983 */ /* 0x000ea20000300800 */
[----:B---3--:R-:W-:-:S03]  /*7e5f0*/  IMAD.MOV.U32 R11, RZ, RZ, R0 ;  /* 0x000000ffff0b7224 */ /* 0x008fc600078e0000 */
[----:B--2---:R-:W-:Y:S04]  /*7e600*/  STL.64 [R1+0x67c0], R6 ;  /* 0x0067c00601007387 */ /* 0x004fe80000100a00 */
[----:B----4-:R0:W-:Y:S04]  /*7e610*/  STL.64 [R1+0x67b8], R4 ;  /* 0x0067b80401007387 */ /* 0x0101e80000100a00 */
[----:B------:R-:W2:Y:S04]  /*7e620*/  LDL R10, [R1+0xc8] ;  /* 0x0000c800010a7983 */ /* 0x000ea80000100800 */
[----:B------:R-:W3:Y:S04]  /*7e630*/  LDL.LU R0, [R1+0x6860] ;  /* 0x0068600001007983 */ /* 0x000ee80000300800 */
[----:B------:R-:W4:Y:S04]  /*7e640*/  LDL.LU R12, [R1+0xae0] ;  /* 0x000ae000010c7983 */ /* 0x000f280000300800 */
[----:B------:R-:W4:Y:S04]  /*7e650*/  LDL.LU R13, [R1+0xae4] ;  /* 0x000ae400010d7983 */ /* 0x000f280000300800 */
[----:B------:R-:W2:Y:S04]  /*7e660*/  LDL.LU R14, [R1+0xae8] ;  /* 0x000ae800010e7983 */ /* 0x000ea80000300800 */
[----:B------:R-:W2:Y:S04]  /*7e670*/  LDL.LU R15, [R1+0xaec] ;  /* 0x000aec00010f7983 */ /* 0x000ea80000300800 */
[----:B--2---:R1:W-:Y:S04]  /*7e680*/  STL.64 [R1+0x67d0], R14 ;  /* 0x0067d00e01007387 */ /* 0x0043e80000100a00 */
[----:B----4-:R-:W-:Y:S04]  /*7e690*/  STL.64 [R1+0x67c8], R12 ;  /* 0x0067c80c01007387 */ /* 0x010fe80000100a00 */
[----:B------:R-:W2:Y:S04]  /*7e6a0*/  LDL.LU R16, [R1+0xaf0] ;  /* 0x000af00001107983 */ /* 0x000ea80000300800 */
[----:B------:R-:W2:Y:S04]  /*7e6b0*/  LDL.LU R17, [R1+0xaf4] ;  /* 0x000af40001117983 */ /* 0x000ea80000300800 */
[----:B------:R-:W4:Y:S04]  /*7e6c0*/  LDL.LU R18, [R1+0xaf8] ;  /* 0x000af80001127983 */ /* 0x000f280000300800 */
[----:B------:R-:W4:Y:S01]  /*7e6d0*/  LDL.LU R19, [R1+0xafc] ;  /* 0x000afc0001137983 */ /* 0x000f220000300800 */
[----:B---3--:R-:W-:-:S03]  /*7e6e0*/  IMAD.MOV.U32 R23, RZ, RZ, R0 ;  /* 0x000000ffff177224 */ /* 0x008fc600078e0000 */
[----:B----4-:R-:W-:Y:S04]  /*7e6f0*/  STL.64 [R1+0x67e0], R18 ;  /* 0x0067e01201007387 */ /* 0x010fe80000100a00 */
[----:B--2---:R-:W-:Y:S04]  /*7e700*/  STL.64 [R1+0x67d8], R16 ;  /* 0x0067d81001007387 */ /* 0x004fe80000100a00 */
[----:B------:R-:W2:Y:S04]  /*7e710*/  LDL R22, [R1+0xd8] ;  /* 0x0000d80001167983 */ /* 0x000ea80000100800 */
[----:B------:R-:W3:Y:S04]  /*7e720*/  LDL.LU R0, [R1+0x685c] ;  /* 0x00685c0001007983 */ /* 0x000ee80000300800 */
[----:B--2---:R-:W-:Y:S04]  /*7e730*/  STL.64 [R1+0x6848], R22 ;  /* 0x0068481601007387 */ /* 0x004fe80000100a00 */
[----:B------:R-:W2:Y:S04]  /*7e740*/  LDL.LU R36, [R1+0xb10] ;  /* 0x000b100001247983 */ /* 0x000ea80000300800 */
[----:B------:R-:W2:Y:S04]  /*7e750*/  LDL.LU R37, [R1+0xb14] ;  /* 0x000b140001257983 */ /* 0x000ea80000300800 */
[----:B------:R-:W4:Y:S04]  /*7e760*/  LDL.LU R38, [R1+0xb18] ;  /* 0x000b180001267983 */ /* 0x000f280000300800 */
[----:B------:R-:W4:Y:S01]  /*7e770*/  LDL.LU R39, [R1+0xb1c] ;  /* 0x000b1c0001277983 */ /* 0x000f220000300800 */
[----:B---3--:R-:W-:-:S03]  /*7e780*/  IMAD.MOV.U32 R33, RZ, RZ, R0 ;  /* 0x000000ffff217224 */ /* 0x008fc600078e0000 */
[----:B----4-:R-:W-:Y:S04]  /*7e790*/  STL.64 [R1+0x67f0], R38 ;  /* 0x0067f02601007387 */ /* 0x010fe80000100a00 */
[----:B--2---:R2:W-:Y:S04]  /*7e7a0*/  STL.64 [R1+0x67e8], R36 ;  /* 0x0067e82401007387 */ /* 0x0045e80000100a00 */
[----:B------:R-:W3:Y:S04]  /*7e7b0*/  LDL R32, [R1+0xe8] ;  /* 0x0000e80001207983 */ /* 0x000ee80000100800 */
[----:B------:R-:W1:Y:S04]  /*7e7c0*/  LDL.LU R0, [R1+0x6858] ;  /* 0x0068580001007983 */ /* 0x000e680000300800 */
[----:B0-----:R-:W4:Y:S04]  /*7e7d0*/  LDL.LU R4, [R1+0xb30] ;  /* 0x000b300001047983 */ /* 0x001f280000300800 */
[----:B------:R-:W4:Y:S04]  /*7e7e0*/  LDL.LU R5, [R1+0xb34] ;  /* 0x000b340001057983 */ /* 0x000f280000300800 */
[----:B------:R-:W2:Y:S04]  /*7e7f0*/  LDL.LU R6, [R1+0xb38] ;  /* 0x000b380001067983 */ /* 0x000ea80000300800 */
[----:B------:R-:W2:Y:S01]  /*7e800*/  LDL.LU R7, [R1+0xb3c] ;  /* 0x000b3c0001077983 */ /* 0x000ea20000300800 */
[----:B-1----:R-:W-:-:S03]  /*7e810*/  IMAD.MOV.U32 R15, RZ, RZ, R0 ;  /* 0x000000ffff0f7224 */ /* 0x002fc600078e0000 */
[----:B--2---:R0:W-:Y:S04]  /*7e820*/  STL.64 [R1+0x6800], R6 ;  /* 0x0068000601007387 */ /* 0x0041e80000100a00 */
[----:B----4-:R-:W-:Y:S04]  /*7e830*/  STL.64 [R1+0x67f8], R4 ;  /* 0x0067f80401007387 */ /* 0x010fe80000100a00 */
[----:B------:R-:W2:Y:S04]  /*7e840*/  LDL R14, [R1+0xf8] ;  /* 0x0000f800010e7983 */ /* 0x000ea80000100800 */
[----:B------:R-:W0:Y:S04]  /*7e850*/  LDL.LU R0, [R1+0x6854] ;  /* 0x0068540001007983 */ /* 0x000e280000300800 */
[----:B------:R-:W4:Y:S04]  /*7e860*/  LDL.LU R36, [R1+0xb50] ;  /* 0x000b500001247983 */ /* 0x000f280000300800 */
[----:B------:R-:W4:Y:S04]  /*7e870*/  LDL.LU R37, [R1+0xb54] ;  /* 0x000b540001257983 */ /* 0x000f280000300800 */
[----:B------:R-:W3:Y:S04]  /*7e880*/  LDL.LU R38, [R1+0xb58] ;  /* 0x000b580001267983 */ /* 0x000ee80000300800 */
[----:B------:R-:W3:Y:S01]  /*7e890*/  LDL.LU R39, [R1+0xb5c] ;  /* 0x000b5c0001277983 */ /* 0x000ee20000300800 */
[----:B0-----:R-:W-:-:S03]  /*7e8a0*/  IMAD.MOV.U32 R7, RZ, RZ, R0 ;  /* 0x000000ffff077224 */ /* 0x001fc600078e0000 */
[----:B---3--:R-:W-:Y:S04]  /*7e8b0*/  STL.64 [R1+0x6810], R38 ;  /* 0x0068102601007387 */ /* 0x008fe80000100a00 */
[----:B----4-:R0:W-:Y:S04]  /*7e8c0*/  STL.64 [R1+0x6808], R36 ;  /* 0x0068082401007387 */ /* 0x0101e80000100a00 */
[----:B------:R-:W3:Y:S04]  /*7e8d0*/  LDL R6, [R1+0x108] ;  /* 0x0001080001067983 */ /* 0x000ee80000100800 */
[----:B------:R-:W4:Y:S04]  /*7e8e0*/  LDL.LU R0, [R1+0x6850] ;  /* 0x0068500001007983 */ /* 0x000f280000300800 */
[----:B0-----:R-:W2:Y:S04]  /*7e8f0*/  LDL.LU R36, [R1+0xb60] ;  /* 0x000b600001247983 */ /* 0x001ea80000300800 */
[----:B------:R-:W2:Y:S04]  /*7e900*/  LDL.LU R37, [R1+0xb64] ;  /* 0x000b640001257983 */ /* 0x000ea80000300800 */
[----:B------:R-:W3:Y:S04]  /*7e910*/  LDL.LU R38, [R1+0xb68] ;  /* 0x000b680001267983 */ /* 0x000ee80000300800 */
[----:B------:R-:W3:Y:S04]  /*7e920*/  LDL.LU R39, [R1+0xb6c] ;  /* 0x000b6c0001277983 */ /* 0x000ee80000300800 */
[----:B---3--:R-:W-:Y:S04]  /*7e930*/  STL.64 [R1+0x6820], R38 ;  /* 0x0068202601007387 */ /* 0x008fe80000100a00 */
[----:B--2---:R0:W-:Y:S04]  /*7e940*/  STL.64 [R1+0x6818], R36 ;  /* 0x0068182401007387 */ /* 0x0041e80000100a00 */
[----:B0-----:R-:W2:Y:S04]  /*7e950*/  LDL.LU R36, [R1+0xb70] ;  /* 0x000b700001247983 */ /* 0x001ea80000300800 */
[----:B------:R-:W2:Y:S04]  /*7e960*/  LDL.LU R37, [R1+0xb74] ;  /* 0x000b740001257983 */ /* 0x000ea80000300800 */
[----:B------:R-:W3:Y:S04]  /*7e970*/  LDL.LU R38, [R1+0xb78] ;  /* 0x000b780001267983 */ /* 0x000ee80000300800 */
[----:B------:R-:W3:Y:S04]  /*7e980*/  LDL.LU R39, [R1+0xb7c] ;  /* 0x000b7c0001277983 */ /* 0x000ee80000300800 */
[----:B---3--:R0:W-:Y:S04]  /*7e990*/  STL.64 [R1+0x6830], R38 ;  /* 0x0068302601007387 */ /* 0x0081e80000100a00 */
[----:B0-----:R-:W3:Y:S04]  /*7e9a0*/  LDL R38, [R1+0x118] ;  /* 0x0001180001267983 */ /* 0x001ee80000100800 */
[----:B------:R-:W4:Y:S04]  /*7e9b0*/  LDL.LU R20, [R1+0xb90] ;  /* 0x000b900001147983 */ /* 0x000f280000300800 */
[----:B------:R-:W4:Y:S04]  /*7e9c0*/  LDL.LU R21, [R1+0xb94] ;  /* 0x000b940001157983 */ /* 0x000f280000300800 */
[----:B------:R-:W4:Y:S04]  /*7e9d0*/  LDL.LU R22, [R1+0xb98] ;  /* 0x000b980001167983 */ /* 0x000f280000300800 */
[----:B------:R-:W4:Y:S04]  /*7e9e0*/  LDL.LU R23, [R1+0xb9c] ;  /* 0x000b9c0001177983 */ /* 0x000f280000300800 */
[----:B--2---:R0:W-:Y:S04]  /*7e9f0*/  STL.64 [R1+0x6828], R36 ;  /* 0x0068282401007387 */ /* 0x0041e80000100a00 */
[----:B------:R-:W2:Y:S04]  /*7ea00*/  LDL.64 R4, [R1+0x110] ;  /* 0x0001100001047983 */ /* 0x000ea80000100a00 */
[----:B0-----:R-:W4:Y:S04]  /*7ea10*/  LDL.64 R36, [R1+0x120] ;  /* 0x0001200001247983 */ /* 0x001f280000100a00 */
[----:B------:R-:W-:Y:S04]  /*7ea20*/  STL.64 [R1+0x6840], R6 ;  /* 0x0068400601007387 */ /* 0x000fe80000100a00 */
[----:B--2---:R0:W-:Y:S04]  /*7ea30*/  STL.64 [R1+0x6838], R4 ;  /* 0x0068380401007387 */ /* 0x0041e80000100a00 */
[----:B0-----:R-:W3:Y:S04]  /*7ea40*/  LDL.LU R4, [R1+0xb80] ;  /* 0x000b800001047983 */ /* 0x001ee80000300800 */
[----:B------:R-:W3:Y:S04]  /*7ea50*/  LDL.LU R5, [R1+0xb84] ;  /* 0x000b840001057983 */ /* 0x000ee80000300800 */
[----:B------:R-:W3:Y:S04]  /*7ea60*/  LDL.LU R6, [R1+0xb88] ;  /* 0x000b880001067983 */ /* 0x000ee80000300800 */
[----:B------:R-:W3:Y:S04]  /*7ea70*/  LDL.LU R7, [R1+0xb8c] ;  /* 0x000b8c0001077983 */ /* 0x000ee80000300800 */
[----:B------:R-:W2:Y:S04]  /*7ea80*/  LDL.64 R12, [R1+0x100] ;  /* 0x00010000010c7983 */ /* 0x000ea80000100a00 */
[----:B------:R-:W2:Y:S04]  /*7ea90*/  LDL.LU R16, [R1+0xb40] ;  /* 0x000b400001107983 */ /* 0x000ea80000300800 */
[----:B------:R-:W2:Y:S01]  /*7eaa0*/  LDL.LU R17, [R1+0xb44] ;  /* 0x000b440001117983 */ /* 0x000ea20000300800 */
[----:B----4-:R-:W-:Y:S03]  /*7eab0*/  HMMA.16816.F32 R20, R28, R36, R20 ;  /* 0x000000241c14723c */ /* 0x010fe60000001814 */
[----:B------:R-:W4:Y:S04]  /*7eac0*/  LDL.LU R18, [R1+0xb48] ;  /* 0x000b480001127983 */ /* 0x000f280000300800 */
[----:B------:R-:W4:Y:S04]  /*7ead0*/  LDL.LU R19, [R1+0xb4c] ;  /* 0x000b4c0001137983 */ /* 0x000f280000300800 */
[----:B------:R-:W4:Y:S04]  /*7eae0*/  LDL.64 R60, [R1+0xf0] ;  /* 0x0000f000013c7983 */ /* 0x000f280000100a00 */
[----:B------:R-:W4:Y:S04]  /*7eaf0*/  LDL.LU R48, [R1+0xb20] ;  /* 0x000b200001307983 */ /* 0x000f280000300800 */
[----:B------:R-:W4:Y:S04]  /*7eb00*/  LDL.LU R49, [R1+0xb24] ;  /* 0x000b240001317983 */ /* 0x000f280000300800 */
        /* <DEDUP_REMOVED lines=8> */
[----:B------:R-:W4:Y:S04]  /*7eb90*/  LDL.64 R44, [R1+0xc0] ;  /* 0x0000c000012c7983 */ /* 0x000f280000100a00 */
[----:B------:R-:W4:Y:S04]  /*7eba0*/  LDL.LU R40, [R1+0xac0] ;  /* 0x000ac00001287983 */ /* 0x000f280000300800 */
[----:B------:R-:W4:Y:S04]  /*7ebb0*/  LDL.LU R41, [R1+0xac4] ;  /* 0x000ac40001297983 */ /* 0x000f280000300800 */
[----:B------:R-:W4:Y:S04]  /*7ebc0*/  LDL.LU R42, [R1+0xac8] ;  /* 0x000ac800012a7983 */ /* 0x000f280000300800 */
[----:B------:R-:W4:Y:S01]  /*7ebd0*/  LDL.LU R43, [R1+0xacc] ;  /* 0x000acc00012b7983 */ /* 0x000f220000300800 */
[----:B------:R-:W-:-:S03]  /*7ebe0*/  IMAD.MOV.U32 R39, RZ, RZ, R0 ;  /* 0x000000ffff277224 */ /* 0x000fc600078e0000 */
[----:B------:R-:W4:Y:S04]  /*7ebf0*/  LDL.64 R56, [R1+0xb0] ;  /* 0x0000b00001387983 */ /* 0x000f280000100a00 */
[----:B------:R-:W4:Y:S04]  /*7ec00*/  LDL.LU R52, [R1+0xaa0] ;  /* 0x000aa00001347983 */ /* 0x000f280000300800 */
[----:B------:R-:W4:Y:S04]  /*7ec10*/  LDL.LU R53, [R1+0xaa4] ;  /* 0x000aa40001357983 */ /* 0x000f280000300800 */
[----:B------:R-:W4:Y:S04]  /*7ec20*/  LDL.LU R54, [R1+0xaa8] ;  /* 0x000aa80001367983 */ /* 0x000f280000300800 */
[----:B------:R-:W4:Y:S04]  /*7ec30*/  LDL.LU R55, [R1+0xaac] ;  /* 0x000aac0001377983 */ /* 0x000f280000300800 */
[----:B------:R0:W-:Y:S02]  /*7ec40*/  STL.64 [R1+0xb90], R20 ;  /* 0x000b901401007387 */ /* 0x0001e40000100a00 */
[----:B0-----:R-:W-:-:S02]  /*7ec50*/  IMAD.MOV.U32 R21, RZ, RZ, R36 ;  /* 0x000000ffff157224 */ /* 0x001fc400078e0024 */
[----:B------:R-:W-:Y:S01]  /*7ec60*/  IMAD.MOV.U32 R20, RZ, RZ, R37 ;  /* 0x000000ffff147224 */ /* 0x000fe200078e0025 */
[----:B------:R0:W-:Y:S04]  /*7ec70*/  STL.64 [R1+0xb98], R22 ;  /* 0x000b981601007387 */ /* 0x0001e80000100a00 */
[----:B0-----:R-:W4:Y:S01]  /*7ec80*/  LDL.LU.64 R22, [R1+0x6848] ;  /* 0x0068480001167983 */ /* 0x001f220000300a00 */
[----:B---3--:R-:W-:Y:S03]  /*7ec90*/  HMMA.16816.F32 R36, R28, R38, R4 ;  /* 0x000000261c24723c */ /* 0x008fe60000001804 */
[----:B------:R-:W3:Y:S04]  /*7eca0*/  LDL.LU.64 R6, [R1+0x6840] ;  /* 0x0068400001067983 */ /* 0x000ee80000300a00 */
[----:B------:R-:W2:-:S15]  /*7ecb0*/  LDL.LU.64 R4, [R1+0x6838] ;  /* 0x0068380001047983 */ /* 0x000e9e0000300a00 */
[----:B------:R-:W-:-:S01]  /*7ecc0*/  NOP ;  /* 0x0000000000007918 */ /* 0x000fc20000000000 */
[----:B------:R-:W-:Y:S04]  /*7ecd0*/  STL.64 [R1+0xb80], R36 ;  /* 0x000b802401007387 */ /* 0x000fe80000100a00 */
[----:B------:R0:W-:Y:S04]  /*7ece0*/  STL.64 [R1+0xb88], R38 ;  /* 0x000b882601007387 */ /* 0x0001e80000100a00 */
[----:B0-----:R-:W2:Y:S04]  /*7ecf0*/  LDL.LU.64 R38, [R1+0x6830] ;  /* 0x0068300001267983 */ /* 0x001ea80000300a00 */
[----:B------:R-:W2:Y:S02]  /*7ed00*/  LDL.LU.64 R36, [R1+0x6828] ;  /* 0x0068280001247983 */ /* 0x000ea40000300a00 */
[----:B--2---:R-:W-:-:S15]  /*7ed10*/  HMMA.16816.F32 R36, R28, R4, R36 ;  /* 0x000000041c24723c */ /* 0x004fde0000001824 */
[----:B------:R-:W-:-:S08]  /*7ed20*/  NOP ;  /* 0x0000000000007918 */ /* 0x000fd00000000000 */
[----:B------:R-:W-:Y:S04]  /*7ed30*/  STL.64 [R1+0xb70], R36 ;  /* 0x000b702401007387 */ /* 0x000fe80000100a00 */
[----:B------:R0:W-:Y:S04]  /*7ed40*/  STL.64 [R1+0xb78], R38 ;  /* 0x000b782601007387 */ /* 0x0001e80000100a00 */
[----:B0-----:R-:W3:Y:S04]  /*7ed50*/  LDL.LU.64 R38, [R1+0x6820] ;  /* 0x0068200001267983 */ /* 0x001ee80000300a00 */
[----:B------:R-:W3:Y:S01]  /*7ed60*/  LDL.LU.64 R36, [R1+0x6818] ;  /* 0x0068180001247983 */ /* 0x000ee20000300a00 */
[----:B------:R-:W-:-:S05]  /*7ed70*/  IMAD.MOV.U32 R0, RZ, RZ, R5 ;  /* 0x000000ffff007224 */ /* 0x000fca00078e0005 */
[----:B------:R-:W-:Y:S01]  /*7ed80*/  STL [R1+0x6568], R0 ;  /* 0x0065680001007387 */ /* 0x000fe20000100800 */
[----:B---3--:R-:W-:Y:S03]  /*7ed90*/  HMMA.16816.F32 R4, R28, R6, R36 ;  /* 0x000000061c04723c */ /* 0x008fe60000001824 */
[----:B------:R-:W2:Y:S04]  /*7eda0*/  LDL.LU.64 R38, [R1+0x6810] ;  /* 0x0068100001267983 */ /* 0x000ea80000300a00 */
[----:B------:R-:W2:-:S15]  /*7edb0*/  LDL.LU.64 R36, [R1+0x6808] ;  /* 0x0068080001247983 */ /* 0x000e9e0000300a00 */
[----:B------:R-:W-:-:S01]  /*7edc0*/  NOP ;  /* 0x0000000000007918 */ /* 0x000fc20000000000 */
[----:B------:R-:W-:Y:S04]  /*7edd0*/  STL.64 [R1+0xb60], R4 ;  /* 0x000b600401007387 */ /* 0x000fe80000100a00 */
[----:B------:R0:W-:Y:S04]  /*7ede0*/  STL.64 [R1+0xb68], R6 ;  /* 0x000b680601007387 */ /* 0x0001e80000100a00 */
[----:B0-----:R-:W3:Y:S04]  /*7edf0*/  LDL.LU.64 R6, [R1+0x6800] ;  /* 0x0068000001067983 */ /* 0x001ee80000300a00 */
[----:B------:R-:W3:Y:S01]  /*7ee00*/  LDL.LU.64 R4, [R1+0x67f8] ;  /* 0x0067f80001047983 */ /* 0x000ee20000300a00 */
[----:B------:R-:W-:Y:S01]  /*7ee10*/  IMAD.MOV.U32 R0, RZ, RZ, R13 ;  /* 0x000000ffff007224 */ /* 0x000fe200078e000d */
[C---:B----4-:R-:W-:Y:S06]  /*7ee20*/  HMMA.16816.F32 R48, R28.reuse, R32, R48 ;  /* 0x000000201c30723c */ /* 0x050fec0000001830 */
[C---:B--2---:R-:W-:Y:S06]  /*7ee30*/  HMMA.16816.F32 R36, R28.reuse, R12, R36 ;  /* 0x0000000c1c24723c */ /* 0x044fec0000001824 */
[----:B------:R-:W-:-:S15]  /*7ee40*/  HMMA.16816.F32 R12, R28, R14, R16 ;  /* 0x0000000e1c0c723c */ /* 0x000fde0000001810 */
[----:B------:R-:W-:-:S02]  /*7ee50*/  NOP ;  /* 0x0000000000007918 */ /* 0x000fc40000000000 */
[----:B------:R-:W-:Y:S01]  /*7ee60*/  STL.64 [R1+0xb50], R36 ;  /* 0x000b502401007387 */ /* 0x000fe20000100a00 */
[----:B---3--:R-:W-:Y:S03]  /*7ee70*/  HMMA.16816.F32 R4, R28, R60, R4 ;  /* 0x0000003c1c04723c */ /* 0x008fe60000001804 */
[----:B------:R0:W-:Y:S04]  /*7ee80*/  STL.64 [R1+0xb58], R38 ;  /* 0x000b582601007387 */ /* 0x0001e80000100a00 */
[----:B0-----:R-:W2:Y:S04]  /*7ee90*/  LDL.LU.64 R38, [R1+0x67f0] ;  /* 0x0067f00001267983 */ /* 0x001ea80000300a00 */
[----:B------:R-:W2:Y:S04]  /*7eea0*/  LDL.LU.64 R36, [R1+0x67e8] ;  /* 0x0067e80001247983 */ /* 0x000ea80000300a00 */
[----:B------:R-:W-:Y:S04]  /*7eeb0*/  STL [R1+0x656c], R0 ;  /* 0x00656c0001007387 */ /* 0x000fe80000100800 */
[----:B------:R-:W3:Y:S04]  /*7eec0*/  LDL.LU.64 R18, [R1+0x67e0] ;  /* 0x0067e00001127983 */ /* 0x000ee80000300a00 */
[----:B------:R-:W3:Y:S04]  /*7eed0*/  LDL.LU.64 R16, [R1+0x67d8] ;  /* 0x0067d80001107983 */ /* 0x000ee80000300a00 */
[----:B------:R-:W-:Y:S04]  /*7eee0*/  STL.64 [R1+0xb40], R12 ;  /* 0x000b400c01007387 */ /* 0x000fe80000100a00 */
[----:B------:R0:W-:Y:S04]  /*7eef0*/  STL.64 [R1+0xb48], R14 ;  /* 0x000b480e01007387 */ /* 0x0001e80000100a00 */
[----:B0-----:R-:W4:Y:S04]  /*7ef00*/  LDL.LU.64 R14, [R1+0x67d0] ;  /* 0x0067d000010e7983 */ /* 0x001f280000300a00 */
[----:B------:R-:W4:Y:S04]  /*7ef10*/  LDL.LU.64 R12, [R1+0x67c8] ;  /* 0x0067c800010c7983 */ /* 0x000f280000300a00 */
[----:B------:R-:W-:Y:S04]  /*7ef20*/  STL.64 [R1+0xb30], R4 ;  /* 0x000b300401007387 */ /* 0x000fe80000100a00 */
[----:B------:R0:W-:Y:S04]  /*7ef30*/  STL.64 [R1+0xb38], R6 ;  /* 0x000b380601007387 */ /* 0x0001e80000100a00 */
[----:B0-----:R-:W4:Y:S04]  /*7ef40*/  LDL.LU.64 R6, [R1+0x67c0] ;  /* 0x0067c00001067983 */ /* 0x001f280000300a00 */
[----:B------:R-:W4:Y:S01]  /*7ef50*/  LDL.LU.64 R4, [R1+0x67b8] ;  /* 0x0067b80001047983 */ /* 0x000f220000300a00 */
[----:B------:R-:W-:-:S03]  /*7ef60*/  IMAD.MOV.U32 R0, RZ, RZ, R61 ;  /* 0x000000ffff007224 */ /* 0x000fc600078e003d */
[----:B------:R-:W4:Y:S04]  /*7ef70*/  LDL.LU.64 R60, [R1+0x67b0] ;  /* 0x0067b000013c7983 */ /* 0x000f280000300a00 */
[----:B------:R-:W-:Y:S04]  /*7ef80*/  STL [R1+0x6570], R0 ;  /* 0x0065700001007387 */ /* 0x000fe80000100800 */
[----:B------:R-:W-:Y:S04]  /*7ef90*/  STL.64 [R1+0xb20], R48 ;  /* 0x000b203001007387 */ /* 0x000fe80000100a00 */
[----:B------:R0:W-:Y:S04]  /*7efa0*/  STL.64 [R1+0xb28], R50 ;  /* 0x000b283201007387 */ /* 0x0001e80000100a00 */
[----:B0-----:R-:W4:Y:S04]  /*7efb0*/  LDL.LU.64 R50, [R1+0x67a8] ;  /* 0x0067a80001327983 */ /* 0x001f280000300a00 */
[----:B------:R-:W4:Y:S01]  /*7efc0*/  LDL.LU.64 R48, [R1+0x67a0] ;  /* 0x0067a00001307983 */ /* 0x000f220000300a00 */
[----:B------:R-:W-:Y:S01]  /*7efd0*/  IMAD.MOV.U32 R0, RZ, RZ, R35 ;  /* 0x000000ffff007224 */ /* 0x000fe200078e0023 */
[C---:B------:R-:W-:Y:S04]  /*7efe0*/  HMMA.16816.F32 R24, R28.reuse, R22, R24 ;  /* 0x000000161c18723c */ /* 0x040fe80000001818 */
[----:B------:R0:W-:Y:S02]  /*7eff0*/  STL [R1+0x6574], R0 ;  /* 0x0065740001007387 */ /* 0x0001e40000100800 */
[----:B0-----:R-:W-:Y:S01]  /*7f000*/  IMAD.MOV.U32 R0, RZ, RZ, R9 ;  /* 0x000000ffff007224 */ /* 0x001fe200078e0009 */
[C---:B--2---:R-:W-:Y:S06]  /*7f010*/  HMMA.16816.F32 R36, R28.reuse, R34, R36 ;  /* 0x000000221c24723c */ /* 0x044fec0000001824 */
[C---:B---3--:R-:W-:Y:S06]  /*7f020*/  HMMA.16816.F32 R16, R28.reuse, R8, R16 ;  /* 0x000000081c10723c */ /* 0x048fec0000001810 */
[C---:B----4-:R-:W-:Y:S06]  /*7f030*/  HMMA.16816.F32 R8, R28.reuse, R10, R12 ;  /* 0x0000000a1c08723c */ /* 0x050fec000000180c */
[----:B------:R-:W-:Y:S05]  /*7f040*/  HMMA.16816.F32 R4, R28, R44, R4 ;  /* 0x0000002c1c04723c */ /* 0x000fea0000001804 */
[----:B------:R-:W-:Y:S04]  /*7f050*/  STL.64 [R1+0xb10], R36 ;  /* 0x000b102401007387 */ /* 0x000fe80000100a00 */
[----:B------:R-:W-:Y:S04]  /*7f060*/  STL.64 [R1+0xb18], R38 ;  /* 0x000b182601007387 */ /* 0x000fe80000100a00 */
[----:B------:R-:W-:Y:S04]  /*7f070*/  STL.64 [R1+0xb00], R24 ;  /* 0x000b001801007387 */ /* 0x000fe80000100a00 */
[----:B------:R-:W-:Y:S04]  /*7f080*/  STL.64 [R1+0xb08], R26 ;  /* 0x000b081a01007387 */ /* 0x000fe80000100a00 */
[----:B------:R0:W-:Y:S04]  /*7f090*/  STL [R1+0x6578], R0 ;  /* 0x0065780001007387 */ /* 0x0001e80000100800 */
[----:B------:R-:W-:Y:S04]  /*7f0a0*/  STL.64 [R1+0xaf0], R16 ;  /* 0x000af01001007387 */ /* 0x000fe80000100a00 */
[----:B------:R-:W-:Y:S04]  /*7f0b0*/  STL.64 [R1+0xaf8], R18 ;  /* 0x000af81201007387 */ /* 0x000fe80000100a00 */
[----:B------:R-:W-:Y:S04]  /*7f0c0*/  STL.64 [R1+0xae0], R8 ;  /* 0x000ae00801007387 */ /* 0x000fe80000100a00 */
[----:B------:R1:W-:Y:S01]  /*7f0d0*/  STL.64 [R1+0xae8], R10 ;  /* 0x000ae80a01007387 */ /* 0x0003e20000100a00 */
[----:B0-----:R-:W-:-:S05]  /*7f0e0*/  IMAD.MOV.U32 R0, RZ, RZ, R45 ;  /* 0x000000ffff007224 */ /* 0x001fca00078e002d */
[----:B------:R-:W-:Y:S01]  /*7f0f0*/  STL [R1+0x657c], R0 ;  /* 0x00657c0001007387 */ /* 0x000fe20000100800 */
[C---:B-1----:R-:W-:Y:S03]  /*7f100*/  HMMA.16816.F32 R8, R28.reuse, R46, R40 ;  /* 0x0000002e1c08723c */ /* 0x042fe60000001828 */
[----:B------:R-:W-:Y:S04]  /*7f110*/  STL.64 [R1+0xad0], R4 ;  /* 0x000ad00401007387 */ /* 0x000fe80000100a00 */
[----:B------:R0:W-:Y:S02]  /*7f120*/  STL.64 [R1+0xad8], R6 ;  /* 0x000ad80601007387 */ /* 0x0001e40000100a00 */
[----:B0-----:R-:W-:Y:S06]  /*7f130*/  HMMA.16816.F32 R4, R28, R56, R48 ;  /* 0x000000381c04723c */ /* 0x001fec0000001830 */
[----:B------:R-:W-:-:S08]  /*7f140*/  IMAD.MOV.U32 R0, RZ, RZ, R57 ;  /* 0x000000ffff007224 */ /* 0x000fd000078e0039 */
[----:B------:R-:W-:Y:S04]  /*7f150*/  STL.64 [R1+0xac0], R8 ;  /* 0x000ac00801007387 */ /* 0x000fe80000100a00 */
[----:B------:R-:W-:Y:S04]  /*7f160*/  STL.64 [R1+0xac8], R10 ;  /* 0x000ac80a01007387 */ /* 0x000fe80000100a00 */
[----:B------:R-:W-:Y:S04]  /*7f170*/  STL [R1+0x6580], R0 ;  /* 0x0065800001007387 */ /* 0x000fe80000100800 */
[----:B------:R-:W-:Y:S04]  /*7f180*/  STL.64 [R1+0xab0], R4 ;  /* 0x000ab00401007387 */ /* 0x000fe80000100a00 */
[----:B------:R0:W-:Y:S04]  /*7f190*/  STL.64 [R1+0xab8], R6 ;  /* 0x000ab80601007387 */ /* 0x0001e80000100a00 */
[----:B------:R-:W2:Y:S01]  /*7f1a0*/  LDL.LU R44, [R1+0x2160] ;  /* 0x00216000012c7983 */ /* 0x000ea20000300800 */
[----:B0-----:R-:W-:-:S15]  /*7f1b0*/  HMMA.16816.F32 R4, R28, R58, R52 ;  /* 0x0000003a1c04723c */ /* 0x001fde0000001834 */
[----:B------:R-:W-:-:S08]  /*7f1c0*/  NOP ;  /* 0x0000000000007918 */ /* 0x000fd00000000000 */
[----:B------:R-:W-:Y:S04]  /*7f1d0*/  STL.64 [R1+0xaa0], R4 ;  /* 0x000aa00401007387 */ /* 0x000fe80000100a00 */
[----:B------:R0:W-:Y:S04]  /*7f1e0*/  STL.64 [R1+0xaa8], R6 ;  /* 0x000aa80601007387 */ /* 0x0001e80000100a00 */
[----:B------:R-:W2:Y:S04]  /*7f1f0*/  LDL.LU R45, [R1+0x2164] ;  /* 0x00216400012d7983 */ /* 0x000ea80000300800 */
[----:B------:R-:W3:Y:S04]  /*7f200*/  LDL.LU R46, [R1+0x2168] ;  /* 0x00216800012e7983 */ /* 0x000ee80000300800 */
[----:B------:R-:W3:Y:S04]  /*7f210*/  LDL.LU R47, [R1+0x216c] ;  /* 0x00216c00012f7983 */ /* 0x000ee80000300800 */
[----:B---3--:R-:W-:Y:S04]  /*7f220*/  STL.64 [R1+0x6658], R46 ;  /* 0x0066582e01007387 */ /* 0x008fe80000100a00 */
[----:B--2---:R1:W-:Y:S04]  /*7f230*/  STL.64 [R1+0x6650], R44 ;  /* 0x0066502c01007387 */ /* 0x0043e80000100a00 */
[----:B0-----:R-:W2:Y:S04]  /*7f240*/  LDL R6, [R1] ;  /* 0x0000000001067983 */ /* 0x001ea80000100800 */
[----:B------:R-:W2:Y:S04]  /*7f250*/  LDL R7, [R1+0x4] ;  /* 0x0000040001077983 */ /* 0x000ea80000100800 */
[----:B------:R-:W3:Y:S04]  /*7f260*/  LDL.LU R8, [R1+0x2180] ;  /* 0x0021800001087983 */ /* 0x000ee80000300800 */
[----:B------:R-:W3:Y:S04]  /*7f270*/  LDL.LU R9, [R1+0x2184] ;  /* 0x0021840001097983 */ /* 0x000ee80000300800 */
[----:B------:R-:W4:Y:S04]  /*7f280*/  LDL.LU R10, [R1+0x2188] ;  /* 0x00218800010a7983 */ /* 0x000f280000300800 */
[----:B------:R-:W4:Y:S04]  /*7f290*/  LDL.LU R11, [R1+0x218c] ;  /* 0x00218c00010b7983 */ /* 0x000f280000300800 */
[----:B----4-:R0:W-:Y:S04]  /*7f2a0*/  STL.64 [R1+0x6668], R10 ;  /* 0x0066680a01007387 */ /* 0x0101e80000100a00 */
[----:B---3--:R3:W-:Y:S04]  /*7f2b0*/  STL.64 [R1+0x6660], R8 ;  /* 0x0066600801007387 */ /* 0x0087e80000100a00 */
[----:B------:R-:W4:Y:S04]  /*7f2c0*/  LDL R4, [R1+0x8] ;  /* 0x0000080001047983 */ /* 0x000f280000100800 */
[----:B------:R-:W4:Y:S04]  /*7f2d0*/  LDL R5, [R1+0xc] ;  /* 0x00000c0001057983 */ /* 0x000f280000100800 */
[----:B--2---:R-:W-:Y:S04]  /*7f2e0*/  STL.64 [R1+0x6678], R6 ;  /* 0x0066780601007387 */ /* 0x004fe80000100a00 */
[----:B----4-:R-:W-:Y:S04]  /*7f2f0*/  STL.64 [R1+0x6670], R4 ;  /* 0x0066700401007387 */ /* 0x010fe80000100a00 */
[----:B------:R-:W2:Y:S04]  /*7f300*/  LDL.LU R12, [R1+0x2190] ;  /* 0x00219000010c7983 */ /* 0x000ea80000300800 */
[----:B------:R-:W2:Y:S04]  /*7f310*/  LDL.LU R13, [R1+0x2194] ;  /* 0x00219400010d7983 */ /* 0x000ea80000300800 */
[----:B------:R-:W4:Y:S04]  /*7f320*/  LDL.LU R14, [R1+0x2198] ;  /* 0x00219800010e7983 */ /* 0x000f280000300800 */
[----:B------:R-:W4:Y:S04]  /*7f330*/  LDL.LU R15, [R1+0x219c] ;  /* 0x00219c00010f7983 */ /* 0x000f280000300800 */
[----:B----4-:R-:W-:Y:S04]  /*7f340*/  STL.64 [R1+0x6688], R14 ;  /* 0x0066880e01007387 */ /* 0x010fe80000100a00 */
[----:B--2---:R2:W-:Y:S04]  /*7f350*/  STL.64 [R1+0x6680], R12 ;  /* 0x0066800c01007387 */ /* 0x0045e80000100a00 */
[----:B------:R-:W4:Y:S04]  /*7f360*/  LDL R18, [R1+0x10] ;  /* 0x0000100001127983 */ /* 0x000f280000100800 */
[----:B------:R-:W4:Y:S04]  /*7f370*/  LDL R19, [R1+0x14] ;  /* 0x0000140001137983 */ /* 0x000f280000100800 */
[----:B------:R-:W3:Y:S04]  /*7f380*/  LDL.LU R24, [R1+0x21a0] ;  /* 0x0021a00001187983 */ /* 0x000ee80000300800 */
[----:B------:R-:W3:Y:S04]  /*7f390*/  LDL.LU R25, [R1+0x21a4] ;  /* 0x0021a40001197983 */ /* 0x000ee80000300800 */
[----:B------:R-:W2:Y:S04]  /*7f3a0*/  LDL.LU R26, [R1+0x21a8] ;  /* 0x0021a800011a7983 */ /* 0x000ea80000300800 */
[----:B------:R-:W2:Y:S04]  /*7f3b0*/  LDL.LU R27, [R1+0x21ac] ;  /* 0x0021ac00011b7983 */ /* 0x000ea80000300800 */
[----:B--2---:R2:W-:Y:S04]  /*7f3c0*/  STL.64 [R1+0x6698], R26 ;  /* 0x0066981a01007387 */ /* 0x0045e80000100a00 */
[----:B---3--:R-:W-:Y:S04]  /*7f3d0*/  STL.64 [R1+0x6690], R24 ;  /* 0x0066901801007387 */ /* 0x008fe80000100a00 */
[----:B------:R-:W3:Y:S04]  /*7f3e0*/  LDL R16, [R1+0x18] ;  /* 0x0000180001107983 */ /* 0x000ee80000100800 */
[----:B------:R-:W3:Y:S04]  /*7f3f0*/  LDL R17, [R1+0x1c] ;  /* 0x00001c0001117983 */ /* 0x000ee80000100800 */
[----:B----4-:R-:W-:Y:S04]  /*7f400*/  STL.64 [R1+0x66a8], R18 ;  /* 0x0066a81201007387 */ /* 0x010fe80000100a00 */
[----:B---3--:R3:W-:Y:S04]  /*7f410*/  STL.64 [R1+0x66a0], R16 ;  /* 0x0066a01001007387 */ /* 0x0087e80000100a00 */
[----:B------:R-:W4:Y:S04]  /*7f420*/  LDL R22, [R1+0x20] ;  /* 0x0000200001167983 */ /* 0x000f280000100800 */
[----:B------:R-:W4:Y:S04]  /*7f430*/  LDL R23, [R1+0x24] ;  /* 0x0000240001177983 */ /* 0x000f280000100800 */
[----:B----4-:R-:W-:Y:S04]  /*7f440*/  STL.64 [R1+0x66b8], R22 ;  /* 0x0066b81601007387 */ /* 0x010fe80000100a00 */
[----:B------:R4:W-:Y:S04]  /*7f450*/  STL.64 [R1+0x66b0], R20 ;  /* 0x0066b01401007387 */ /* 0x0009e80000100a00 */
[----:B------:R-:W2:Y:S04]  /*7f460*/  LDL.LU R36, [R1+0x21c0] ;  /* 0x0021c00001247983 */ /* 0x000ea80000300800 */
[----:B------:R-:W2:Y:S04]  /*7f470*/  LDL.LU R37, [R1+0x21c4] ;  /* 0x0021c40001257983 */ /* 0x000ea80000300800 */
[----:B------:R-:W3:Y:S04]  /*7f480*/  LDL.LU R38, [R1+0x21c8] ;  /* 0x0021c80001267983 */ /* 0x000ee80000300800 */
[----:B------:R-:W3:Y:S04]  /*7f490*/  LDL.LU R39, [R1+0x21cc] ;  /* 0x0021cc0001277983 */ /* 0x000ee80000300800 */
[----:B---3--:R3:W-:Y:S04]  /*7f4a0*/  STL.64 [R1+0x66c8], R38 ;  /* 0x0066c82601007387 */ /* 0x0087e80000100a00 */
[----:B--2---:R2:W-:Y:S04]  /*7f4b0*/  STL.64 [R1+0x66c0], R36 ;  /* 0x0066c02401007387 */ /* 0x0045e80000100a00 */
[----:B------:R-:W4:Y:S04]  /*7f4c0*/  LDL R58, [R1+0x28] ;  /* 0x00002800013a7983 */ /* 0x000f280000100800 */
[----:B------:R-:W4:Y:S04]  /*7f4d0*/  LDL R59, [R1+0x2c] ;  /* 0x00002c00013b7983 */ /* 0x000f280000100800 */
[----:B------:R-:W3:Y:S04]  /*7f4e0*/  LDL.LU R52, [R1+0x21d0] ;  /* 0x0021d00001347983 */ /* 0x000ee80000300800 */
[----:B------:R-:W3:Y:S04]  /*7f4f0*/  LDL.LU R53, [R1+0x21d4] ;  /* 0x0021d40001357983 */ /* 0x000ee80000300800 */
[----:B------:R-:W2:Y:S04]  /*7f500*/  LDL.LU R54, [R1+0x21d8] ;  /* 0x0021d80001367983 */ /* 0x000ea80000300800 */
[----:B------:R-:W2:Y:S04]  /*7f510*/  LDL.LU R55, [R1+0x21dc] ;  /* 0x0021dc0001377983 */ /* 0x000ea80000300800 */
[----:B--2---:R-:W-:Y:S04]  /*7f520*/  STL.64 [R1+0x66d8], R54 ;  /* 0x0066d83601007387 */ /* 0x004fe80000100a00 */
[----:B---3--:R-:W-:Y:S04]  /*7f530*/  STL.64 [R1+0x66d0], R52 ;  /* 0x0066d03401007387 */ /* 0x008fe80000100a00 */
[----:B------:R-:W2:Y:S04]  /*7f540*/  LDL R56, [R1+0x30] ;  /* 0x0000300001387983 */ /* 0x000ea80000100800 */
[----:B------:R-:W2:Y:S04]  /*7f550*/  LDL R57, [R1+0x34] ;  /* 0x0000340001397983 */ /* 0x000ea80000100800 */
[----:B----4-:R-:W-:Y:S04]  /*7f560*/  STL.64 [R1+0x66e8], R58 ;  /* 0x0066e83a01007387 */ /* 0x010fe80000100a00 */
[----:B--2---:R2:W-:Y:S04]  /*7f570*/  STL.64 [R1+0x66e0], R56 ;  /* 0x0066e03801007387 */ /* 0x0045e80000100a00 */
[----:B-1----:R-:W3:Y:S04]  /*7f580*/  LDL.LU R44, [R1+0x21e0] ;  /* 0x0021e000012c7983 */ /* 0x002ee80000300800 */
[----:B------:R-:W3:Y:S04]  /*7f590*/  LDL.LU R45, [R1+0x21e4] ;  /* 0x0021e400012d7983 */ /* 0x000ee80000300800 */
[----:B------:R-:W4:Y:S04]  /*7f5a0*/  LDL.LU R46, [R1+0x21e8] ;  /* 0x0021e800012e7983 */ /* 0x000f280000300800 */
[----:B------:R-:W4:Y:S04]  /*7f5b0*/  LDL.LU R47, [R1+0x21ec] ;  /* 0x0021ec00012f7983 */ /* 0x000f280000300800 */
[----:B----4-:R1:W-:Y:S04]  /*7f5c0*/  STL.64 [R1+0x66f8], R46 ;  /* 0x0066f82e01007387 */ /* 0x0103e80000100a00 */
[----:B---3--:R-:W-:Y:S04]  /*7f5d0*/  STL.64 [R1+0x66f0], R44 ;  /* 0x0066f02c01007387 */ /* 0x008fe80000100a00 */
[----:B0-----:R-:W3:Y:S04]  /*7f5e0*/  LDL R10, [R1+0x38] ;  /* 0x00003800010a7983 */ /* 0x001ee80000100800 */
[----:B------:R-:W3:Y:S04]  /*7f5f0*/  LDL R11, [R1+0x3c] ;  /* 0x00003c00010b7983 */ /* 0x000ee80000100800 */
[----:B------:R-:W4:Y:S04]  /*7f600*/  LDL R8, [R1+0x40] ;  /* 0x0000400001087983 */ /* 0x000f280000100800 */
[----:B------:R-:W4:Y:S04]  /*7f610*/  LDL R9, [R1+0x44] ;  /* 0x0000440001097983 */ /* 0x000f280000100800 */
[----:B---3--:R-:W-:Y:S04]  /*7f620*/  STL.64 [R1+0x6708], R10 ;  /* 0x0067080a01007387 */ /* 0x008fe80000100a00 */
[----:B----4-:R0:W-:Y:S04]  /*7f630*/  STL.64 [R1+0x6700], R8 ;  /* 0x0067000801007387 */ /* 0x0101e80000100a00 */
[----:B------:R-:W3:Y:S04]  /*7f640*/  LDL.LU R12, [R1+0x2200] ;  /* 0x00220000010c7983 */ /* 0x000ee80000300800 */
[----:B------:R-:W3:Y:S04]  /*7f650*/  LDL.LU R13, [R1+0x2204] ;  /* 0x00220400010d7983 */ /* 0x000ee80000300800 */
[----:B------:R-:W4:Y:S04]  /*7f660*/  LDL.LU R14, [R1+0x2208] ;  /* 0x00220800010e7983 */ /* 0x000f280000300800 */
[----:B------:R-:W4:Y:S04]  /*7f670*/  LDL.LU R15, [R1+0x220c] ;  /* 0x00220c00010f7983 */ /* 0x000f280000300800 */
[----:B----4-:R-:W-:Y:S04]  /*7f680*/  STL.64 [R1+0x6718], R14 ;  /* 0x0067180e01007387 */ /* 0x010fe80000100a00 */
[----:B---3--:R3:W-:Y:S04]  /*7f690*/  STL.64 [R1+0x6710], R12 ;  /* 0x0067100c01007387 */ /* 0x0087e80000100a00 */
[----:B------:R-:W4:Y:S04]  /*7f6a0*/  LDL R26, [R1+0x48] ;  /* 0x00004800011a7983 */ /* 0x000f280000100800 */
[----:B------:R-:W4:Y:S04]  /*7f6b0*/  LDL R27, [R1+0x4c] ;  /* 0x00004c00011b7983 */ /* 0x000f280000100800 */
[----:B------:R-:W2:Y:S04]  /*7f6c0*/  LDL.LU R16, [R1+0x2210] ;  /* 0x0022100001107983 */ /* 0x000ea80000300800 */
[----:B------:R-:W2:Y:S04]  /*7f6d0*/  LDL.LU R17, [R1+0x2214] ;  /* 0x0022140001117983 */ /* 0x000ea80000300800 */
[----:B------:R-:W3:Y:S04]  /*7f6e0*/  LDL.LU R18, [R1+0x2218] ;  /* 0x0022180001127983 */ /* 0x000ee80000300800 */
[----:B------:R-:W3:Y:S04]  /*7f6f0*/  LDL.LU R19, [R1+0x221c] ;  /* 0x00221c0001137983 */ /* 0x000ee80000300800 */
[----:B---3--:R3:W-:Y:S04]  /*7f700*/  STL.64 [R1+0x6728], R18 ;  /* 0x0067281201007387 */ /* 0x0087e80000100a00 */
[----:B--2---:R-:W-:Y:S04]  /*7f710*/  STL.64 [R1+0x6720], R16 ;  /* 0x0067201001007387 */ /* 0x004fe80000100a00 */
[----:B------:R-:W2:Y:S04]  /*7f720*/  LDL R24, [R1+0x50] ;  /* 0x0000500001187983 */ /* 0x000ea80000100800 */
[----:B------:R-:W2:Y:S04]  /*7f730*/  LDL R25, [R1+0x54] ;  /* 0x0000540001197983 */ /* 0x000ea80000100800 */
[----:B----4-:R-:W-:Y:S04]  /*7f740*/  STL.64 [R1+0x6738], R26 ;  /* 0x0067381a01007387 */ /* 0x010fe80000100a00 */
[----:B--2---:R-:W-:Y:S04]  /*7f750*/  STL.64 [R1+0x6730], R24 ;  /* 0x0067301801007387 */ /* 0x004fe80000100a00 */
        /* <DEDUP_REMOVED lines=8> */
[----:B------:R-:W3:Y:S04]  /*7f7e0*/  LDL R36, [R1+0x60] ;  /* 0x0000600001247983 */ /* 0x000ee80000100800 */
[----:B------:R-:W3:Y:S04]  /*7f7f0*/  LDL R37, [R1+0x64] ;  /* 0x0000640001257983 */ /* 0x000ee80000100800 */
[----:B----4-:R-:W-:Y:S04]  /*7f800*/  STL.64 [R1+0x6758], R38 ;  /* 0x0067582601007387 */ /* 0x010fe80000100a00 */
[----:B---3--:R-:W-:Y:S04]  /*7f810*/  STL.64 [R1+0x6750], R36 ;  /* 0x0067502401007387 */ /* 0x008fe80000100a00 */
[----:B------:R-:W3:Y:S04]  /*7f820*/  LDL.LU R56, [R1+0x2240] ;  /* 0x0022400001387983 */ /* 0x000ee80000300800 */
[----:B------:R-:W3:Y:S04]  /*7f830*/  LDL.LU R57, [R1+0x2244] ;  /* 0x0022440001397983 */ /* 0x000ee80000300800 */
[----:B------:R-:W4:Y:S04]  /*7f840*/  LDL.LU R58, [R1+0x2248] ;  /* 0x00224800013a7983 */ /* 0x000f280000300800 */
[----:B------:R-:W4:Y:S04]  /*7f850*/  LDL.LU R59, [R1+0x224c] ;  /* 0x00224c00013b7983 */ /* 0x000f280000300800 */
[----:B----4-:R-:W-:Y:S04]  /*7f860*/  STL.64 [R1+0x6768], R58 ;  /* 0x0067683a01007387 */ /* 0x010fe80000100a00 */
[----:B---3--:R-:W-:Y:S04]  /*7f870*/  STL.64 [R1+0x6760], R56 ;  /* 0x0067603801007387 */ /* 0x008fe80000100a00 */
[----:B-1----:R-:W3:Y:S04]  /*7f880*/  LDL R46, [R1+0x68] ;  /* 0x00006800012e7983 */ /* 0x002ee80000100800 */
[----:B------:R-:W3:Y:S04]  /*7f890*/  LDL R47, [R1+0x6c] ;  /* 0x00006c00012f7983 */ /* 0x000ee80000100800 */
[----:B0-----:R-:W4:Y:S04]  /*7f8a0*/  LDL.LU R8, [R1+0x2250] ;  /* 0x0022500001087983 */ /* 0x001f280000300800 */
[----:B------:R-:W4:Y:S04]  /*7f8b0*/  LDL.LU R9, [R1+0x2254] ;  /* 0x0022540001097983 */ /* 0x000f280000300800 */
[----:B------:R-:W2:Y:S04]  /*7f8c0*/  LDL.LU R10, [R1+0x2258] ;  /* 0x00225800010a7983 */ /* 0x000ea80000300800 */
[----:B------:R-:W2:Y:S04]  /*7f8d0*/  LDL.LU R11, [R1+0x225c] ;  /* 0x00225c00010b7983 */ /* 0x000ea80000300800 */
[----:B--2---:R-:W-:Y:S04]  /*7f8e0*/  STL.64 [R1+0x6778], R10 ;  /* 0x0067780a01007387 */ /* 0x004fe80000100a00 */
[----:B----4-:R0:W-:Y:S04]  /*7f8f0*/  STL.64 [R1+0x6770], R8 ;  /* 0x0067700801007387 */ /* 0x0101e80000100a00 */
[----:B------:R-:W2:Y:S04]  /*7f900*/  LDL R44, [R1+0x70] ;  /* 0x00007000012c7983 */ /* 0x000ea80000100800 */
[----:B------:R-:W2:Y:S04]  /*7f910*/  LDL R45, [R1+0x74] ;  /* 0x00007400012d7983 */ /* 0x000ea80000100800 */
        /* <DEDUP_REMOVED lines=8> */
[----:B------:R-:W2:Y:S04]  /*7f9a0*/  LDL R18, [R1+0x78] ;  /* 0x0000780001127983 */ /* 0x000ea80000100800 */
[----:B------:R-:W2:Y:S04]  /*7f9b0*/  LDL R19, [R1+0x7c] ;  /* 0x00007c0001137983 */ /* 0x000ea80000100800 */
[----:B------:R-:W3:Y:S04]  /*7f9c0*/  LDL.LU R20, [R1+0x2280] ;  /* 0x0022800001147983 */ /* 0x000ee80000300800 */
[----:B------:R-:W3:Y:S04]  /*7f9d0*/  LDL.LU R21, [R1+0x2284] ;  /* 0x0022840001157983 */ /* 0x000ee80000300800 */
[----:B------:R-:W3:Y:S04]  /*7f9e0*/  LDL.LU R22, [R1+0x2288] ;  /* 0x0022880001167983 */ /* 0x000ee80000300800 */
[----:B------:R-:W3:Y:S04]  /*7f9f0*/  LDL.LU R23, [R1+0x228c] ;  /* 0x00228c0001177983 */ /* 0x000ee80000300800 */
[----:B0-----:R-:W4:Y:S04]  /*7fa00*/  LDL.LU R8, [R1+0xa70] ;  /* 0x000a700001087983 */ /* 0x001f280000300800 */
[----:B------:R-:W4:Y:S04]  /*7fa10*/  LDL.LU R9, [R1+0xa74] ;  /* 0x000a740001097983 */ /* 0x000f280000300800 */
[----:B------:R-:W4:Y:S04]  /*7fa20*/  LDL.LU R10, [R1+0xa78] ;  /* 0x000a7800010a7983 */ /* 0x000f280000300800 */
[----:B------:R-:W4:Y:S04]  /*7fa30*/  LDL.LU R11, [R1+0xa7c] ;  /* 0x000a7c00010b7983 */ /* 0x000f280000300800 */
[----:B------:R-:W2:Y:S04]  /*7fa40*/  LDL R48, [R1+0x98] ;  /* 0x0000980001307983 */ /* 0x000ea80000100800 */
[----:B------:R-:W2:Y:S04]  /*7fa50*/  LDL R49, [R1+0x9c] ;  /* 0x00009c0001317983 */ /* 0x000ea80000100800 */
[----:B-1----:R-:W3:Y:S04]  /*7fa60*/  LDL.LU R12, [R1+0xa90] ;  /* 0x000a9000010c7983 */ /* 0x002ee80000300800 */
[----:B------:R-:W3:Y:S04]  /*7fa70*/  LDL.LU R13, [R1+0xa94] ;  /* 0x000a9400010d7983 */ /* 0x000ee80000300800 */
[----:B------:R-:W3:Y:S04]  /*7fa80*/  LDL.LU R14, [R1+0xa98] ;  /* 0x000a9800010e7983 */ /* 0x000ee80000300800 */
[----:B------:R-:W3:Y:S04]  /*7fa90*/  LDL.LU R15, [R1+0xa9c] ;  /* 0x000a9c00010f7983 */ /* 0x000ee80000300800 */
[----:B------:R-:W3:Y:S04]  /*7faa0*/  LDL.64 R36, [R1+0xa0] ;  /* 0x0000a00001247983 */ /* 0x000ee80000100a00 */
[----:B------:R-:W2:Y:S04]  /*7fab0*/  LDL.LU R44, [R1+0xa80] ;  /* 0x000a8000012c7983 */ /* 0x000ea80000300800 */
[----:B------:R-:W2:Y:S04]  /*7fac0*/  LDL.LU R45, [R1+0xa84] ;  /* 0x000a8400012d7983 */ /* 0x000ea80000300800 */
[----:B------:R-:W2:Y:S04]  /*7fad0*/  LDL.LU R46, [R1+0xa88] ;  /* 0x000a8800012e7983 */ /* 0x000ea80000300800 */
[----:B------:R-:W2:Y:S04]  /*7fae0*/  LDL.LU R47, [R1+0xa8c] ;  /* 0x000a8c00012f7983 */ /* 0x000ea80000300800 */
[----:B------:R-:W4:Y:S04]  /*7faf0*/  LDL.64 R50, [R1+0x90] ;  /* 0x0000900001327983 */ /* 0x000f280000100a00 */
[----:B------:R-:W4:Y:S04]  /*7fb00*/  LDL R38, [R1+0x88] ;  /* 0x0000880001267983 */ /* 0x000f280000100800 */
[----:B------:R-:W4:Y:S04]  /*7fb10*/  LDL R39, [R1+0x8c] ;  /* 0x00008c0001277983 */ /* 0x000f280000100800 */
        /* <DEDUP_REMOVED lines=25> */
[C---:B---3--:R-:W-:Y:S06]  /*7fcb0*/  HMMA.16816.F32 R12, R28.reuse, R36, R12 ;  /* 0x000000241c0c723c */ /* 0x048fec000000180c */
[C---:B--2---:R-:W-:Y:S06]  /*7fcc0*/  HMMA.16816.F32 R44, R28.reuse, R48, R44 ;  /* 0x000000301c2c723c */ /* 0x044fec000000182c */
[----:B----4-:R-:W-:Y:S01]  /*7fcd0*/  HMMA.16816.F32 R8, R28, R50, R8 ;  /* 0x000000321c08723c */ /* 0x010fe20000001808 */
[----:B------:R-:W-:-:S05]  /*7fce0*/  IMAD.MOV.U32 R0, RZ, RZ, R37 ;  /* 0x000000ffff007224 */ /* 0x000fca00078e0025 */
[----:B------:R-:W-:Y:S05]  /*7fcf0*/  HMMA.16816.F32 R36, R28, R38, R56 ;  /* 0x000000261c24723c */ /* 0x000fea0000001838 */
[----:B------:R-:W-:Y:S04]  /*7fd00*/  STL.64 [R1+0xa90], R12 ;  /* 0x000a900c01007387 */ /* 0x000fe80000100a00 */
[----:B------:R0:W-:Y:S04]  /*7fd10*/  STL.64 [R1+0xa98], R14 ;  /* 0x000a980e01007387 */ /* 0x0001e80000100a00 */
[----:B0-----:R-:W2:Y:S04]  /*7fd20*/  LDL.LU.64 R14, [R1+0x6798] ;  /* 0x00679800010e7983 */ /* 0x001ea80000300a00 */
[----:B------:R-:W2:Y:S04]  /*7fd30*/  LDL.LU.64 R12, [R1+0x6790] ;  /* 0x00679000010c7983 */ /* 0x000ea80000300a00 */
[----:B------:R-:W-:Y:S04]  /*7fd40*/  STL [R1+0x6584], R0 ;  /* 0x0065840001007387 */ /* 0x000fe80000100800 */
[----:B------:R-:W-:Y:S04]  /*7fd50*/  STL.64 [R1+0xa80], R44 ;  /* 0x000a802c01007387 */ /* 0x000fe80000100a00 */
[----:B------:R0:W-:Y:S04]  /*7fd60*/  STL.64 [R1+0xa88], R46 ;  /* 0x000a882e01007387 */ /* 0x0001e80000100a00 */
[----:B0-----:R-:W3:Y:S04]  /*7fd70*/  LDL.LU.64 R46, [R1+0x6788] ;  /* 0x00678800012e7983 */ /* 0x001ee80000300a00 */
[----:B------:R-:W2:Y:S04]  /*7fd80*/  LDL.LU.64 R44, [R1+0x6780] ;  /* 0x00678000012c7983 */ /* 0x000ea80000300a00 */
[----:B------:R-:W-:Y:S04]  /*7fd90*/  STL.64 [R1+0xa70], R8 ;  /* 0x000a700801007387 */ /* 0x000fe80000100a00 */
[----:B------:R0:W-:Y:S01]  /*7fda0*/  STL.64 [R1+0xa78], R10 ;  /* 0x000a780a01007387 */ /* 0x0001e20000100a00 */
[----:B------:R-:W-:-:S03]  /*7fdb0*/  IMAD.MOV.U32 R0, RZ, RZ, R51 ;  /* 0x000000ffff007224 */ /* 0x000fc600078e0033 */
[----:B0-----:R-:W3:Y:S04]  /*7fdc0*/  LDL.LU.64 R10, [R1+0x6778] ;  /* 0x00677800010a7983 */ /* 0x001ee80000300a00 */
[----:B------:R-:W3:Y:S04]  /*7fdd0*/  LDL.LU.64 R8, [R1+0x6770] ;  /* 0x0067700001087983 */ /* 0x000ee80000300a00 */
[----:B------:R-:W4:Y:S04]  /*7fde0*/  LDL.LU R48, [R1+0x2150] ;  /* 0x0021500001307983 */ /* 0x000f280000300800 */
[----:B------:R-:W4:Y:S04]  /*7fdf0*/  LDL.LU R49, [R1+0x2154] ;  /* 0x0021540001317983 */ /* 0x000f280000300800 */
[----:B------:R-:W4:Y:S04]  /*7fe00*/  LDL.LU R50, [R1+0x2158] ;  /* 0x0021580001327983 */ /* 0x000f280000300800 */
[----:B------:R-:W4:Y:S04]  /*7fe10*/  LDL.LU R51, [R1+0x215c] ;  /* 0x00215c0001337983 */ /* 0x000f280000300800 */
[----:B------:R-:W-:Y:S04]  /*7fe20*/  STL [R1+0x6588], R0 ;  /* 0x0065880001007387 */ /* 0x000fe80000100800 */
[----:B------:R-:W4:Y:S04]  /*7fe30*/  LDL.LU.64 R58, [R1+0x6768] ;  /* 0x00676800013a7983 */ /* 0x000f280000300a00 */
[----:B------:R-:W4:Y:S04]  /*7fe40*/  LDL.LU.64 R56, [R1+0x6760] ;  /* 0x0067600001387983 */ /* 0x000f280000300a00 */
[----:B------:R-:W-:Y:S04]  /*7fe50*/  STL.64 [R1+0x2290], R36 ;  /* 0x0022902401007387 */ /* 0x000fe80000100a00 */
[----:B------:R0:W-:Y:S04]  /*7fe60*/  STL.64 [R1+0x2298], R38 ;  /* 0x0022982601007387 */ /* 0x0001e80000100a00 */
[----:B0-----:R-:W4:Y:S04]  /*7fe70*/  LDL.LU.64 R38, [R1+0x6758] ;  /* 0x0067580001267983 */ /* 0x001f280000300a00 */
[----:B------:R-:W4:Y:S01]  /*7fe80*/  LDL.LU.64 R36, [R1+0x6750] ;  /* 0x0067500001247983 */ /* 0x000f220000300a00 */
[----:B------:R-:W-:Y:S06]  /*7fe90*/  HMMA.16816.F32 R20, R28, R16, R20 ;  /* 0x000000101c14723c */ /* 0x000fec0000001814 */
[----:B------:R-:W-:-:S02]  /*7fea0*/  IMAD.MOV.U32 R0, RZ, RZ, R17 ;  /* 0x000000ffff007224 */ /* 0x000fc400078e0011 */
[----:B------:R-:W-:-:S15]  /*7feb0*/  HMMA.16816.F32 R16, R28, R18, R24 ;  /* 0x000000121c10723c */ /* 0x000fde0000001818 */
[----:B------:R-:W-:Y:S04]  /*7fec0*/  STL.64 [R1+0x2280], R20 ;  /* 0x0022801401007387 */ /* 0x000fe80000100a00 */
[----:B------:R0:W-:Y:S04]  /*7fed0*/  STL.64 [R1+0x2288], R22 ;  /* 0x0022881601007387 */ /* 0x0001e80000100a00 */
[----:B0-----:R-:W4:Y:S04]  /*7fee0*/  LDL.LU.64 R22, [R1+0x6748] ;  /* 0x0067480001167983 */ /* 0x001f280000300a00 */
[----:B------:R-:W4:Y:S04]  /*7fef0*/  LDL.LU.64 R20, [R1+0x6740] ;  /* 0x0067400001147983 */ /* 0x000f280000300a00 */
[----:B------:R-:W4:Y:S04]  /*7ff00*/  LDL.LU.64 R26, [R1+0x6738] ;  /* 0x00673800011a7983 */ /* 0x000f280000300a00 */
[----:B------:R-:W4:Y:S04]  /*7ff10*/  LDL.LU.64 R24, [R1+0x6730] ;  /* 0x0067300001187983 */ /* 0x000f280000300a00 */
        /* <DEDUP_REMOVED lines=9> */
[----:B0-----:R-:W2:Y:S01]  /*7ffb0*/  LDL.LU.64 R14, [R1+0x6718] ;  /* 0x00671800010e7983 */ /* 0x001ea20000300a00 */
[C---:B----4-:R-:W-:Y:S03]  /*7ffc0*/  HMMA.16816.F32 R56, R28.reuse, R36, R56 ;  /* 0x000000241c38723c */ /* 0x050fe60000001838 */
[----:B------:R-:W2:Y:S04]  /*7ffd0*/  LDL.LU.64 R12, [R1+0x6710] ;  /* 0x00671000010c7983 */ /* 0x000ea80000300a00 */
[----:B------:R-:W3:Y:S04]  /*7ffe0*/  LDL.LU.64 R10, [R1+0x6708] ;  /* 0x00670800010a7983 */ /* 0x000ee80000300a00 */
[----:B------:R-:W2:Y:S04]  /*7fff0*/  LDL.LU.64 R8, [R1+0x6700] ;  /* 0x0067000001087983 */ /* 0x000ea80000300a00 */
[----:B------:R-:W-:Y:S04]  /*80000*/  STL.64 [R1+0x2250], R44 ;  /* 0x0022502c01007387 */ /* 0x000fe80000100a00 */
[----:B------:R0:W-:Y:S01]  /*80010*/  STL.64 [R1+0x2258], R46 ;  /* 0x0022582e01007387 */ /* 0x0001e20000100a00 */
[C---:B------:R-:W-:Y:S03]  /*80020*/  HMMA.16816.F32 R36, R28.reuse, R38, R52 ;  /* 0x000000261c24723c */ /* 0x040fe60000001834 */
[----:B0-----:R-:W4:Y:S04]  /*80030*/  LDL.LU.64 R46, [R1+0x66f8] ;  /* 0x0066f800012e7983 */ /* 0x001f280000300a00 */
[----:B------:R-:W4:Y:S04]  /*80040*/  LDL.LU.64 R44, [R1+0x66f0] ;  /* 0x0066f000012c7983 */ /* 0x000f280000300a00 */
[----:B------:R-:W-:Y:S04]  /*80050*/  STL.64 [R1+0x2240], R56 ;  /* 0x0022403801007387 */ /* 0x000fe80000100a00 */
[----:B------:R0:W-:Y:S04]  /*80060*/  STL.64 [R1+0x2248], R58 ;  /* 0x0022483a01007387 */ /* 0x0001e80000100a00 */
[----:B0-----:R-:W4:Y:S04]  /*80070*/  LDL.LU.64 R58, [R1+0x66e8] ;  /* 0x0066e800013a7983 */ /* 0x001f280000300a00 */
[----:B------:R-:W4:Y:S04]  /*80080*/  LDL.LU.64 R56, [R1+0x66e0] ;  /* 0x0066e00001387983 */ /* 0x000f280000300a00 */
[----:B------:R-:W4:Y:S04]  /*80090*/  LDL.LU.64 R54, [R1+0x66d8] ;  /* 0x0066d80001367983 */ /* 0x000f280000300a00 */
[----:B------:R-:W4:Y:S01]  /*800a0*/  LDL.LU.64 R52, [R1+0x66d0] ;  /* 0x0066d00001347983 */ /* 0x000f220000300a00 */
[C---:B------:R-:W-:Y:S03]  /*800b0*/  HMMA.16816.F32 R20, R28.reuse, R24, R20 ;  /* 0x000000181c14723c */ /* 0x040fe60000001814 */
[----:B------:R-:W-:Y:S03]  /*800c0*/  STL.64 [R1+0x2230], R36 ;  /* 0x0022302401007387 */ /* 0x000fe60000100a00 */
[C---:B------:R-:W-:Y:S01]  /*800d0*/  HMMA.16816.F32 R24, R28.reuse, R26, R16 ;  /* 0x0000001a1c18723c */ /* 0x040fe20000001810 */
[----:B------:R0:W-:Y:S04]  /*800e0*/  STL.64 [R1+0x2238], R38 ;  /* 0x0022382601007387 */ /* 0x0001e80000100a00 */
[----:B0-----:R-:W4:Y:S04]  /*800f0*/  LDL.LU.64 R38, [R1+0x66c8] ;  /* 0x0066c80001267983 */ /* 0x001f280000300a00 */
[----:B------:R-:W4:Y:S08]  /*80100*/  LDL.LU.64 R36, [R1+0x66c0] ;  /* 0x0066c00001247983 */ /* 0x000f300000300a00 */
        /* <DEDUP_REMOVED lines=14> */
[----:B------:R0:W-:Y:S01]  /*801f0*/  STL.64 [R1+0x2208], R14 ;  /* 0x0022080e01007387 */ /* 0x0001e20000100a00 */
[C---:B----4-:R-:W-:Y:S06]  /*80200*/  HMMA.16816.F32 R44, R28.reuse, R56, R44 ;  /* 0x000000381c2c723c */ /* 0x050fec000000182c */
[C---:B------:R-:W-:Y:S01]  /*80210*/  HMMA.16816.F32 R56, R28.reuse, R58, R52 ;  /* 0x0000003a1c38723c */ /* 0x040fe20000001834 */
[----:B0-----:R-:W2:Y:S04]  /*80220*/  LDL.LU.64 R14, [R1+0x6688] ;  /* 0x00668800010e7983 */ /* 0x001ea80000300a00 */
[----:B------:R-:W2:Y:S04]  /*80230*/  LDL.LU.64 R12, [R1+0x6680] ;  /* 0x00668000010c7983 */ /* 0x000ea80000300a00 */
[----:B------:R-:W3:Y:S04]  /*80240*/  LDL.LU.64 R6, [R1+0x6678] ;  /* 0x0066780001067983 */ /* 0x000ee80000300a00 */
[----:B------:R-:W2:Y:S04]  /*80250*/  LDL.LU.64 R4, [R1+0x6670] ;  /* 0x0066700001047983 */ /* 0x000ea80000300a00 */
[----:B------:R-:W-:Y:S04]  /*80260*/  STL.64 [R1+0x21f0], R8 ;  /* 0x0021f00801007387 */ /* 0x000fe80000100a00 */
[----:B------:R0:W-:Y:S04]  /*80270*/  STL.64 [R1+0x21f8], R10 ;  /* 0x0021f80a01007387 */ /* 0x0001e80000100a00 */
[----:B0-----:R-:W3:Y:S04]  /*80280*/  LDL.LU.64 R10, [R1+0x6668] ;  /* 0x00666800010a7983 */ /* 0x001ee80000300a00 */
[----:B------:R-:W3:Y:S04]  /*80290*/  LDL.LU.64 R8, [R1+0x6660] ;  /* 0x0066600001087983 */ /* 0x000ee80000300a00 */
        /* <DEDUP_REMOVED lines=10> */
[C---:B------:R-:W-:Y:S06]  /*80340*/  HMMA.16816.F32 R36, R28.reuse, R22, R36 ;  /* 0x000000161c24723c */ /* 0x040fec0000001824 */
[C---:B------:R-:W-:Y:S06]  /*80350*/  HMMA.16816.F32 R32, R28.reuse, R16, R32 ;  /* 0x000000101c20723c */ /* 0x040fec0000001820 */
[C---:B------:R-:W-:Y:S11]  /*80360*/  HMMA.16816.F32 R24, R28.reuse, R18, R24 ;  /* 0x000000121c18723c */ /* 0x040ff60000001818 */
[----:B------:R-:W-:Y:S04]  /*80370*/  STL.64 [R1+0x21c0], R36 ;  /* 0x0021c02401007387 */ /* 0x000fe80000100a00 */
[----:B------:R-:W-:Y:S04]  /*80380*/  STL.64 [R1+0x21c8], R38 ;  /* 0x0021c82601007387 */ /* 0x000fe80000100a00 */
[----:B------:R0:W-:Y:S04]  /*80390*/  STL.64 [R1+0x21b0], R32 ;  /* 0x0021b02001007387 */ /* 0x0001e80000100a00 */
[----:B------:R-:W-:Y:S04]  /*803a0*/  STL.64 [R1+0x21b8], R34 ;  /* 0x0021b82201007387 */ /* 0x000fe80000100a00 */
[----:B------:R-:W-:Y:S04]  /*803b0*/  STL.64 [R1+0x21a0], R24 ;  /* 0x0021a01801007387 */ /* 0x000fe80000100a00 */
[----:B------:R-:W-:Y:S01]  /*803c0*/  STL.64 [R1+0x21a8], R26 ;  /* 0x0021a81a01007387 */ /* 0x000fe20000100a00 */
[C---:B--2---:R-:W-:Y:S06]  /*803d0*/  HMMA.16816.F32 R16, R28.reuse, R4, R12 ;  /* 0x000000041c10723c */ /* 0x044fec000000180c */
[C---:B---3--:R-:W-:Y:S06]  /*803e0*/  HMMA.16816.F32 R12, R28.reuse, R6, R8 ;  /* 0x000000061c0c723c */ /* 0x048fec0000001808 */
[C---:B------:R-:W-:Y:S11]  /*803f0*/  HMMA.16816.F32 R8, R28.reuse, R60, R40 ;  /* 0x0000003c1c08723c */ /* 0x040ff60000001828 */
[----:B------:R-:W-:Y:S04]  /*80400*/  STL.64 [R1+0x2190], R16 ;  /* 0x0021901001007387 */ /* 0x000fe80000100a00 */
[----:B------:R-:W-:Y:S04]  /*80410*/  STL.64 [R1+0x2198], R18 ;  /* 0x0021981201007387 */ /* 0x000fe80000100a00 */
[----:B------:R-:W-:Y:S04]  /*80420*/  STL.64 [R1+0x2180], R12 ;  /* 0x0021800c01007387 */ /* 0x000fe80000100a00 */
[----:B------:R-:W-:Y:S04]  /*80430*/  STL.64 [R1+0x2188], R14 ;  /* 0x0021880e01007387 */ /* 0x000fe80000100a00 */
[----:B0-----:R-:W2:Y:S01]  /*80440*/  LDL.LU R32, [R1+0x2060] ;  /* 0x0020600001207983 */ /* 0x001ea20000300800 */
[C---:B----4-:R-:W-:Y:S03]  /*80450*/  HMMA.16816.F32 R4, R28.reuse, R58, R44 ;  /* 0x0000003a1c04723c */ /* 0x050fe6000000182c */
[----:B------:R-:W-:Y:S04]  /*80460*/  STL.64 [R1+0x2170], R8 ;  /* 0x0021700801007387 */ /* 0x000fe80000100a00 */
[----:B------:R0:W-:Y:S02]  /*80470*/  STL.64 [R1+0x2178], R10 ;  /* 0x0021780a01007387 */ /* 0x0001e40000100a00 */
[----:B0-----:R-:W-:-:S14]  /*80480*/  HMMA.16816.F32 R8, R28, R56, R48 ;  /* 0x000000381c08723c */ /* 0x001fdc0000001830 */
        /* <DEDUP_REMOVED lines=10> */
[----:B------:R0:W-:Y:S04]  /*80530*/  STL.64 [R1+0x2150], R8 ;  /* 0x0021500801007387 */ /* 0x0001e80000100a00 */
[----:B------:R0:W-:Y:S04]  /*80540*/  STL.64 [R1+0x2158], R10 ;  /* 0x0021580a01007387 */ /* 0x0001e80000100a00 */
[----:B------:R-:W4:Y:S04]  /*80550*/  LDL.LU R5, [R1+0x2134] ;  /* 0x0021340001057983 */ /* 0x000f280000300800 */
[----:B-1----:R-:W4:Y:S04]  /*80560*/  LDL.LU R6, [R1+0x2138] ;  /* 0x0021380001067983 */ /* 0x002f280000300800 */
[----:B------:R-:W4:Y:S04]  /*80570*/  LDL.LU R7, [R1+0x213c] ;  /* 0x00213c0001077983 */ /* 0x000f280000300800 */
[----:B------:R-:W2:Y:S04]  /*80580*/  LDL.LU R48, [R1+0x2140] ;  /* 0x0021400001307983 */ /* 0x000ea80000300800 */
[----:B------:R-:W2:Y:S04]  /*80590*/  LDL.LU R49, [R1+0x2144] ;  /* 0x0021440001317983 */ /* 0x000ea80000300800 */
[----:B------:R-:W2:Y:S04]  /*805a0*/  LDL.LU R50, [R1+0x2148] ;  /* 0x0021480001327983 */ /* 0x000ea80000300800 */
[----:B------:R-:W2:Y:S04]  /*805b0*/  LDL.LU R51, [R1+0x214c] ;  /* 0x00214c0001337983 */ /* 0x000ea80000300800 */
[----:B0-----:R-:W3:Y:S04]  /*805c0*/  LDL.LU R8, [R1+0x20d0] ;  /* 0x0020d00001087983 */ /* 0x001ee80000300800 */
        /* <DEDUP_REMOVED lines=25> */
[----:B0-----:R-:W3:Y:S04]  /*80760*/  LDL.LU R56, [R1+0x2070] ;  /* 0x0020700001387983 */ /* 0x001ee80000300800 */
[----:B------:R-:W3:Y:S04]  /*80770*/  LDL.LU R57, [R1+0x2074] ;  /* 0x0020740001397983 */ /* 0x000ee80000300800 */
[----:B------:R-:W3:Y:S04]  /*80780*/  LDL.LU R58, [R1+0x2078] ;  /* 0x00207800013a7983 */ /* 0x000ee80000300800 */
[----:B------:R-:W3:Y:S01]  /*80790*/  LDL.LU R59, [R1+0x207c] ;  /* 0x00207c00013b7983 */ /* 0x000ee20000300800 */
[----:B--2---:R-:W-:-:S15]  /*807a0*/  HMMA.16816.F32 R48, R28, R54, R48 ;  /* 0x000000361c30723c */ /* 0x004fde0000001830 */
        /* <DEDUP_REMOVED lines=9> */
[----:B0-----:R-:W4:Y:S04]  /*80840*/  LDL.LU R4, [R1+0x20c0] ;  /* 0x0020c00001047983 */ /* 0x001f280000300800 */
[----:B------:R-:W4:Y:S04]  /*80850*/  LDL.LU R5, [R1+0x20c4] ;  /* 0x0020c40001057983 */ /* 0x000f280000300800 */
[----:B-1----:R-:W4:Y:S04]  /*80860*/  LDL.LU R6, [R1+0x20c8] ;  /* 0x0020c80001067983 */ /* 0x002f280000300800 */
[----:B------:R-:W4:Y:S04]  /*80870*/  LDL.LU R7, [R1+0x20cc] ;  /* 0x0020cc0001077983 */ /* 0x000f280000300800 */
[----:B------:R-:W-:Y:S04]  /*80880*/  STL.64 [R1+0x6328], R54 ;  /* 0x0063283601007387 */ /* 0x000fe80000100a00 */
[----:B------:R0:W-:Y:S04]  /*80890*/  STL.64 [R1+0x6320], R52 ;  /* 0x0063203401007387 */ /* 0x0001e80000100a00 */
[----:B0-----:R-:W4:Y:S04]  /*808a0*/  LDL.LU R52, [R1+0x2080] ;  /* 0x0020800001347983 */ /* 0x001f280000300800 */
[----:B------:R-:W4:Y:S04]  /*808b0*/  LDL.LU R53, [R1+0x2084] ;  /* 0x0020840001357983 */ /* 0x000f280000300800 */
[----:B------:R-:W4:Y:S04]  /*808c0*/  LDL.LU R54, [R1+0x2088] ;  /* 0x0020880001367983 */ /* 0x000f280000300800 */
[----:B------:R-:W4:Y:S01]  /*808d0*/  LDL.LU R55, [R1+0x208c] ;  /* 0x00208c0001377983 */ /* 0x000f220000300800 */
[C---:B---3--:R-:W-:Y:S06]  /*808e0*/  HMMA.16816.F32 R36, R28.reuse, R50, R36 ;  /* 0x000000321c24723c */ /* 0x048fec0000001824 */
[----:B--2---:R-:W-:-:S15]  /*808f0*/  HMMA.16816.F32 R44, R28, R48, R44 ;  /* 0x000000301c2c723c */ /* 0x004fde000000182c */
[----:B------:R-:W-:-:S02]  /*80900*/  NOP ;  /* 0x0000000000007918 */ /* 0x000fc40000000000 */
[----:B------:R-:W-:Y:S04]  /*80910*/  STL.64 [R1+0x2120], R36 ;  /* 0x0021202401007387 */ /* 0x000fe80000100a00 */
[----:B------:R0:W-:Y:S04]  /*80920*/  STL.64 [R1+0x2128], R38 ;  /* 0x0021282601007387 */ /* 0x0001e80000100a00 */
[----:B0-----:R-:W4:Y:S04]  /*80930*/  LDL.LU.64 R38, [R1+0x6618] ;  /* 0x0066180001267983 */ /* 0x001f280000300a00 */
[----:B------:R-:W2:Y:S04]  /*80940*/  LDL.LU.64 R36, [R1+0x6610] ;  /* 0x0066100001247983 */ /* 0x000ea80000300a00 */
[----:B------:R-:W-:Y:S04]  /*80950*/  STL.64 [R1+0x2110], R44 ;  /* 0x0021102c01007387 */ /* 0x000fe80000100a00 */
[----:B------:R0:W-:Y:S04]  /*80960*/  STL.64 [R1+0x2118], R46 ;  /* 0x0021182e01007387 */ /* 0x0001e80000100a00 */
[----:B0-----:R-:W3:Y:S04]  /*80970*/  LDL.LU.64 R46, [R1+0x6608] ;  /* 0x00660800012e7983 */ /* 0x001ee80000300a00 */
[----:B------:R-:W4:Y:S04]  /*80980*/  LDL.LU.64 R44, [R1+0x6600] ;  /* 0x00660000012c7983 */ /* 0x000f280000300a00 */
[----:B------:R-:W-:Y:S04]  /*80990*/  STL.64 [R1+0x6338], R50 ;  /* 0x0063383201007387 */ /* 0x000fe80000100a00 */
[----:B------:R0:W-:Y:S04]  /*809a0*/  STL.64 [R1+0x6330], R48 ;  /* 0x0063303001007387 */ /* 0x0001e80000100a00 */
[----:B0-----:R-:W2:Y:S04]  /*809b0*/  LDL.LU R48, [R1+0x2090] ;  /* 0x0020900001307983 */ /* 0x001ea80000300800 */
[----:B------:R-:W2:Y:S04]  /*809c0*/  LDL.LU R49, [R1+0x2094] ;  /* 0x0020940001317983 */ /* 0x000ea80000300800 */
[----:B------:R-:W2:Y:S04]  /*809d0*/  LDL.LU R50, [R1+0x2098] ;  /* 0x0020980001327983 */ /* 0x000ea80000300800 */
[----:B------:R-:W2:Y:S01]  /*809e0*/  LDL.LU R51, [R1+0x209c] ;  /* 0x00209c0001337983 */ /* 0x000ea20000300800 */
[C---:B---3--:R-:W-:Y:S06]  /*809f0*/  HMMA.16816.F32 R16, R28.reuse, R46, R16 ;  /* 0x0000002e1c10723c */ /* 0x048fec0000001810 */
[----:B----4-:R-:W-:-:S15]  /*80a00*/  HMMA.16816.F32 R40, R28, R44, R40 ;  /* 0x0000002c1c28723c */ /* 0x010fde0000001828 */
[----:B------:R-:W-:-:S02]  /*80a10*/  NOP ;  /* 0x0000000000007918 */ /* 0x000fc40000000000 */
[----:B------:R-:W-:Y:S04]  /*80a20*/  STL.64 [R1+0x2100], R16 ;  /* 0x0021001001007387 */ /* 0x000fe80000100a00 */
[----:B------:R0:W-:Y:S04]  /*80a30*/  STL.64 [R1+0x2108], R18 ;  /* 0x0021081201007387 */ /* 0x0001e80000100a00 */
[----:B0-----:R-:W3:Y:S04]  /*80a40*/  LDL.LU.64 R18, [R1+0x65f8] ;  /* 0x0065f80001127983 */ /* 0x001ee80000300a00 */
[----:B------:R-:W4:Y:S04]  /*80a50*/  LDL.LU.64 R16, [R1+0x65f0] ;  /* 0x0065f00001107983 */ /* 0x000f280000300a00 */
[----:B------:R-:W-:Y:S04]  /*80a60*/  STL.64 [R1+0x20f0], R40 ;  /* 0x0020f02801007387 */ /* 0x000fe80000100a00 */
[----:B------:R0:W-:Y:S04]  /*80a70*/  STL.64 [R1+0x20f8], R42 ;  /* 0x0020f82a01007387 */ /* 0x0001e80000100a00 */
[----:B0-----:R-:W2:Y:S04]  /*80a80*/  LDL.LU.64 R42, [R1+0x65e8] ;  /* 0x0065e800012a7983 */ /* 0x001ea80000300a00 */
[----:B------:R-:W3:Y:S04]  /*80a90*/  LDL.LU.64 R40, [R1+0x65e0] ;  /* 0x0065e00001287983 */ /* 0x000ee80000300a00 */
[----:B------:R-:W-:Y:S04]  /*80aa0*/  STL.64 [R1+0x6348], R46 ;  /* 0x0063482e01007387 */ /* 0x000fe80000100a00 */
[----:B------:R0:W-:Y:S04]  /*80ab0*/  STL.64 [R1+0x6340], R44 ;  /* 0x0063402c01007387 */ /* 0x0001e80000100a00 */
[----:B0-----:R-:W4:Y:S04]  /*80ac0*/  LDL.LU R44, [R1+0x20a0] ;  /* 0x0020a000012c7983 */ /* 0x001f280000300800 */
[----:B------:R-:W4:Y:S04]  /*80ad0*/  LDL.LU R45, [R1+0x20a4] ;  /* 0x0020a400012d7983 */ /* 0x000f280000300800 */
[----:B------:R-:W4:Y:S04]  /*80ae0*/  LDL.LU R46, [R1+0x20a8] ;  /* 0x0020a800012e7983 */ /* 0x000f280000300800 */
[----:B------:R-:W4:Y:S01]  /*80af0*/  LDL.LU R47, [R1+0x20ac] ;  /* 0x0020ac00012f7983 */ /* 0x000f220000300800 */
[C---:B------:R-:W-:Y:S06]  /*80b00*/  HMMA.16816.F32 R4, R28.reuse, R38, R4 ;  /* 0x000000261c04723c */ /* 0x040fec0000001804 */
        /* <DEDUP_REMOVED lines=16> */
[----:B------:R-:W4:Y:S04]  /*80c10*/  LDL.LU R43, [R1+0x20bc] ;  /* 0x0020bc00012b7983 */ /* 0x000f280000300800 */
[----:B------:R-:W-:Y:S04]  /*80c20*/  STL.64 [R1+0x20c0], R4 ;  /* 0x0020c00401007387 */ /* 0x000fe80000100a00 */
[----:B------:R0:W-:Y:S04]  /*80c30*/  STL.64 [R1+0x20c8], R6 ;  /* 0x0020c80601007387 */ /* 0x0001e80000100a00 */
[----:B0-----:R-:W2:Y:S04]  /*80c40*/  LDL.LU.64 R6, [R1+0x65b8] ;  /* 0x0065b80001067983 */ /* 0x001ea80000300a00 */
[----:B------:R-:W3:Y:S01]  /*80c50*/  LDL.LU.64 R4, [R1+0x65b0] ;  /* 0x0065b00001047983 */ /* 0x000ee20000300a00 */
[C---:B----4-:R-:W-:Y:S06]  /*80c60*/  HMMA.16816.F32 R40, R28.reuse, R2, R40 ;  /* 0x000000021c28723c */ /* 0x050fec0000001828 */
[----:B---3--:R-:W-:-:S15]  /*80c70*/  HMMA.16816.F32 R44, R28, R4, R44 ;  /* 0x000000041c2c723c */ /* 0x008fde000000182c */
[----:B------:R-:W-:-:S02]  /*80c80*/  NOP ;  /* 0x0000000000007918 */ /* 0x000fc40000000000 */
[----:B------:R-:W-:Y:S04]  /*80c90*/  STL.64 [R1+0x20b0], R40 ;  /* 0x0020b02801007387 */ /* 0x000fe80000100a00 */
[----:B------:R2:W-:Y:S02]  /*80ca0*/  STL.64 [R1+0x20b8], R42 ;  /* 0x0020b82a01007387 */ /* 0x0005e40000100a00 */
[C---:B--2---:R-:W-:Y:S06]  /*80cb0*/  HMMA.16816.F32 R40, R28.reuse, R6, R48 ;  /* 0x000000061c28723c */ /* 0x044fec0000001830 */
[----:B------:R-:W-:Y:S04]  /*80cc0*/  STL.64 [R1+0x62c0], R6 ;  /* 0x0062c00601007387 */ /* 0x000fe80000100a00 */
[----:B------:R-:W-:Y:S04]  /*80cd0*/  STL.64 [R1+0x20a0], R44 ;  /* 0x0020a02c01007387 */ /* 0x000fe80000100a00 */
[----:B------:R-:W-:Y:S04]  /*80ce0*/  STL.64 [R1+0x20a8], R46 ;  /* 0x0020a82e01007387 */ /* 0x000fe80000100a00 */
[----:B------:R0:W-:Y:S02]  /*80cf0*/  STL.64 [R1+0x62b8], R4 ;  /* 0x0062b80401007387 */ /* 0x0001e40000100a00 */
[C---:B0-----:R-:W-:Y:S03]  /*80d00*/  HMMA.16816.F32 R4, R28.reuse, R10, R56 ;  /* 0x0000000a1c04723c */ /* 0x041fe60000001838 */
[----:B------:R-:W-:Y:S04]  /*80d10*/  STL.64 [R1+0x2090], R40 ;  /* 0x0020902801007387 */ /* 0x000fe80000100a00 */
[----:B------:R0:W-:Y:S02]  /*80d20*/  STL.64 [R1+0x2098], R42 ;  /* 0x0020982a01007387 */ /* 0x0001e40000100a00 */
[----:B0-----:R-:W-:Y:S02]  /*80d30*/  HMMA.16816.F32 R40, R28, R8, R52 ;  /* 0x000000081c28723c */ /* 0x001fe40000001834 */
[----:B------:R-:W-:-:S15]  /*80d40*/  STL.64 [R1+0x62b0], R10 ;  /* 0x0062b00a01007387 */ /* 0x000fde0000100a00 */
[----:B------:R-:W-:-:S06]  /*80d50*/  NOP ;  /* 0x0000000000007918 */ /* 0x000fcc0000000000 */
[----:B------:R-:W-:Y:S04]  /*80d60*/  STL.64 [R1+0x2080], R40 ;  /* 0x0020802801007387 */ /* 0x000fe80000100a00 */
[----:B------:R-:W-:Y:S04]  /*80d70*/  STL.64 [R1+0x2088], R42 ;  /* 0x0020882a01007387 */ /* 0x000fe80000100a00 */
[----:B------:R0:W-:Y:S04]  /*80d80*/  STL.64 [R1+0x62a8], R8 ;  /* 0x0062a80801007387 */ /* 0x0001e80000100a00 */
[----:B------:R-:W-:Y:S04]  /*80d90*/  STL.64 [R1+0x2070], R4 ;  /* 0x0020700401007387 */ /* 0x000fe80000100a00 */
[----:B------:R1:W-:Y:S01]  /*80da0*/  STL.64 [R1+0x2078], R6 ;  /* 0x0020780601007387 */ /* 0x0003e20000100a00 */
[C---:B0-----:R-:W-:Y:S06]  /*80db0*/  HMMA.16816.F32 R8, R28.reuse, R12, R32 ;  /* 0x0000000c1c08723c */ /* 0x041fec0000001820 */
[----:B-1----:R-:W-:Y:S01]  /*80dc0*/  HMMA.16816.F32 R4, R28, R14, R24 ;  /* 0x0000000e1c04723c */ /* 0x002fe20000001818 */
[----:B------:R-:W-:-:S02]  /*80dd0*/  IMAD.MOV.U32 R59, RZ, RZ, R20 ;  /* 0x000000ffff3b7224 */ /* 0x000fc400078e0014 */
[----:B------:R-:W-:-:S14]  /*80de0*/  IMAD.MOV.U32 R58, RZ, RZ, R21 ;  /* 0x000000ffff3a7224 */ /* 0x000fdc00078e0015 */
[----:B------:R0:W-:Y:S04]  /*80df0*/  STL.64 [R1+0x2060], R8 ;  /* 0x0020600801007387 */ /* 0x0001e80000100a00 */
[----:B------:R1:W-:Y:S04]  /*80e00*/  STL.64 [R1+0x2068], R10 ;  /* 0x0020680a01007387 */ /* 0x0003e80000100a00 */
[----:B------:R2:W-:Y:S04]  /*80e10*/  STL.64 [R1+0x2050], R4 ;  /* 0x0020500401007387 */ /* 0x0005e80000100a00 */
[----:B------:R3:W-:Y:S04]  /*80e20*/  STL.64 [R1+0x2058], R6 ;  /* 0x0020580601007387 */ /* 0x0007e80000100a00 */
        /* <DEDUP_REMOVED lines=13> */
[----:B------:R-:W4:Y:S04]  /*80f00*/  LDL.LU R32, [R1+0x3c7c] ;  /* 0x003c7c0001207983 */ /* 0x000f280000300800 */
[----:B------:R-:W4:Y:S04]  /*80f10*/  LDL.LU R9, [R1+0x3c88] ;  /* 0x003c880001097983 */ /* 0x000f280000300800 */
[----:B------:R-:W4:Y:S04]  /*80f20*/  LDL.LU R33, [R1+0x3c84] ;  /* 0x003c840001217983 */ /* 0x000f280000300800 */
[----:B-1----:R-:W4:Y:S04]  /*80f30*/  LDL.LU R10, [R1+0x3c90] ;  /* 0x003c9000010a7983 */ /* 0x002f280000300800 */
[----:B------:R-:W4:Y:S04]  /*80f40*/  LDL.LU R34, [R1+0x3c8c] ;  /* 0x003c8c0001227983 */ /* 0x000f280000300800 */
[----:B------:R-:W4:Y:S04]  /*80f50*/  LDL.LU R11, [R1+0x3c98] ;  /* 0x003c9800010b7983 */ /* 0x000f280000300800 */
[----:B------:R-:W4:Y:S04]  /*80f60*/  LDL.LU R35, [R1+0x3c94] ;  /* 0x003c940001237983 */ /* 0x000f280000300800 */
[----:B--2---:R-:W2:Y:S04]  /*80f70*/  LDL.LU R4, [R1+0x2350] ;  /* 0x0023500001047983 */ /* 0x004ea80000300800 */
[----:B------:R-:W2:Y:S04]  /*80f80*/  LDL.LU R5, [R1+0x2354] ;  /* 0x0023540001057983 */ /* 0x000ea80000300800 */
[----:B---3--:R-:W2:Y:S04]  /*80f90*/  LDL.LU R6, [R1+0x2358] ;  /* 0x0023580001067983 */ /* 0x008ea80000300800 */
[----:B------:R-:W2:Y:S04]  /*80fa0*/  LDL.LU R7, [R1+0x235c] ;  /* 0x00235c0001077983 */ /* 0x000ea80000300800 */
        /* <DEDUP_REMOVED lines=8> */
[----:B------:R-:W3:Y:S04]  /*81030*/  LDL.64 R56, [R1+0x130] ;  /* 0x0001300001387983 */ /* 0x000ee80000100a00 */
        /* <DEDUP_REMOVED lines=10> */
[C---:B----4-:R-:W-:Y:S06]  /*810e0*/  HMMA.16816.F32 R20, R28.reuse, R18, R20 ;  /* 0x000000121c14723c */ /* 0x050fec0000001814 */
[----:B------:R-:W-:-:S15]  /*810f0*/  HMMA.16816.F32 R24, R28, R16, R24 ;  /* 0x000000101c18723c */ /* 0x000fde0000001818 */
[----:B------:R-:W-:-:S08]  /*81100*/  NOP ;  /* 0x0000000000007918 */ /* 0x000fd00000000000 */
[----:B------:R-:W-:Y:S04]  /*81110*/  STL.64 [R1+0x2040], R24 ;  /* 0x0020401801007387 */ /* 0x000fe80000100a00 */
[----:B------:R0:W-:Y:S04]  /*81120*/  STL.64 [R1+0x2048], R26 ;  /* 0x0020481a01007387 */ /* 0x0001e80000100a00 */
[----:B0-----:R-:W4:Y:S04]  /*81130*/  LDL.LU.64 R26, [R1+0x65a8] ;  /* 0x0065a800011a7983 */ /* 0x001f280000300a00 */
[----:B------:R-:W2:Y:S04]  /*81140*/  LDL.LU.64 R24, [R1+0x65a0] ;  /* 0x0065a00001187983 */ /* 0x000ea80000300a00 */
[----:B------:R-:W-:Y:S04]  /*81150*/  STL.64 [R1+0x2030], R20 ;  /* 0x0020301401007387 */ /* 0x000fe80000100a00 */
[----:B------:R0:W-:Y:S04]  /*81160*/  STL.64 [R1+0x2038], R22 ;  /* 0x0020381601007387 */ /* 0x0001e80000100a00 */
[----:B0-----:R-:W3:Y:S04]  /*81170*/  LDL.LU.64 R22, [R1+0x6598] ;  /* 0x0065980001167983 */ /* 0x001ee80000300a00 */
[----:B------:R-:W3:Y:S04]  /*81180*/  LDL.LU.64 R20, [R1+0x6590] ;  /* 0x0065900001147983 */ /* 0x000ee80000300a00 */
[----:B------:R-:W-:Y:S04]  /*81190*/  STL.64 [R1+0x62e0], R18 ;  /* 0x0062e01201007387 */ /* 0x000fe80000100a00 */
[----:B------:R0:W-:Y:S04]  /*811a0*/  STL.64 [R1+0x62d8], R16 ;  /* 0x0062d81001007387 */ /* 0x0001e80000100a00 */
[----:B0-----:R-:W3:Y:S04]  /*811b0*/  LDL.LU R16, [R1+0x2020] ;  /* 0x0020200001107983 */ /* 0x001ee80000300800 */
[----:B------:R-:W3:Y:S04]  /*811c0*/  LDL.LU R17, [R1+0x2024] ;  /* 0x0020240001117983 */ /* 0x000ee80000300800 */
[----:B------:R-:W3:Y:S04]  /*811d0*/  LDL.LU R18, [R1+0x2028] ;  /* 0x0020280001127983 */ /* 0x000ee80000300800 */
[----:B------:R-:W3:Y:S01]  /*811e0*/  LDL.LU R19, [R1+0x202c] ;  /* 0x00202c0001137983 */ /* 0x000ee20000300800 */
[----:B------:R-:W-:-:S02]  /*811f0*/  IMAD R32, R32, 0x100, R8 ;  /* 0x0000010020207824 */ /* 0x000fc400078e0208 */
[----:B------:R-:W-:Y:S02]  /*81200*/  IMAD R33, R33, 0x100, R9 ;  /* 0x0000010021217824 */ /* 0x000fe400078e0209 */
[----:B------:R-:W-:Y:S02]  /*81210*/  IMAD R34, R34, 0x100, R10 ;  /* 0x0000010022227824 */ /* 0x000fe400078e020a */
[----:B------:R-:W-:Y:S01]  /*81220*/  IMAD R35, R35, 0x100, R11 ;  /* 0x0000010023237824 */ /* 0x000fe200078e020b */
[----:B------:R-:W-:Y:S02]  /*81230*/  F2FP.F16.E4M3.UNPACK_B R32, R32 ;  /* 0x00000020ff20723e */ /* 0x000fe400020006ff */
[----:B------:R-:W-:Y:S02]  /*81240*/  F2FP.F16.E4M3.UNPACK_B R33, R33 ;  /* 0x00000021ff21723e */ /* 0x000fe400020006ff */
[----:B------:R-:W-:Y:S02]  /*81250*/  F2FP.F16.E4M3.UNPACK_B R34, R34 ;  /* 0x00000022ff22723e */ /* 0x000fe400020006ff */
[----:B------:R-:W-:Y:S01]  /*81260*/  F2FP.F16.E4M3.UNPACK_B R35, R35 ;  /* 0x00000023ff23723e */ /* 0x000fe200020006ff */
[C---:B--2---:R-:W-:Y:S06]  /*81270*/  HMMA.16816.F32 R8, R28.reuse, R24, R4 ;  /* 0x000000181c08723c */ /* 0x044fec0000001804 */
[C---:B----4-:R-:W-:Y:S06]  /*81280*/  HMMA.16816.F32 R4, R28.reuse, R26, R40 ;  /* 0x0000001a1c04723c */ /* 0x050fec0000001828 */
[C---:B---3--:R-:W-:Y:S06]  /*81290*/  HMMA.16816.F32 R12, R28.reuse, R22, R12 ;  /* 0x000000161c0c723c */ /* 0x048fec000000180c */
[----:B------:R-:W-:Y:S06]  /*812a0*/  HMMA.16816.F32 R16, R28, R20, R16 ;  /* 0x000000141c10723c */ /* 0x000fec0000001810 */
[----:B------:R-:W-:Y:S04]  /*812b0*/  STL [R1+0x62a4], R20 ;  /* 0x0062a41401007387 */ /* 0x000fe80000100800 */
[----:B------:R-:W-:-:S13]  /*812c0*/  STL [R1+0x62a0], R21 ;  /* 0x0062a01501007387 */ /* 0x000fda0000100800 */
[----:B------:R-:W-:Y:S04]  /*812d0*/  STL.64 [R1+0x2020], R16 ;  /* 0x0020201001007387 */ /* 0x000fe80000100a00 */
        /* <DEDUP_REMOVED lines=9> */
[----:B------:R0:W-:Y:S02]  /*81370*/  STL.64 [R1+0x2348], R6 ;  /* 0x0023480601007387 */ /* 0x0001e40000100a00 */
[----:B0-----:R-:W-:Y:S02]  /*81380*/  HMMA.16816.F32 R4, R28, R36, R44 ;  /* 0x000000241c04723c */ /* 0x001fe4000000182c */
[----:B------:R-:W-:Y:S04]  /*81390*/  STL.64 [R1+0x62f0], R38 ;  /* 0x0062f02601007387 */ /* 0x000fe80000100a00 */
[----:B------:R-:W-:-:S15]  /*813a0*/  STL.64 [R1+0x62e8], R36 ;  /* 0x0062e82401007387 */ /* 0x000fde0000100a00 */
[----:B------:R-:W-:-:S02]  /*813b0*/  NOP ;  /* 0x0000000000007918 */ /* 0x000fc40000000000 */
[----:B------:R-:W-:Y:S04]  /*813c0*/  STL.64 [R1+0x2000], R4 ;  /* 0x0020000401007387 */ /* 0x000fe80000100a00 */
[----:B------:R0:W-:Y:S02]  /*813d0*/  STL.64 [R1+0x2008], R6 ;  /* 0x0020080601007387 */ /* 0x0001e40000100a00 */
[----:B0-----:R-:W-:Y:S06]  /*813e0*/  HMMA.16816.F32 R4, R32, R56, R48 ;  /* 0x000000382004723c */ /* 0x001fec0000001830 */
[----:B------:R-:W-:-:S02]  /*813f0*/  IMAD.MOV.U32 R25, RZ, RZ, R56 ;  /* 0x000000ffff197224 */ /* 0x000fc400078e0038 */
[----:B------:R-:W-:-:S15]  /*81400*/  IMAD.MOV.U32 R24, RZ, RZ, R57 ;  /* 0x000000ffff187224 */ /* 0x000fde00078e0039 */
[----:B------:R-:W-:Y:S04]  /*81410*/  STL.64 [R1+0x1ff0], R4 ;  /* 0x001ff00401007387 */ /* 0x000fe80000100a00 */
[----:B------:R0:W-:Y:S02]  /*81420*/  STL.64 [R1+0x1ff8], R6 ;  /* 0x001ff80601007387 */ /* 0x0001e40000100a00 */
[----:B0-----:R-:W-:Y:S02]  /*81430*/  HMMA.16816.F32 R4, R32, R58, R52 ;  /* 0x0000003a2004723c */ /* 0x001fe40000001834 */
[----:B------:R-:W-:Y:S04]  /*81440*/  STL.64 [R1+0x6308], R24 ;  /* 0x0063081801007387 */ /* 0x000fe80000100a00 */
[----:B------:R-:W2:Y:S01]  /*81450*/  LDL R58, [R1+0x80] ;  /* 0x00008000013a7983 */ /* 0x000ea20000100800 */
        /* <DEDUP_REMOVED lines=37> */
[----:B------:R-:W4:Y:S04]  /*816b0*/  LDL.LU R0, [R1+0x657c] ;  /* 0x00657c0001007983 */ /* 0x000f280000300800 */
[----:B------:R-:W2:Y:S04]  /*816c0*/  LDL.64 R38, [R1+0xb8] ;  /* 0x0000b80001267983 */ /* 0x000ea80000100a00 */
[----:B------:R-:W3:Y:S04]  /*816d0*/  LDL.LU R28, [R1+0x1f00] ;  /* 0x001f0000011c7983 */ /* 0x000ee80000300800 */
[----:B------:R-:W3:Y:S04]  /*816e0*/  LDL.LU R29, [R1+0x1f04] ;  /* 0x001f0400011d7983 */ /* 0x000ee80000300800 */
[----:B------:R-:W4:Y:S04]  /*816f0*/  LDL.LU R30, [R1+0x1f08] ;  /* 0x001f0800011e7983 */ /* 0x000f280000300800 */
[----:B------:R-:W4:Y:S04]  /*81700*/  LDL.LU R31, [R1+0x1f0c] ;  /* 0x001f0c00011f7983 */ /* 0x000f280000300800 */
[----:B----4-:R-:W-:Y:S04]  /*81710*/  STL.64 [R1+0x64a8], R30 ;  /* 0x0064a81e01007387 */ /* 0x010fe80000100a00 */
[----:B---3--:R3:W-:Y:S04]  /*81720*/  STL.64 [R1+0x64a0], R28 ;  /* 0x0064a01c01007387 */ /* 0x0087e80000100a00 */
[----:B------:R-:W4:Y:S01]  /*81730*/  LDL R36, [R1+0xc0] ;  /* 0x0000c00001247983 */ /* 0x000f220000100800 */
[----:B------:R-:W-:-:S03]  /*81740*/  IMAD.MOV.U32 R37, RZ, RZ, R0 ;  /* 0x000000ffff257224 */ /* 0x000fc600078e0000 */
[----:B------:R-:W1:Y:S04]  /*81750*/  LDL.LU R0, [R1+0x6578] ;  /* 0x0065780001007983 */ /* 0x000e680000300800 */
[----:B--2---:R2:W-:Y:S04]  /*81760*/  STL.64 [R1+0x64b8], R38 ;  /* 0x0064b82601007387 */ /* 0x0045e80000100a00 */
[----:B----4-:R4:W-:Y:S04]  /*81770*/  STL.64 [R1+0x64b0], R36 ;  /* 0x0064b02401007387 */ /* 0x0109e80000100a00 */
[----:B------:R-:W3:Y:S04]  /*81780*/  LDL R24, [R1+0xc8] ;  /* 0x0000c80001187983 */ /* 0x000ee80000100800 */
[----:B------:R-:W3:Y:S04]  /*81790*/  LDL R25, [R1+0xcc] ;  /* 0x0000cc0001197983 */ /* 0x000ee80000100800 */
[----:B------:R-:W-:Y:S04]  /*817a0*/  STL.64 [R1+0x64c8], R26 ;  /* 0x0064c81a01007387 */ /* 0x000fe80000100a00 */
[----:B---3--:R-:W-:Y:S04]  /*817b0*/  STL.64 [R1+0x64c0], R24 ;  /* 0x0064c01801007387 */ /* 0x008fe80000100a00 */
[----:B0-----:R-:W3:Y:S04]  /*817c0*/  LDL.LU R4, [R1+0x1f30] ;  /* 0x001f300001047983 */ /* 0x001ee80000300800 */
[----:B------:R-:W3:Y:S04]  /*817d0*/  LDL.LU R5, [R1+0x1f34] ;  /* 0x001f340001057983 */ /* 0x000ee80000300800 */
[----:B------:R-:W2:Y:S04]  /*817e0*/  LDL.LU R6, [R1+0x1f38] ;  /* 0x001f380001067983 */ /* 0x000ea80000300800 */
[----:B------:R-:W2:Y:S01]  /*817f0*/  LDL.LU R7, [R1+0x1f3c] ;  /* 0x001f3c0001077983 */ /* 0x000ea20000300800 */
[----:B-1----:R-:W-:-:S03]  /*81800*/  IMAD.MOV.U32 R15, RZ, RZ, R0 ;  /* 0x000000ffff0f7224 */ /* 0x002fc600078e0000 */
[----:B--2---:R-:W-:Y:S04]  /*81810*/  STL.64 [R1+0x64d8], R6 ;  /* 0x0064d80601007387 */ /* 0x004fe80000100a00 */
[----:B---3--:R0:W-:Y:S04]  /*81820*/  STL.64 [R1+0x64d0], R4 ;  /* 0x0064d00401007387 */ /* 0x0081e80000100a00 */
        /* <DEDUP_REMOVED lines=8> */
[----:B------:R-:W2:Y:S04]  /*818b0*/  LDL R12, [R1+0xd8] ;  /* 0x0000d800010c7983 */ /* 0x000ea80000100800 */
[----:B------:R-:W2:Y:S04]  /*818c0*/  LDL R13, [R1+0xdc] ;  /* 0x0000dc00010d7983 */ /* 0x000ea80000100800 */
[----:B------:R-:W-:Y:S04]  /*818d0*/  STL.64 [R1+0x64f8], R14 ;  /* 0x0064f80e01007387 */ /* 0x000fe80000100a00 */
[----:B--2---:R2:W-:Y:S04]  /*818e0*/  STL.64 [R1+0x64f0], R12 ;  /* 0x0064f00c01007387 */ /* 0x0045e80000100a00 */
[----:B------:R-:W4:Y:S04]  /*818f0*/  LDL.LU R28, [R1+0x1f50] ;  /* 0x001f5000011c7983 */ /* 0x000f280000300800 */
[----:B------:R-:W4:Y:S04]  /*81900*/  LDL.LU R29, [R1+0x1f54] ;  /* 0x001f5400011d7983 */ /* 0x000f280000300800 */
[----:B------:R-:W2:Y:S04]  /*81910*/  LDL.LU R30, [R1+0x1f58] ;  /* 0x001f5800011e7983 */ /* 0x000ea80000300800 */
[----:B------:R-:W2:Y:S01]  /*81920*/  LDL.LU R31, [R1+0x1f5c] ;  /* 0x001f5c00011f7983 */ /* 0x000ea20000300800 */
[----:B---3--:R-:W-:-:S03]  /*81930*/  IMAD.MOV.U32 R39, RZ, RZ, R0 ;  /* 0x000000ffff277224 */ /* 0x008fc600078e0000 */
[----:B--2---:R-:W-:Y:S04]  /*81940*/  STL.64 [R1+0x6508], R30 ;  /* 0x0065081e01007387 */ /* 0x004fe80000100a00 */
[----:B----4-:R2:W-:Y:S04]  /*81950*/  STL.64 [R1+0x6500], R28 ;  /* 0x0065001c01007387 */ /* 0x0105e80000100a00 */
[----:B------:R-:W3:Y:S04]  /*81960*/  LDL R38, [R1+0xe0] ;  /* 0x0000e00001267983 */ /* 0x000ee80000100800 */
[----:B------:R-:W1:Y:S04]  /*81970*/  LDL.LU R0, [R1+0x6570] ;  /* 0x0065700001007983 */ /* 0x000e680000300800 */
[----:B------:R-:W4:Y:S04]  /*81980*/  LDL R36, [R1+0xe8] ;  /* 0x0000e80001247983 */ /* 0x000f280000100800 */
[----:B------:R-:W4:Y:S04]  /*81990*/  LDL R37, [R1+0xec] ;  /* 0x0000ec0001257983 */ /* 0x000f280000100800 */
[----:B---3--:R3:W-:Y:S04]  /*819a0*/  STL.64 [R1+0x6518], R38 ;  /* 0x0065182601007387 */ /* 0x0087e80000100a00 */
[----:B----4-:R4:W-:Y:S04]  /*819b0*/  STL.64 [R1+0x6510], R36 ;  /* 0x0065102401007387 */ /* 0x0109e80000100a00 */
[----:B0-----:R-:W2:Y:S04]  /*819c0*/  LDL.LU R4, [R1+0x1f70] ;  /* 0x001f700001047983 */ /* 0x001ea80000300800 */
[----:B------:R-:W2:Y:S04]  /*819d0*/  LDL.LU R5, [R1+0x1f74] ;  /* 0x001f740001057983 */ /* 0x000ea80000300800 */
[----:B------:R-:W3:Y:S04]  /*819e0*/  LDL.LU R6, [R1+0x1f78] ;  /* 0x001f780001067983 */ /* 0x000ee80000300800 */
[----:B------:R-:W3:Y:S01]  /*819f0*/  LDL.LU R7, [R1+0x1f7c] ;  /* 0x001f7c0001077983 */ /* 0x000ee20000300800 */
[----:B-1----:R-:W-:-:S03]  /*81a00*/  IMAD.MOV.U32 R19, RZ, RZ, R0 ;  /* 0x000000ffff137224 */ /* 0x002fc600078e0000 */
[----:B---3--:R-:W-:Y:S04]  /*81a10*/  STL.64 [R1+0x6528], R6 ;  /* 0x0065280601007387 */ /* 0x008fe80000100a00 */
[----:B--2---:R-:W-:Y:S04]  /*81a20*/  STL.64 [R1+0x6520], R4 ;  /* 0x0065200401007387 */ /* 0x004fe80000100a00 */
[----:B------:R-:W2:Y:S04]  /*81a30*/  LDL R18, [R1+0xf0] ;  /* 0x0000f00001127983 */ /* 0x000ea80000100800 */
[----:B------:R-:W3:Y:S04]  /*81a40*/  LDL.LU R0, [R1+0x656c] ;  /* 0x00656c0001007983 */ /* 0x000ee80000300800 */
[----:B------:R-:W4:Y:S04]  /*81a50*/  LDL.LU R12, [R1+0x1f80] ;  /* 0x001f8000010c7983 */ /* 0x000f280000300800 */
[----:B------:R-:W4:Y:S04]  /*81a60*/  LDL.LU R13, [R1+0x1f84] ;  /* 0x001f8400010d7983 */ /* 0x000f280000300800 */
[----:B------:R-:W2:Y:S04]  /*81a70*/  LDL.LU R14, [R1+0x1f88] ;  /* 0x001f8800010e7983 */ /* 0x000ea80000300800 */
[----:B------:R-:W2:Y:S04]  /*81a80*/  LDL.LU R15, [R1+0x1f8c] ;  /* 0x001f8c00010f7983 */ /* 0x000ea80000300800 */
[----:B--2---:R-:W-:Y:S04]  /*81a90*/  STL.64 [R1+0x6538], R14 ;  /* 0x0065380e01007387 */ /* 0x004fe80000100a00 */
[----:B----4-:R-:W-:Y:S04]  /*81aa0*/  STL.64 [R1+0x6530], R12 ;  /* 0x0065300c01007387 */ /* 0x010fe80000100a00 */
[----:B------:R-:W2:Y:S04]  /*81ab0*/  LDL R16, [R1+0xf8] ;  /* 0x0000f80001107983 */ /* 0x000ea80000100800 */
[----:B------:R-:W2:Y:S04]  /*81ac0*/  LDL R17, [R1+0xfc] ;  /* 0x0000fc0001117983 */ /* 0x000ea80000100800 */
[----:B------:R-:W-:Y:S04]  /*81ad0*/  STL.64 [R1+0x6548], R18 ;  /* 0x0065481201007387 */ /* 0x000fe80000100a00 */
[----:B--2---:R0:W-:Y:S04]  /*81ae0*/  STL.64 [R1+0x6540], R16 ;  /* 0x0065401001007387 */ /* 0x0041e80000100a00 */
[----:B------:R-:W2:Y:S04]  /*81af0*/  LDL.LU R28, [R1+0x1f90] ;  /* 0x001f9000011c7983 */ /* 0x000ea80000300800 */
[----:B------:R-:W2:Y:S04]  /*81b00*/  LDL.LU R29, [R1+0x1f94] ;  /* 0x001f9400011d7983 */ /* 0x000ea80000300800 */
[----:B------:R-:W4:Y:S04]  /*81b10*/  LDL.LU R30, [R1+0x1f98] ;  /* 0x001f9800011e7983 */ /* 0x000f280000300800 */
[----:B------:R-:W4:Y:S01]  /*81b20*/  LDL.LU R31, [R1+0x1f9c] ;  /* 0x001f9c00011f7983 */ /* 0x000f220000300800 */
[----:B---3--:R-:W-:-:S03]  /*81b30*/  IMAD.MOV.U32 R39, RZ, RZ, R0 ;  /* 0x000000ffff277224 */ /* 0x008fc600078e0000 */
[----:B----4-:R-:W-:Y:S04]  /*81b40*/  STL.64 [R1+0x6558], R30 ;  /* 0x0065581e01007387 */ /* 0x010fe80000100a00 */
[----:B--2---:R1:W-:Y:S04]  /*81b50*/  STL.64 [R1+0x6550], R28 ;  /* 0x0065501c01007387 */ /* 0x0043e80000100a00 */
[----:B------:R-:W2:Y:S04]  /*81b60*/  LDL R38, [R1+0x100] ;  /* 0x0001000001267983 */ /* 0x000ea80000100800 */
[----:B------:R-:W3:Y:S04]  /*81b70*/  LDL.LU R0, [R1+0x6568] ;  /* 0x0065680001007983 */ /* 0x000ee80000300800 */
[----:B------:R-:W4:Y:S04]  /*81b80*/  LDL R36, [R1+0x108] ;  /* 0x0001080001247983 */ /* 0x000f280000100800 */
[----:B------:R-:W4:Y:S04]  /*81b90*/  LDL R37, [R1+0x10c] ;  /* 0x00010c0001257983 */ /* 0x000f280000100800 */
[----:B------:R-:W2:Y:S04]  /*81ba0*/  LDL.LU R20, [R1+0x1fd0] ;  /* 0x001fd00001147983 */ /* 0x000ea80000300800 */
[----:B------:R-:W2:Y:S04]  /*81bb0*/  LDL.LU R21, [R1+0x1fd4] ;  /* 0x001fd40001157983 */ /* 0x000ea80000300800 */
[----:B------:R-:W2:Y:S04]  /*81bc0*/  LDL.LU R22, [R1+0x1fd8] ;  /* 0x001fd80001167983 */ /* 0x000ea80000300800 */
[----:B------:R-:W2:Y:S04]  /*81bd0*/  LDL.LU R23, [R1+0x1fdc] ;  /* 0x001fdc0001177983 */ /* 0x000ea80000300800 */
[----:B0-----:R-:W2:Y:S04]  /*81be0*/  LDL.64 R16, [R1+0x118] ;  /* 0x0001180001107983 */ /* 0x001ea80000100a00 */
[----:B------:R-:W4:Y:S04]  /*81bf0*/  LDL.LU R12, [R1+0x1fb0] ;  /* 0x001fb000010c7983 */ /* 0x000f280000300800 */
[----:B------:R-:W4:Y:S04]  /*81c00*/  LDL.LU R13, [R1+0x1fb4] ;  /* 0x001fb400010d7983 */ /* 0x000f280000300800 */
[----:B------:R-:W4:Y:S04]  /*81c10*/  LDL.LU R14, [R1+0x1fb8] ;  /* 0x001fb800010e7983 */ /* 0x000f280000300800 */
[----:B------:R-:W4:Y:S04]  /*81c20*/  LDL.LU R15, [R1+0x1fbc] ;  /* 0x001fbc00010f7983 */ /* 0x000f280000300800 */
[----:B------:R-:W4:Y:S04]  /*81c30*/  LDL R18, [R1+0x110] ;  /* 0x0001100001127983 */ /* 0x000f280000100800 */
[----:B-1----:R-:W4:Y:S04]  /*81c40*/  LDL.LU R28, [R1+0x1fc0] ;  /* 0x001fc000011c7983 */ /* 0x002f280000300800 */
        /* <DEDUP_REMOVED lines=30> */
[----:B0-----:R-:W2:Y:S01]  /*81e30*/  LDL.LU.64 R22, [R1+0x6560] ;  /* 0x0065600001167983 */ /* 0x001ea20000300a00 */
[----:B---3--:R-:W-:Y:S02]  /*81e40*/  IMAD.MOV.U32 R19, RZ, RZ, R0 ;  /* 0x000000ffff137224 */ /* 0x008fe400078e0000 */
[----:B------:R-:W-:-:S02]  /*81e50*/  IMAD.MOV.U32 R20, RZ, RZ, R16 ;  /* 0x000000ffff147224 */ /* 0x000fc400078e0010 */
[----:B------:R-:W-:-:S03]  /*81e60*/  IMAD.MOV.U32 R21, RZ, RZ, R17 ;  /* 0x000000ffff157224 */ /* 0x000fc600078e0011 */
[C---:B----4-:R-:W-:Y:S06]  /*81e70*/  HMMA.16816.F32 R16, R32.reuse, R18, R28 ;  /* 0x000000122010723c */ /* 0x050fec000000181c */
[C---:B------:R-:W-:Y:S06]  /*81e80*/  HMMA.16816.F32 R12, R32.reuse, R36, R12 ;  /* 0x00000024200c723c */ /* 0x040fec000000180c */
[C---:B------:R-:W-:Y:S01]  /*81e90*/  HMMA.16816.F32 R36, R32.reuse, R38, R4 ;  /* 0x000000262024723c */ /* 0x040fe20000001804 */
[----:B--2---:R-:W-:Y:S04]  /*81ea0*/  STL.64 [R1+0x6358], R22 ;  /* 0x0063581601007387 */ /* 0x004fe80000100a00 */
[----:B------:R0:W-:Y:S04]  /*81eb0*/  STL.64 [R1+0x6350], R20 ;  /* 0x0063501401007387 */ /* 0x0001e80000100a00 */
[----:B0-----:R-:W2:Y:S04]  /*81ec0*/  LDL.LU R20, [R1+0x1f10] ;  /* 0x001f100001147983 */ /* 0x001ea80000300800 */
[----:B------:R-:W2:Y:S04]  /*81ed0*/  LDL.LU R21, [R1+0x1f14] ;  /* 0x001f140001157983 */ /* 0x000ea80000300800 */
[----:B------:R-:W2:Y:S04]  /*81ee0*/  LDL.LU R22, [R1+0x1f18] ;  /* 0x001f180001167983 */ /* 0x000ea80000300800 */
[----:B------:R-:W2:Y:S04]  /*81ef0*/  LDL.LU R23, [R1+0x1f1c] ;  /* 0x001f1c0001177983 */ /* 0x000ea80000300800 */
[----:B------:R-:W3:Y:S04]  /*81f00*/  LDL.LU.64 R30, [R1+0x6558] ;  /* 0x00655800011e7983 */ /* 0x000ee80000300a00 */
[----:B------:R-:W3:Y:S04]  /*81f10*/  LDL.LU.64 R28, [R1+0x6550] ;  /* 0x00655000011c7983 */ /* 0x000ee80000300a00 */
[----:B------:R-:W-:Y:S04]  /*81f20*/  STL.64 [R1+0x1fc0], R16 ;  /* 0x001fc01001007387 */ /* 0x000fe80000100a00 */
[----:B------:R0:W-:Y:S04]  /*81f30*/  STL.64 [R1+0x1fc8], R18 ;  /* 0x001fc81201007387 */ /* 0x0001e80000100a00 */
[----:B0-----:R-:W4:Y:S04]  /*81f40*/  LDL.LU.64 R18, [R1+0x6548] ;  /* 0x0065480001127983 */ /* 0x001f280000300a00 */
[----:B------:R-:W3:Y:S04]  /*81f50*/  LDL.LU.64 R16, [R1+0x6540] ;  /* 0x0065400001107983 */ /* 0x000ee80000300a00 */
[----:B------:R-:W-:Y:S04]  /*81f60*/  STL.64 [R1+0x1fb0], R12 ;  /* 0x001fb00c01007387 */ /* 0x000fe80000100a00 */
[----:B------:R0:W-:Y:S04]  /*81f70*/  STL.64 [R1+0x1fb8], R14 ;  /* 0x001fb80e01007387 */ /* 0x0001e80000100a00 */
[----:B0-----:R-:W4:Y:S04]  /*81f80*/  LDL.LU.64 R14, [R1+0x6538] ;  /* 0x00653800010e7983 */ /* 0x001f280000300a00 */
[----:B------:R-:W4:Y:S04]  /*81f90*/  LDL.LU.64 R12, [R1+0x6530] ;  /* 0x00653000010c7983 */ /* 0x000f280000300a00 */
[----:B------:R-:W2:Y:S04]  /*81fa0*/  LDL.LU.64 R6, [R1+0x6528] ;  /* 0x0065280001067983 */ /* 0x000ea80000300a00 */
[----:B------:R-:W2:Y:S04]  /*81fb0*/  LDL.LU.64 R4, [R1+0x6520] ;  /* 0x0065200001047983 */ /* 0x000ea80000300a00 */
        /* <DEDUP_REMOVED lines=8> */
[----:B------:R0:W-:Y:S01]  /*82040*/  STL.64 [R1+0x1f98], R30 ;  /* 0x001f981e01007387 */ /* 0x0001e20000100a00 */
[C---:B--2---:R-:W-:Y:S03]  /*82050*/  HMMA.16816.F32 R4, R32.reuse, R36, R4 ;  /* 0x000000242004723c */ /* 0x044fe60000001804 */
        /* <DEDUP_REMOVED lines=24> */
[C---:B----4-:R-:W-:Y:S03]  /*821e0*/  HMMA.16816.F32 R4, R32.reuse, R24, R4 ;  /* 0x000000182004723c */ /* 0x050fe60000001804 */
[----:B0-----:R-:W2:Y:S04]  /*821f0*/  LDL.LU.64 R30, [R1+0x64a8] ;  /* 0x0064a800011e7983 */ /* 0x001ea80000300a00 */
[----:B------:R-:W2:Y:S04]  /*82200*/  LDL.LU.64 R28, [R1+0x64a0] ;  /* 0x0064a000011c7983 */ /* 0x000ea80000300a00 */
[----:B------:R-:W3:Y:S04]  /*82210*/  LDL.LU.64 R18, [R1+0x6498] ;  /* 0x0064980001127983 */ /* 0x000ee80000300a00 */
[----:B------:R-:W3:Y:S04]  /*82220*/  LDL.LU.64 R16, [R1+0x6490] ;  /* 0x0064900001107983 */ /* 0x000ee80000300a00 */
[----:B------:R-:W-:Y:S04]  /*82230*/  STL.64 [R1+0x1f40], R12 ;  /* 0x001f400c01007387 */ /* 0x000fe80000100a00 */
[----:B------:R0:W-:Y:S04]  /*82240*/  STL.64 [R1+0x1f48], R14 ;  /* 0x001f480e01007387 */ /* 0x0001e80000100a00 */
[----:B0-----:R-:W4:Y:S04]  /*82250*/  LDL.LU.64 R14, [R1+0x6488] ;  /* 0x00648800010e7983 */ /* 0x001f280000300a00 */
[----:B------:R-:W4:Y:S04]  /*82260*/  LDL.LU.64 R12, [R1+0x6480] ;  /* 0x00648000010c7983 */ /* 0x000f280000300a00 */
[----:B------:R-:W-:Y:S04]  /*82270*/  STL.64 [R1+0x1f30], R4 ;  /* 0x001f300401007387 */ /* 0x000fe80000100a00 */
[----:B------:R0:W-:Y:S01]  /*82280*/  STL.64 [R1+0x1f38], R6 ;  /* 0x001f380601007387 */ /* 0x0001e20000100a00 */
[----:B------:R-:W-:Y:S03]  /*82290*/  HMMA.16816.F32 R48, R32, R36, R48 ;  /* 0x000000242030723c */ /* 0x000fe60000001830 */
[----:B0-----:R-:W4:Y:S04]  /*822a0*/  LDL.LU.64 R6, [R1+0x6478] ;  /* 0x0064780001067983 */ /* 0x001f280000300a00 */
[----:B------:R-:W4:-:S15]  /*822b0*/  LDL.LU.64 R4, [R1+0x6470] ;  /* 0x0064700001047983 */ /* 0x000f1e0000300a00 */
[----:B------:R-:W-:-:S01]  /*822c0*/  NOP ;  /* 0x0000000000007918 */ /* 0x000fc20000000000 */
[----:B------:R-:W-:Y:S04]  /*822d0*/  STL.64 [R1+0x1f20], R48 ;  /* 0x001f203001007387 */ /* 0x000fe80000100a00 */
[----:B------:R0:W-:Y:S04]  /*822e0*/  STL.64 [R1+0x1f28], R50 ;  /* 0x001f283201007387 */ /* 0x0001e80000100a00 */
[----:B0-----:R-:W4:Y:S04]  /*822f0*/  LDL.LU.64 R50, [R1+0x6468] ;  /* 0x0064680001327983 */ /* 0x001f280000300a00 */
[----:B------:R-:W4:Y:S01]  /*82300*/  LDL.LU.64 R48, [R1+0x6460] ;  /* 0x0064600001307983 */ /* 0x000f220000300a00 */
[----:B------:R-:W-:Y:S06]  /*82310*/  HMMA.16816.F32 R20, R32, R38, R20 ;  /* 0x000000262014723c */ /* 0x000fec0000001814 */
[----:B------:R-:W-:-:S05]  /*82320*/  IMAD.MOV.U32 R0, RZ, RZ, R39 ;  /* 0x000000ffff007224 */ /* 0x000fca00078e0027 */
[----:B------:R0:W-:Y:S02]  /*82330*/  STL [R1+0x6260], R0 ;  /* 0x0062600001007387 */ /* 0x0001e40000100800 */
[----:B0-----:R-:W-:-:S10]  /*82340*/  IMAD.MOV.U32 R0, RZ, RZ, R9 ;  /* 0x000000ffff007224 */ /* 0x001fd400078e0009 */
[----:B------:R-:W-:Y:S04]  /*82350*/  STL.64 [R1+0x1f10], R20 ;  /* 0x001f101401007387 */ /* 0x000fe80000100a00 */
[----:B------:R2:W-:Y:S02]  /*82360*/  STL.64 [R1+0x1f18], R22 ;  /* 0x001f181601007387 */ /* 0x0005e40000100a00 */
[C---:B--2---:R-:W-:Y:S06]  /*82370*/  HMMA.16816.F32 R20, R32.reuse, R26, R28 ;  /* 0x0000001a2014723c */ /* 0x044fec000000181c */
[C---:B---3--:R-:W-:Y:S06]  /*82380*/  HMMA.16816.F32 R16, R32.reuse, R8, R16 ;  /* 0x000000082010723c */ /* 0x048fec0000001810 */
[C---:B----4-:R-:W-:Y:S11]  /*82390*/  HMMA.16816.F32 R8, R32.reuse, R10, R12 ;  /* 0x0000000a2008723c */ /* 0x050ff6000000180c */
[----:B------:R-:W-:Y:S04]  /*823a0*/  STL.64 [R1+0x1f00], R20 ;  /* 0x001f001401007387 */ /* 0x000fe80000100a00 */
[----:B------:R-:W-:Y:S04]  /*823b0*/  STL.64 [R1+0x1f08], R22 ;  /* 0x001f081601007387 */ /* 0x000fe80000100a00 */
[----:B------:R-:W-:Y:S04]  /*823c0*/  STL [R1+0x6264], R0 ;  /* 0x0062640001007387 */ /* 0x000fe80000100800 */
[----:B------:R-:W-:Y:S04]  /*823d0*/  STL.64 [R1+0x1ef0], R16 ;  /* 0x001ef01001007387 */ /* 0x000fe80000100a00 */
[----:B------:R-:W-:Y:S01]  /*823e0*/  STL.64 [R1+0x1ef8], R18 ;  /* 0x001ef81201007387 */ /* 0x000fe20000100a00 */
[C---:B------:R-:W-:Y:S03]  /*823f0*/  HMMA.16816.F32 R4, R32.reuse, R44, R4 ;  /* 0x0000002c2004723c */ /* 0x040fe60000001804 */
[----:B------:R-:W-:Y:S04]  /*82400*/  STL.64 [R1+0x1ee0], R8 ;  /* 0x001ee00801007387 */ /* 0x000fe80000100a00 */
[----:B------:R0:W-:Y:S02]  /*82410*/  STL.64 [R1+0x1ee8], R10 ;  /* 0x001ee80a01007387 */ /* 0x0001e40000100a00 */
[----:B0-----:R-:W-:Y:S01]  /*82420*/  HMMA.16816.F32 R8, R32, R46, R40 ;  /* 0x0000002e2008723c */ /* 0x001fe20000001828 */
[----:B------:R-:W-:-:S05]  /*82430*/  IMAD.MOV.U32 R0, RZ, RZ, R45 ;  /* 0x000000ffff007224 */ /* 0x000fca00078e002d */
[----:B------:R-:W-:Y:S08]  /*82440*/  STL [R1+0x6268], R0 ;  /* 0x0062680001007387 */ /* 0x000ff00000100800 */
[----:B------:R-:W-:Y:S04]  /*82450*/  STL.64 [R1+0x1ed0], R4 ;  /* 0x001ed00401007387 */ /* 0x000fe80000100a00 */
[----:B------:R0:W-:Y:S02]  /*82460*/  STL.64 [R1+0x1ed8], R6 ;  /* 0x001ed80601007387 */ /* 0x0001e40000100a00 */
[C---:B0-----:R-:W-:Y:S03]  /*82470*/  HMMA.16816.F32 R4, R32.reuse, R56, R48 ;  /* 0x000000382004723c */ /* 0x041fe60000001830 */
[----:B------:R-:W-:Y:S04]  /*82480*/  STL.64 [R1+0x1ec0], R8 ;  /* 0x001ec00801007387 */ /* 0x000fe80000100a00 */
[----:B------:R0:W-:Y:S02]  /*82490*/  STL.64 [R1+0x1ec8], R10 ;  /* 0x001ec80a01007387 */ /* 0x0001e40000100a00 */
[----:B0-----:R-:W-:Y:S01]  /*824a0*/  HMMA.16816.F32 R8, R32, R58, R52 ;  /* 0x0000003a2008723c */ /* 0x001fe20000001834 */
[----:B------:R-:W-:-:S05]  /*824b0*/  IMAD.MOV.U32 R0, RZ, RZ, R57 ;  /* 0x000000ffff007224 */ /* 0x000fca00078e0039 */
[----:B------:R-:W-:Y:S08]  /*824c0*/  STL [R1+0x626c], R0 ;  /* 0x00626c0001007387 */ /* 0x000ff00000100800 */
[----:B------:R0:W-:Y:S04]  /*824d0*/  STL.64 [R1+0x1eb0], R4 ;  /* 0x001eb00401007387 */ /* 0x0001e80000100a00 */
[----:B------:R1:W-:Y:S04]  /*824e0*/  STL.64 [R1+0x1eb8], R6 ;  /* 0x001eb80601007387 */ /* 0x0003e80000100a00 */
[----:B0-----:R-:W2:Y:S04]  /*824f0*/  LDL.LU R4, [R1+0x1d60] ;  /* 0x001d600001047983 */ /* 0x001ea80000300800 */
[----:B------:R-:W-:Y:S04]  /*82500*/  STL.64 [R1+0x1ea0], R8 ;  /* 0x001ea00801007387 */ /* 0x000fe80000100a00 */
[----:B------:R-:W-:Y:S04]  /*82510*/  STL.64 [R1+0x1ea8], R10 ;  /* 0x001ea80a01007387 */ /* 0x000fe80000100a00 */
[----:B------:R-:W2:Y:S04]  /*82520*/  LDL.LU R5, [R1+0x1d64] ;  /* 0x001d640001057983 */ /* 0x000ea80000300800 */
[----:B-1----:R-:W3:Y:S04]  /*82530*/  LDL.LU R6, [R1+0x1d68] ;  /* 0x001d680001067983 */ /* 0x002ee80000300800 */
[----:B------:R-:W3:Y:S04]  /*82540*/  LDL.LU R7, [R1+0x1d6c] ;  /* 0x001d6c0001077983 */ /* 0x000ee80000300800 */
[----:B---3--:R-:W-:Y:S04]  /*82550*/  STL.64 [R1+0x6368], R6 ;  /* 0x0063680601007387 */ /* 0x008fe80000100a00 */
[----:B--2---:R0:W-:Y:S04]  /*82560*/  STL.64 [R1+0x6360], R4 ;  /* 0x0063600401007387 */ /* 0x0041e80000100a00 */
[----:B------:R-:W2:Y:S04]  /*82570*/  LDL.LU R12, [R1+0x1d80] ;  /* 0x001d8000010c7983 */ /* 0x000ea80000300800 */
[----:B------:R-:W2:Y:S04]  /*82580*/  LDL.LU R13, [R1+0x1d84] ;  /* 0x001d8400010d7983 */ /* 0x000ea80000300800 */
[----:B------:R-:W3:Y:S04]  /*82590*/  LDL.LU R14, [R1+0x1d88] ;  /* 0x001d8800010e7983 */ /* 0x000ee80000300800 */
[----:B------:R-:W3:Y:S04]  /*825a0*/  LDL.LU R15, [R1+0x1d8c] ;  /* 0x001d8c00010f7983 */ /* 0x000ee80000300800 */
[----:B---3--:R1:W-:Y:S04]  /*825b0*/  STL.64 [R1+0x6378], R14 ;  /* 0x0063780e01007387 */ /* 0x0083e80000100a00 */
[----:B--2---:R-:W-:Y:S04]  /*825c0*/  STL.64 [R1+0x6370], R12 ;  /* 0x0063700c01007387 */ /* 0x004fe80000100a00 */
[----:B------:R-:W2:Y:S04]  /*825d0*/  LDL.LU R16, [R1+0x1d90] ;  /* 0x001d900001107983 */ /* 0x000ea80000300800 */
[----:B------:R-:W2:Y:S04]  /*825e0*/  LDL.LU R17, [R1+0x1d94] ;  /* 0x001d940001117983 */ /* 0x000ea80000300800 */
[----:B------:R-:W3:Y:S04]  /*825f0*/  LDL.LU R18, [R1+0x1d98] ;  /* 0x001d980001127983 */ /* 0x000ee80000300800 */
[----:B------:R-:W3:Y:S04]  /*82600*/  LDL.LU R19, [R1+0x1d9c] ;  /* 0x001d9c0001137983 */ /* 0x000ee80000300800 */
[----:B---3--:R-:W-:Y:S04]  /*82610*/  STL.64 [R1+0x6388], R18 ;  /* 0x0063881201007387 */ /* 0x008fe80000100a00 */
[----:B--2---:R2:W-:Y:S04]  /*82620*/  STL.64 [R1+0x6380], R16 ;  /* 0x0063801001007387 */ /* 0x0045e80000100a00 */
[----:B------:R-:W3:Y:S04]  /*82630*/  LDL R26, [R1] ;  /* 0x00000000011a7983 */ /* 0x000ee80000100800 */
[----:B------:R-:W3:Y:S04]  /*82640*/  LDL R27, [R1+0x4] ;  /* 0x00000400011b7983 */ /* 0x000ee80000100800 */
[----:B------:R-:W4:Y:S04]  /*82650*/  LDL R38, [R1+0x8] ;  /* 0x0000080001267983 */ /* 0x000f280000100800 */
[----:B------:R-:W4:Y:S04]  /*82660*/  LDL R39, [R1+0xc] ;  /* 0x00000c0001277983 */ /* 0x000f280000100800 */
[----:B------:R-:W2:Y:S04]  /*82670*/  LDL.LU R56, [R1+0x1db0] ;  /* 0x001db00001387983 */ /* 0x000ea80000300800 */
[----:B------:R-:W2:Y:S04]  /*82680*/  LDL.LU R57, [R1+0x1db4] ;  /* 0x001db40001397983 */ /* 0x000ea80000300800 */
[----:B------:R-:W3:Y:S04]  /*82690*/  LDL.LU R58, [R1+0x1db8] ;  /* 0x001db800013a7983 */ /* 0x000ee80000300800 */
[----:B------:R-:W3:Y:S04]  /*826a0*/  LDL.LU R59, [R1+0x1dbc] ;  /* 0x001dbc00013b7983 */ /* 0x000ee80000300800 */
[----:B---3--:R-:W-:Y:S04]  /*826b0*/  STL.64 [R1+0x6398], R58 ;  /* 0x0063983a01007387 */ /* 0x008fe80000100a00 */
[----:B--2---:R2:W-:Y:S04]  /*826c0*/  STL.64 [R1+0x6390], R56 ;  /* 0x0063903801007387 */ /* 0x0045e80000100a00 */
[----:B------:R-:W3:Y:S04]  /*826d0*/  LDL R54, [R1+0x10] ;  /* 0x0000100001367983 */ /* 0x000ee80000100800 */
[----:B------:R-:W3:Y:S04]  /*826e0*/  LDL R55, [R1+0x14] ;  /* 0x0000140001377983 */ /* 0x000ee80000100800 */
[----:B------:R-:W4:Y:S04]  /*826f0*/  LDL.LU R48, [R1+0x1dc0] ;  /* 0x001dc00001307983 */ /* 0x000f280000300800 */
[----:B------:R-:W4:Y:S04]  /*82700*/  LDL.LU R49, [R1+0x1dc4] ;  /* 0x001dc40001317983 */ /* 0x000f280000300800 */
[----:B------:R-:W2:Y:S04]  /*82710*/  LDL.LU R50, [R1+0x1dc8] ;  /* 0x001dc80001327983 */ /* 0x000ea80000300800 */
[----:B------:R-:W2:Y:S04]  /*82720*/  LDL.LU R51, [R1+0x1dcc] ;  /* 0x001dcc0001337983 */ /* 0x000ea80000300800 */
[----:B--2---:R2:W-:Y:S04]  /*82730*/  STL.64 [R1+0x63a8], R50 ;  /* 0x0063a83201007387 */ /* 0x0045e80000100a00 */
[----:B----4-:R-:W-:Y:S04]  /*82740*/  STL.64 [R1+0x63a0], R48 ;  /* 0x0063a03001007387 */ /* 0x010fe80000100a00 */
[----:B------:R-:W4:Y:S04]  /*82750*/  LDL R52, [R1+0x18] ;  /* 0x0000180001347983 */ /* 0x000f280000100800 */
[----:B------:R-:W4:Y:S04]  /*82760*/  LDL R53, [R1+0x1c] ;  /* 0x00001c0001357983 */ /* 0x000f280000100800 */
[----:B---3--:R-:W-:Y:S04]  /*82770*/  STL.64 [R1+0x63b8], R54 ;  /* 0x0063b83601007387 */ /* 0x008fe80000100a00 */
[----:B----4-:R-:W-:Y:S04]  /*82780*/  STL.64 [R1+0x63b0], R52 ;  /* 0x0063b03401007387 */ /* 0x010fe80000100a00 */
        /* <DEDUP_REMOVED lines=8> */
[----:B------:R3:W-:Y:S04]  /*82810*/  STL.64 [R1+0x63d8], R38 ;  /* 0x0063d82601007387 */ /* 0x0007e80000100a00 */
[----:B----4-:R-:W-:Y:S04]  /*82820*/  STL.64 [R1+0x63d0], R36 ;  /* 0x0063d02401007387 */ /* 0x010fe80000100a00 */
[----:B------:R-:W4:Y:S04]  /*82830*/  LDL R24, [R1+0x28] ;  /* 0x0000280001187983 */ /* 0x000f280000100800 */
[----:B------:R-:W4:Y:S04]  /*82840*/  LDL R25, [R1+0x2c] ;  /* 0x00002c0001197983 */ /* 0x000f280000100800 */
[----:B------:R-:W-:Y:S04]  /*82850*/  STL.64 [R1+0x63e8], R26 ;  /* 0x0063e81a01007387 */ /* 0x000fe80000100a00 */
[----:B----4-:R-:W-:Y:S04]  /*82860*/  STL.64 [R1+0x63e0], R24 ;  /* 0x0063e01801007387 */ /* 0x010fe80000100a00 */
[----:B0-----:R-:W4:Y:S04]  /*82870*/  LDL.LU R4, [R1+0x1df0] ;  /* 0x001df00001047983 */ /* 0x001f280000300800 */
[----:B------:R-:W4:Y:S04]  /*82880*/  LDL.LU R5, [R1+0x1df4] ;  /* 0x001df40001057983 */ /* 0x000f280000300800 */
[----:B------:R-:W2:Y:S04]  /*82890*/  LDL.LU R6, [R1+0x1df8] ;  /* 0x001df80001067983 */ /* 0x000ea80000300800 */
[----:B------:R-:W2:Y:S04]  /*828a0*/  LDL.LU R7, [R1+0x1dfc] ;  /* 0x001dfc0001077983 */ /* 0x000ea80000300800 */
[----:B--2---:R-:W-:Y:S04]  /*828b0*/  STL.64 [R1+0x63f8], R6 ;  /* 0x0063f80601007387 */ /* 0x004fe80000100a00 */
[----:B----4-:R0:W-:Y:S04]  /*828c0*/  STL.64 [R1+0x63f0], R4 ;  /* 0x0063f00401007387 */ /* 0x0101e80000100a00 */
[----:B-1----:R-:W2:Y:S04]  /*828d0*/  LDL R14, [R1+0x30] ;  /* 0x00003000010e7983 */ /* 0x002ea80000100800 */
[----:B------:R-:W2:Y:S04]  /*828e0*/  LDL R15, [R1+0x34] ;  /* 0x00003400010f7983 */ /* 0x000ea80000100800 */
[----:B------:R-:W4:Y:S04]  /*828f0*/  LDL.LU R16, [R1+0x1e00] ;  /* 0x001e000001107983 */ /* 0x000f280000300800 */
[----:B------:R-:W4:Y:S04]  /*82900*/  LDL.LU R17, [R1+0x1e04] ;  /* 0x001e040001117983 */ /* 0x000f280000300800 */
[----:B------:R-:W3:Y:S04]  /*82910*/  LDL.LU R18, [R1+0x1e08] ;  /* 0x001e080001127983 */ /* 0x000ee80000300800 */
[----:B------:R-:W3:Y:S04]  /*82920*/  LDL.LU R19, [R1+0x1e0c] ;  /* 0x001e0c0001137983 */ /* 0x000ee80000300800 */
[----:B---3--:R1:W-:Y:S04]  /*82930*/  STL.64 [R1+0x6408], R18 ;  /* 0x0064081201007387 */ /* 0x0083e80000100a00 */
[----:B----4-:R-:W-:Y:S04]  /*82940*/  STL.64 [R1+0x6400], R16 ;  /* 0x0064001001007387 */ /* 0x010fe80000100a00 */
[----:B------:R-:W3:Y:S04]  /*82950*/  LDL R12, [R1+0x38] ;  /* 0x00003800010c7983 */ /* 0x000ee80000100800 */
[----:B------:R-:W3:Y:S04]  /*82960*/  LDL R13, [R1+0x3c] ;  /* 0x00003c00010d7983 */ /* 0x000ee80000100800 */
[----:B--2---:R-:W-:Y:S04]  /*82970*/  STL.64 [R1+0x6418], R14 ;  /* 0x0064180e01007387 */ /* 0x004fe80000100a00 */
[----:B---3--:R2:W-:Y:S04]  /*82980*/  STL.64 [R1+0x6410], R12 ;  /* 0x0064100c01007387 */ /* 0x0085e80000100a00 */
        /* <DEDUP_REMOVED lines=16> */
[----:B0-----:R-:W4:Y:S04]  /*82a90*/  LDL.LU R4, [R1+0x1e50] ;  /* 0x001e500001047983 */ /* 0x001f280000300800 */
[----:B------:R-:W4:Y:S04]  /*82aa0*/  LDL.LU R5, [R1+0x1e54] ;  /* 0x001e540001057983 */ /* 0x000f280000300800 */
[----:B------:R-:W3:Y:S04]  /*82ab0*/  LDL.LU R6, [R1+0x1e58] ;  /* 0x001e580001067983 */ /* 0x000ee80000300800 */
[----:B------:R-:W3:Y:S04]  /*82ac0*/  LDL.LU R7, [R1+0x1e5c] ;  /* 0x001e5c0001077983 */ /* 0x000ee80000300800 */
[----:B---3--:R-:W-:Y:S04]  /*82ad0*/  STL.64 [R1+0x6448], R6 ;  /* 0x0064480601007387 */ /* 0x008fe80000100a00 */
[----:B----4-:R-:W-:Y:S04]  /*82ae0*/  STL.64 [R1+0x6440], R4 ;  /* 0x0064400401007387 */ /* 0x010fe80000100a00 */
[----:B-1----:R-:W3:Y:S04]  /*82af0*/  LDL R18, [R1+0x60] ;  /* 0x0000600001127983 */ /* 0x002ee80000100800 */
[----:B------:R-:W3:Y:S04]  /*82b00*/  LDL R19, [R1+0x64] ;  /* 0x0000640001137983 */ /* 0x000ee80000100800 */
        /* <DEDUP_REMOVED lines=10> */
[----:B------:R-:W4:Y:S04]  /*82bb0*/  LDL R46, [R1+0x70] ;  /* 0x00007000012e7983 */ /* 0x000f280000100800 */
[----:B------:R-:W4:Y:S04]  /*82bc0*/  LDL R47, [R1+0x74] ;  /* 0x00007400012f7983 */ /* 0x000f280000100800 */
[----:B0-----:R-:W3:Y:S04]  /*82bd0*/  LDL.LU R12, [R1+0x1e90] ;  /* 0x001e9000010c7983 */ /* 0x001ee80000300800 */
[----:B------:R-:W3:Y:S04]  /*82be0*/  LDL.LU R13, [R1+0x1e94] ;  /* 0x001e9400010d7983 */ /* 0x000ee80000300800 */
[----:B------:R-:W3:Y:S04]  /*82bf0*/  LDL.LU R14, [R1+0x1e98] ;  /* 0x001e9800010e7983 */ /* 0x000ee80000300800 */
[----:B------:R-:W3:Y:S04]  /*82c00*/  LDL.LU R15, [R1+0x1e9c] ;  /* 0x001e9c00010f7983 */ /* 0x000ee80000300800 */
[----:B------:R-:W3:Y:S04]  /*82c10*/  LDL.64 R44, [R1+0x78] ;  /* 0x00007800012c7983 */ /* 0x000ee80000100a00 */
[----:B------:R-:W4:Y:S04]  /*82c20*/  LDL.LU R4, [R1+0x1e80] ;  /* 0x001e800001047983 */ /* 0x000f280000300800 */
[----:B------:R-:W4:Y:S04]  /*82c30*/  LDL.LU R5, [R1+0x1e84] ;  /* 0x001e840001057983 */ /* 0x000f280000300800 */
[----:B------:R-:W4:Y:S04]  /*82c40*/  LDL.LU R6, [R1+0x1e88] ;  /* 0x001e880001067983 */ /* 0x000f280000300800 */
[----:B------:R-:W4:Y:S04]  /*82c50*/  LDL.LU R7, [R1+0x1e8c] ;  /* 0x001e8c0001077983 */ /* 0x000f280000300800 */
[----:B------:R-:W2:Y:S04]  /*82c60*/  LDL.64 R16, [R1+0x68] ;  /* 0x0000680001107983 */ /* 0x000ea80000100a00 */
[----:B------:R-:W2:Y:S04]  /*82c70*/  LDL.64 R36, [R1+0x58] ;  /* 0x0000580001247983 */ /* 0x000ea80000100a00 */
[----:B------:R-:W2:Y:S04]  /*82c80*/  LDL.LU R24, [R1+0x1e40] ;  /* 0x001e400001187983 */ /* 0x000ea80000300800 */
[----:B------:R-:W2:Y:S04]  /*82c90*/  LDL.LU R25, [R1+0x1e44] ;  /* 0x001e440001197983 */ /* 0x000ea80000300800 */
[----:B------:R-:W2:Y:S04]  /*82ca0*/  LDL.LU R26, [R1+0x1e48] ;  /* 0x001e4800011a7983 */ /* 0x000ea80000300800 */
[----:B------:R-:W2:Y:S04]  /*82cb0*/  LDL.LU R27, [R1+0x1e4c] ;  /* 0x001e4c00011b7983 */ /* 0x000ea80000300800 */
[----:B------:R-:W2:Y:S04]  /*82cc0*/  LDL.64 R48, [R1+0x48] ;  /* 0x0000480001307983 */ /* 0x000ea80000100a00 */
        /* <DEDUP_REMOVED lines=20> */
[----:B---3--:R-:W-:-:S15]  /*82e10*/  HMMA.16816.F32 R12, R32, R44, R12 ;  /* 0x0000002c200c723c */ /* 0x008fde000000180c */
[----:B------:R-:W-:-:S08]  /*82e20*/  NOP ;  /* 0x0000000000007918 */ /* 0x000fd00000000000 */
[----:B------:R-:W-:Y:S04]  /*82e30*/  STL.64 [R1+0x1e90], R12 ;  /* 0x001e900c01007387 */ /* 0x000fe80000100a00 */
[----:B------:R0:W-:Y:S04]  /*82e40*/  STL.64 [R1+0x1e98], R14 ;  /* 0x001e980e01007387 */ /* 0x0001e80000100a00 */
[----:B0-----:R-:W3:Y:S04]  /*82e50*/  LDL.LU.64 R14, [R1+0x6458] ;  /* 0x00645800010e7983 */ /* 0x001ee80000300a00 */
[----:B------:R-:W3:Y:S01]  /*82e60*/  LDL.LU.64 R12, [R1+0x6450] ;  /* 0x00645000010c7983 */ /* 0x000ee20000300a00 */
[----:B------:R-:W-:-:S02]  /*82e70*/  IMAD.MOV.U32 R0, RZ, RZ, R45 ;  /* 0x000000ffff007224 */ /* 0x000fc400078e002d */
[C---:B----4-:R-:W-:Y:S03]  /*82e80*/  HMMA.16816.F32 R44, R32.reuse, R46, R4 ;  /* 0x0000002e202c723c */ /* 0x050fe60000001804 */
[----:B------:R-:W-:Y:S04]  /*82e90*/  STL [R1+0x6270], R0 ;  /* 0x0062700001007387 */ /* 0x000fe80000100800 */
[----:B------:R-:W4:Y:S04]  /*82ea0*/  LDL.LU.64 R6, [R1+0x6448] ;  /* 0x0064480001067983 */ /* 0x000f280000300a00 */
[----:B------:R-:W4:Y:S01]  /*82eb0*/  LDL.LU.64 R4, [R1+0x6440] ;  /* 0x0064400001047983 */ /* 0x000f220000300a00 */
[----:B--2---:R-:W-:Y:S11]  /*82ec0*/  HMMA.16816.F32 R56, R32, R16, R56 ;  /* 0x000000102038723c */ /* 0x004ff60000001838 */
[----:B------:R-:W-:Y:S04]  /*82ed0*/  STL.64 [R1+0x1e80], R44 ;  /* 0x001e802c01007387 */ /* 0x000fe80000100a00 */
[----:B------:R0:W-:Y:S04]  /*82ee0*/  STL.64 [R1+0x1e88], R46 ;  /* 0x001e882e01007387 */ /* 0x0001e80000100a00 */
[----:B0-----:R-:W2:Y:S04]  /*82ef0*/  LDL.LU.64 R46, [R1+0x6438] ;  /* 0x00643800012e7983 */ /* 0x001ea80000300a00 */
[----:B------:R-:W2:Y:S01]  /*82f00*/  LDL.LU.64 R44, [R1+0x6430] ;  /* 0x00643000012c7983 */ /* 0x000ea20000300a00 */
[----:B------:R-:W-:-:S03]  /*82f10*/  IMAD.MOV.U32 R0, RZ, RZ, R17 ;  /* 0x000000ffff007224 */ /* 0x000fc600078e0011 */
[----:B------:R-:W-:Y:S04]  /*82f20*/  STL.64 [R1+0x1e70], R56 ;  /* 0x001e703801007387 */ /* 0x000fe80000100a00 */
[----:B------:R0:W-:Y:S04]  /*82f30*/  STL.64 [R1+0x1e78], R58 ;  /* 0x001e783a01007387 */ /* 0x0001e80000100a00 */
[----:B0-----:R-:W2:Y:S04]  /*82f40*/  LDL.LU.64 R58, [R1+0x6428] ;  /* 0x00642800013a7983 */ /* 0x001ea80000300a00 */
[----:B------:R-:W2:Y:S04]  /*82f50*/  LDL.LU.64 R56, [R1+0x6420] ;  /* 0x0064200001387983 */ /* 0x000ea80000300a00 */
[----:B------:R0:W-:Y:S01]  /*82f60*/  STL [R1+0x6274], R0 ;  /* 0x0062740001007387 */ /* 0x0001e20000100800 */
[C---:B---3--:R-:W-:Y:S03]  /*82f70*/  HMMA.16816.F32 R16, R32.reuse, R18, R12 ;  /* 0x000000122010723c */ /* 0x048fe6000000180c */
[----:B------:R-:W3:Y:S04]  /*82f80*/  LDL.LU.64 R14, [R1+0x6418] ;  /* 0x00641800010e7983 */ /* 0x000ee80000300a00 */
[----:B------:R-:W3:Y:S01]  /*82f90*/  LDL.LU.64 R12, [R1+0x6410] ;  /* 0x00641000010c7983 */ /* 0x000ee20000300a00 */
[----:B----4-:R-:W-:Y:S06]  /*82fa0*/  HMMA.16816.F32 R4, R32, R36, R4 ;  /* 0x000000242004723c */ /* 0x010fec0000001804 */
[----:B0-----:R-:W-:-:S02]  /*82fb0*/  IMAD.MOV.U32 R0, RZ, RZ, R37 ;  /* 0x000000ffff007224 */ /* 0x001fc400078e0025 */
[C---:B------:R-:W-:Y:S07]  /*82fc0*/  HMMA.16816.F32 R36, R32.reuse, R38, R24 ;  /* 0x000000262024723c */ /* 0x040fee0000001818 */
[----:B------:R-:W-:Y:S04]  /*82fd0*/  STL.64 [R1+0x1e60], R16 ;  /* 0x001e601001007387 */ /* 0x000fe80000100a00 */
[----:B------:R0:W-:Y:S04]  /*82fe0*/  STL.64 [R1+0x1e68], R18 ;  /* 0x001e681201007387 */ /* 0x0001e80000100a00 */
[----:B0-----:R-:W4:Y:S04]  /*82ff0*/  LDL.LU.64 R18, [R1+0x6408] ;  /* 0x0064080001127983 */ /* 0x001f280000300a00 */
[----:B------:R-:W4:Y:S04]  /*83000*/  LDL.LU.64 R16, [R1+0x6400] ;  /* 0x0064000001107983 */ /* 0x000f280000300a00 */
[----:B------:R-:W-:Y:S01]  /*83010*/  STL.64 [R1+0x1e50], R4 ;  /* 0x001e500401007387 */ /* 0x000fe20000100a00 */
[----:B--2---:R-:W-:Y:S03]  /*83020*/  HMMA.16816.F32 R44, R32, R48, R44 ;  /* 0x00000030202c723c */ /* 0x004fe6000000182c */
[----:B------:R0:W-:Y:S04]  /*83030*/  STL.64 [R1+0x1e58], R6 ;  /* 0x001e580601007387 */ /* 0x0001e80000100a00 */
[----:B0-----:R-:W2:Y:S04]  /*83040*/  LDL.LU.64 R6, [R1+0x63f8] ;  /* 0x0063f80001067983 */ /* 0x001ea80000300a00 */
[----:B------:R-:W2:Y:S04]  /*83050*/  LDL.LU.64 R4, [R1+0x63f0] ;  /* 0x0063f00001047983 */ /* 0x000ea80000300a00 */
[----:B------:R0:W-:Y:S04]  /*83060*/  STL [R1+0x6278], R0 ;  /* 0x0062780001007387 */ /* 0x0001e80000100800 */
[----:B------:R-:W2:Y:S04]  /*83070*/  LDL.LU.64 R26, [R1+0x63e8] ;  /* 0x0063e800011a7983 */ /* 0x000ea80000300a00 */
[----:B------:R-:W2:Y:S01]  /*83080*/  LDL.LU.64 R24, [R1+0x63e0] ;  /* 0x0063e00001187983 */ /* 0x000ea20000300a00 */
[----:B0-----:R-:W-:-:S02]  /*83090*/  IMAD.MOV.U32 R0, RZ, RZ, R49 ;  /* 0x000000ffff007224 */ /* 0x001fc400078e0031 */
[C---:B------:R-:W-:Y:S01]  /*830a0*/  HMMA.16816.F32 R48, R32.reuse, R50, R52 ;  /* 0x000000322030723c */ /* 0x040fe20000001834 */
[----:B------:R-:W-:Y:S04]  /*830b0*/  STL.64 [R1+0x1e40], R36 ;  /* 0x001e402401007387 */ /* 0x000fe80000100a00 */
[----:B------:R0:W-:Y:S04]  /*830c0*/  STL.64 [R1+0x1e48], R38 ;  /* 0x001e482601007387 */ /* 0x0001e80000100a00 */
[----:B0-----:R-:W2:Y:S04]  /*830d0*/  LDL.LU.64 R38, [R1+0x63d8] ;  /* 0x0063d80001267983 */ /* 0x001ea80000300a00 */
[----:B------:R-:W2:Y:S04]  /*830e0*/  LDL.LU.64 R36, [R1+0x63d0] ;  /* 0x0063d00001247983 */ /* 0x000ea80000300a00 */
[----:B------:R-:W-:Y:S04]  /*830f0*/  STL.64 [R1+0x1e30], R44 ;  /* 0x001e302c01007387 */ /* 0x000fe80000100a00 */
[----:B------:R0:W-:Y:S04]  /*83100*/  STL.64 [R1+0x1e38], R46 ;  /* 0x001e382e01007387 */ /* 0x0001e80000100a00 */
[----:B0-----:R-:W2:Y:S04]  /*83110*/  LDL.LU.64 R46, [R1+0x63c8] ;  /* 0x0063c800012e7983 */ /* 0x001ea80000300a00 */
[----:B------:R-:W2:Y:S04]  /*83120*/  LDL.LU.64 R44, [R1+0x63c0] ;  /* 0x0063c000012c7983 */ /* 0x000ea80000300a00 */
[----:B------:R-:W2:Y:S04]  /*83130*/  LDL.LU.64 R54, [R1+0x63b8] ;  /* 0x0063b80001367983 */ /* 0x000ea80000300a00 */
        /* <DEDUP_REMOVED lines=11> */
[C---:B----4-:R-:W-:Y:S03]  /*831f0*/  HMMA.16816.F32 R12, R32.reuse, R14, R16 ;  /* 0x0000000e200c723c */ /* 0x050fe60000001810 */
[----:B------:R-:W4:Y:S04]  /*83200*/  LDL.LU.64 R18, [R1+0x6388] ;  /* 0x0063880001127983 */ /* 0x000f280000300a00 */
[----:B------:R-:W4:Y:S01]  /*83210*/  LDL.LU.64 R16, [R1+0x6380] ;  /* 0x0063800001107983 */ /* 0x000f220000300a00 */
[----:B--2---:R-:W-:-:S15]  /*83220*/  HMMA.16816.F32 R4, R32, R24, R4 ;  /* 0x000000182004723c */ /* 0x004fde0000001804 */
[----:B------:R-:W-:Y:S04]  /*83230*/  STL.64 [R1+0x1e00], R12 ;  /* 0x001e000c01007387 */ /* 0x000fe80000100a00 */
[----:B------:R0:W-:Y:S04]  /*83240*/  STL.64 [R1+0x1e08], R14 ;  /* 0x001e080e01007387 */ /* 0x0001e80000100a00 */
[----:B0-----:R-:W2:Y:S04]  /*83250*/  LDL.LU.64 R14, [R1+0x6378] ;  /* 0x00637800010e7983 */ /* 0x001ea80000300a00 */
[----:B------:R-:W2:Y:S01]  /*83260*/  LDL.LU.64 R12, [R1+0x6370] ;  /* 0x00637000010c7983 */ /* 0x000ea20000300a00 */
[C---:B------:R-:W-:Y:S03]  /*83270*/  HMMA.16816.F32 R20, R32.reuse, R36, R20 ;  /* 0x000000242014723c */ /* 0x040fe60000001814 */
[----:B------:R-:W-:Y:S03]  /*83280*/  STL.64 [R1+0x1df0], R4 ;  /* 0x001df00401007387 */ /* 0x000fe60000100a00 */
[C---:B------:R-:W-:Y:S01]  /*83290*/  HMMA.16816.F32 R44, R32.reuse, R52, R44 ;  /* 0x00000034202c723c */ /* 0x040fe2000000182c */
[----:B------:R0:W-:Y:S04]  /*832a0*/  STL.64 [R1+0x1df8], R6 ;  /* 0x001df80601007387 */ /* 0x0001e80000100a00 */
[----:B0-----:R-:W2:Y:S04]  /*832b0*/  LDL.LU.64 R6, [R1+0x6368] ;  /* 0x0063680001067983 */ /* 0x001ea80000300a00 */
[----:B------:R-:W2:Y:S01]  /*832c0*/  LDL.LU.64 R4, [R1+0x6360] ;  /* 0x0063600001047983 */ /* 0x000ea20000300a00 */
[C---:B------:R-:W-:Y:S07]  /*832d0*/  HMMA.16816.F32 R52, R32.reuse, R54, R48 ;  /* 0x000000362034723c */ /* 0x040fee0000001830 */
        /* <DEDUP_REMOVED lines=14> */
[C---:B---3--:R-:W-:Y:S03]  /*833c0*/  HMMA.16816.F32 R36, R32.reuse, R38, R56 ;  /* 0x000000262024723c */ /* 0x048fe60000001838 */
[----:B------:R-:W2:Y:S04]  /*833d0*/  LDL.LU.64 R58, [R1+0x6318] ;  /* 0x00631800013a7983 */ /* 0x000ea80000300a00 */
[----:B------:R-:W3:Y:S01]  /*833e0*/  LDL.LU.64 R56, [R1+0x6310] ;  /* 0x0063100001387983 */ /* 0x000ee20000300a00 */
[C---:B------:R-:W-:Y:S06]  /*833f0*/  HMMA.16816.F32 R24, R32.reuse, R26, R28 ;  /* 0x0000001a2018723c */ /* 0x040fec000000181c */
[C---:B----4-:R-:W-:Y:S09]  /*83400*/  HMMA.16816.F32 R16, R32.reuse, R60, R16 ;  /* 0x0000003c2010723c */ /* 0x050ff20000001810 */
[----:B------:R-:W-:Y:S04]  /*83410*/  STL.64 [R1+0x1db0], R36 ;  /* 0x001db02401007387 */ /* 0x000fe80000100a00 */
[----:B------:R-:W-:Y:S04]  /*83420*/  STL.64 [R1+0x1db8], R38 ;  /* 0x001db82601007387 */ /* 0x000fe80000100a00 */
[----:B------:R-:W-:Y:S04]  /*83430*/  STL.64 [R1+0x6140], R60 ;  /* 0x0061403c01007387 */ /* 0x000fe80000100a00 */
[----:B------:R-:W-:Y:S04]  /*83440*/  STL.64 [R1+0x1da0], R24 ;  /* 0x001da01801007387 */ /* 0x000fe80000100a00 */
[----:B------:R-:W-:Y:S04]  /*83450*/  STL.64 [R1+0x1da8], R26 ;  /* 0x001da81a01007387 */ /* 0x000fe80000100a00 */
[----:B------:R-:W-:Y:S04]  /*83460*/  STL.64 [R1+0x1d90], R16 ;  /* 0x001d901001007387 */ /* 0x000fe80000100a00 */
[----:B------:R-:W-:Y:S01]  /*83470*/  STL.64 [R1+0x1d98], R18 ;  /* 0x001d981201007387 */ /* 0x000fe20000100a00 */
[C---:B--2---:R-:W-:Y:S06]  /*83480*/  HMMA.16816.F32 R12, R32.reuse, R58, R12 ;  /* 0x0000003a200c723c */ /* 0x044fec000000180c */
[----:B---3--:R-:W-:Y:S01]  /*83490*/  HMMA.16816.F32 R8, R32, R56, R8 ;  /* 0x000000382008723c */ /* 0x008fe20000001808 */
[----:B------:R-:W-:-:S15]  /*834a0*/  STL.64 [R1+0x60f0], R58 ;  /* 0x0060f03a01007387 */ /* 0x000fde0000100a00 */
[----:B------:R-:W-:-:S01]  /*834b0*/  NOP ;  /* 0x0000000000007918 */ /* 0x000fc20000000000 */
[----:B------:R-:W-:Y:S04]  /*834c0*/  STL.64 [R1+0x1d80], R12 ;  /* 0x001d800c01007387 */ /* 0x000fe80000100a00 */
[----:B------:R0:W-:Y:S04]  /*834d0*/  STL.64 [R1+0x1d88], R14 ;  /* 0x001d880e01007387 */ /* 0x0001e80000100a00 */
[----:B------:R-:W-:Y:S04]  /*834e0*/  STL.64 [R1+0x60e8], R56 ;  /* 0x0060e83801007387 */ /* 0x000fe80000100a00 */
[----:B------:R-:W-:Y:S04]  /*834f0*/  STL.64 [R1+0x1d70], R8 ;  /* 0x001d700801007387 */ /* 0x000fe80000100a00 */
[----:B------:R1:W-:Y:S01]  /*83500*/  STL.64 [R1+0x1d78], R10 ;  /* 0x001d780a01007387 */ /* 0x0003e20000100a00 */
[C---:B0-----:R-:W-:Y:S06]  /*83510*/  HMMA.16816.F32 R12, R32.reuse, R54, R4 ;  /* 0x00000036200c723c */ /* 0x041fec0000001804 */
[----:B-1----:R-:W-:Y:S01]  /*83520*/  HMMA.16816.F32 R8, R32, R52, R40 ;  /* 0x000000342008723c */ /* 0x002fe20000001828 */
[----:B------:R-:W2:-:S15]  /*83530*/  LDL.LU R4, [R1+0x1d30] ;  /* 0x001d300001047983 */ /* 0x000e9e0000300800 */
[----:B------:R-:W-:-:S01]  /*83540*/  NOP ;  /* 0x0000000000007918 */ /* 0x000fc20000000000 */
[----:B------:R-:W-:Y:S04]  /*83550*/  STL.64 [R1+0x1d60], R12 ;  /* 0x001d600c01007387 */ /* 0x000fe80000100a00 */
[----:B------:R-:W-:Y:S04]  /*83560*/  STL.64 [R1+0x1d68], R14 ;  /* 0x001d680e01007387 */ /* 0x000fe80000100a00 */
[----:B------:R0:W-:Y:S04]  /*83570*/  STL.64 [R1+0x1d50], R8 ;  /* 0x001d500801007387 */ /* 0x0001e80000100a00 */
[----:B------:R1:W-:Y:S04]  /*83580*/  STL.64 [R1+0x1d58], R10 ;  /* 0x001d580a01007387 */ /* 0x0003e80000100a00 */
[----:B------:R-:W2:Y:S04]  /*83590*/  LDL.LU R5, [R1+0x1d34] ;  /* 0x001d340001057983 */ /* 0x000ea80000300800 */
[----:B------:R-:W2:Y:S04]  /*835a0*/  LDL.LU R6, [R1+0x1d38] ;  /* 0x001d380001067983 */ /* 0x000ea80000300800 */
[----:B------:R-:W2:Y:S04]  /*835b0*/  LDL.LU R7, [R1+0x1d3c] ;  /* 0x001d3c0001077983 */ /* 0x000ea80000300800 */
        /* <DEDUP_REMOVED lines=29> */
[----:B------:R0:W-:Y:S04]  /*83790*/  STL.64 [R1+0x60d8], R52 ;  /* 0x0060d83401007387 */ /* 0x0001e80000100a00 */
[----:B0-----:R-:W4:Y:S04]  /*837a0*/  LDL.LU R52, [R1+0x1c70] ;  /* 0x001c700001347983 */ /* 0x001f280000300800 */
[----:B------:R-:W4:Y:S04]  /*837b0*/  LDL.LU R53, [R1+0x1c74] ;  /* 0x001c740001357983 */ /* 0x000f280000300800 */
[----:B------:R-:W4:Y:S04]  /*837c0*/  LDL.LU R54, [R1+0x1c78] ;  /* 0x001c780001367983 */ /* 0x000f280000300800 */
[----:B------:R-:W4:Y:S04]  /*837d0*/  LDL.LU R55, [R1+0x1c7c] ;  /* 0x001c7c0001377983 */ /* 0x000f280000300800 */
[----:B------:R-:W4:Y:S01]  /*837e0*/  LDL.LU R12, [R1+0x1ce0] ;  /* 0x001ce000010c7983 */ /* 0x000f220000300800 */
[C---:B--2---:R-:W-:Y:S06]  /*837f0*/  HMMA.16816.F32 R4, R32.reuse, R48, R4 ;  /* 0x000000302004723c */ /* 0x044fec0000001804 */
[C---:B---3--:R-:W-:Y:S06]  /*83800*/  HMMA.16816.F32 R8, R32.reuse, R50, R8 ;  /* 0x000000322008723c */ /* 0x048fec0000001808 */
[C---:B----4-:R-:W-:Y:S06]  /*83810*/  HMMA.16816.F32 R40, R32.reuse, R44, R40 ;  /* 0x0000002c2028723c */ /* 0x050fec0000001828 */
[C---:B------:R-:W-:Y:S11]  /*83820*/  HMMA.16816.F32 R24, R32.reuse, R46, R24 ;  /* 0x0000002e2018723c */ /* 0x040ff60000001818 */
        /* <DEDUP_REMOVED lines=21> */
[----:B------:R0:W-:Y:S04]  /*83980*/  STL.64 [R1+0x1d20], R24 ;  /* 0x001d201801007387 */ /* 0x0001e80000100a00 */
[----:B------:R-:W-:Y:S04]  /*83990*/  STL.64 [R1+0x1d28], R26 ;  /* 0x001d281a01007387 */ /* 0x000fe80000100a00 */
[----:B0-----:R-:W4:Y:S04]  /*839a0*/  LDL.LU.64 R24, [R1+0x6308] ;  /* 0x0063080001187983 */ /* 0x001f280000300a00 */
        /* <DEDUP_REMOVED lines=15> */
[----:B------:R-:W4:Y:S01]  /*83aa0*/  LDL.LU.64 R36, [R1+0x62e8] ;  /* 0x0062e80001247983 */ /* 0x000f220000300a00 */
[C---:B---3--:R-:W-:Y:S06]  /*83ab0*/  HMMA.16816.F32 R16, R32.reuse, R40, R16 ;  /* 0x000000282010723c */ /* 0x048fec0000001810 */
[----:B------:R-:W-:-:S15]  /*83ac0*/  HMMA.16816.F32 R4, R32, R2, R4 ;  /* 0x000000022004723c */ /* 0x000fde0000001804 */
[----:B------:R-:W-:-:S02]  /*83ad0*/  NOP ;  /* 0x0000000000007918 */ /* 0x000fc40000000000 */
        /* <DEDUP_REMOVED lines=14> */
[----:B0-----:R-:W2:Y:S04]  /*83bc0*/  LDL.LU.64 R14, [R1+0x62d0] ;  /* 0x0062d000010e7983 */ /* 0x001ea80000300a00 */
[----:B------:R-:W2:Y:S04]  /*83bd0*/  LDL.LU.64 R12, [R1+0x62c8] ;  /* 0x0062c800010c7983 */ /* 0x000ea80000300a00 */
[----:B------:R-:W-:Y:S04]  /*83be0*/  STL.64 [R1+0x6298], R38 ;  /* 0x0062982601007387 */ /* 0x000fe80000100a00 */
[----:B----4-:R0:W-:Y:S04]  /*83bf0*/  STL.64 [R1+0x6290], R36 ;  /* 0x0062902401007387 */ /* 0x0101e80000100a00 */
[----:B0-----:R-:W4:Y:S04]  /*83c00*/  LDL.LU R36, [R1+0x1cb0] ;  /* 0x001cb00001247983 */ /* 0x001f280000300800 */
[----:B------:R-:W4:Y:S04]  /*83c10*/  LDL.LU R37, [R1+0x1cb4] ;  /* 0x001cb40001257983 */ /* 0x000f280000300800 */
[----:B------:R-:W4:Y:S04]  /*83c20*/  LDL.LU R38, [R1+0x1cb8] ;  /* 0x001cb80001267983 */ /* 0x000f280000300800 */
[----:B------:R-:W4:Y:S04]  /*83c30*/  LDL.LU R39, [R1+0x1cbc] ;  /* 0x001cbc0001277983 */ /* 0x000f280000300800 */
[----:B------:R-:W-:Y:S04]  /*83c40*/  STL.64 [R1+0x1cd0], R4 ;  /* 0x001cd00401007387 */ /* 0x000fe80000100a00 */
[----:B------:R0:W-:Y:S04]  /*83c50*/  STL.64 [R1+0x1cd8], R6 ;  /* 0x001cd80601007387 */ /* 0x0001e80000100a00 */
[----:B0-----:R-:W4:Y:S04]  /*83c60*/  LDL.LU.64 R6, [R1+0x62c0] ;  /* 0x0062c00001067983 */ /* 0x001f280000300a00 */
[----:B------:R-:W3:Y:S04]  /*83c70*/  LDL.LU.64 R4, [R1+0x62b8] ;  /* 0x0062b80001047983 */ /* 0x000ee80000300a00 */
[----:B------:R-:W-:Y:S01]  /*83c80*/  STL.64 [R1+0x61b8], R2 ;  /* 0x0061b80201007387 */ /* 0x000fe20000100a00 */
[----:B---3--:R-:W-:-:S15]  /*83c90*/  HMMA.16816.F32 R8, R32, R4, R8 ;  /* 0x000000042008723c */ /* 0x008fde0000001808 */
[----:B------:R-:W-:-:S08]  /*83ca0*/  NOP ;  /* 0x0000000000007918 */ /* 0x000fd00000000000 */
[----:B------:R-:W-:Y:S04]  /*83cb0*/  STL.64 [R1+0x1cc0], R8 ;  /* 0x001cc00801007387 */ /* 0x000fe80000100a00 */
[----:B------:R0:W-:Y:S04]  /*83cc0*/  STL.64 [R1+0x1cc8], R10 ;  /* 0x001cc80a01007387 */ /* 0x0001e80000100a00 */
[----:B0-----:R-:W3:Y:S04]  /*83cd0*/  LDL.LU.64 R10, [R1+0x62b0] ;  /* 0x0062b000010a7983 */ /* 0x001ee80000300a00 */
[----:B------:R-:W2:Y:S01]  /*83ce0*/  LDL.LU.64 R8, [R1+0x62a8] ;  /* 0x0062a80001087983 */ /* 0x000ea20000300a00 */
[----:B----4-:R-:W-:Y:S06]  /*83cf0*/  HMMA.16816.F32 R36, R32, R6, R36 ;  /* 0x000000062024723c */ /* 0x010fec0000001824 */
[----:B------:R-:W-:Y:S04]  /*83d00*/  STL.64 [R1+0x60a0], R6 ;  /* 0x0060a00601007387 */ /* 0x000fe80000100a00 */
[----:B------:R-:W-:-:S13]  /*83d10*/  STL.64 [R1+0x6098], R4 ;  /* 0x0060980401007387 */ /* 0x000fda0000100a00 */
[----:B------:R-:W-:Y:S04]  /*83d20*/  STL.64 [R1+0x1cb0], R36 ;  /* 0x001cb02401007387 */ /* 0x000fe80000100a00 */
[----:B------:R2:W-:Y:S02]  /*83d30*/  STL.64 [R1+0x1cb8], R38 ;  /* 0x001cb82601007387 */ /* 0x0005e40000100a00 */
[C---:B--2---:R-:W-:Y:S06]  /*83d40*/  HMMA.16816.F32 R36, R32.reuse, R8, R40 ;  /* 0x000000082024723c */ /* 0x044fec0000001828 */
[C---:B---3--:R-:W-:Y:S06]  /*83d50*/  HMMA.16816.F32 R4, R32.reuse, R10, R44 ;  /* 0x0000000a2004723c */ /* 0x048fec000000182c */
[----:B------:R-:W-:Y:S11]  /*83d60*/  STL.64 [R1+0x6080], R10 ;  /* 0x0060800a01007387 */ /* 0x000ff60000100a00 */
[----:B------:R-:W-:Y:S04]  /*83d70*/  STL.64 [R1+0x1ca0], R36 ;  /* 0x001ca02401007387 */ /* 0x000fe80000100a00 */
[----:B------:R-:W-:Y:S04]  /*83d80*/  STL.64 [R1+0x1ca8], R38 ;  /* 0x001ca82601007387 */ /* 0x000fe80000100a00 */
[----:B------:R0:W-:Y:S04]  /*83d90*/  STL.64 [R1+0x6078], R8 ;  /* 0x0060780801007387 */ /* 0x0001e80000100a00 */
[----:B------:R-:W-:Y:S04]  /*83da0*/  STL.64 [R1+0x1c90], R4 ;  /* 0x001c900401007387 */ /* 0x000fe80000100a00 */
[----:B------:R1:W-:Y:S01]  /*83db0*/  STL.64 [R1+0x1c98], R6 ;  /* 0x001c980601007387 */ /* 0x0003e20000100a00 */
[C---:B0-----:R-:W-:Y:S06]  /*83dc0*/  HMMA.16816.F32 R8, R32.reuse, R12, R48 ;  /* 0x0000000c2008723c */ /* 0x041fec0000001830 */
[C---:B-1----:R-:W-:Y:S06]  /*83dd0*/  HMMA.16816.F32 R4, R32.reuse, R14, R52 ;  /* 0x0000000e2004723c */ /* 0x042fec0000001834 */
[----:B------:R-:W-:Y:S11]  /*83de0*/  STL.64 [R1+0x6060], R14 ;  /* 0x0060600e01007387 */ /* 0x000ff60000100a00 */
[----:B------:R-:W-:Y:S04]  /*83df0*/  STL.64 [R1+0x1c80], R8 ;  /* 0x001c800801007387 */ /* 0x000fe80000100a00 */
[----:B------:R0:W-:Y:S04]  /*83e00*/  STL.64 [R1+0x1c88], R10 ;  /* 0x001c880a01007387 */ /* 0x0001e80000100a00 */
[----:B------:R-:W-:Y:S04]  /*83e10*/  STL.64 [R1+0x6058], R12 ;  /* 0x0060580c01007387 */ /* 0x000fe80000100a00 */
[----:B------:R-:W-:Y:S04]  /*83e20*/  STL.64 [R1+0x1c70], R4 ;  /* 0x001c700401007387 */ /* 0x000fe80000100a00 */
[----:B------:R1:W-:Y:S01]  /*83e30*/  STL.64 [R1+0x1c78], R6 ;  /* 0x001c780601007387 */ /* 0x0003e20000100a00 */
[C---:B0-----:R-:W-:Y:S06]  /*83e40*/  HMMA.16816.F32 R8, R32.reuse, R16, R56 ;  /* 0x000000102008723c */ /* 0x041fec0000001838 */
[----:B-1----:R-:W-:Y:S01]  /*83e50*/  HMMA.16816.F32 R4, R32, R18, R28 ;  /* 0x000000122004723c */ /* 0x002fe2000000181c */
[----:B------:R-:W2:Y:S01]  /*83e60*/  LDL.LU R56, [R1+0x1be0] ;  /* 0x001be00001387983 */ /* 0x000ea20000300800 */
[----:B------:R-:W-:-:S02]  /*83e70*/  IMAD.MOV.U32 R43, RZ, RZ, R24 ;  /* 0x000000ffff2b7224 */ /* 0x000fc400078e0018 */
[----:B------:R-:W-:-:S13]  /*83e80*/  IMAD.MOV.U32 R42, RZ, RZ, R25 ;  /* 0x000000ffff2a7224 */ /* 0x000fda00078e0019 */
[----:B------:R0:W-:Y:S04]  /*83e90*/  STL.64 [R1+0x1c60], R8 ;  /* 0x001c600801007387 */ /* 0x0001e80000100a00 */
[----:B------:R1:W-:Y:S04]  /*83ea0*/  STL.64 [R1+0x1c68], R10 ;  /* 0x001c680a01007387 */ /* 0x0003e80000100a00 */
[----:B------:R3:W-:Y:S04]  /*83eb0*/  STL.64 [R1+0x1c50], R4 ;  /* 0x001c500401007387 */ /* 0x0007e80000100a00 */
[----:B------:R4:W-:Y:S04]  /*83ec0*/  STL.64 [R1+0x1c58], R6 ;  /* 0x001c580601007387 */ /* 0x0009e80000100a00 */
        /* <DEDUP_REMOVED lines=27> */
[----:B0-----:R-:W2:Y:S04]  /*84080*/  LDL.LU R8, [R1+0x1c20] ;  /* 0x001c200001087983 */ /* 0x001ea80000300800 */
[----:B------:R-:W2:Y:S04]  /*84090*/  LDL.LU R9, [R1+0x1c24] ;  /* 0x001c240001097983 */ /* 0x000ea80000300800 */
[----:B-1----:R-:W2:Y:S04]  /*840a0*/  LDL.LU R10, [R1+0x1c28] ;  /* 0x001c2800010a7983 */ /* 0x002ea80000300800 */
[----:B------:R-:W2:Y:S04]  /*840b0*/  LDL.LU R11, [R1+0x1c2c] ;  /* 0x001c2c00010b7983 */ /* 0x000ea80000300800 */
[----:B---3--:R-:W3:Y:S04]  /*840c0*/  LDL.LU R4, [R1+0x1c10] ;  /* 0x001c100001047983 */ /* 0x008ee80000300800 */
[----:B------:R-:W3:Y:S04]  /*840d0*/  LDL.LU R5, [R1+0x1c14] ;  /* 0x001c140001057983 */ /* 0x000ee80000300800 */
[----:B----4-:R-:W3:Y:S04]  /*840e0*/  LDL.LU R6, [R1+0x1c18] ;  /* 0x001c180001067983 */ /* 0x010ee80000300800 */
[----:B------:R-:W3:Y:S04]  /*840f0*/  LDL.LU R7, [R1+0x1c1c] ;  /* 0x001c1c0001077983 */ /* 0x000ee80000300800 */
[----:B------:R-:W4:Y:S01]  /*84100*/  LDL.64 R52, [R1+0x120] ;  /* 0x0001200001347983 */ /* 0x000f220000100a00 */
[----:B------:R-:W-:-:S02]  /*84110*/  IMAD.MOV.U32 R54, RZ, RZ, R20 ;  /* 0x000000ffff367224 */ /* 0x000fc400078e0014 */
[----:B------:R-:W-:Y:S01]  /*84120*/  IMAD.MOV.U32 R55, RZ, RZ, R21 ;  /* 0x000000ffff377224 */ /* 0x000fe200078e0015 */
[----:B------:R-:W3:Y:S04]  /*84130*/  LDL.LU R20, [R1+0x62a4] ;  /* 0x0062a40001147983 */ /* 0x000ee80000300800 */
[----:B------:R-:W3:Y:S04]  /*84140*/  LDL.LU R21, [R1+0x62a0] ;  /* 0x0062a00001157983 */ /* 0x000ee80000300800 */
[----:B------:R-:W4:Y:S04]  /*84150*/  LDL.LU R48, [R1+0x1bf0] ;  /* 0x001bf00001307983 */ /* 0x000f280000300800 */
[----:B------:R-:W4:Y:S04]  /*84160*/  LDL.LU R49, [R1+0x1bf4] ;  /* 0x001bf40001317983 */ /* 0x000f280000300800 */
[----:B------:R-:W4:Y:S04]  /*84170*/  LDL.LU R50, [R1+0x1bf8] ;  /* 0x001bf80001327983 */ /* 0x000f280000300800 */
[----:B------:R-:W4:Y:S04]  /*84180*/  LDL.LU R51, [R1+0x1bfc] ;  /* 0x001bfc0001337983 */ /* 0x000f280000300800 */
[----:B------:R-:W4:Y:S04]  /*84190*/  LDL.64 R60, [R1+0x110] ;  /* 0x00011000013c7983 */ /* 0x000f280000100a00 */
[----:B------:R-:W-:Y:S04]  /*841a0*/  STL.64 [R1+0x6070], R18 ;  /* 0x0060701201007387 */ /* 0x000fe80000100a00 */
[----:B------:R0:W-:Y:S04]  /*841b0*/  STL.64 [R1+0x6068], R16 ;  /* 0x0060681001007387 */ /* 0x0001e80000100a00 */
[----:B0-----:R-:W4:Y:S04]  /*841c0*/  LDL.LU R16, [R1+0x2330] ;  /* 0x0023300001107983 */ /* 0x001f280000300800 */
[----:B------:R-:W4:Y:S04]  /*841d0*/  LDL.LU R17, [R1+0x2334] ;  /* 0x0023340001117983 */ /* 0x000f280000300800 */
[----:B------:R-:W4:Y:S04]  /*841e0*/  LDL.LU R18, [R1+0x2338] ;  /* 0x0023380001127983 */ /* 0x000f280000300800 */
[----:B------:R-:W4:Y:S01]  /*841f0*/  LDL.LU R19, [R1+0x233c] ;  /* 0x00233c0001137983 */ /* 0x000f220000300800 */
[C---:B--2---:R-:W-:Y:S06]  /*84200*/  HMMA.16816.F32 R24, R32.reuse, R22, R24 ;  /* 0x000000162018723c */ /* 0x044fec0000001818 */
[----:B---3--:R-:W-:-:S15]  /*84210*/  HMMA.16816.F32 R36, R32, R20, R36 ;  /* 0x000000142024723c */ /* 0x008fde0000001824 */
[----:B------:R-:W-:-:S08]  /*84220*/  NOP ;  /* 0x0000000000007918 */ /* 0x000fd00000000000 */
[----:B------:R-:W-:Y:S04]  /*84230*/  STL.64 [R1+0x1c40], R36 ;  /* 0x001c402401007387 */ /* 0x000fe80000100a00 */
[----:B------:R0:W-:Y:S04]  /*84240*/  STL.64 [R1+0x1c48], R38 ;  /* 0x001c482601007387 */ /* 0x0001e80000100a00 */
[----:B0-----:R-:W2:Y:S04]  /*84250*/  LDL.LU.64 R38, [R1+0x6298] ;  /* 0x0062980001267983 */ /* 0x001ea80000300a00 */
[----:B------:R-:W3:Y:S04]  /*84260*/  LDL.LU.64 R36, [R1+0x6290] ;  /* 0x0062900001247983 */ /* 0x000ee80000300a00 */
[----:B------:R-:W-:Y:S04]  /*84270*/  STL.64 [R1+0x1c30], R24 ;  /* 0x001c301801007387 */ /* 0x000fe80000100a00 */
[----:B------:R0:W-:Y:S04]  /*84280*/  STL.64 [R1+0x1c38], R26 ;  /* 0x001c381a01007387 */ /* 0x0001e80000100a00 */
[----:B0-----:R-:W2:Y:S04]  /*84290*/  LDL.LU.64 R26, [R1+0x6288] ;  /* 0x00628800011a7983 */ /* 0x001ea80000300a00 */
[----:B------:R-:W4:Y:S04]  /*842a0*/  LDL.LU.64 R24, [R1+0x6280] ;  /* 0x0062800001187983 */ /* 0x000f280000300a00 */
[----:B------:R-:W-:Y:S04]  /*842b0*/  STL.64 [R1+0x6090], R22 ;  /* 0x0060901601007387 */ /* 0x000fe80000100a00 */
[----:B------:R-:W-:Y:S01]  /*842c0*/  STL.64 [R1+0x6088], R20 ;  /* 0x0060881401007387 */ /* 0x000fe20000100a00 */
        /* <DEDUP_REMOVED lines=8> */
[C---:B---3--:R-:W-:Y:S06]  /*84350*/  HMMA.16816.F32 R8, R32.reuse, R36, R8 ;  /* 0x000000242008723c */ /* 0x048fec0000001808 */
[C---:B----4-:R-:W-:Y:S06]  /*84360*/  HMMA.16816.F32 R16, R32.reuse, R24, R16 ;  /* 0x000000182010723c */ /* 0x050fec0000001810 */
[----:B--2---:R-:W-:Y:S01]  /*84370*/  HMMA.16816.F32 R12, R32, R26, R12 ;  /* 0x0000001a200c723c */ /* 0x004fe2000000180c */
[----:B------:R-:W-:Y:S04]  /*84380*/  STL [R1+0x6024], R24 ;  /* 0x0060241801007387 */ /* 0x000fe80000100800 */
[----:B------:R-:W-:-:S12]  /*84390*/  STL [R1+0x6020], R25 ;  /* 0x0060201901007387 */ /* 0x000fd80000100800 */
[----:B------:R-:W-:Y:S04]  /*843a0*/  STL.64 [R1+0x2330], R16 ;  /* 0x0023301001007387 */ /* 0x000fe80000100a00 */
[----:B------:R-:W-:Y:S04]  /*843b0*/  STL.64 [R1+0x2338], R18 ;  /* 0x0023381201007387 */ /* 0x000fe80000100a00 */
[----:B------:R-:W-:Y:S04]  /*843c0*/  STL [R1+0x601c], R26 ;  /* 0x00601c1a01007387 */ /* 0x000fe80000100800 */
[----:B------:R-:W-:Y:S04]  /*843d0*/  STL [R1+0x6018], R27 ;  /* 0x0060181b01007387 */ /* 0x000fe80000100800 */
[----:B------:R-:W-:Y:S04]  /*843e0*/  STL.64 [R1+0x2320], R12 ;  /* 0x0023200c01007387 */ /* 0x000fe80000100a00 */
[----:B------:R-:W-:Y:S04]  /*843f0*/  STL.64 [R1+0x2328], R14 ;  /* 0x0023280e01007387 */ /* 0x000fe80000100a00 */
[----:B------:R-:W-:Y:S04]  /*84400*/  STL.64 [R1+0x60c0], R38 ;  /* 0x0060c02601007387 */ /* 0x000fe80000100a00 */
[----:B------:R-:W-:Y:S04]  /*84410*/  STL.64 [R1+0x60b8], R36 ;  /* 0x0060b82401007387 */ /* 0x000fe80000100a00 */
[----:B------:R-:W-:Y:S04]  /*84420*/  STL.64 [R1+0x1c20], R8 ;  /* 0x001c200801007387 */ /* 0x000fe80000100a00 */
[----:B------:R0:W-:Y:S02]  /*84430*/  STL.64 [R1+0x1c28], R10 ;  /* 0x001c280a01007387 */ /* 0x0001e40000100a00 */
[C---:B0-----:R-:W-:Y:S06]  /*84440*/  HMMA.16816.F32 R8, R28.reuse, R42, R4 ;  /* 0x0000002a1c08723c */ /* 0x041fec0000001804 */
[----:B------:R-:W-:Y:S06]  /*84450*/  HMMA.16816.F32 R4, R28, R52, R44 ;  /* 0x000000341c04723c */ /* 0x000fec000000182c */
[----:B------:R-:W-:-:S02]  /*84460*/  IMAD.MOV.U32 R34, RZ, RZ, R53 ;  /* 0x000000ffff227224 */ /* 0x000fc400078e0035 */
[----:B------:R-:W-:-:S09]  /*84470*/  IMAD.MOV.U32 R35, RZ, RZ, R52 ;  /* 0x000000ffff237224 */ /* 0x000fd200078e0034 */
[----:B------:R-:W-:Y:S04]  /*84480*/  STL.64 [R1+0x1c10], R8 ;  /* 0x001c100801007387 */ /* 0x000fe80000100a00 */
[----:B------:R0:W-:Y:S04]  /*84490*/  STL.64 [R1+0x1c18], R10 ;  /* 0x001c180a01007387 */ /* 0x0001e80000100a00 */
[----:B------:R-:W-:Y:S04]  /*844a0*/  STL.64 [R1+0x1c00], R4 ;  /* 0x001c000401007387 */ /* 0x000fe80000100a00 */
[----:B------:R1:W-:Y:S01]  /*844b0*/  STL.64 [R1+0x1c08], R6 ;  /* 0x001c080601007387 */ /* 0x0003e20000100a00 */
[C---:B0-----:R-:W-:Y:S06]  /*844c0*/  HMMA.16816.F32 R8, R28.reuse, R54, R48 ;  /* 0x000000361c08723c */ /* 0x041fec0000001830 */
[----:B-1----:R-:W-:Y:S01]  /*844d0*/  HMMA.16816.F32 R4, R28, R60, R56 ;  /* 0x0000003c1c04723c */ /* 0x002fe20000001838 */
[----:B------:R-:W-:Y:S04]  /*844e0*/  STL [R1+0x602c], R34 ;  /* 0x00602c2201007387 */ /* 0x000fe80000100800 */
[----:B------:R-:W-:-:S12]  /*844f0*/  STL [R1+0x6028], R35 ;  /* 0x0060282301007387 */ /* 0x000fd80000100800 */
[----:B------:R-:W-:Y:S04]  /*84500*/  STL.64 [R1+0x1bf0], R8 ;  /* 0x001bf00801007387 */ /* 0x000fe80000100a00 */
[----:B------:R-:W-:Y:S04]  /*84510*/  STL.64 [R1+0x1bf8], R10 ;  /* 0x001bf80a01007387 */ /* 0x000fe80000100a00 */
[----:B------:R0:W-:Y:S04]  /*84520*/  STL.64 [R1+0x1be0], R4 ;  /* 0x001be00401007387 */ /* 0x0001e80000100a00 */
[----:B------:R1:W-:Y:S04]  /*84530*/  STL.64 [R1+0x1be8], R6 ;  /* 0x001be80601007387 */ /* 0x0003e80000100a00 */
[----:B------:R-:W2:Y:S04]  /*84540*/  LDL.LU R48, [R1+0x1b60] ;  /* 0x001b600001307983 */ /* 0x000ea80000300800 */
        /* <DEDUP_REMOVED lines=11> */
[----:B------:R-:W2:Y:S04]  /*84600*/  LDL R32, [R1+0x108] ;  /* 0x0001080001207983 */ /* 0x000ea80000100800 */
[----:B------:R-:W2:Y:S04]  /*84610*/  LDL R33, [R1+0x10c] ;  /* 0x00010c0001217983 */ /* 0x000ea80000100800 */
[----:B------:R-:W2:Y:S04]  /*84620*/  LDL.LU R36, [R1+0x1bd0] ;  /* 0x001bd00001247983 */ /* 0x000ea80000300800 */
[----:B------:R-:W2:Y:S04]  /*84630*/  LDL.LU R37, [R1+0x1bd4] ;  /* 0x001bd40001257983 */ /* 0x000ea80000300800 */
[----:B------:R-:W2:Y:S04]  /*84640*/  LDL.LU R38, [R1+0x1bd8] ;  /* 0x001bd80001267983 */ /* 0x000ea80000300800 */
[----:B------:R-:W2:Y:S04]  /*84650*/  LDL.LU R39, [R1+0x1bdc] ;  /* 0x001bdc0001277983 */ /* 0x000ea80000300800 */
[----:B------:R-:W4:Y:S04]  /*84660*/  LDL.64 R16, [R1+0x100] ;  /* 0x0001000001107983 */ /* 0x000f280000100a00 */
        /* <DEDUP_REMOVED lines=9> */
[----:B------:R-:W3:Y:S04]  /*84700*/  LDL.64 R2, [R1+0xf0] ;  /* 0x0000f00001027983 */ /* 0x000ee80000100a00 */
[----:B------:R-:W3:Y:S04]  /*84710*/  LDL R40, [R1+0xe8] ;  /* 0x0000e80001287983 */ /* 0x000ee80000100800 */
[----:B------:R-:W3:Y:S04]  /*84720*/  LDL R41, [R1+0xec] ;  /* 0x0000ec0001297983 */ /* 0x000ee80000100800 */
        /* <DEDUP_REMOVED lines=10> */
[----:B------:R-:W3:Y:S04]  /*847d0*/  LDL.64 R54, [R1+0xd0] ;  /* 0x0000d00001367983 */ /* 0x000ee80000100a00 */
[----:B------:R-:W3:Y:S04]  /*847e0*/  LDL.LU R56, [R1+0x1b50] ;  /* 0x001b500001387983 */ /* 0x000ee80000300800 */
[----:B------:R-:W3:Y:S04]  /*847f0*/  LDL.LU R57, [R1+0x1b54] ;  /* 0x001b540001397983 */ /* 0x000ee80000300800 */
[----:B------:R-:W3:Y:S01]  /*84800*/  LDL.LU R58, [R1+0x1b58] ;  /* 0x001b5800013a7983 */ /* 0x000ee20000300800 */
[----:B------:R-:W-:-:S02]  /*84810*/  IMAD.MOV.U32 R34, RZ, RZ, R60 ;  /* 0x000000ffff227224 */ /* 0x000fc400078e003c */
[----:B------:R-:W-:Y:S01]  /*84820*/  IMAD.MOV.U32 R35, RZ, RZ, R61 ;  /* 0x000000ffff237224 */ /* 0x000fe200078e003d */
[----:B------:R-:W3:Y:S04]  /*84830*/  LDL.LU R59, [R1+0x1b5c] ;  /* 0x001b5c00013b7983 */ /* 0x000ee80000300800 */
[----:B------:R-:W3:Y:S04]  /*84840*/  LDL.64 R60, [R1+0xc8] ;  /* 0x0000c800013c7983 */ /* 0x000ee80000100a00 */
[----:B------:R-:W-:Y:S04]  /*84850*/  STL [R1+0x6034], R35 ;  /* 0x0060342301007387 */ /* 0x000fe80000100800 */
[----:B------:R4:W-:Y:S01]  /*84860*/  STL [R1+0x6030], R34 ;  /* 0x0060302201007387 */ /* 0x0009e20000100800 */
[C---:B--2---:R-:W-:Y:S06]  /*84870*/  HMMA.16816.F32 R36, R28.reuse, R32, R36 ;  /* 0x000000201c24723c */ /* 0x044fec0000001824 */
[C---:B----4-:R-:W-:Y:S06]  /*84880*/  HMMA.16816.F32 R32, R28.reuse, R16, R24 ;  /* 0x000000101c20723c */ /* 0x050fec0000001818 */
[C---:B---3--:R-:W-:Y:S06]  /*84890*/  HMMA.16816.F32 R20, R28.reuse, R18, R20 ;  /* 0x000000121c14723c */ /* 0x048fec0000001814 */
[C---:B------:R-:W-:Y:S06]  /*848a0*/  HMMA.16816.F32 R12, R28.reuse, R2, R12 ;  /* 0x000000021c0c723c */ /* 0x040fec000000180c */
[C---:B------:R-:W-:Y:S06]  /*848b0*/  HMMA.16816.F32 R8, R28.reuse, R40, R8 ;  /* 0x000000281c08723c */ /* 0x040fec0000001808 */
[----:B------:R-:W-:Y:S01]  /*848c0*/  HMMA.16816.F32 R4, R28, R42, R4 ;  /* 0x0000002a1c04723c */ /* 0x000fe20000001804 */
[----:B------:R-:W-:-:S02]  /*848d0*/  IMAD.MOV.U32 R27, RZ, RZ, R17 ;  /* 0x000000ffff1b7224 */ /* 0x000fc400078e0011 */
[----:B------:R-:W-:Y:S01]  /*848e0*/  IMAD.MOV.U32 R26, RZ, RZ, R16 ;  /* 0x000000ffff1a7224 */ /* 0x000fe200078e0010 */
[----:B------:R-:W-:Y:S04]  /*848f0*/  STL.64 [R1+0x1bd0], R36 ;  /* 0x001bd02401007387 */ /* 0x000fe80000100a00 */
[----:B------:R-:W-:Y:S04]  /*84900*/  STL.64 [R1+0x1bd8], R38 ;  /* 0x001bd82601007387 */ /* 0x000fe80000100a00 */
[----:B------:R-:W-:Y:S04]  /*84910*/  STL.64 [R1+0x1bc0], R32 ;  /* 0x001bc02001007387 */ /* 0x000fe80000100a00 */
[----:B------:R0:W-:Y:S01]  /*84920*/  STL.64 [R1+0x1bc8], R34 ;  /* 0x001bc82201007387 */ /* 0x0001e20000100a00 */
[----:B------:R-:W-:-:S03]  /*84930*/  IMAD.MOV.U32 R25, RZ, RZ, R19 ;  /* 0x000000ffff197224 */ /* 0x000fc600078e0013 */
[----:B------:R-:W-:Y:S01]  /*84940*/  STL [R1+0x603c], R27 ;  /* 0x00603c1b01007387 */ /* 0x000fe20000100800 */
[----:B------:R-:W-:-:S03]  /*84950*/  IMAD.MOV.U32 R24, RZ, RZ, R18 ;  /* 0x000000ffff187224 */ /* 0x000fc600078e0012 */
[----:B------:R-:W-:Y:S04]  /*84960*/  STL [R1+0x6038], R26 ;  /* 0x0060381a01007387 */ /* 0x000fe80000100800 */
[----:B------:R-:W-:Y:S04]  /*84970*/  STL.64 [R1+0x1bb0], R20 ;  /* 0x001bb01401007387 */ /* 0x000fe80000100a00 */
[----:B------:R-:W-:Y:S04]  /*84980*/  STL.64 [R1+0x1bb8], R22 ;  /* 0x001bb81601007387 */ /* 0x000fe80000100a00 */
[----:B------:R-:W-:Y:S04]  /*84990*/  STL [R1+0x6044], R25 ;  /* 0x0060441901007387 */ /* 0x000fe80000100800 */
[----:B------:R-:W-:Y:S04]  /*849a0*/  STL [R1+0x6040], R24 ;  /* 0x0060401801007387 */ /* 0x000fe80000100800 */
[----:B------:R-:W-:Y:S01]  /*849b0*/  STL.64 [R1+0x1ba0], R12 ;  /* 0x001ba00c01007387 */ /* 0x000fe20000100a00 */
[----:B0-----:R-:W-:-:S02]  /*849c0*/  IMAD.MOV.U32 R34, RZ, RZ, R3 ;  /* 0x000000ffff227224 */ /* 0x001fc400078e0003 */
[----:B------:R-:W-:Y:S01]  /*849d0*/  IMAD.MOV.U32 R35, RZ, RZ, R2 ;  /* 0x000000ffff237224 */ /* 0x000fe200078e0002 */
[----:B------:R-:W-:Y:S04]  /*849e0*/  STL.64 [R1+0x1ba8], R14 ;  /* 0x001ba80e01007387 */ /* 0x000fe80000100a00 */
[----:B------:R-:W-:Y:S04]  /*849f0*/  STL [R1+0x604c], R34 ;  /* 0x00604c2201007387 */ /* 0x000fe80000100800 */
[----:B------:R-:W-:Y:S04]  /*84a00*/  STL [R1+0x6048], R35 ;  /* 0x0060482301007387 */ /* 0x000fe80000100800 */
[----:B------:R-:W-:Y:S04]  /*84a10*/  STL.64 [R1+0x1b90], R8 ;  /* 0x001b900801007387 */ /* 0x000fe80000100a00 */
[----:B------:R-:W-:Y:S04]  /*84a20*/  STL.64 [R1+0x1b98], R10 ;  /* 0x001b980a01007387 */ /* 0x000fe80000100a00 */
[----:B------:R-:W-:Y:S04]  /*84a30*/  STL.64 [R1+0x1b80], R4 ;  /* 0x001b800401007387 */ /* 0x000fe80000100a00 */
[----:B------:R0:W-:Y:S02]  /*84a40*/  STL.64 [R1+0x1b88], R6 ;  /* 0x001b880601007387 */ /* 0x0001e40000100a00 */
[----:B0-----:R-:W-:Y:S01]  /*84a50*/  HMMA.16816.F32 R4, R28, R52, R44 ;  /* 0x000000341c04723c */ /* 0x001fe2000000182c */
[----:B------:R-:W-:-:S02]  /*84a60*/  IMAD.MOV.U32 R26, RZ, RZ, R43 ;  /* 0x000000ffff1a7224 */ /* 0x000fc400078e002b */
[----:B------:R-:W-:-:S03]  /*84a70*/  IMAD.MOV.U32 R27, RZ, RZ, R42 ;  /* 0x000000ffff1b7224 */ /* 0x000fc600078e002a */
[----:B------:R-:W-:Y:S04]  /*84a80*/  STL [R1+0x6054], R26 ;  /* 0x0060541a01007387 */ /* 0x000fe80000100800 */
[----:B------:R-:W-:-:S13]  /*84a90*/  STL [R1+0x6050], R27 ;  /* 0x0060501b01007387 */ /* 0x000fda0000100800 */
        /* <DEDUP_REMOVED lines=9> */
[----:B------:R-:W-:-:S02]  /*84b30*/  IMAD.MOV.U32 R26, RZ, RZ, R60 ;  /* 0x000000ffff1a7224 */ /* 0x000fc400078e003c */
[----:B------:R-:W-:Y:S02]  /*84b40*/  IMAD.MOV.U32 R27, RZ, RZ, R61 ;  /* 0x000000ffff1b7224 */ /* 0x000fe400078e003d */
[----:B------:R-:W-:-:S13]  /*84b50*/  IMAD.MOV.U32 R61, RZ, RZ, R0 ;  /* 0x000000ffff3d7224 */ /* 0x000fda00078e0000 */
[----:B------:R0:W-:Y:S04]  /*84b60*/  STL.64 [R1+0x1b50], R4 ;  /* 0x001b500401007387 */ /* 0x0001e80000100a00 */
[----:B------:R1:W-:Y:S04]  /*84b70*/  STL.64 [R1+0x1b58], R6 ;  /* 0x001b580601007387 */ /* 0x0003e80000100a00 */
[----:B------:R-:W2:Y:S04]  /*84b80*/  LDL R60, [R1+0x48] ;  /* 0x00004800013c7983 */ /* 0x000ea80000100800 */
[----:B------:R-:W3:Y:S04]  /*84b90*/  LDL.LU R0, [R1+0x6278] ;  /* 0x0062780001007983 */ /* 0x000ee80000300800 */
[----:B------:R-:W4:Y:S04]  /*84ba0*/  LDL.LU R56, [R1+0x1a50] ;  /* 0x001a500001387983 */ /* 0x000f280000300800 */
[----:B------:R-:W4:Y:S04]  /*84bb0*/  LDL.LU R57, [R1+0x1a54] ;  /* 0x001a540001397983 */ /* 0x000f280000300800 */
[----:B------:R-:W2:Y:S04]  /*84bc0*/  LDL.LU R58, [R1+0x1a58] ;  /* 0x001a5800013a7983 */ /* 0x000ea80000300800 */
[----:B------:R-:W2:Y:S04]  /*84bd0*/  LDL.LU R59, [R1+0x1a5c] ;  /* 0x001a5c00013b7983 */ /* 0x000ea80000300800 */
[----:B--2---:R-:W-:Y:S04]  /*84be0*/  STL.64 [R1+0x61c8], R58 ;  /* 0x0061c83a01007387 */ /* 0x004fe80000100a00 */
[----:B----4-:R2:W-:Y:S04]  /*84bf0*/  STL.64 [R1+0x61c0], R56 ;  /* 0x0061c03801007387 */ /* 0x0105e80000100a00 */
[----:B------:R-:W4:Y:S04]  /*84c00*/  LDL.LU R48, [R1+0x1a60] ;  /* 0x001a600001307983 */ /* 0x000f280000300800 */
[----:B------:R-:W4:Y:S04]  /*84c10*/  LDL.LU R49, [R1+0x1a64] ;  /* 0x001a640001317983 */ /* 0x000f280000300800 */
[----:B------:R-:W2:Y:S04]  /*84c20*/  LDL.LU R50, [R1+0x1a68] ;  /* 0x001a680001327983 */ /* 0x000ea80000300800 */
[----:B------:R-:W2:Y:S01]  /*84c30*/  LDL.LU R51, [R1+0x1a6c] ;  /* 0x001a6c0001337983 */ /* 0x000ea20000300800 */
[----:B------:R-:W-:-:S02]  /*84c40*/  IMAD.MOV.U32 R25, RZ, RZ, R52 ;  /* 0x000000ffff197224 */ /* 0x000fc400078e0034 */
[----:B------:R-:W-:Y:S02]  /*84c50*/  IMAD.MOV.U32 R24, RZ, RZ, R53 ;  /* 0x000000ffff187224 */ /* 0x000fe400078e0035 */
[----:B---3--:R-:W-:Y:S01]  /*84c60*/  IMAD.MOV.U32 R53, RZ, RZ, R0 ;  /* 0x000000ffff357224 */ /* 0x008fe200078e0000 */
[----:B--2---:R2:W-:Y:S04]  /*84c70*/  STL.64 [R1+0x61d8], R50 ;  /* 0x0061d83201007387 */ /* 0x0045e80000100a00 */
[----:B----4-:R-:W-:Y:S04]  /*84c80*/  STL.64 [R1+0x61d0], R48 ;  /* 0x0061d03001007387 */ /* 0x010fe80000100a00 */
[----:B------:R-:W3:Y:S04]  /*84c90*/  LDL R52, [R1+0x58] ;  /* 0x0000580001347983 */ /* 0x000ee80000100800 */
[----:B------:R-:W4:Y:S04]  /*84ca0*/  LDL.LU R0, [R1+0x6274] ;  /* 0x0062740001007983 */ /* 0x000f280000300800 */
[----:B0-----:R-:W2:Y:S04]  /*84cb0*/  LDL.LU R4, [R1+0x1a80] ;  /* 0x001a800001047983 */ /* 0x001ea80000300800 */
[----:B------:R-:W2:Y:S04]  /*84cc0*/  LDL.LU R5, [R1+0x1a84] ;  /* 0x001a840001057983 */ /* 0x000ea80000300800 */
[----:B-1----:R-:W3:Y:S04]  /*84cd0*/  LDL.LU R6, [R1+0x1a88] ;  /* 0x001a880001067983 */ /* 0x002ee80000300800 */
[----:B------:R-:W3:Y:S01]  /*84ce0*/  LDL.LU R7, [R1+0x1a8c] ;  /* 0x001a8c0001077983 */ /* 0x000ee20000300800 */
[----:B----4-:R-:W-:-:S03]  /*84cf0*/  IMAD.MOV.U32 R41, RZ, RZ, R0 ;  /* 0x000000ffff297224 */ /* 0x010fc600078e0000 */
[----:B---3--:R-:W-:Y:S04]  /*84d00*/  STL.64 [R1+0x61e8], R6 ;  /* 0x0061e80601007387 */ /* 0x008fe80000100a00 */
[----:B--2---:R0:W-:Y:S04]  /*84d10*/  STL.64 [R1+0x61e0], R4 ;  /* 0x0061e00401007387 */ /* 0x0041e80000100a00 */
[----:B------:R-:W2:Y:S04]  /*84d20*/  LDL R40, [R1+0x68] ;  /* 0x0000680001287983 */ /* 0x000ea80000100800 */
[----:B------:R-:W3:Y:S04]  /*84d30*/  LDL.LU R0, [R1+0x6270] ;  /* 0x0062700001007983 */ /* 0x000ee80000300800 */
[----:B------:R-:W4:Y:S04]  /*84d40*/  LDL.LU R16, [R1+0x1aa0] ;  /* 0x001aa00001107983 */ /* 0x000f280000300800 */
[----:B------:R-:W4:Y:S04]  /*84d50*/  LDL.LU R17, [R1+0x1aa4] ;  /* 0x001aa40001117983 */ /* 0x000f280000300800 */
[----:B------:R-:W2:Y:S04]  /*84d60*/  LDL.LU R18, [R1+0x1aa8] ;  /* 0x001aa80001127983 */ /* 0x000ea80000300800 */
        /* <DEDUP_REMOVED lines=9> */
[----:B------:R-:W2:Y:S01]  /*84e00*/  LDL.LU R39, [R1+0x1acc] ;  /* 0x001acc0001277983 */ /* 0x000ea20000300800 */
[----:B---3--:R-:W-:-:S03]  /*84e10*/  IMAD.MOV.U32 R35, RZ, RZ, R0 ;  /* 0x000000ffff237224 */ /* 0x008fc600078e0000 */
[----:B--2---:R2:W-:Y:S04]  /*84e20*/  STL.64 [R1+0x6208], R38 ;  /* 0x0062082601007387 */ /* 0x0045e80000100a00 */
[----:B----4-:R-:W-:Y:S04]  /*84e30*/  STL.64 [R1+0x6200], R36 ;  /* 0x0062002401007387 */ /* 0x010fe80000100a00 */
[----:B------:R-:W3:Y:S04]  /*84e40*/  LDL R34, [R1+0x88] ;  /* 0x0000880001227983 */ /* 0x000ee80000100800 */
[----:B------:R-:W4:Y:S04]  /*84e50*/  LDL.LU R0, [R1+0x6268] ;  /* 0x0062680001007983 */ /* 0x000f280000300800 */
[----:B------:R-:W2:Y:S04]  /*84e60*/  LDL.LU R56, [R1+0x1ae0] ;  /* 0x001ae00001387983 */ /* 0x000ea80000300800 */
[----:B------:R-:W2:Y:S04]  /*84e70*/  LDL.LU R57, [R1+0x1ae4] ;  /* 0x001ae40001397983 */ /* 0x000ea80000300800 */
[----:B------:R-:W3:Y:S04]  /*84e80*/  LDL.LU R58, [R1+0x1ae8] ;  /* 0x001ae800013a7983 */ /* 0x000ee80000300800 */
[----:B------:R-:W3:Y:S01]  /*84e90*/  LDL.LU R59, [R1+0x1aec] ;  /* 0x001aec00013b7983 */ /* 0x000ee20000300800 */
[----:B----4-:R-:W-:-:S03]  /*84ea0*/  IMAD.MOV.U32 R51, RZ, RZ, R0 ;  /* 0x000000ffff337224 */ /* 0x010fc600078e0000 */
[----:B---3--:R-:W-:Y:S04]  /*84eb0*/  STL.64 [R1+0x6218], R58 ;  /* 0x0062183a01007387 */ /* 0x008fe80000100a00 */
[----:B--2---:R-:W-:Y:S04]  /*84ec0*/  STL.64 [R1+0x6210], R56 ;  /* 0x0062103801007387 */ /* 0x004fe80000100a00 */
[----:B------:R-:W2:Y:S04]  /*84ed0*/  LDL R50, [R1+0x98] ;  /* 0x0000980001327983 */ /* 0x000ea80000100800 */
[----:B------:R-:W3:Y:S04]  /*84ee0*/  LDL.LU R0, [R1+0x6264] ;  /* 0x0062640001007983 */ /* 0x000ee80000300800 */
[----:B0-----:R-:W4:Y:S04]  /*84ef0*/  LDL.LU R4, [R1+0x1af0] ;  /* 0x001af00001047983 */ /* 0x001f280000300800 */
[----:B------:R-:W4:Y:S04]  /*84f00*/  LDL.LU R5, [R1+0x1af4] ;  /* 0x001af40001057983 */ /* 0x000f280000300800 */
[----:B------:R-:W2:Y:S04]  /*84f10*/  LDL.LU R6, [R1+0x1af8] ;  /* 0x001af80001067983 */ /* 0x000ea80000300800 */
[----:B------:R-:W2:Y:S04]  /*84f20*/  LDL.LU R7, [R1+0x1afc] ;  /* 0x001afc0001077983 */ /* 0x000ea80000300800 */
[----:B--2---:R-:W-:Y:S04]  /*84f30*/  STL.64 [R1+0x6228], R6 ;  /* 0x0062280601007387 */ /* 0x004fe80000100a00 */
[----:B----4-:R0:W-:Y:S04]  /*84f40*/  STL.64 [R1+0x6220], R4 ;  /* 0x0062200401007387 */ /* 0x0101e80000100a00 */
[----:B-1----:R-:W2:Y:S04]  /*84f50*/  LDL.LU R16, [R1+0x1b00] ;  /* 0x001b000001107983 */ /* 0x002ea80000300800 */
[----:B------:R-:W2:Y:S04]  /*84f60*/  LDL.LU R17, [R1+0x1b04] ;  /* 0x001b040001117983 */ /* 0x000ea80000300800 */
[----:B------:R-:W4:Y:S04]  /*84f70*/  LDL.LU R18, [R1+0x1b08] ;  /* 0x001b080001127983 */ /* 0x000f280000300800 */
[----:B------:R-:W4:Y:S01]  /*84f80*/  LDL.LU R19, [R1+0x1b0c] ;  /* 0x001b0c0001137983 */ /* 0x000f220000300800 */
[----:B---3--:R-:W-:-:S03]  /*84f90*/  IMAD.MOV.U32 R39, RZ, RZ, R0 ;  /* 0x000000ffff277224 */ /* 0x008fc600078e0000 */
[----:B----4-:R1:W-:Y:S04]  /*84fa0*/  STL.64 [R1+0x6238], R18 ;  /* 0x0062381201007387 */ /* 0x0103e80000100a00 */
[----:B--2---:R2:W-:Y:S04]  /*84fb0*/  STL.64 [R1+0x6230], R16 ;  /* 0x0062301001007387 */ /* 0x0045e80000100a00 */
        /* <DEDUP_REMOVED lines=8> */
[----:B-1----:R-:W2:Y:S04]  /*85040*/  LDL R18, [R1+0xb8] ;  /* 0x0000b80001127983 */ /* 0x002ea80000100800 */
[----:B------:R-:W3:Y:S04]  /*85050*/  LDL.64 R16, [R1+0xc0] ;  /* 0x0000c00001107983 */ /* 0x000ee80000100a00 */
[----:B0-----:R-:W4:Y:S04]  /*85060*/  LDL.LU R4, [R1+0x1b30] ;  /* 0x001b300001047983 */ /* 0x001f280000300800 */
[----:B------:R-:W4:Y:S04]  /*85070*/  LDL.LU R5, [R1+0x1b34] ;  /* 0x001b340001057983 */ /* 0x000f280000300800 */
[----:B------:R-:W2:Y:S04]  /*85080*/  LDL.LU R6, [R1+0x1b38] ;  /* 0x001b380001067983 */ /* 0x000ea80000300800 */
[----:B------:R-:W2:Y:S04]  /*85090*/  LDL.LU R7, [R1+0x1b3c] ;  /* 0x001b3c0001077983 */ /* 0x000ea80000300800 */
[----:B--2---:R-:W-:Y:S04]  /*850a0*/  STL.64 [R1+0x6258], R6 ;  /* 0x0062580601007387 */ /* 0x004fe80000100a00 */
[----:B----4-:R0:W-:Y:S04]  /*850b0*/  STL.64 [R1+0x6250], R4 ;  /* 0x0062500401007387 */ /* 0x0101e80000100a00 */
[----:B0-----:R-:W3:Y:S04]  /*850c0*/  LDL.LU R4, [R1+0x1b40] ;  /* 0x001b400001047983 */ /* 0x001ee80000300800 */
[----:B------:R-:W3:Y:S04]  /*850d0*/  LDL.LU R5, [R1+0x1b44] ;  /* 0x001b440001057983 */ /* 0x000ee80000300800 */
[----:B------:R-:W3:Y:S04]  /*850e0*/  LDL.LU R6, [R1+0x1b48] ;  /* 0x001b480001067983 */ /* 0x000ee80000300800 */
[----:B------:R-:W3:Y:S04]  /*850f0*/  LDL.LU R7, [R1+0x1b4c] ;  /* 0x001b4c0001077983 */ /* 0x000ee80000300800 */
[----:B------:R-:W2:Y:S04]  /*85100*/  LDL.64 R36, [R1+0xb0] ;  /* 0x0000b00001247983 */ /* 0x000ea80000100a00 */
[----:B------:R-:W4:Y:S04]  /*85110*/  LDL.LU R56, [R1+0x1b10] ;  /* 0x001b100001387983 */ /* 0x000f280000300800 */
[----:B------:R-:W4:Y:S04]  /*85120*/  LDL.LU R57, [R1+0x1b14] ;  /* 0x001b140001397983 */ /* 0x000f280000300800 */
[----:B------:R-:W4:Y:S04]  /*85130*/  LDL.LU R58, [R1+0x1b18] ;  /* 0x001b1800013a7983 */ /* 0x000f280000300800 */
[----:B------:R-:W4:Y:S04]  /*85140*/  LDL.LU R59, [R1+0x1b1c] ;  /* 0x001b1c00013b7983 */ /* 0x000f280000300800 */
[----:B------:R-:W4:Y:S04]  /*85150*/  LDL.64 R48, [R1+0xa0] ;  /* 0x0000a00001307983 */ /* 0x000f280000100a00 */
        /* <DEDUP_REMOVED lines=23> */
[----:B---3--:R-:W-:-:S15]  /*852d0*/  HMMA.16816.F32 R4, R28, R16, R4 ;  /* 0x000000101c04723c */ /* 0x008fde0000001804 */
[----:B------:R-:W-:-:S08]  /*852e0*/  NOP ;  /* 0x0000000000007918 */ /* 0x000fd00000000000 */
[----:B------:R-:W-:Y:S04]  /*852f0*/  STL.64 [R1+0x1b40], R4 ;  /* 0x001b400401007387 */ /* 0x000fe80000100a00 */
[----:B------:R0:W-:Y:S04]  /*85300*/  STL.64 [R1+0x1b48], R6 ;  /* 0x001b480601007387 */ /* 0x0001e80000100a00 */
[----:B0-----:R-:W3:Y:S04]  /*85310*/  LDL.LU.64 R6, [R1+0x6258] ;  /* 0x0062580001067983 */ /* 0x001ee80000300a00 */
[----:B------:R-:W3:Y:S01]  /*85320*/  LDL.LU.64 R4, [R1+0x6250] ;  /* 0x0062500001047983 */ /* 0x000ee20000300a00 */
[----:B------:R-:W-:-:S02]  /*85330*/  IMAD.MOV.U32 R19, RZ, RZ, R0 ;  /* 0x000000ffff137224 */ /* 0x000fc400078e0000 */
[----:B------:R-:W-:-:S05]  /*85340*/  IMAD.MOV.U32 R0, RZ, RZ, R17 ;  /* 0x000000ffff007224 */ /* 0x000fca00078e0011 */
[----:B------:R-:W-:Y:S01]  /*85350*/  STL [R1+0x5f40], R0 ;  /* 0x005f400001007387 */ /* 0x000fe20000100800 */
[----:B---3--:R-:W-:Y:S03]  /*85360*/  HMMA.16816.F32 R16, R28, R18, R4 ;  /* 0x000000121c10723c */ /* 0x008fe60000001804 */
[----:B------:R-:W3:Y:S04]  /*85370*/  LDL.LU.64 R6, [R1+0x6248] ;  /* 0x0062480001067983 */ /* 0x000ee80000300a00 */
[----:B------:R-:W3:-:S15]  /*85380*/  LDL.LU.64 R4, [R1+0x6240] ;  /* 0x0062400001047983 */ /* 0x000ede0000300a00 */
[----:B------:R-:W-:-:S01]  /*85390*/  NOP ;  /* 0x0000000000007918 */ /* 0x000fc20000000000 */
[----:B------:R-:W-:Y:S04]  /*853a0*/  STL.64 [R1+0x1b30], R16 ;  /* 0x001b301001007387 */ /* 0x000fe80000100a00 */
[----:B------:R0:W-:Y:S04]  /*853b0*/  STL.64 [R1+0x1b38], R18 ;  /* 0x001b381201007387 */ /* 0x0001e80000100a00 */
[----:B0-----:R-:W4:Y:S04]  /*853c0*/  LDL.LU.64 R18, [R1+0x6238] ;  /* 0x0062380001127983 */ /* 0x001f280000300a00 */
[----:B------:R-:W4:Y:S01]  /*853d0*/  LDL.LU.64 R16, [R1+0x6230] ;  /* 0x0062300001107983 */ /* 0x000f220000300a00 */
[----:B--2---:R-:W-:Y:S01]  /*853e0*/  IMAD.MOV.U32 R0, RZ, RZ, R37 ;  /* 0x000000ffff007224 */ /* 0x004fe200078e0025 */
[----:B---3--:R-:W-:-:S15]  /*853f0*/  HMMA.16816.F32 R4, R28, R36, R4 ;  /* 0x000000241c04723c */ /* 0x008fde0000001804 */
[----:B------:R-:W-:-:S08]  /*85400*/  NOP ;  /* 0x0000000000007918 */ /* 0x000fd00000000000 */
[----:B------:R-:W-:Y:S04]  /*85410*/  STL.64 [R1+0x1b20], R4 ;  /* 0x001b200401007387 */ /* 0x000fe80000100a00 */
[----:B------:R0:W-:Y:S04]  /*85420*/  STL.64 [R1+0x1b28], R6 ;  /* 0x001b280601007387 */ /* 0x0001e80000100a00 */
[----:B0-----:R-:W2:Y:S04]  /*85430*/  LDL.LU.64 R6, [R1+0x6228] ;  /* 0x0062280001067983 */ /* 0x001ea80000300a00 */
[----:B------:R-:W2:Y:S04]  /*85440*/  LDL.LU.64 R4, [R1+0x6220] ;  /* 0x0062200001047983 */ /* 0x000ea80000300a00 */
[----:B------:R0:W-:Y:S01]  /*85450*/  STL [R1+0x5f44], R0 ;  /* 0x005f440001007387 */ /* 0x0001e20000100800 */
[C---:B----4-:R-:W-:Y:S03]  /*85460*/  HMMA.16816.F32 R36, R28.reuse, R38, R56 ;  /* 0x000000261c24723c */ /* 0x050fe60000001838 */
[----:B------:R-:W3:Y:S04]  /*85470*/  LDL.LU.64 R58, [R1+0x6218] ;  /* 0x00621800013a7983 */ /* 0x000ee80000300a00 */
[----:B------:R-:W3:Y:S01]  /*85480*/  LDL.LU.64 R56, [R1+0x6210] ;  /* 0x0062100001387983 */ /* 0x000ee20000300a00 */
[----:B------:R-:W-:Y:S06]  /*85490*/  HMMA.16816.F32 R16, R28, R48, R16 ;  /* 0x000000301c10723c */ /* 0x000fec0000001810 */
[----:B0-----:R-:W-:-:S09]  /*854a0*/  IMAD.MOV.U32 R0, RZ, RZ, R49 ;  /* 0x000000ffff007224 */ /* 0x001fd200078e0031 */
        /* <DEDUP_REMOVED lines=8> */
[----:B------:R-:W-:Y:S01]  /*85530*/  STL [R1+0x5f48], R0 ;  /* 0x005f480001007387 */ /* 0x000fe20000100800 */
[C---:B--2---:R-:W-:Y:S03]  /*85540*/  HMMA.16816.F32 R48, R28.reuse, R50, R4 ;  /* 0x000000321c30723c */ /* 0x044fe60000001804 */
[----:B------:R-:W2:Y:S04]  /*85550*/  LDL.LU.64 R6, [R1+0x61e8] ;  /* 0x0061e80001067983 */ /* 0x000ea80000300a00 */
[----:B------:R-:W2:Y:S01]  /*85560*/  LDL.LU.64 R4, [R1+0x61e0] ;  /* 0x0061e00001047983 */ /* 0x000ea20000300a00 */
[----:B---3--:R-:W-:-:S15]  /*85570*/  HMMA.16816.F32 R56, R28, R2, R56 ;  /* 0x000000021c38723c */ /* 0x008fde0000001838 */
        /* <DEDUP_REMOVED lines=8> */
[----:B------:R-:W-:Y:S01]  /*85600*/  HMMA.16816.F32 R24, R28, R34, R24 ;  /* 0x000000221c18723c */ /* 0x000fe20000001818 */
[----:B------:R-:W-:-:S02]  /*85610*/  IMAD.MOV.U32 R0, RZ, RZ, R3 ;  /* 0x000000ffff007224 */ /* 0x000fc400078e0003 */
[----:B------:R-:W3:Y:S04]  /*85620*/  LDL.LU.64 R2, [R1+0x61b8] ;  /* 0x0061b80001027983 */ /* 0x000ee80000300a00 */
[----:B------:R-:W-:Y:S01]  /*85630*/  STL [R1+0x5f4c], R0 ;  /* 0x005f4c0001007387 */ /* 0x000fe20000100800 */
[C---:B------:R-:W-:Y:S06]  /*85640*/  HMMA.16816.F32 R20, R28.reuse, R12, R20 ;  /* 0x0000000c1c14723c */ /* 0x040fec0000001814 */
[C---:B----4-:R-:W-:Y:S06]  /*85650*/  HMMA.16816.F32 R16, R28.reuse, R14, R16 ;  /* 0x0000000e1c10723c */ /* 0x050fec0000001810 */
[C---:B------:R-:W-:Y:S03]  /*85660*/  HMMA.16816.F32 R8, R28.reuse, R40, R8 ;  /* 0x000000281c08723c */ /* 0x040fe60000001808 */
[----:B------:R-:W-:Y:S04]  /*85670*/  STL.64 [R1+0x1ad0], R24 ;  /* 0x001ad01801007387 */ /* 0x000fe80000100a00 */
[----:B------:R0:W-:Y:S02]  /*85680*/  STL.64 [R1+0x1ad8], R26 ;  /* 0x001ad81a01007387 */ /* 0x0001e40000100a00 */
[----:B0-----:R-:W-:Y:S06]  /*85690*/  HMMA.16816.F32 R24, R28, R32, R36 ;  /* 0x000000201c18723c */ /* 0x001fec0000001824 */
[----:B------:R-:W-:-:S05]  /*856a0*/  IMAD.MOV.U32 R0, RZ, RZ, R33 ;  /* 0x000000ffff007224 */ /* 0x000fca00078e0021 */
[----:B------:R0:W-:Y:S02]  /*856b0*/  STL [R1+0x5f50], R0 ;  /* 0x005f500001007387 */ /* 0x0001e40000100800 */
[----:B0-----:R-:W-:-:S10]  /*856c0*/  IMAD.MOV.U32 R0, RZ, RZ, R15 ;  /* 0x000000ffff007224 */ /* 0x001fd400078e000f */
        /* <DEDUP_REMOVED lines=10> */
[----:B------:R0:W-:Y:S01]  /*85770*/  STL [R1+0x5f58], R0 ;  /* 0x005f580001007387 */ /* 0x0001e20000100800 */
[----:B-1----:R-:W-:Y:S01]  /*85780*/  HMMA.16816.F32 R8, R28, R52, R44 ;  /* 0x000000341c08723c */ /* 0x002fe2000000182c */
[----:B0-----:R-:W-:-:S05]  /*85790*/  IMAD.MOV.U32 R0, RZ, RZ, R55 ;  /* 0x000000ffff007224 */ /* 0x001fca00078e0037 */
[----:B--2---:R-:W-:-:S15]  /*857a0*/  HMMA.16816.F32 R4, R28, R42, R4 ;  /* 0x0000002a1c04723c */ /* 0x004fde0000001804 */
[----:B------:R-:W-:-:S08]  /*857b0*/  NOP ;  /* 0x0000000000007918 */ /* 0x000fd00000000000 */
[----:B------:R-:W-:Y:S04]  /*857c0*/  STL.64 [R1+0x1a80], R4 ;  /* 0x001a800401007387 */ /* 0x000fe80000100a00 */
[----:B------:R3:W-:Y:S02]  /*857d0*/  STL.64 [R1+0x1a88], R6 ;  /* 0x001a880601007387 */ /* 0x0007e40000100a00 */
[----:B---3--:R-:W-:Y:S02]  /*857e0*/  HMMA.16816.F32 R4, R28, R54, R48 ;  /* 0x000000361c04723c */ /* 0x008fe40000001830 */
[----:B------:R-:W-:Y:S04]  /*857f0*/  STL.64 [R1+0x1a70], R8 ;  /* 0x001a700801007387 */ /* 0x000fe80000100a00 */
[----:B------:R-:W-:Y:S04]  /*85800*/  STL.64 [R1+0x1a78], R10 ;  /* 0x001a780a01007387 */ /* 0x000fe80000100a00 */
[----:B------:R-:W-:-:S13]  /*85810*/  STL [R1+0x5f5c], R0 ;  /* 0x005f5c0001007387 */ /* 0x000fda0000100800 */
        /* <DEDUP_REMOVED lines=26> */
[----:B------:R-:W4:Y:S04]  /*859c0*/  LDL.LU R54, [R1+0x19a8] ;  /* 0x0019a80001367983 */ /* 0x000f280000300800 */
[----:B------:R-:W4:Y:S04]  /*859d0*/  LDL.LU R55, [R1+0x19ac] ;  /* 0x0019ac0001377983 */ /* 0x000f280000300800 */
[----:B----4-:R-:W-:Y:S04]  /*859e0*/  STL.64 [R1+0x6170], R54 ;  /* 0x0061703601007387 */ /* 0x010fe80000100a00 */
[----:B--2---:R-:W-:Y:S04]  /*859f0*/  STL.64 [R1+0x6168], R52 ;  /* 0x0061683401007387 */ /* 0x004fe80000100a00 */
[----:B------:R-:W2:Y:S04]  /*85a00*/  LDL R50, [R1] ;  /* 0x0000000001327983 */ /* 0x000ea80000100800 */
[----:B------:R-:W2:Y:S04]  /*85a10*/  LDL R51, [R1+0x4] ;  /* 0x0000040001337983 */ /* 0x000ea80000100800 */
[----:B------:R-:W4:Y:S04]  /*85a20*/  LDL.LU R44, [R1+0x19c0] ;  /* 0x0019c000012c7983 */ /* 0x000f280000300800 */
[----:B------:R-:W4:Y:S04]  /*85a30*/  LDL.LU R45, [R1+0x19c4] ;  /* 0x0019c400012d7983 */ /* 0x000f280000300800 */
[----:B------:R-:W3:Y:S04]  /*85a40*/  LDL.LU R46, [R1+0x19c8] ;  /* 0x0019c800012e7983 */ /* 0x000ee80000300800 */
[----:B------:R-:W3:Y:S04]  /*85a50*/  LDL.LU R47, [R1+0x19cc] ;  /* 0x0019cc00012f7983 */ /* 0x000ee80000300800 */
[----:B---3--:R-:W-:Y:S04]  /*85a60*/  STL.64 [R1+0x6180], R46 ;  /* 0x0061802e01007387 */ /* 0x008fe80000100a00 */
[----:B----4-:R3:W-:Y:S04]  /*85a70*/  STL.64 [R1+0x6178], R44 ;  /* 0x0061782c01007387 */ /* 0x0107e80000100a00 */
[----:B------:R-:W4:Y:S04]  /*85a80*/  LDL R48, [R1+0x8] ;  /* 0x0000080001307983 */ /* 0x000f280000100800 */
[----:B------:R-:W4:Y:S04]  /*85a90*/  LDL R49, [R1+0xc] ;  /* 0x00000c0001317983 */ /* 0x000f280000100800 */
[----:B--2---:R2:W-:Y:S04]  /*85aa0*/  STL.64 [R1+0x6190], R50 ;  /* 0x0061903201007387 */ /* 0x0045e80000100a00 */
[----:B----4-:R-:W-:Y:S04]  /*85ab0*/  STL.64 [R1+0x6188], R48 ;  /* 0x0061883001007387 */ /* 0x010fe80000100a00 */
[----:B0-----:R-:W4:Y:S04]  /*85ac0*/  LDL R6, [R1+0x10] ;  /* 0x0000100001067983 */ /* 0x001f280000100800 */
[----:B------:R-:W4:Y:S04]  /*85ad0*/  LDL R7, [R1+0x14] ;  /* 0x0000140001077983 */ /* 0x000f280000100800 */
[----:B------:R-:W3:Y:S04]  /*85ae0*/  LDL.LU R32, [R1+0x19e0] ;  /* 0x0019e00001207983 */ /* 0x000ee80000300800 */
[----:B------:R-:W3:Y:S04]  /*85af0*/  LDL.LU R33, [R1+0x19e4] ;  /* 0x0019e40001217983 */ /* 0x000ee80000300800 */
[----:B------:R-:W2:Y:S04]  /*85b00*/  LDL.LU R34, [R1+0x19e8] ;  /* 0x0019e80001227983 */ /* 0x000ea80000300800 */
[----:B------:R-:W2:Y:S04]  /*85b10*/  LDL.LU R35, [R1+0x19ec] ;  /* 0x0019ec0001237983 */ /* 0x000ea80000300800 */
[----:B--2---:R-:W-:Y:S04]  /*85b20*/  STL.64 [R1+0x61a0], R34 ;  /* 0x0061a02201007387 */ /* 0x004fe80000100a00 */
[----:B---3--:R0:W-:Y:S04]  /*85b30*/  STL.64 [R1+0x6198], R32 ;  /* 0x0061982001007387 */ /* 0x0081e80000100a00 */
[----:B------:R-:W2:Y:S04]  /*85b40*/  LDL R4, [R1+0x18] ;  /* 0x0000180001047983 */ /* 0x000ea80000100800 */
[----:B------:R-:W2:Y:S04]  /*85b50*/  LDL R5, [R1+0x1c] ;  /* 0x00001c0001057983 */ /* 0x000ea80000100800 */
[----:B----4-:R-:W-:Y:S04]  /*85b60*/  STL.64 [R1+0x61b0], R6 ;  /* 0x0061b00601007387 */ /* 0x010fe80000100a00 */
[----:B--2---:R2:W-:Y:S04]  /*85b70*/  STL.64 [R1+0x61a8], R4 ;  /* 0x0061a80401007387 */ /* 0x0045e80000100a00 */
[----:B-1----:R-:W3:Y:S04]  /*85b80*/  LDL.LU R20, [R1+0x1a00] ;  /* 0x001a000001147983 */ /* 0x002ee80000300800 */
[----:B------:R-:W3:Y:S04]  /*85b90*/  LDL.LU R21, [R1+0x1a04] ;  /* 0x001a040001157983 */ /* 0x000ee80000300800 */
[----:B------:R-:W3:Y:S04]  /*85ba0*/  LDL.LU R22, [R1+0x1a08] ;  /* 0x001a080001167983 */ /* 0x000ee80000300800 */
[----:B------:R-:W3:Y:S04]  /*85bb0*/  LDL.LU R23, [R1+0x1a0c] ;  /* 0x001a0c0001177983 */ /* 0x000ee80000300800 */
[----:B------:R-:W4:Y:S04]  /*85bc0*/  LDL R26, [R1+0x28] ;  /* 0x00002800011a7983 */ /* 0x000f280000100800 */
[----:B------:R-:W4:Y:S04]  /*85bd0*/  LDL R27, [R1+0x2c] ;  /* 0x00002c00011b7983 */ /* 0x000f280000100800 */
[----:B------:R-:W3:Y:S04]  /*85be0*/  LDL.LU R44, [R1+0x1a20] ;  /* 0x001a2000012c7983 */ /* 0x000ee80000300800 */
[----:B------:R-:W3:Y:S04]  /*85bf0*/  LDL.LU R45, [R1+0x1a24] ;  /* 0x001a2400012d7983 */ /* 0x000ee80000300800 */
[----:B------:R-:W3:Y:S04]  /*85c00*/  LDL.LU R46, [R1+0x1a28] ;  /* 0x001a2800012e7983 */ /* 0x000ee80000300800 */
[----:B------:R-:W3:Y:S04]  /*85c10*/  LDL.LU R47, [R1+0x1a2c] ;  /* 0x001a2c00012f7983 */ /* 0x000ee80000300800 */
[----:B------:R-:W4:Y:S04]  /*85c20*/  LDL R50, [R1+0x38] ;  /* 0x0000380001327983 */ /* 0x000f280000100800 */
[----:B------:R-:W4:Y:S04]  /*85c30*/  LDL R51, [R1+0x3c] ;  /* 0x00003c0001337983 */ /* 0x000f280000100800 */
[----:B0-----:R-:W4:Y:S04]  /*85c40*/  LDL.LU R32, [R1+0x1a30] ;  /* 0x001a300001207983 */ /* 0x001f280000300800 */
[----:B------:R-:W4:Y:S04]  /*85c50*/  LDL.LU R33, [R1+0x1a34] ;  /* 0x001a340001217983 */ /* 0x000f280000300800 */
[----:B------:R-:W4:Y:S04]  /*85c60*/  LDL.LU R34, [R1+0x1a38] ;  /* 0x001a380001227983 */ /* 0x000f280000300800 */
[----:B------:R-:W4:Y:S04]  /*85c70*/  LDL.LU R35, [R1+0x1a3c] ;  /* 0x001a3c0001237983 */ /* 0x000f280000300800 */
[----:B--2---:R-:W2:Y:S04]  /*85c80*/  LDL.LU R4, [R1+0x1a40] ;  /* 0x001a400001047983 */ /* 0x004ea80000300800 */
[----:B------:R-:W2:Y:S04]  /*85c90*/  LDL.LU R5, [R1+0x1a44] ;  /* 0x001a440001057983 */ /* 0x000ea80000300800 */
[----:B------:R-:W2:Y:S04]  /*85ca0*/  LDL.LU R6, [R1+0x1a48] ;  /* 0x001a480001067983 */ /* 0x000ea80000300800 */
[----:B------:R-:W2:Y:S04]  /*85cb0*/  LDL.LU R7, [R1+0x1a4c] ;  /* 0x001a4c0001077983 */ /* 0x000ea80000300800 */
[----:B------:R-:W2:Y:S04]  /*85cc0*/  LDL.64 R48, [R1+0x40] ;  /* 0x0000400001307983 */ /* 0x000ea80000100a00 */
[----:B------:R-:W3:Y:S04]  /*85cd0*/  LDL.64 R24, [R1+0x30] ;  /* 0x0000300001187983 */ /* 0x000ee80000100a00 */
        /* <DEDUP_REMOVED lines=29> */
[----:B--2---:R-:W-:Y:S06]  /*85eb0*/  HMMA.16816.F32 R4, R28, R48, R4 ;  /* 0x000000301c04723c */ /* 0x004fec0000001804 */
[----:B------:R-:W-:-:S02]  /*85ec0*/  IMAD.MOV.U32 R0, RZ, RZ, R49 ;  /* 0x000000ffff007224 */ /* 0x000fc400078e0031 */
[C---:B----4-:R-:W-:Y:S06]  /*85ed0*/  HMMA.16816.F32 R48, R28.reuse, R50, R32 ;  /* 0x000000321c30723c */ /* 0x050fec0000001820 */
[C---:B---3--:R-:W-:Y:S06]  /*85ee0*/  HMMA.16816.F32 R44, R28.reuse, R24, R44 ;  /* 0x000000181c2c723c */ /* 0x048fec000000182c */
[----:B------:R-:W-:Y:S03]  /*85ef0*/  HMMA.16816.F32 R20, R28, R60, R20 ;  /* 0x0000003c1c14723c */ /* 0x000fe60000001814 */
[----:B------:R-:W-:Y:S04]  /*85f00*/  STL.64 [R1+0x1a40], R4 ;  /* 0x001a400401007387 */ /* 0x000fe80000100a00 */
[----:B------:R0:W-:Y:S04]  /*85f10*/  STL.64 [R1+0x1a48], R6 ;  /* 0x001a480601007387 */ /* 0x0001e80000100a00 */
[----:B0-----:R-:W2:Y:S04]  /*85f20*/  LDL.LU.64 R6, [R1+0x61b0] ;  /* 0x0061b00001067983 */ /* 0x001ea80000300a00 */
[----:B------:R-:W3:Y:S04]  /*85f30*/  LDL.LU.64 R4, [R1+0x61a8] ;  /* 0x0061a80001047983 */ /* 0x000ee80000300a00 */
[----:B------:R0:W-:Y:S04]  /*85f40*/  STL [R1+0x5f60], R0 ;  /* 0x005f600001007387 */ /* 0x0001e80000100800 */
[----:B------:R-:W2:Y:S04]  /*85f50*/  LDL.LU.64 R34, [R1+0x61a0] ;  /* 0x0061a00001227983 */ /* 0x000ea80000300a00 */
[----:B------:R-:W2:Y:S01]  /*85f60*/  LDL.LU.64 R32, [R1+0x6198] ;  /* 0x0061980001207983 */ /* 0x000ea20000300a00 */
[----:B0-----:R-:W-:-:S02]  /*85f70*/  IMAD.MOV.U32 R0, RZ, RZ, R25 ;  /* 0x000000ffff007224 */ /* 0x001fc400078e0019 */
[----:B------:R-:W-:Y:S01]  /*85f80*/  HMMA.16816.F32 R24, R28, R26, R52 ;  /* 0x0000001a1c18723c */ /* 0x000fe20000001834 */
        /* <DEDUP_REMOVED lines=8> */
[----:B------:R0:W-:Y:S04]  /*86010*/  STL [R1+0x5f64], R0 ;  /* 0x005f640001007387 */ /* 0x0001e80000100800 */
[----:B------:R-:W4:Y:S04]  /*86020*/  LDL.LU.64 R54, [R1+0x6170] ;  /* 0x0061700001367983 */ /* 0x000f280000300a00 */
[----:B------:R-:W4:Y:S04]  /*86030*/  LDL.LU.64 R52, [R1+0x6168] ;  /* 0x0061680001347983 */ /* 0x000f280000300a00 */
[----:B------:R-:W-:Y:S04]  /*86040*/  STL.64 [R1+0x1a10], R24 ;  /* 0x001a101801007387 */ /* 0x000fe80000100a00 */
[----:B------:R1:W-:Y:S01]  /*86050*/  STL.64 [R1+0x1a18], R26 ;  /* 0x001a181a01007387 */ /* 0x0003e20000100a00 */
[----:B0-----:R-:W-:-:S03]  /*86060*/  IMAD.MOV.U32 R0, RZ, RZ, R61 ;  /* 0x000000ffff007224 */ /* 0x001fc600078e003d */
[----:B-1----:R-:W4:Y:S04]  /*86070*/  LDL.LU.64 R26, [R1+0x6160] ;  /* 0x00616000011a7983 */ /* 0x002f280000300a00 */
[----:B------:R-:W4:Y:S04]  /*86080*/  LDL.LU.64 R24, [R1+0x6158] ;  /* 0x0061580001187983 */ /* 0x000f280000300a00 */
[----:B------:R-:W-:Y:S04]  /*86090*/  STL.64 [R1+0x1a00], R20 ;  /* 0x001a001401007387 */ /* 0x000fe80000100a00 */
[----:B------:R0:W-:Y:S04]  /*860a0*/  STL.64 [R1+0x1a08], R22 ;  /* 0x001a081601007387 */ /* 0x0001e80000100a00 */
[----:B0-----:R-:W4:Y:S04]  /*860b0*/  LDL.LU.64 R22, [R1+0x6150] ;  /* 0x0061500001167983 */ /* 0x001f280000300a00 */
[----:B------:R-:W4:Y:S04]  /*860c0*/  LDL.LU.64 R20, [R1+0x6148] ;  /* 0x0061480001147983 */ /* 0x000f280000300a00 */
[----:B------:R-:W4:Y:S01]  /*860d0*/  LDL.LU.64 R60, [R1+0x6140] ;  /* 0x00614000013c7983 */ /* 0x000f220000300a00 */
[C---:B---3--:R-:W-:Y:S06]  /*860e0*/  HMMA.16816.F32 R12, R28.reuse, R4, R12 ;  /* 0x000000041c0c723c */ /* 0x048fec000000180c */
[C---:B--2---:R-:W-:Y:S06]  /*860f0*/  HMMA.16816.F32 R4, R28.reuse, R6, R32 ;  /* 0x000000061c04723c */ /* 0x044fec0000001820 */
[C---:B----4-:R-:W-:Y:S11]  /*86100*/  HMMA.16816.F32 R40, R28.reuse, R48, R40 ;  /* 0x000000301c28723c */ /* 0x050ff60000001828 */
[----:B------:R-:W-:Y:S04]  /*86110*/  STL.64 [R1+0x19f0], R12 ;  /* 0x0019f00c01007387 */ /* 0x000fe80000100a00 */
[----:B------:R0:W-:Y:S04]  /*86120*/  STL.64 [R1+0x19f8], R14 ;  /* 0x0019f80e01007387 */ /* 0x0001e80000100a00 */
[----:B0-----:R-:W2:Y:S01]  /*86130*/  LDL.LU.64 R14, [R1+0x6138] ;  /* 0x00613800010e7983 */ /* 0x001ea20000300a00 */
[C---:B------:R-:W-:Y:S03]  /*86140*/  HMMA.16816.F32 R48, R28.reuse, R50, R44 ;  /* 0x000000321c30723c */ /* 0x040fe6000000182c */
[----:B------:R-:W2:Y:S04]  /*86150*/  LDL.LU.64 R12, [R1+0x6130] ;  /* 0x00613000010c7983 */ /* 0x000ea80000300a00 */
[----:B------:R-:W3:Y:S04]  /*86160*/  LDL.LU.64 R34, [R1+0x6128] ;  /* 0x0061280001227983 */ /* 0x000ee80000300a00 */
        /* <DEDUP_REMOVED lines=8> */
[----:B0-----:R-:W3:Y:S04]  /*861f0*/  LDL.LU.64 R42, [R1+0x6120] ;  /* 0x00612000012a7983 */ /* 0x001ee80000300a00 */
[----:B------:R-:W3:Y:S01]  /*86200*/  LDL.LU.64 R40, [R1+0x6118] ;  /* 0x0061180001287983 */ /* 0x000ee20000300a00 */
[C---:B------:R-:W-:Y:S03]  /*86210*/  HMMA.16816.F32 R56, R28.reuse, R60, R56 ;  /* 0x0000003c1c38723c */ /* 0x040fe60000001838 */
        /* <DEDUP_REMOVED lines=9> */
[----:B------:R-:W2:Y:S01]  /*862b0*/  LDL.LU.64 R56, [R1+0x60e8] ;  /* 0x0060e80001387983 */ /* 0x000ea20000300a00 */
[----:B---3--:R-:W-:-:S15]  /*862c0*/  HMMA.16816.F32 R52, R28, R58, R52 ;  /* 0x0000003a1c34723c */ /* 0x008fde0000001834 */
[----:B------:R-:W-:-:S08]  /*862d0*/  NOP ;  /* 0x0000000000007918 */ /* 0x000fd00000000000 */
[----:B------:R-:W-:Y:S04]  /*862e0*/  STL.64 [R1+0x19a0], R52 ;  /* 0x0019a03401007387 */ /* 0x000fe80000100a00 */
[----:B------:R0:W-:Y:S04]  /*862f0*/  STL.64 [R1+0x19a8], R54 ;  /* 0x0019a83601007387 */ /* 0x0001e80000100a00 */
[----:B0-----:R-:W3:Y:S04]  /*86300*/  LDL.LU.64 R54, [R1+0x60e0] ;  /* 0x0060e00001367983 */ /* 0x001ee80000300a00 */
[----:B------:R-:W3:Y:S01]  /*86310*/  LDL.LU.64 R52, [R1+0x60d8] ;  /* 0x0060d80001347983 */ /* 0x000ee20000300a00 */
[C---:B--2---:R-:W-:Y:S03]  /*86320*/  HMMA.16816.F32 R24, R28.reuse, R56, R24 ;  /* 0x000000381c18723c */ /* 0x044fe60000001818 */
[----:B------:R-:W-:Y:S04]  /*86330*/  STL.64 [R1+0x5da8], R58 ;  /* 0x005da83a01007387 */ /* 0x000fe80000100a00 */
[----:B------:R-:W-:Y:S01]  /*86340*/  STL.64 [R1+0x5da0], R56 ;  /* 0x005da03801007387 */ /* 0x000fe20000100a00 */
[C---:B------:R-:W-:Y:S06]  /*86350*/  HMMA.16816.F32 R16, R28.reuse, R50, R16 ;  /* 0x000000321c10723c */ /* 0x040fec0000001810 */
[C---:B----4-:R-:W-:Y:S06]  /*86360*/  HMMA.16816.F32 R12, R28.reuse, R48, R12 ;  /* 0x000000301c0c723c */ /* 0x050fec000000180c */
[C---:B------:R-:W-:Y:S03]  /*86370*/  HMMA.16816.F32 R8, R28.reuse, R46, R8 ;  /* 0x0000002e1c08723c */ /* 0x040fe60000001808 */
[----:B------:R-:W-:Y:S04]  /*86380*/  STL.64 [R1+0x1990], R24 ;  /* 0x0019901801007387 */ /* 0x000fe80000100a00 */
[----:B------:R3:W-:Y:S02]  /*86390*/  STL.64 [R1+0x1998], R26 ;  /* 0x0019981a01007387 */ /* 0x0007e40000100a00 */
[C---:B---3--:R-:W-:Y:S06]  /*863a0*/  HMMA.16816.F32 R24, R28.reuse, R54, R36 ;  /* 0x000000361c18723c */ /* 0x048fec0000001824 */
[----:B------:R-:W-:Y:S01]  /*863b0*/  HMMA.16816.F32 R20, R28, R52, R20 ;  /* 0x000000341c14723c */ /* 0x000fe20000001814 */
[----:B------:R-:W-:-:S15]  /*863c0*/  STL.64 [R1+0x5d88], R54 ;  /* 0x005d883601007387 */ /* 0x000fde0000100a00 */
[----:B------:R-:W-:-:S01]  /*863d0*/  NOP ;  /* 0x0000000000007918 */ /* 0x000fc20000000000 */
        /* <DEDUP_REMOVED lines=9> */
[----:B------:R-:W-:Y:S04]  /*86470*/  STL.64 [R1+0x1950], R12 ;  /* 0x0019500c01007387 */ /* 0x000fe80000100a00 */
[----:B------:R-:W-:Y:S04]  /*86480*/  STL.64 [R1+0x1958], R14 ;  /* 0x0019580e01007387 */ /* 0x000fe80000100a00 */
[----:B0-----:R-:W2:Y:S04]  /*86490*/  LDL.LU R48, [R1+0x1860] ;  /* 0x0018600001307983 */ /* 0x001ea80000300800 */
[----:B------:R-:W-:Y:S04]  /*864a0*/  STL.64 [R1+0x1940], R8 ;  /* 0x0019400801007387 */ /* 0x000fe80000100a00 */
[----:B------:R-:W-:Y:S04]  /*864b0*/  STL.64 [R1+0x1948], R10 ;  /* 0x0019480a01007387 */ /* 0x000fe80000100a00 */
[----:B------:R-:W2:Y:S04]  /*864c0*/  LDL.LU R49, [R1+0x1864] ;  /* 0x0018640001317983 */ /* 0x000ea80000300800 */
[----:B------:R-:W3:Y:S04]  /*864d0*/  LDL.LU R50, [R1+0x1868] ;  /* 0x0018680001327983 */ /* 0x000ee80000300800 */
[----:B------:R-:W3:Y:S01]  /*864e0*/  LDL.LU R51, [R1+0x186c] ;  /* 0x00186c0001337983 */ /* 0x000ee20000300800 */
[C---:B------:R-:W-:Y:S03]  /*864f0*/  HMMA.16816.F32 R4, R28.reuse, R44, R4 ;  /* 0x0000002c1c04723c */ /* 0x040fe60000001804 */
[----:B---3--:R-:W-:Y:S04]  /*86500*/  STL.64 [R1+0x60d0], R50 ;  /* 0x0060d03201007387 */ /* 0x008fe80000100a00 */
[----:B--2---:R0:W-:Y:S04]  /*86510*/  STL.64 [R1+0x60c8], R48 ;  /* 0x0060c83001007387 */ /* 0x0041e80000100a00 */
[----:B------:R-:W2:Y:S04]  /*86520*/  LDL.LU R54, [R1+0x3cc0] ;  /* 0x003cc00001367983 */ /* 0x000ea80000300800 */
[----:B------:R-:W2:Y:S04]  /*86530*/  LDL.LU R32, [R1+0x3cbc] ;  /* 0x003cbc0001207983 */ /* 0x000ea80000300800 */
[----:B------:R-:W3:Y:S04]  /*86540*/  LDL.LU R55, [R1+0x3cc8] ;  /* 0x003cc80001377983 */ /* 0x000ee80000300800 */
[----:B------:R-:W3:Y:S04]  /*86550*/  LDL.LU R33, [R1+0x3cc4] ;  /* 0x003cc40001217983 */ /* 0x000ee80000300800 */
[----:B------:R-:W4:Y:S04]  /*86560*/  LDL.LU R56, [R1+0x1850] ;  /* 0x0018500001387983 */ /* 0x000f280000300800 */
[----:B------:R-:W4:Y:S04]  /*86570*/  LDL.LU R57, [R1+0x1854] ;  /* 0x0018540001397983 */ /* 0x000f280000300800 */
[----:B------:R-:W4:Y:S04]  /*86580*/  LDL.LU R58, [R1+0x1858] ;  /* 0x00185800013a7983 */ /* 0x000f280000300800 */
[----:B------:R-:W4:Y:S04]  /*86590*/  LDL.LU R59, [R1+0x185c] ;  /* 0x00185c00013b7983 */ /* 0x000f280000300800 */
[----:B------:R-:W2:Y:S04]  /*865a0*/  LDL.LU R36, [R1+0x1910] ;  /* 0x0019100001247983 */ /* 0x000ea80000300800 */
[----:B------:R1:W-:Y:S04]  /*865b0*/  STL.64 [R1+0x1930], R4 ;  /* 0x0019300401007387 */ /* 0x0003e80000100a00 */
[----:B------:R1:W-:Y:S04]  /*865c0*/  STL.64 [R1+0x1938], R6 ;  /* 0x0019380601007387 */ /* 0x0003e80000100a00 */
[----:B------:R-:W2:Y:S04]  /*865d0*/  LDL.LU R37, [R1+0x1914] ;  /* 0x0019140001257983 */ /* 0x000ea80000300800 */
[----:B------:R-:W2:Y:S04]  /*865e0*/  LDL.LU R38, [R1+0x1918] ;  /* 0x0019180001267983 */ /* 0x000ea80000300800 */
[----:B------:R-:W2:Y:S04]  /*865f0*/  LDL.LU R39, [R1+0x191c] ;  /* 0x00191c0001277983 */ /* 0x000ea80000300800 */
[----:B0-----:R-:W3:Y:S04]  /*86600*/  LDL.LU R48, [R1+0x1920] ;  /* 0x0019200001307983 */ /* 0x001ee80000300800 */
        /* <DEDUP_REMOVED lines=39> */
[----:B------:R-:W2:Y:S04]  /*86880*/  LDL.LU.64 R48, [R1+0x60c8] ;  /* 0x0060c80001307983 */ /* 0x000ea80000300a00 */
[----:B------:R-:W-:Y:S04]  /*86890*/  STL.64 [R1+0x1910], R36 ;  /* 0x0019102401007387 */ /* 0x000fe80000100a00 */
[----:B------:R0:W-:Y:S04]  /*868a0*/  STL.64 [R1+0x1918], R38 ;  /* 0x0019182601007387 */ /* 0x0001e80000100a00 */
[----:B0-----:R-:W3:Y:S04]  /*868b0*/  LDL.LU.64 R38, [R1+0x60c0] ;  /* 0x0060c00001267983 */ /* 0x001ee80000300a00 */
[----:B------:R-:W2:Y:S01]  /*868c0*/  LDL.LU.64 R36, [R1+0x60b8] ;  /* 0x0060b80001247983 */ /* 0x000ea20000300a00 */
[C---:B----4-:R-:W-:Y:S03]  /*868d0*/  HMMA.16816.F32 R4, R28.reuse, R2, R4 ;  /* 0x000000021c04723c */ /* 0x050fe60000001804 */
        /* <DEDUP_REMOVED lines=11> */
[----:B------:R-:W3:Y:S04]  /*86990*/  LDL.LU.64 R24, [R1+0x60a8] ;  /* 0x0060a80001187983 */ /* 0x000ee80000300a00 */
[----:B------:R-:W-:Y:S04]  /*869a0*/  STL.64 [R1+0x6000], R38 ;  /* 0x0060002601007387 */ /* 0x000fe80000100a00 */
[----:B--2---:R0:W-:Y:S04]  /*869b0*/  STL.64 [R1+0x5ff8], R36 ;  /* 0x005ff82401007387 */ /* 0x0041e80000100a00 */
[----:B0-----:R-:W2:Y:S04]  /*869c0*/  LDL.LU R36, [R1+0x1890] ;  /* 0x0018900001247983 */ /* 0x001ea80000300800 */
[----:B------:R-:W2:Y:S04]  /*869d0*/  LDL.LU R37, [R1+0x1894] ;  /* 0x0018940001257983 */ /* 0x000ea80000300800 */
[----:B------:R-:W2:Y:S04]  /*869e0*/  LDL.LU R38, [R1+0x1898] ;  /* 0x0018980001267983 */ /* 0x000ea80000300800 */
[----:B------:R-:W2:Y:S04]  /*869f0*/  LDL.LU R39, [R1+0x189c] ;  /* 0x00189c0001277983 */ /* 0x000ea80000300800 */
[----:B------:R-:W-:Y:S04]  /*86a00*/  STL.64 [R1+0x18f0], R4 ;  /* 0x0018f00401007387 */ /* 0x000fe80000100a00 */
[----:B------:R0:W-:Y:S04]  /*86a10*/  STL.64 [R1+0x18f8], R6 ;  /* 0x0018f80601007387 */ /* 0x0001e80000100a00 */
[----:B0-----:R-:W4:Y:S04]  /*86a20*/  LDL.LU.64 R6, [R1+0x60a0] ;  /* 0x0060a00001067983 */ /* 0x001f280000300a00 */
[----:B------:R-:W3:Y:S02]  /*86a30*/  LDL.LU.64 R4, [R1+0x6098] ;  /* 0x0060980001047983 */ /* 0x000ee40000300a00 */
        /* <DEDUP_REMOVED lines=29> */
[----:B------:R4:W-:Y:S01]  /*86c10*/  STL.64 [R1+0x5d40], R8 ;  /* 0x005d400801007387 */ /* 0x0009e20000100a00 */
[----:B------:R-:W-:-:S02]  /*86c20*/  IMAD R32, R32, 0x100, R54 ;  /* 0x0000010020207824 */ /* 0x000fc400078e0236 */
[----:B------:R-:W-:Y:S01]  /*86c30*/  IMAD R33, R33, 0x100, R55 ;  /* 0x0000010021217824 */ /* 0x000fe200078e0237 */
[C---:B----4-:R-:W-:Y:S06]  /*86c40*/  HMMA.16816.F32 R8, R28.reuse, R12, R4 ;  /* 0x0000000c1c08723c */ /* 0x050fec0000001804 */
[C---:B--2---:R-:W-:Y:S06]  /*86c50*/  HMMA.16816.F32 R4, R28.reuse, R14, R36 ;  /* 0x0000000e1c04723c */ /* 0x044fec0000001824 */
[----:B------:R-:W-:Y:S11]  /*86c60*/  STL.64 [R1+0x5d28], R14 ;  /* 0x005d280e01007387 */ /* 0x000ff60000100a00 */
[----:B------:R-:W-:Y:S04]  /*86c70*/  STL.64 [R1+0x18a0], R8 ;  /* 0x0018a00801007387 */ /* 0x000fe80000100a00 */
[----:B------:R3:W-:Y:S04]  /*86c80*/  STL.64 [R1+0x18a8], R10 ;  /* 0x0018a80a01007387 */ /* 0x0007e80000100a00 */
[----:B------:R-:W-:Y:S04]  /*86c90*/  STL.64 [R1+0x5d20], R12 ;  /* 0x005d200c01007387 */ /* 0x000fe80000100a00 */
[----:B------:R-:W-:Y:S04]  /*86ca0*/  STL.64 [R1+0x1890], R4 ;  /* 0x0018900401007387 */ /* 0x000fe80000100a00 */
[----:B------:R0:W-:Y:S01]  /*86cb0*/  STL.64 [R1+0x1898], R6 ;  /* 0x0018980601007387 */ /* 0x0001e20000100a00 */
[C---:B---3--:R-:W-:Y:S06]  /*86cc0*/  HMMA.16816.F32 R8, R28.reuse, R16, R40 ;  /* 0x000000101c08723c */ /* 0x048fec0000001828 */
[C---:B0-----:R-:W-:Y:S06]  /*86cd0*/  HMMA.16816.F32 R4, R28.reuse, R18, R44 ;  /* 0x000000121c04723c */ /* 0x041fec000000182c */
[----:B------:R-:W-:Y:S11]  /*86ce0*/  STL.64 [R1+0x5d08], R18 ;  /* 0x005d081201007387 */ /* 0x000ff60000100a00 */
[----:B------:R-:W-:Y:S04]  /*86cf0*/  STL.64 [R1+0x1880], R8 ;  /* 0x0018800801007387 */ /* 0x000fe80000100a00 */
[----:B------:R-:W-:Y:S04]  /*86d00*/  STL.64 [R1+0x1888], R10 ;  /* 0x0018880a01007387 */ /* 0x000fe80000100a00 */
[----:B------:R-:W-:Y:S04]  /*86d10*/  STL.64 [R1+0x5d00], R16 ;  /* 0x005d001001007387 */ /* 0x000fe80000100a00 */
[----:B------:R-:W-:Y:S04]  /*86d20*/  STL.64 [R1+0x1870], R4 ;  /* 0x0018700401007387 */ /* 0x000fe80000100a00 */
[----:B------:R0:W-:Y:S02]  /*86d30*/  STL.64 [R1+0x1878], R6 ;  /* 0x0018780601007387 */ /* 0x0001e40000100a00 */
[----:B0-----:R-:W-:-:S15]  /*86d40*/  HMMA.16816.F32 R4, R28, R20, R48 ;  /* 0x000000141c04723c */ /* 0x001fde0000001830 */
[----:B------:R-:W-:-:S08]  /*86d50*/  NOP ;  /* 0x0000000000007918 */ /* 0x000fd00000000000 */
[----:B------:R-:W-:Y:S04]  /*86d60*/  STL.64 [R1+0x1860], R4 ;  /* 0x0018600401007387 */ /* 0x000fe80000100a00 */
[----:B------:R0:W-:Y:S02]  /*86d70*/  STL.64 [R1+0x1868], R6 ;  /* 0x0018680601007387 */ /* 0x0001e40000100a00 */
[----:B0-----:R-:W-:Y:S07]  /*86d80*/  HMMA.16816.F32 R4, R28, R22, R56 ;  /* 0x000000161c04723c */ /* 0x001fee0000001838 */
[----:B------:R-:W-:-:S02]  /*86d90*/  IMAD.MOV.U32 R58, RZ, RZ, R26 ;  /* 0x000000ffff3a7224 */ /* 0x000fc400078e001a */
[----:B------:R-:W2:Y:S01]  /*86da0*/  LDL.LU R26, [R1+0x6054] ;  /* 0x00605400011a7983 */ /* 0x000ea20000300800 */
[----:B------:R-:W-:-:S13]  /*86db0*/  IMAD.MOV.U32 R59, RZ, RZ, R27 ;  /* 0x000000ffff3b7224 */ /* 0x000fda00078e001b */
[----:B------:R0:W-:Y:S04]  /*86dc0*/  STL.64 [R1+0x1850], R4 ;  /* 0x0018500401007387 */ /* 0x0001e80000100a00 */
[----:B------:R1:W-:Y:S04]  /*86dd0*/  STL.64 [R1+0x1858], R6 ;  /* 0x0018580601007387 */ /* 0x0003e80000100a00 */
[----:B------:R-:W3:Y:S04]  /*86de0*/  LDL.LU R27, [R1+0x6050] ;  /* 0x00605000011b7983 */ /* 0x000ee80000300800 */
[----:B------:R-:W4:Y:S04]  /*86df0*/  LDL.LU R52, [R1+0x1770] ;  /* 0x0017700001347983 */ /* 0x000f280000300800 */
[----:B------:R-:W4:Y:S04]  /*86e00*/  LDL.LU R53, [R1+0x1774] ;  /* 0x0017740001357983 */ /* 0x000f280000300800 */
[----:B------:R-:W2:Y:S04]  /*86e10*/  LDL.LU R54, [R1+0x1778] ;  /* 0x0017780001367983 */ /* 0x000ea80000300800 */
[----:B------:R-:W2:Y:S01]  /*86e20*/  LDL.LU R55, [R1+0x177c] ;  /* 0x00177c0001377983 */ /* 0x000ea20000300800 */
[----:B------:R-:W-:-:S02]  /*86e30*/  IMAD.MOV.U32 R56, RZ, RZ, R34 ;  /* 0x000000ffff387224 */ /* 0x000fc400078e0022 */
[----:B------:R-:W-:Y:S02]  /*86e40*/  IMAD.MOV.U32 R57, RZ, RZ, R35 ;  /* 0x000000ffff397224 */ /* 0x000fe400078e0023 */
[----:B------:R-:W-:Y:S02]  /*86e50*/  IMAD.MOV.U32 R46, RZ, RZ, R25 ;  /* 0x000000ffff2e7224 */ /* 0x000fe400078e0019 */
[----:B------:R-:W-:Y:S01]  /*86e60*/  IMAD.MOV.U32 R47, RZ, RZ, R24 ;  /* 0x000000ffff2f7224 */ /* 0x000fe200078e0018 */
[----:B--2---:R2:W-:Y:S04]  /*86e70*/  STL.64 [R1+0x5f70], R54 ;  /* 0x005f703601007387 */ /* 0x0045e80000100a00 */
[----:B----4-:R-:W-:Y:S04]  /*86e80*/  STL.64 [R1+0x5f68], R52 ;  /* 0x005f683401007387 */ /* 0x010fe80000100a00 */
[----:B------:R-:W4:Y:S04]  /*86e90*/  LDL.LU R34, [R1+0x604c] ;  /* 0x00604c0001227983 */ /* 0x000f280000300800 */
[----:B------:R-:W2:Y:S04]  /*86ea0*/  LDL.LU R35, [R1+0x6048] ;  /* 0x0060480001237983 */ /* 0x000ea80000300800 */
[----:B------:R-:W-:Y:S04]  /*86eb0*/  STL.64 [R1+0x5f80], R58 ;  /* 0x005f803a01007387 */ /* 0x000fe80000100a00 */
[----:B------:R1:W-:Y:S04]  /*86ec0*/  STL.64 [R1+0x5f78], R56 ;  /* 0x005f783801007387 */ /* 0x0003e80000100a00 */
[----:B------:R-:W4:Y:S04]  /*86ed0*/  LDL.LU R25, [R1+0x6044] ;  /* 0x0060440001197983 */ /* 0x000f280000300800 */
[----:B------:R-:W4:Y:S04]  /*86ee0*/  LDL.LU R24, [R1+0x6040] ;  /* 0x0060400001187983 */ /* 0x000f280000300800 */
[----:B------:R-:W2:Y:S04]  /*86ef0*/  LDL.LU R40, [R1+0x1790] ;  /* 0x0017900001287983 */ /* 0x000ea80000300800 */
[----:B------:R-:W2:Y:S04]  /*86f00*/  LDL.LU R41, [R1+0x1794] ;  /* 0x0017940001297983 */ /* 0x000ea80000300800 */
[----:B------:R-:W4:Y:S04]  /*86f10*/  LDL.LU R42, [R1+0x1798] ;  /* 0x00179800012a7983 */ /* 0x000f280000300800 */
[----:B------:R-:W4:Y:S01]  /*86f20*/  LDL.LU R43, [R1+0x179c] ;  /* 0x00179c00012b7983 */ /* 0x000f220000300800 */
[----:B---3--:R-:W-:-:S02]  /*86f30*/  IMAD.MOV.U32 R44, RZ, RZ, R27 ;  /* 0x000000ffff2c7224 */ /* 0x008fc400078e001b */
[----:B------:R-:W-:Y:S01]  /*86f40*/  IMAD.MOV.U32 R45, RZ, RZ, R26 ;  /* 0x000000ffff2d7224 */ /* 0x000fe200078e001a */
[----:B----4-:R-:W-:Y:S04]  /*86f50*/  STL.64 [R1+0x5f90], R42 ;  /* 0x005f902a01007387 */ /* 0x010fe80000100a00 */
[----:B--2---:R-:W-:Y:S04]  /*86f60*/  STL.64 [R1+0x5f88], R40 ;  /* 0x005f882801007387 */ /* 0x004fe80000100a00 */
[----:B------:R-:W2:Y:S04]  /*86f70*/  LDL.LU R27, [R1+0x603c] ;  /* 0x00603c00011b7983 */ /* 0x000ea80000300800 */
[----:B------:R-:W3:Y:S04]  /*86f80*/  LDL.LU R26, [R1+0x6038] ;  /* 0x00603800011a7983 */ /* 0x000ee80000300800 */
[----:B------:R4:W-:Y:S04]  /*86f90*/  STL.64 [R1+0x5fa0], R46 ;  /* 0x005fa02e01007387 */ /* 0x0009e80000100a00 */
[----:B------:R-:W-:Y:S04]  /*86fa0*/  STL.64 [R1+0x5f98], R44 ;  /* 0x005f982c01007387 */ /* 0x000fe80000100a00 */
[----:B------:R-:W4:Y:S04]  /*86fb0*/  LDL.LU R12, [R1+0x17b0] ;  /* 0x0017b000010c7983 */ /* 0x000f280000300800 */
[----:B------:R-:W4:Y:S04]  /*86fc0*/  LDL.LU R13, [R1+0x17b4] ;  /* 0x0017b400010d7983 */ /* 0x000f280000300800 */
[----:B------:R-:W2:Y:S04]  /*86fd0*/  LDL.LU R14, [R1+0x17b8] ;  /* 0x0017b800010e7983 */ /* 0x000ea80000300800 */
[----:B------:R-:W2:Y:S01]  /*86fe0*/  LDL.LU R15, [R1+0x17bc] ;  /* 0x0017bc00010f7983 */ /* 0x000ea20000300800 */
[----:B------:R-:W-:-:S02]  /*86ff0*/  IMAD.MOV.U32 R8, RZ, RZ, R35 ;  /* 0x000000ffff087224 */ /* 0x000fc400078e0023 */
[----:B------:R-:W-:Y:S01]  /*87000*/  IMAD.MOV.U32 R9, RZ, RZ, R34 ;  /* 0x000000ffff097224 */ /* 0x000fe200078e0022 */
[----:B--2---:R-:W-:Y:S04]  /*87010*/  STL.64 [R1+0x5fb0], R14 ;  /* 0x005fb00e01007387 */ /* 0x004fe80000100a00 */
[----:B----4-:R2:W-:Y:S04]  /*87020*/  STL.64 [R1+0x5fa8], R12 ;  /* 0x005fa80c01007387 */ /* 0x0105e80000100a00 */
[----:B------:R-:W4:Y:S04]  /*87030*/  LDL.LU R35, [R1+0x6034] ;  /* 0x0060340001237983 */ /* 0x000f280000300800 */
[----:B------:R-:W3:Y:S04]  /*87040*/  LDL.LU R34, [R1+0x6030] ;  /* 0x0060300001227983 */ /* 0x000ee80000300800 */
[----:B------:R-:W2:Y:S04]  /*87050*/  LDL.LU R16, [R1+0x17c0] ;  /* 0x0017c00001107983 */ /* 0x000ea80000300800 */
[----:B------:R-:W2:Y:S04]  /*87060*/  LDL.LU R17, [R1+0x17c4] ;  /* 0x0017c40001117983 */ /* 0x000ea80000300800 */
[----:B------:R-:W4:Y:S04]  /*87070*/  LDL.LU R18, [R1+0x17c8] ;  /* 0x0017c80001127983 */ /* 0x000f280000300800 */
[----:B------:R-:W4:Y:S04]  /*87080*/  LDL.LU R19, [R1+0x17cc] ;  /* 0x0017cc0001137983 */ /* 0x000f280000300800 */
[----:B----4-:R-:W-:Y:S04]  /*87090*/  STL.64 [R1+0x5fc0], R18 ;  /* 0x005fc01201007387 */ /* 0x010fe80000100a00 */
[----:B--2---:R-:W-:Y:S04]  /*870a0*/  STL.64 [R1+0x5fb8], R16 ;  /* 0x005fb81001007387 */ /* 0x004fe80000100a00 */
[----:B------:R-:W2:Y:S04]  /*870b0*/  LDL.64 R10, [R1+0xe8] ;  /* 0x0000e800010a7983 */ /* 0x000ea80000100a00 */
[----:B--2---:R-:W-:Y:S04]  /*870c0*/  STL.64 [R1+0x5fd0], R10 ;  /* 0x005fd00a01007387 */ /* 0x004fe80000100a00 */
[----:B------:R2:W-:Y:S04]  /*870d0*/  STL.64 [R1+0x5fc8], R8 ;  /* 0x005fc80801007387 */ /* 0x0005e80000100a00 */
[----:B0-----:R-:W4:Y:S04]  /*870e0*/  LDL.LU R4, [R1+0x17a0] ;  /* 0x0017a00001047983 */ /* 0x001f280000300800 */
[----:B------:R-:W4:Y:S04]  /*870f0*/  LDL.LU R5, [R1+0x17a4] ;  /* 0x0017a40001057983 */ /* 0x000f280000300800 */
[----:B-1----:R-:W3:Y:S04]  /*87100*/  LDL.LU R6, [R1+0x17a8] ;  /* 0x0017a80001067983 */ /* 0x002ee80000300800 */
[----:B------:R-:W3:Y:S04]  /*87110*/  LDL.LU R7, [R1+0x17ac] ;  /* 0x0017ac0001077983 */ /* 0x000ee80000300800 */
[----:B---3--:R-:W-:Y:S04]  /*87120*/  STL.64 [R1+0x5fe0], R6 ;  /* 0x005fe00601007387 */ /* 0x008fe80000100a00 */
[----:B----4-:R-:W-:Y:S04]  /*87130*/  STL.64 [R1+0x5fd8], R4 ;  /* 0x005fd80401007387 */ /* 0x010fe80000100a00 */
[----:B------:R-:W3:Y:S04]  /*87140*/  LDL.LU R48, [R1+0x1780] ;  /* 0x0017800001307983 */ /* 0x000ee80000300800 */
[----:B------:R-:W3:Y:S04]  /*87150*/  LDL.LU R49, [R1+0x1784] ;  /* 0x0017840001317983 */ /* 0x000ee80000300800 */
[----:B------:R-:W4:Y:S04]  /*87160*/  LDL.LU R50, [R1+0x1788] ;  /* 0x0017880001327983 */ /* 0x000f280000300800 */
[----:B------:R-:W4:Y:S04]  /*87170*/  LDL.LU R51, [R1+0x178c] ;  /* 0x00178c0001337983 */ /* 0x000f280000300800 */
[----:B----4-:R-:W-:Y:S04]  /*87180*/  STL.64 [R1+0x5ff0], R50 ;  /* 0x005ff03201007387 */ /* 0x010fe80000100a00 */
[----:B---3--:R-:W-:Y:S04]  /*87190*/  STL.64 [R1+0x5fe8], R48 ;  /* 0x005fe83001007387 */ /* 0x008fe80000100a00 */
[----:B------:R-:W3:Y:S04]  /*871a0*/  LDL R54, [R1+0x108] ;  /* 0x0001080001367983 */ /* 0x000ee80000100800 */
[----:B------:R-:W3:Y:S04]  /*871b0*/  LDL R55, [R1+0x10c] ;  /* 0x00010c0001377983 */ /* 0x000ee80000100800 */
        /* <DEDUP_REMOVED lines=8> */
[----:B------:R-:W2:Y:S04]  /*87240*/  LDL.LU R34, [R1+0x602c] ;  /* 0x00602c0001227983 */ /* 0x000ea80000300800 */
[----:B------:R-:W4:Y:S04]  /*87250*/  LDL.LU R35, [R1+0x6028] ;  /* 0x0060280001237983 */ /* 0x000f280000300800 */
[----:B------:R-:W3:Y:S04]  /*87260*/  LDL R46, [R1+0x118] ;  /* 0x00011800012e7983 */ /* 0x000ee80000100800 */
[----:B------:R-:W3:Y:S04]  /*87270*/  LDL R47, [R1+0x11c] ;  /* 0x00011c00012f7983 */ /* 0x000ee80000100800 */
[----:B------:R-:W3:Y:S04]  /*87280*/  LDL.LU R12, [R1+0x1810] ;  /* 0x00181000010c7983 */ /* 0x000ee80000300800 */
[----:B------:R-:W3:Y:S04]  /*87290*/  LDL.LU R13, [R1+0x1814] ;  /* 0x00181400010d7983 */ /* 0x000ee80000300800 */
[----:B------:R-:W3:Y:S04]  /*872a0*/  LDL.LU R14, [R1+0x1818] ;  /* 0x00181800010e7983 */ /* 0x000ee80000300800 */
[----:B------:R-:W3:Y:S04]  /*872b0*/  LDL.LU R15, [R1+0x181c] ;  /* 0x00181c00010f7983 */ /* 0x000ee80000300800 */
[----:B------:R-:W3:Y:S01]  /*872c0*/  LDL.LU R8, [R1+0x3cd0] ;  /* 0x003cd00001087983 */ /* 0x000ee20000300800 */
[----:B--2---:R-:W-:-:S02]  /*872d0*/  IMAD.MOV.U32 R45, RZ, RZ, R34 ;  /* 0x000000ffff2d7224 */ /* 0x004fc400078e0022 */
[----:B----4-:R-:W-:Y:S01]  /*872e0*/  IMAD.MOV.U32 R44, RZ, RZ, R35 ;  /* 0x000000ffff2c7224 */ /* 0x010fe200078e0023 */
[----:B------:R-:W3:Y:S04]  /*872f0*/  LDL.LU R34, [R1+0x3ccc] ;  /* 0x003ccc0001227983 */ /* 0x000ee80000300800 */
[----:B------:R-:W2:Y:S04]  /*87300*/  LDL.LU R9, [R1+0x3cd8] ;  /* 0x003cd80001097983 */ /* 0x000ea80000300800 */
[----:B------:R-:W2:Y:S04]  /*87310*/  LDL.LU R35, [R1+0x3cd4] ;  /* 0x003cd40001237983 */ /* 0x000ea80000300800 */
[----:B0-----:R-:W4:Y:S04]  /*87320*/  LDL.LU R56, [R1+0x2310] ;  /* 0x0023100001387983 */ /* 0x001f280000300800 */
[----:B------:R-:W4:Y:S04]  /*87330*/  LDL.LU R57, [R1+0x2314] ;  /* 0x0023140001397983 */ /* 0x000f280000300800 */
        /* <DEDUP_REMOVED lines=14> */
[----:B------:R-:W2:Y:S04]  /*87420*/  LDL R10, [R1+0x130] ;  /* 0x00013000010a7983 */ /* 0x000ea80000100800 */
[----:B------:R-:W2:Y:S04]  /*87430*/  LDL R11, [R1+0x134] ;  /* 0x00013400010b7983 */ /* 0x000ea80000100800 */
        /* <DEDUP_REMOVED lines=8> */
[----:B------:R0:W-:Y:S02]  /*874c0*/  STL.64 [R1+0x5d18], R22 ;  /* 0x005d181601007387 */ /* 0x0001e40000100a00 */
[----:B0-----:R-:W-:-:S02]  /*874d0*/  IMAD.MOV.U32 R22, RZ, RZ, R24 ;  /* 0x000000ffff167224 */ /* 0x001fc400078e0018 */
[----:B------:R-:W-:Y:S01]  /*874e0*/  IMAD.MOV.U32 R23, RZ, RZ, R25 ;  /* 0x000000ffff177224 */ /* 0x000fe200078e0019 */
[----:B------:R-:W4:Y:S04]  /*874f0*/  LDL.LU R24, [R1+0x6024] ;  /* 0x0060240001187983 */ /* 0x000f280000300800 */
[----:B------:R-:W4:Y:S04]  /*87500*/  LDL.LU R25, [R1+0x6020] ;  /* 0x0060200001197983 */ /* 0x000f280000300800 */
[----:B------:R0:W-:Y:S02]  /*87510*/  STL.64 [R1+0x5d10], R20 ;  /* 0x005d101401007387 */ /* 0x0001e40000100a00 */
[----:B0-----:R-:W-:-:S02]  /*87520*/  IMAD.MOV.U32 R20, RZ, RZ, R26 ;  /* 0x000000ffff147224 */ /* 0x001fc400078e001a */
[----:B------:R-:W-:Y:S01]  /*87530*/  IMAD.MOV.U32 R21, RZ, RZ, R27 ;  /* 0x000000ffff157224 */ /* 0x000fe200078e001b */
[----:B------:R-:W3:Y:S04]  /*87540*/  LDL.LU R26, [R1+0x601c] ;  /* 0x00601c00011a7983 */ /* 0x000ee80000300800 */
[----:B------:R-:W3:Y:S01]  /*87550*/  LDL.LU R27, [R1+0x6018] ;  /* 0x00601800011b7983 */ /* 0x000ee20000300800 */
        /* <DEDUP_REMOVED lines=10> */
[----:B------:R-:W3:Y:S01]  /*87600*/  LDL.LU.64 R36, [R1+0x5ff8] ;  /* 0x005ff80001247983 */ /* 0x000ee20000300a00 */
[----:B------:R-:W-:-:S02]  /*87610*/  IMAD R34, R34, 0x100, R8 ;  /* 0x0000010022227824 */ /* 0x000fc400078e0208 */
[----:B--2---:R-:W-:Y:S01]  /*87620*/  IMAD R35, R35, 0x100, R9 ;  /* 0x0000010023237824 */ /* 0x004fe200078e0209 */
[----:B------:R-:W-:Y:S02]  /*87630*/  F2FP.F16.E4M3.UNPACK_B R32, R32 ;  /* 0x00000020ff20723e */ /* 0x000fe400020006ff */
[----:B------:R-:W-:Y:S02]  /*87640*/  F2FP.F16.E4M3.UNPACK_B R33, R33 ;  /* 0x00000021ff21723e */ /* 0x000fe400020006ff */
[----:B------:R-:W-:Y:S02]  /*87650*/  F2FP.F16.E4M3.UNPACK_B R34, R34 ;  /* 0x00000022ff22723e */ /* 0x000fe400020006ff */
[----:B------:R-:W-:Y:S01]  /*87660*/  F2FP.F16.E4M3.UNPACK_B R35, R35 ;  /* 0x00000023ff23723e */ /* 0x000fe200020006ff */
[----:B------:R-:W-:Y:S06]  /*87670*/  STL.64 [R1+0x5d38], R26 ;  /* 0x005d381a01007387 */ /* 0x000fec0000100a00 */
[C---:B------:R-:W-:Y:S06]  /*87680*/  HMMA.16816.F32 R8, R32.reuse, R10, R4 ;  /* 0x0000000a2008723c */ /* 0x040fec0000001804 */
[C---:B------:R-:W-:Y:S01]  /*87690*/  HMMA.16816.F32 R16, R32.reuse, R44, R16 ;  /* 0x0000002c2010723c */ /* 0x040fe20000001810 */
[----:B------:R0:W-:Y:S05]  /*876a0*/  STL.64 [R1+0x5d30], R24 ;  /* 0x005d301801007387 */ /* 0x0001ea0000100a00 */
[C---:B------:R-:W-:Y:S01]  /*876b0*/  HMMA.16816.F32 R44, R32.reuse, R46, R12 ;  /* 0x0000002e202c723c */ /* 0x040fe2000000180c */
[----:B0-----:R-:W2:Y:S04]  /*876c0*/  LDL.LU R24, [R1+0x17d0] ;  /* 0x0017d00001187983 */ /* 0x001ea80000300800 */
[----:B------:R-:W2:Y:S04]  /*876d0*/  LDL.LU R25, [R1+0x17d4] ;  /* 0x0017d40001197983 */ /* 0x000ea80000300800 */
[----:B------:R-:W2:Y:S04]  /*876e0*/  LDL.LU R26, [R1+0x17d8] ;  /* 0x0017d800011a7983 */ /* 0x000ea80000300800 */
[----:B------:R-:W2:Y:S01]  /*876f0*/  LDL.LU R27, [R1+0x17dc] ;  /* 0x0017dc00011b7983 */ /* 0x000ea20000300800 */
[----:B------:R-:W-:Y:S06]  /*87700*/  HMMA.16816.F32 R40, R32, R52, R40 ;  /* 0x000000342028723c */ /* 0x000fec0000001828 */
[----:B---3--:R-:W-:Y:S01]  /*87710*/  HMMA.16816.F32 R28, R28, R36, R48 ;  /* 0x000000241c1c723c */ /* 0x008fe20000001830 */
[----:B------:R-:W3:Y:S04]  /*87720*/  LDL.LU.64 R50, [R1+0x5ff0] ;  /* 0x005ff00001327983 */ /* 0x000ee80000300a00 */
[----:B------:R-:W3:-:S15]  /*87730*/  LDL.LU.64 R48, [R1+0x5fe8] ;  /* 0x005fe80001307983 */ /* 0x000ede0000300a00 */
[----:B------:R-:W-:-:S03]  /*87740*/  NOP ;  /* 0x0000000000007918 */ /* 0x000fc60000000000 */
[----:B------:R0:W-:Y:S04]  /*87750*/  STL.64 [R1+0x1840], R28 ;  /* 0x0018401c01007387 */ /* 0x0001e80000100a00 */
[----:B------:R1:W-:Y:S04]  /*87760*/  STL.64 [R1+0x1848], R30 ;  /* 0x0018481e01007387 */ /* 0x0003e80000100a00 */
[----:B0-----:R-:W4:Y:S04]  /*87770*/  LDL.LU R28, [R1+0x17e0] ;  /* 0x0017e000011c7983 */ /* 0x001f280000300800 */
[----:B------:R-:W4:Y:S04]  /*87780*/  LDL.LU R29, [R1+0x17e4] ;  /* 0x0017e400011d7983 */ /* 0x000f280000300800 */
[----:B-1----:R-:W4:Y:S04]  /*87790*/  LDL.LU R30, [R1+0x17e8] ;  /* 0x0017e800011e7983 */ /* 0x002f280000300800 */
[----:B------:R-:W4:Y:S04]  /*877a0*/  LDL.LU R31, [R1+0x17ec] ;  /* 0x0017ec00011f7983 */ /* 0x000f280000300800 */
[----:B------:R-:W-:Y:S04]  /*877b0*/  STL [R1+0x5cfc], R36 ;  /* 0x005cfc2401007387 */ /* 0x000fe80000100800 */
[----:B------:R-:W-:Y:S04]  /*877c0*/  STL [R1+0x5cf8], R37 ;  /* 0x005cf82501007387 */ /* 0x000fe80000100800 */
[----:B------:R-:W3:Y:S04]  /*877d0*/  LDL.LU.64 R6, [R1+0x5fe0] ;  /* 0x005fe00001067983 */ /* 0x000ee80000300a00 */
[----:B------:R-:W3:Y:S04]  /*877e0*/  LDL.LU.64 R4, [R1+0x5fd8] ;  /* 0x005fd80001047983 */ /* 0x000ee80000300a00 */
[----:B------:R-:W-:Y:S04]  /*877f0*/  STL.64 [R1+0x1830], R8 ;  /* 0x0018300801007387 */ /* 0x000fe80000100a00 */
[----:B------:R0:W-:Y:S01]  /*87800*/  STL.64 [R1+0x1838], R10 ;  /* 0x0018380a01007387 */ /* 0x0001e20000100a00 */
[C---:B------:R-:W-:Y:S03]  /*87810*/  HMMA.16816.F32 R52, R32.reuse, R54, R56 ;  /* 0x000000362034723c */ /* 0x040fe60000001838 */
        /* <DEDUP_REMOVED lines=21> */
[----:B------:R-:W3:Y:S01]  /*87970*/  LDL.LU.64 R52, [R1+0x5f68] ;  /* 0x005f680001347983 */ /* 0x000ee20000300a00 */
[C---:B----4-:R-:W-:Y:S06]  /*87980*/  HMMA.16816.F32 R28, R32.reuse, R20, R28 ;  /* 0x00000014201c723c */ /* 0x050fec000000181c */
[C---:B--2---:R-:W-:Y:S06]  /*87990*/  HMMA.16816.F32 R20, R32.reuse, R22, R24 ;  /* 0x000000162014723c */ /* 0x044fec0000001818 */
[C---:B---3--:R-:W-:Y:S06]  /*879a0*/  HMMA.16816.F32 R16, R32.reuse, R8, R16 ;  /* 0x000000082010723c */ /* 0x048fec0000001810 */
[C---:B------:R-:W-:Y:S05]  /*879b0*/  HMMA.16816.F32 R12, R32.reuse, R10, R12 ;  /* 0x0000000a200c723c */ /* 0x040fea000000180c */
[----:B------:R-:W-:Y:S04]  /*879c0*/  STL.64 [R1+0x17e0], R28 ;  /* 0x0017e01c01007387 */ /* 0x000fe80000100a00 */
[----:B------:R-:W-:Y:S01]  /*879d0*/  STL.64 [R1+0x17e8], R30 ;  /* 0x0017e81e01007387 */ /* 0x000fe20000100a00 */
[----:B------:R-:W-:Y:S03]  /*879e0*/  HMMA.16816.F32 R4, R32, R44, R4 ;  /* 0x0000002c2004723c */ /* 0x000fe60000001804 */
[----:B------:R-:W-:Y:S04]  /*879f0*/  STL.64 [R1+0x17d0], R20 ;  /* 0x0017d01401007387 */ /* 0x000fe80000100a00 */
[----:B------:R-:W-:Y:S01]  /*87a00*/  STL.64 [R1+0x17d8], R22 ;  /* 0x0017d81601007387 */ /* 0x000fe20000100a00 */
[----:B------:R-:W-:-:S02]  /*87a10*/  IMAD.MOV.U32 R36, RZ, RZ, R10 ;  /* 0x000000ffff247224 */ /* 0x000fc400078e000a */
[----:B------:R-:W-:Y:S01]  /*87a20*/  IMAD.MOV.U32 R37, RZ, RZ, R11 ;  /* 0x000000ffff257224 */ /* 0x000fe200078e000b */
[----:B------:R-:W-:Y:S04]  /*87a30*/  STL.64 [R1+0x17c0], R16 ;  /* 0x0017c01001007387 */ /* 0x000fe80000100a00 */
[----:B------:R-:W-:Y:S04]  /*87a40*/  STL.64 [R1+0x17c8], R18 ;  /* 0x0017c81201007387 */ /* 0x000fe80000100a00 */
[----:B------:R-:W-:Y:S04]  /*87a50*/  STL.64 [R1+0x17b0], R12 ;  /* 0x0017b00c01007387 */ /* 0x000fe80000100a00 */
[----:B------:R0:W-:Y:S04]  /*87a60*/  STL.64 [R1+0x17b8], R14 ;  /* 0x0017b80e01007387 */ /* 0x0001e80000100a00 */
[----:B------:R-:W-:Y:S04]  /*87a70*/  STL.64 [R1+0x5db8], R38 ;  /* 0x005db82601007387 */ /* 0x000fe80000100a00 */
[----:B------:R-:W-:Y:S01]  /*87a80*/  STL.64 [R1+0x5db0], R36 ;  /* 0x005db02401007387 */ /* 0x000fe20000100a00 */
[C---:B------:R-:W-:Y:S06]  /*87a90*/  HMMA.16816.F32 R8, R32.reuse, R56, R48 ;  /* 0x000000382008723c */ /* 0x040fec0000001830 */
[C---:B0-----:R-:W-:Y:S01]  /*87aa0*/  HMMA.16816.F32 R12, R32.reuse, R46, R40 ;  /* 0x0000002e200c723c */ /* 0x041fe20000001828 */
[----:B------:R-:W-:Y:S04]  /*87ab0*/  STL.64 [R1+0x17a0], R4 ;  /* 0x0017a00401007387 */ /* 0x000fe80000100a00 */
[----:B------:R0:W-:Y:S02]  /*87ac0*/  STL.64 [R1+0x17a8], R6 ;  /* 0x0017a80601007387 */ /* 0x0001e40000100a00 */
[----:B0-----:R-:W-:-:S15]  /*87ad0*/  HMMA.16816.F32 R4, R32, R58, R52 ;  /* 0x0000003a2004723c */ /* 0x001fde0000001834 */
[----:B------:R-:W-:-:S01]  /*87ae0*/  NOP ;  /* 0x0000000000007918 */ /* 0x000fc20000000000 */
[----:B------:R-:W-:Y:S04]  /*87af0*/  STL.64 [R1+0x1790], R12 ;  /* 0x0017900c01007387 */ /* 0x000fe80000100a00 */
[----:B------:R-:W-:Y:S04]  /*87b00*/  STL.64 [R1+0x1798], R14 ;  /* 0x0017980e01007387 */ /* 0x000fe80000100a00 */
[----:B------:R-:W2:Y:S04]  /*87b10*/  LDL R58, [R1+0x20] ;  /* 0x00002000013a7983 */ /* 0x000ea80000100800 */
[----:B------:R-:W-:Y:S04]  /*87b20*/  STL.64 [R1+0x1780], R8 ;  /* 0x0017800801007387 */ /* 0x000fe80000100a00 */
[----:B------:R-:W-:Y:S01]  /*87b30*/  STL.64 [R1+0x1788], R10 ;  /* 0x0017880a01007387 */ /* 0x000fe20000100a00 */
[----:B------:R-:W-:-:S03]  /*87b40*/  IMAD.MOV.U32 R59, RZ, RZ, R0 ;  /* 0x000000ffff3b7224 */ /* 0x000fc600078e0000 */
        /* <DEDUP_REMOVED lines=44> */
[----:B------:R-:W1:Y:S04]  /*87e10*/  LDL.LU R0, [R1+0x5f54] ;  /* 0x005f540001007983 */ /* 0x000e680000300800 */
[----:B0-----:R-:W3:Y:S04]  /*87e20*/  LDL.LU R4, [R1+0x16b0] ;  /* 0x0016b00001047983 */ /* 0x001ee80000300800 */
[----:B------:R-:W3:Y:S04]  /*87e30*/  LDL.LU R5, [R1+0x16b4] ;  /* 0x0016b40001057983 */ /* 0x000ee80000300800 */
[----:B------:R-:W4:Y:S04]  /*87e40*/  LDL.LU R6, [R1+0x16b8] ;  /* 0x0016b80001067983 */ /* 0x000f280000300800 */
[----:B------:R-:W4:Y:S01]  /*87e50*/  LDL.LU R7, [R1+0x16bc] ;  /* 0x0016bc0001077983 */ /* 0x000f220000300800 */
[----:B-1----:R-:W-:-:S03]  /*87e60*/  IMAD.MOV.U32 R19, RZ, RZ, R0 ;  /* 0x000000ffff137224 */ /* 0x002fc600078e0000 */
[----:B----4-:R0:W-:Y:S04]  /*87e70*/  STL.64 [R1+0x5e68], R6 ;  /* 0x005e680601007387 */ /* 0x0101e80000100a00 */
[----:B---3--:R-:W-:Y:S04]  /*87e80*/  STL.64 [R1+0x5e60], R4 ;  /* 0x005e600401007387 */ /* 0x008fe80000100a00 */
[----:B------:R-:W3:Y:S04]  /*87e90*/  LDL R18, [R1+0x70] ;  /* 0x0000700001127983 */ /* 0x000ee80000100800 */
[----:B------:R-:W0:Y:S04]  /*87ea0*/  LDL.LU R0, [R1+0x5f50] ;  /* 0x005f500001007983 */ /* 0x000e280000300800 */
[----:B------:R-:W4:Y:S04]  /*87eb0*/  LDL.LU R24, [R1+0x16c0] ;  /* 0x0016c00001187983 */ /* 0x000f280000300800 */
[----:B------:R-:W4:Y:S04]  /*87ec0*/  LDL.LU R25, [R1+0x16c4] ;  /* 0x0016c40001197983 */ /* 0x000f280000300800 */
[----:B------:R-:W2:Y:S04]  /*87ed0*/  LDL.LU R26, [R1+0x16c8] ;  /* 0x0016c800011a7983 */ /* 0x000ea80000300800 */
[----:B------:R-:W2:Y:S04]  /*87ee0*/  LDL.LU R27, [R1+0x16cc] ;  /* 0x0016cc00011b7983 */ /* 0x000ea80000300800 */
[----:B--2---:R-:W-:Y:S04]  /*87ef0*/  STL.64 [R1+0x5e78], R26 ;  /* 0x005e781a01007387 */ /* 0x004fe80000100a00 */
[----:B----4-:R1:W-:Y:S04]  /*87f00*/  STL.64 [R1+0x5e70], R24 ;  /* 0x005e701801007387 */ /* 0x0103e80000100a00 */
[----:B------:R-:W2:Y:S04]  /*87f10*/  LDL R16, [R1+0x78] ;  /* 0x0000780001107983 */ /* 0x000ea80000100800 */
[----:B------:R-:W2:Y:S04]  /*87f20*/  LDL R17, [R1+0x7c] ;  /* 0x00007c0001117983 */ /* 0x000ea80000100800 */
[----:B---3--:R-:W-:Y:S01]  /*87f30*/  STL.64 [R1+0x5e88], R18 ;  /* 0x005e881201007387 */ /* 0x008fe20000100a00 */
[----:B0-----:R-:W-:-:S03]  /*87f40*/  IMAD.MOV.U32 R7, RZ, RZ, R0 ;  /* 0x000000ffff077224 */ /* 0x001fc600078e0000 */
[----:B--2---:R0:W-:Y:S04]  /*87f50*/  STL.64 [R1+0x5e80], R16 ;  /* 0x005e801001007387 */ /* 0x0041e80000100a00 */
[----:B------:R-:W2:Y:S04]  /*87f60*/  LDL R6, [R1+0x80] ;  /* 0x0000800001067983 */ /* 0x000ea80000100800 */
[----:B------:R-:W3:Y:S04]  /*87f70*/  LDL.LU R0, [R1+0x5f4c] ;  /* 0x005f4c0001007983 */ /* 0x000ee80000300800 */
[----:B-1----:R-:W4:Y:S04]  /*87f80*/  LDL.LU R24, [R1+0x16e0] ;  /* 0x0016e00001187983 */ /* 0x002f280000300800 */
        /* <DEDUP_REMOVED lines=9> */
[----:B0-----:R-:W2:Y:S04]  /*88020*/  LDL.LU R16, [R1+0x16f0] ;  /* 0x0016f00001107983 */ /* 0x001ea80000300800 */
        /* <DEDUP_REMOVED lines=18> */
[----:B0-----:R-:W2:Y:S01]  /*88150*/  LDL R6, [R1+0xa0] ;  /* 0x0000a00001067983 */ /* 0x001ea20000100800 */
[----:B---3--:R-:W-:-:S03]  /*88160*/  IMAD.MOV.U32 R7, RZ, RZ, R0 ;  /* 0x000000ffff077224 */ /* 0x008fc600078e0000 */
[----:B------:R-:W3:Y:S04]  /*88170*/  LDL.LU R0, [R1+0x5f44] ;  /* 0x005f440001007983 */ /* 0x000ee80000300800 */
[----:B--2---:R-:W-:Y:S04]  /*88180*/  STL.64 [R1+0x5ee0], R6 ;  /* 0x005ee00601007387 */ /* 0x004fe80000100a00 */
[----:B-1----:R-:W2:Y:S04]  /*88190*/  LDL.LU R24, [R1+0x1720] ;  /* 0x0017200001187983 */ /* 0x002ea80000300800 */
[----:B------:R-:W2:Y:S04]  /*881a0*/  LDL.LU R25, [R1+0x1724] ;  /* 0x0017240001197983 */ /* 0x000ea80000300800 */
[----:B------:R-:W4:Y:S04]  /*881b0*/  LDL.LU R26, [R1+0x1728] ;  /* 0x00172800011a7983 */ /* 0x000f280000300800 */
[----:B------:R-:W4:Y:S04]  /*881c0*/  LDL.LU R27, [R1+0x172c] ;  /* 0x00172c00011b7983 */ /* 0x000f280000300800 */
[----:B----4-:R-:W-:Y:S04]  /*881d0*/  STL.64 [R1+0x5ef0], R26 ;  /* 0x005ef01a01007387 */ /* 0x010fe80000100a00 */
[----:B--2---:R0:W-:Y:S04]  /*881e0*/  STL.64 [R1+0x5ee8], R24 ;  /* 0x005ee81801007387 */ /* 0x0041e80000100a00 */
[----:B------:R-:W2:Y:S04]  /*881f0*/  LDL R4, [R1+0xa8] ;  /* 0x0000a80001047983 */ /* 0x000ea80000100800 */
[----:B------:R-:W2:Y:S04]  /*88200*/  LDL R5, [R1+0xac] ;  /* 0x0000ac0001057983 */ /* 0x000ea80000100800 */
[----:B--2---:R-:W-:Y:S04]  /*88210*/  STL.64 [R1+0x5ef8], R4 ;  /* 0x005ef80401007387 */ /* 0x004fe80000100a00 */
[----:B0-----:R-:W2:Y:S04]  /*88220*/  LDL.LU R24, [R1+0x1730] ;  /* 0x0017300001187983 */ /* 0x001ea80000300800 */
        /* <DEDUP_REMOVED lines=8> */
[----:B--2---:R1:W-:Y:S04]  /*882b0*/  STL.64 [R1+0x5f10], R6 ;  /* 0x005f100601007387 */ /* 0x0043e80000100a00 */
[----:B0-----:R-:W2:Y:S04]  /*882c0*/  LDL.LU R24, [R1+0x1740] ;  /* 0x0017400001187983 */ /* 0x001ea80000300800 */
[----:B------:R-:W2:Y:S04]  /*882d0*/  LDL.LU R25, [R1+0x1744] ;  /* 0x0017440001197983 */ /* 0x000ea80000300800 */
[----:B------:R-:W4:Y:S04]  /*882e0*/  LDL.LU R26, [R1+0x1748] ;  /* 0x00174800011a7983 */ /* 0x000f280000300800 */
[----:B------:R-:W4:Y:S04]  /*882f0*/  LDL.LU R27, [R1+0x174c] ;  /* 0x00174c00011b7983 */ /* 0x000f280000300800 */
[----:B----4-:R-:W-:Y:S04]  /*88300*/  STL.64 [R1+0x5f20], R26 ;  /* 0x005f201a01007387 */ /* 0x010fe80000100a00 */
[----:B--2---:R0:W-:Y:S04]  /*88310*/  STL.64 [R1+0x5f18], R24 ;  /* 0x005f181801007387 */ /* 0x0041e80000100a00 */
[----:B------:R-:W2:Y:S04]  /*88320*/  LDL R4, [R1+0xb8] ;  /* 0x0000b80001047983 */ /* 0x000ea80000100800 */
[----:B------:R-:W2:Y:S04]  /*88330*/  LDL R5, [R1+0xbc] ;  /* 0x0000bc0001057983 */ /* 0x000ea80000100800 */
[----:B-1----:R-:W4:Y:S04]  /*88340*/  LDL R6, [R1+0xc0] ;  /* 0x0000c00001067983 */ /* 0x002f280000100800 */
        /* <DEDUP_REMOVED lines=8> */
[----:B0-----:R-:W2:Y:S04]  /*883d0*/  LDL.LU R24, [R1+0x1760] ;  /* 0x0017600001187983 */ /* 0x001ea80000300800 */
        /* <DEDUP_REMOVED lines=66> */
[----:B0-----:R-:W2:Y:S04]  /*88800*/  LDL.LU.64 R6, [R1+0x5ec8] ;  /* 0x005ec80001067983 */ /* 0x001ea80000300a00 */
[----:B------:R-:W2:Y:S01]  /*88810*/  LDL.LU.64 R4, [R1+0x5ec0] ;  /* 0x005ec00001047983 */ /* 0x000ea20000300a00 */
[----:B---3--:R-:W-:-:S15]  /*88820*/  HMMA.16816.F32 R16, R32, R24, R16 ;  /* 0x000000182010723c */ /* 0x008fde0000001810 */
[----:B------:R-:W-:-:S08]  /*88830*/  NOP ;  /* 0x0000000000007918 */ /* 0x000fd00000000000 */
[----:B------:R-:W-:Y:S04]  /*88840*/  STL.64 [R1+0x1710], R16 ;  /* 0x0017101001007387 */ /* 0x000fe80000100a00 */
[----:B------:R0:W-:Y:S01]  /*88850*/  STL.64 [R1+0x1718], R18 ;  /* 0x0017181201007387 */ /* 0x0001e20000100a00 */
[C---:B--2---:R-:W-:Y:S03]  /*88860*/  HMMA.16816.F32 R24, R32.reuse, R26, R4 ;  /* 0x0000001a2018723c */ /* 0x044fe60000001804 */
[----:B0-----:R-:W2:Y:S04]  /*88870*/  LDL.LU.64 R18, [R1+0x5eb8] ;  /* 0x005eb80001127983 */ /* 0x001ea80000300a00 */
[----:B------:R-:W2:Y:S04]  /*88880*/  LDL.LU.64 R16, [R1+0x5eb0] ;  /* 0x005eb00001107983 */ /* 0x000ea80000300a00 */
[----:B------:R-:W3:Y:S04]  /*88890*/  LDL.LU.64 R6, [R1+0x5ea8] ;  /* 0x005ea80001067983 */ /* 0x000ee80000300a00 */
[----:B------:R-:W2:Y:S08]  /*888a0*/  LDL.LU.64 R4, [R1+0x5ea0] ;  /* 0x005ea00001047983 */ /* 0x000eb00000300a00 */
[----:B------:R-:W-:Y:S04]  /*888b0*/  STL.64 [R1+0x1700], R24 ;  /* 0x0017001801007387 */ /* 0x000fe80000100a00 */
[----:B------:R0:W-:Y:S04]  /*888c0*/  STL.64 [R1+0x1708], R26 ;  /* 0x0017081a01007387 */ /* 0x0001e80000100a00 */
[----:B0-----:R-:W3:Y:S04]  /*888d0*/  LDL.LU.64 R26, [R1+0x5e98] ;  /* 0x005e9800011a7983 */ /* 0x001ee80000300a00 */
[----:B------:R-:W3:Y:S01]  /*888e0*/  LDL.LU.64 R24, [R1+0x5e90] ;  /* 0x005e900001187983 */ /* 0x000ee20000300a00 */
        /* <DEDUP_REMOVED lines=8> */
[----:B------:R-:W2:Y:S04]  /*88970*/  LDL.LU.64 R24, [R1+0x5e70] ;  /* 0x005e700001187983 */ /* 0x000ea80000300a00 */
[----:B------:R-:W-:Y:S04]  /*88980*/  STL.64 [R1+0x16e0], R4 ;  /* 0x0016e00401007387 */ /* 0x000fe80000100a00 */
[----:B------:R0:W-:Y:S04]  /*88990*/  STL.64 [R1+0x16e8], R6 ;  /* 0x0016e80601007387 */ /* 0x0001e80000100a00 */
[----:B0-----:R-:W2:Y:S04]  /*889a0*/  LDL.LU.64 R6, [R1+0x5e68] ;  /* 0x005e680001067983 */ /* 0x001ea80000300a00 */
[----:B------:R-:W2:Y:S01]  /*889b0*/  LDL.LU.64 R4, [R1+0x5e60] ;  /* 0x005e600001047983 */ /* 0x000ea20000300a00 */
[----:B----4-:R-:W-:Y:S01]  /*889c0*/  IMAD.MOV.U32 R0, RZ, RZ, R37 ;  /* 0x000000ffff007224 */ /* 0x010fe200078e0025 */
[C---:B---3--:R-:W-:Y:S06]  /*889d0*/  HMMA.16816.F32 R28, R32.reuse, R16, R28 ;  /* 0x00000010201c723c */ /* 0x048fec000000181c */
[C---:B--2---:R-:W-:Y:S06]  /*889e0*/  HMMA.16816.F32 R16, R32.reuse, R18, R24 ;  /* 0x000000122010723c */ /* 0x044fec0000001818 */
[C---:B------:R-:W-:Y:S11]  /*889f0*/  HMMA.16816.F32 R4, R32.reuse, R36, R4 ;  /* 0x000000242004723c */ /* 0x040ff60000001804 */
[----:B------:R-:W-:Y:S04]  /*88a00*/  STL.64 [R1+0x16d0], R28 ;  /* 0x0016d01c01007387 */ /* 0x000fe80000100a00 */
[----:B------:R0:W-:Y:S04]  /*88a10*/  STL.64 [R1+0x16d8], R30 ;  /* 0x0016d81e01007387 */ /* 0x0001e80000100a00 */
        /* <DEDUP_REMOVED lines=12> */
[----:B------:R0:W-:Y:S01]  /*88ae0*/  STL [R1+0x5c78], R0 ;  /* 0x005c780001007387 */ /* 0x0001e20000100800 */
[----:B------:R-:W-:Y:S03]  /*88af0*/  HMMA.16816.F32 R36, R32, R38, R48 ;  /* 0x000000262024723c */ /* 0x000fe60000001830 */
[----:B------:R-:W4:Y:S04]  /*88b00*/  LDL.LU.64 R50, [R1+0x5e18] ;  /* 0x005e180001327983 */ /* 0x000f280000300a00 */
[----:B------:R-:W4:Y:S01]  /*88b10*/  LDL.LU.64 R48, [R1+0x5e10] ;  /* 0x005e100001307983 */ /* 0x000f220000300a00 */
[----:B0-----:R-:W-:-:S15]  /*88b20*/  IMAD.MOV.U32 R0, RZ, RZ, R21 ;  /* 0x000000ffff007224 */ /* 0x001fde00078e0015 */
[----:B------:R-:W-:Y:S04]  /*88b30*/  STL.64 [R1+0x16a0], R36 ;  /* 0x0016a02401007387 */ /* 0x000fe80000100a00 */
[----:B------:R-:W-:Y:S04]  /*88b40*/  STL.64 [R1+0x16a8], R38 ;  /* 0x0016a82601007387 */ /* 0x000fe80000100a00 */
[----:B------:R0:W-:Y:S02]  /*88b50*/  STL [R1+0x5c7c], R0 ;  /* 0x005c7c0001007387 */ /* 0x0001e40000100800 */
[----:B0-----:R-:W-:Y:S01]  /*88b60*/  IMAD.MOV.U32 R0, RZ, RZ, R9 ;  /* 0x000000ffff007224 */ /* 0x001fe200078e0009 */
[C---:B--2---:R-:W-:Y:S06]  /*88b70*/  HMMA.16816.F32 R28, R32.reuse, R20, R28 ;  /* 0x00000014201c723c */ /* 0x044fec000000181c */
[C---:B---3--:R-:W-:Y:S06]  /*88b80*/  HMMA.16816.F32 R20, R32.reuse, R22, R24 ;  /* 0x000000162014723c */ /* 0x048fec0000001818 */
[C---:B----4-:R-:W-:Y:S06]  /*88b90*/  HMMA.16816.F32 R16, R32.reuse, R8, R16 ;  /* 0x000000082010723c */ /* 0x050fec0000001810 */
[C---:B------:R-:W-:Y:S06]  /*88ba0*/  HMMA.16816.F32 R8, R32.reuse, R10, R12 ;  /* 0x0000000a2008723c */ /* 0x040fec000000180c */
[----:B------:R-:W-:Y:S01]  /*88bb0*/  HMMA.16816.F32 R4, R32, R44, R4 ;  /* 0x0000002c2004723c */ /* 0x000fe20000001804 */
        /* <DEDUP_REMOVED lines=10> */
[----:B------:R-:W-:Y:S04]  /*88c60*/  STL [R1+0x5c84], R0 ;  /* 0x005c840001007387 */ /* 0x000fe80000100800 */
[----:B------:R-:W-:Y:S01]  /*88c70*/  STL.64 [R1+0x1650], R4 ;  /* 0x0016500401007387 */ /* 0x000fe20000100a00 */
[C---:B-1----:R-:W-:Y:S03]  /*88c80*/  HMMA.16816.F32 R8, R32.reuse, R46, R40 ;  /* 0x0000002e2008723c */ /* 0x042fe60000001828 */
[----:B------:R0:W-:Y:S03]  /*88c90*/  STL.64 [R1+0x1658], R6 ;  /* 0x0016580601007387 */ /* 0x0001e60000100a00 */
[----:B0-----:R-:W-:Y:S06]  /*88ca0*/  HMMA.16816.F32 R4, R32, R56, R48 ;  /* 0x000000382004723c */ /* 0x001fec0000001830 */
[----:B------:R-:W-:-:S11]  /*88cb0*/  IMAD.MOV.U32 R0, RZ, RZ, R57 ;  /* 0x000000ffff007224 */ /* 0x000fd600078e0039 */
        /* <DEDUP_REMOVED lines=9> */
[----:B------:R-:W-:Y:S04]  /*88d50*/  STL.64 [R1+0x1628], R6 ;  /* 0x0016280601007387 */ /* 0x000fe80000100a00 */
        /* <DEDUP_REMOVED lines=29> */
[----:B------:R-:W4:Y:S04]  /*88f30*/  LDL R38, [R1] ;  /* 0x0000000001267983 */ /* 0x000f280000100800 */
[----:B------:R-:W4:Y:S04]  /*88f40*/  LDL R39, [R1+0x4] ;  /* 0x0000040001277983 */ /* 0x000f280000100800 */
[----:B0-----:R-:W4:Y:S04]  /*88f50*/  LDL.LU R12, [R1+0x15e0] ;  /* 0x0015e000010c7983 */ /* 0x001f280000300800 */
[----:B------:R-:W4:Y:S04]  /*88f60*/  LDL.LU R13, [R1+0x15e4] ;  /* 0x0015e400010d7983 */ /* 0x000f280000300800 */
[----:B------:R-:W4:Y:S04]  /*88f70*/  LDL.LU R14, [R1+0x15e8] ;  /* 0x0015e800010e7983 */ /* 0x000f280000300800 */
[----:B------:R-:W4:Y:S04]  /*88f80*/  LDL.LU R15, [R1+0x15ec] ;  /* 0x0015ec00010f7983 */ /* 0x000f280000300800 */
[----:B------:R-:W4:Y:S04]  /*88f90*/  LDL R36, [R1+0x8] ;  /* 0x0000080001247983 */ /* 0x000f280000100800 */
[----:B------:R-:W4:Y:S04]  /*88fa0*/  LDL R37, [R1+0xc] ;  /* 0x00000c0001257983 */ /* 0x000f280000100800 */
[----:B-1----:R-:W4:Y:S04]  /*88fb0*/  LDL.LU R20, [R1+0x15f0] ;  /* 0x0015f00001147983 */ /* 0x002f280000300800 */
[----:B------:R-:W4:Y:S04]  /*88fc0*/  LDL.LU R21, [R1+0x15f4] ;  /* 0x0015f40001157983 */ /* 0x000f280000300800 */
[----:B------:R-:W4:Y:S04]  /*88fd0*/  LDL.LU R22, [R1+0x15f8] ;  /* 0x0015f80001167983 */ /* 0x000f280000300800 */
[----:B------:R-:W4:Y:S04]  /*88fe0*/  LDL.LU R23, [R1+0x15fc] ;  /* 0x0015fc0001177983 */ /* 0x000f280000300800 */
[----:B---3--:R-:W3:Y:S04]  /*88ff0*/  LDL R30, [R1+0x10] ;  /* 0x00001000011e7983 */ /* 0x008ee80000100800 */
[----:B------:R-:W3:Y:S04]  /*89000*/  LDL R31, [R1+0x14] ;  /* 0x00001400011f7983 */ /* 0x000ee80000100800 */
[----:B--2---:R-:W2:Y:S04]  /*89010*/  LDL.LU R56, [R1+0x1610] ;  /* 0x0016100001387983 */ /* 0x004ea80000300800 */
[----:B------:R-:W2:Y:S04]  /*89020*/  LDL.LU R57, [R1+0x1614] ;  /* 0x0016140001397983 */ /* 0x000ea80000300800 */
[----:B------:R-:W2:Y:S04]  /*89030*/  LDL.LU R58, [R1+0x1618] ;  /* 0x00161800013a7983 */ /* 0x000ea80000300800 */
[----:B------:R-:W2:Y:S04]  /*89040*/  LDL.LU R59, [R1+0x161c] ;  /* 0x00161c00013b7983 */ /* 0x000ea80000300800 */
[----:B------:R-:W2:Y:S04]  /*89050*/  LDL.64 R28, [R1+0x18] ;  /* 0x00001800011c7983 */ /* 0x000ea80000100a00 */
        /* <DEDUP_REMOVED lines=38> */
[----:B------:R-:W-:-:S02]  /*892c0*/  IMAD.MOV.U32 R0, RZ, RZ, R29 ;  /* 0x000000ffff007224 */ /* 0x000fc400078e001d */
[C---:B---3--:R-:W-:Y:S06]  /*892d0*/  HMMA.16816.F32 R28, R32.reuse, R30, R52 ;  /* 0x0000001e201c723c */ /* 0x048fec0000001834 */
[C---:B----4-:R-:W-:Y:S06]  /*892e0*/  HMMA.16816.F32 R20, R32.reuse, R36, R20 ;  /* 0x000000242014723c */ /* 0x050fec0000001814 */
[C---:B------:R-:W-:Y:S01]  /*892f0*/  HMMA.16816.F32 R36, R32.reuse, R38, R12 ;  /* 0x000000262024723c */ /* 0x040fe2000000180c */
[----:B------:R-:W3:Y:S04]  /*89300*/  LDL.LU.64 R54, [R1+0x5df8] ;  /* 0x005df80001367983 */ /* 0x000ee80000300a00 */
[----:B------:R-:W3:Y:S06]  /*89310*/  LDL.LU.64 R52, [R1+0x5df0] ;  /* 0x005df00001347983 */ /* 0x000eec0000300a00 */
        /* <DEDUP_REMOVED lines=14> */
[----:B--2---:R-:W-:-:S15]  /*89400*/  HMMA.16816.F32 R56, R32, R60, R56 ;  /* 0x0000003c2038723c */ /* 0x004fde0000001838 */
[----:B------:R-:W-:-:S08]  /*89410*/  NOP ;  /* 0x0000000000007918 */ /* 0x000fd00000000000 */
[----:B------:R-:W-:Y:S04]  /*89420*/  STL.64 [R1+0x15d0], R56 ;  /* 0x0015d03801007387 */ /* 0x000fe80000100a00 */
[----:B------:R0:W-:Y:S04]  /*89430*/  STL.64 [R1+0x15d8], R58 ;  /* 0x0015d83a01007387 */ /* 0x0001e80000100a00 */
[----:B0-----:R-:W2:Y:S04]  /*89440*/  LDL.LU.64 R58, [R1+0x5da8] ;  /* 0x005da800013a7983 */ /* 0x001ea80000300a00 */
[----:B------:R-:W3:Y:S04]  /*89450*/  LDL.LU.64 R56, [R1+0x5da0] ;  /* 0x005da00001387983 */ /* 0x000ee80000300a00 */
[----:B------:R-:W-:Y:S01]  /*89460*/  STL.64 [R1+0x5bc0], R60 ;  /* 0x005bc03c01007387 */ /* 0x000fe20000100a00 */
        /* <DEDUP_REMOVED lines=13> */
[----:B0-----:R-:W3:Y:S04]  /*89540*/  LDL.LU R56, [R1+0x1560] ;  /* 0x0015600001387983 */ /* 0x001ee80000300800 */
[----:B------:R-:W3:Y:S04]  /*89550*/  LDL.LU R57, [R1+0x1564] ;  /* 0x0015640001397983 */ /* 0x000ee80000300800 */
[----:B------:R-:W3:Y:S04]  /*89560*/  LDL.LU R58, [R1+0x1568] ;  /* 0x00156800013a7983 */ /* 0x000ee80000300800 */
[----:B------:R-:W3:Y:S01]  /*89570*/  LDL.LU R59, [R1+0x156c] ;  /* 0x00156c00013b7983 */ /* 0x000ee20000300800 */
        /* <DEDUP_REMOVED lines=13> */
[----:B0-----:R-:W2:Y:S04]  /*89650*/  LDL.LU R52, [R1+0x1570] ;  /* 0x0015700001347983 */ /* 0x001ea80000300800 */
        /* <DEDUP_REMOVED lines=11> */
[----:B------:R3:W-:Y:S01]  /*89710*/  STL.64 [R1+0x5b70], R48 ;  /* 0x005b703001007387 */ /* 0x0007e20000100a00 */
[C---:B------:R-:W-:Y:S06]  /*89720*/  HMMA.16816.F32 R24, R32.reuse, R42, R24 ;  /* 0x0000002a2018723c */ /* 0x040fec0000001818 */
[C---:B----4-:R-:W-:Y:S06]  /*89730*/  HMMA.16816.F32 R20, R32.reuse, R40, R20 ;  /* 0x000000282014723c */ /* 0x050fec0000001814 */
[C---:B------:R-:W-:Y:S06]  /*89740*/  HMMA.16816.F32 R16, R32.reuse, R38, R16 ;  /* 0x000000262010723c */ /* 0x040fec0000001810 */
[C---:B------:R-:W-:Y:S06]  /*89750*/  HMMA.16816.F32 R12, R32.reuse, R2, R12 ;  /* 0x00000002200c723c */ /* 0x040fec000000180c */
[C---:B------:R-:W-:Y:S01]  /*89760*/  HMMA.16816.F32 R8, R32.reuse, R4, R8 ;  /* 0x000000042008723c */ /* 0x040fe20000001808 */
[----:B------:R-:W-:Y:S04]  /*89770*/  STL.64 [R1+0x1570], R52 ;  /* 0x0015703401007387 */ /* 0x000fe80000100a00 */
[----:B------:R-:W-:Y:S01]  /*89780*/  STL.64 [R1+0x1578], R54 ;  /* 0x0015783601007387 */ /* 0x000fe20000100a00 */
        /* <DEDUP_REMOVED lines=15> */
[----:B------:R-:W-:Y:S04]  /*89880*/  STL.64 [R1+0x5c08], R2 ;  /* 0x005c080201007387 */ /* 0x000fe80000100a00 */
[----:B------:R1:W-:Y:S04]  /*89890*/  STL.64 [R1+0x1520], R16 ;  /* 0x0015201001007387 */ /* 0x0003e80000100a00 */
[----:B------:R2:W-:Y:S04]  /*898a0*/  STL.64 [R1+0x1528], R18 ;  /* 0x0015281201007387 */ /* 0x0005e80000100a00 */
[----:B------:R-:W-:Y:S04]  /*898b0*/  STL.64 [R1+0x1510], R12 ;  /* 0x0015100c01007387 */ /* 0x000fe80000100a00 */
[----:B------:R-:W-:Y:S04]  /*898c0*/  STL.64 [R1+0x1518], R14 ;  /* 0x0015180e01007387 */ /* 0x000fe80000100a00 */
[----:B0-----:R-:W3:Y:S04]  /*898d0*/  LDL.LU R40, [R1+0x1480] ;  /* 0x0014800001287983 */ /* 0x001ee80000300800 */
[----:B------:R0:W-:Y:S04]  /*898e0*/  STL.64 [R1+0x1500], R8 ;  /* 0x0015000801007387 */ /* 0x0001e80000100a00 */
[----:B------:R4:W-:Y:S04]  /*898f0*/  STL.64 [R1+0x1508], R10 ;  /* 0x0015080a01007387 */ /* 0x0009e80000100a00 */
[----:B------:R-:W3:Y:S04]  /*89900*/  LDL.LU R41, [R1+0x1484] ;  /* 0x0014840001297983 */ /* 0x000ee80000300800 */
[----:B------:R-:W3:Y:S04]  /*89910*/  LDL.LU R42, [R1+0x1488] ;  /* 0x00148800012a7983 */ /* 0x000ee80000300800 */
[----:B------:R-:W3:Y:S04]  /*89920*/  LDL.LU R43, [R1+0x148c] ;  /* 0x00148c00012b7983 */ /* 0x000ee80000300800 */
[----:B-1----:R-:W3:Y:S04]  /*89930*/  LDL.LU R16, [R1+0x14b0] ;  /* 0x0014b00001107983 */ /* 0x002ee80000300800 */
[----:B------:R-:W3:Y:S04]  /*89940*/  LDL.LU R17, [R1+0x14b4] ;  /* 0x0014b40001117983 */ /* 0x000ee80000300800 */
[----:B--2---:R-:W3:Y:S04]  /*89950*/  LDL.LU R18, [R1+0x14b8] ;  /* 0x0014b80001127983 */ /* 0x004ee80000300800 */
[----:B------:R-:W3:Y:S04]  /*89960*/  LDL.LU R19, [R1+0x14bc] ;  /* 0x0014bc0001137983 */ /* 0x000ee80000300800 */
[----:B0-----:R-:W2:Y:S04]  /*89970*/  LDL.LU R8, [R1+0x14f0] ;  /* 0x0014f00001087983 */ /* 0x001ea80000300800 */
[----:B------:R-:W2:Y:S04]  /*89980*/  LDL.LU R9, [R1+0x14f4] ;  /* 0x0014f40001097983 */ /* 0x000ea80000300800 */
[----:B----4-:R-:W2:Y:S04]  /*89990*/  LDL.LU R10, [R1+0x14f8] ;  /* 0x0014f800010a7983 */ /* 0x010ea80000300800 */
        /* <DEDUP_REMOVED lines=37> */
[----:B0-----:R-:W4:Y:S04]  /*89bf0*/  LDL.LU.64 R10, [R1+0x5d48] ;  /* 0x005d4800010a7983 */ /* 0x001f280000300a00 */
[----:B------:R-:W3:Y:S04]  /*89c00*/  LDL.LU.64 R8, [R1+0x5d40] ;  /* 0x005d400001087983 */ /* 0x000ee80000300a00 */
        /* <DEDUP_REMOVED lines=37> */
[----:B------:R-:W-:-:S03]  /*89e60*/  IMAD R31, R31, 0x100, R61 ;  /* 0x000001001f1f7824 */ /* 0x000fc600078e023d */
[----:B------:R-:W-:Y:S02]  /*89e70*/  F2FP.F16.E4M3.UNPACK_B R30, R30 ;  /* 0x0000001eff1e723e */ /* 0x000fe400020006ff */
[----:B------:R-:W-:Y:S01]  /*89e80*/  F2FP.F16.E4M3.UNPACK_B R31, R31 ;  /* 0x0000001fff1f723e */ /* 0x000fe200020006ff */
[----:B------:R-:W-:Y:S02]  /*89e90*/  IMAD R28, R28, 0x100, R46 ;  /* 0x000001001c1c7824 */ /* 0x000fe400078e022e */
[----:B------:R-:W-:-:S03]  /*89ea0*/  IMAD R29, R29, 0x100, R47 ;  /* 0x000001001d1d7824 */ /* 0x000fc600078e022f */
[----:B------:R-:W-:Y:S02]  /*89eb0*/  F2FP.F16.E4M3.UNPACK_B R28, R28 ;  /* 0x0000001cff1c723e */ /* 0x000fe400020006ff */
[----:B------:R-:W-:Y:S01]  /*89ec0*/  F2FP.F16.E4M3.UNPACK_B R29, R29 ;  /* 0x0000001dff1d723e */ /* 0x000fe200020006ff */
[C---:B----4-:R-:W-:Y:S06]  /*89ed0*/  HMMA.16816.F32 R8, R32.reuse, R16, R8 ;  /* 0x000000102008723c */ /* 0x050fec0000001808 */
[C---:B--2---:R-:W-:Y:S06]  /*89ee0*/  HMMA.16816.F32 R4, R32.reuse, R18, R4 ;  /* 0x000000122004723c */ /* 0x044fec0000001804 */
[----:B------:R-:W-:Y:S11]  /*89ef0*/  STL.64 [R1+0x5b18], R18 ;  /* 0x005b181201007387 */ /* 0x000ff60000100a00 */
[----:B------:R-:W-:Y:S04]  /*89f00*/  STL.64 [R1+0x14a0], R8 ;  /* 0x0014a00801007387 */ /* 0x000fe80000100a00 */
[----:B------:R-:W-:Y:S04]  /*89f10*/  STL.64 [R1+0x14a8], R10 ;  /* 0x0014a80a01007387 */ /* 0x000fe80000100a00 */
[----:B------:R-:W-:Y:S04]  /*89f20*/  STL.64 [R1+0x5b10], R16 ;  /* 0x005b101001007387 */ /* 0x000fe80000100a00 */
[----:B------:R-:W-:Y:S04]  /*89f30*/  STL.64 [R1+0x1490], R4 ;  /* 0x0014900401007387 */ /* 0x000fe80000100a00 */
[----:B------:R3:W-:Y:S02]  /*89f40*/  STL.64 [R1+0x1498], R6 ;  /* 0x0014980601007387 */ /* 0x0007e40000100a00 */
[----:B---3--:R-:W-:-:S15]  /*89f50*/  HMMA.16816.F32 R4, R32, R20, R40 ;  /* 0x000000142004723c */ /* 0x008fde0000001828 */
[----:B------:R-:W-:-:S08]  /*89f60*/  NOP ;  /* 0x0000000000007918 */ /* 0x000fd00000000000 */
[----:B------:R-:W-:Y:S04]  /*89f70*/  STL.64 [R1+0x1480], R4 ;  /* 0x0014800401007387 */ /* 0x000fe80000100a00 */
[----:B------:R0:W-:Y:S02]  /*89f80*/  STL.64 [R1+0x1488], R6 ;  /* 0x0014880601007387 */ /* 0x0001e40000100a00 */
[----:B0-----:R-:W-:Y:S06]  /*89f90*/  HMMA.16816.F32 R4, R32, R22, R48 ;  /* 0x000000162004723c */ /* 0x001fec0000001830 */
[----:B------:R-:W-:Y:S04]  /*89fa0*/  STL.64 [R1+0x5b28], R22 ;  /* 0x005b281601007387 */ /* 0x000fe80000100a00 */
[----:B------:R-:W-:-:S13]  /*89fb0*/  STL.64 [R1+0x5b20], R20 ;  /* 0x005b201401007387 */ /* 0x000fda0000100a00 */
[----:B------:R-:W-:Y:S04]  /*89fc0*/  STL.64 [R1+0x1470], R4 ;  /* 0x0014700401007387 */ /* 0x000fe80000100a00 */
[----:B------:R0:W-:Y:S02]  /*89fd0*/  STL.64 [R1+0x1478], R6 ;  /* 0x0014780601007387 */ /* 0x0001e40000100a00 */
[----:B0-----:R-:W-:Y:S02]  /*89fe0*/  HMMA.16816.F32 R4, R32, R24, R52 ;  /* 0x000000182004723c */ /* 0x001fe40000001834 */
[----:B------:R-:W-:-:S15]  /*89ff0*/  STL.64 [R1+0x5cf0], R30 ;  /* 0x005cf01e01007387 */ /* 0x000fde0000100a00 */
[----:B------:R-:W-:-:S06]  /*8a000*/  NOP ;  /* 0x0000000000007918 */ /* 0x000fcc0000000000 */
[----:B------:R-:W-:Y:S04]  /*8a010*/  STL.64 [R1+0x22f0], R4 ;  /* 0x0022f00401007387 */ /* 0x000fe80000100a00 */
[----:B------:R0:W-:Y:S02]  /*8a020*/  STL.64 [R1+0x22f8], R6 ;  /* 0x0022f80601007387 */ /* 0x0001e40000100a00 */
[----:B0-----:R-:W-:Y:S02]  /*8a030*/  HMMA.16816.F32 R4, R32, R26, R56 ;  /* 0x0000001a2004723c */ /* 0x001fe40000001838 */
[----:B------:R-:W-:Y:S04]  /*8a040*/  STL.64 [R1+0x5ce8], R28 ;  /* 0x005ce81c01007387 */ /* 0x000fe80000100a00 */
[----:B------:R-:W2:-:S15]  /*8a050*/  LDL.LU R48, [R1+0x13e0] ;  /* 0x0013e00001307983 */ /* 0x000e9e0000300800 */
[----:B------:R-:W-:-:S02]  /*8a060*/  NOP ;  /* 0x0000000000007918 */ /* 0x000fc40000000000 */
[----:B------:R0:W-:Y:S04]  /*8a070*/  STL.64 [R1+0x22e0], R4 ;  /* 0x0022e00401007387 */ /* 0x0001e80000100a00 */
[----:B------:R1:W-:Y:S04]  /*8a080*/  STL.64 [R1+0x22e8], R6 ;  /* 0x0022e80601007387 */ /* 0x0003e80000100a00 */
[----:B------:R-:W2:Y:S04]  /*8a090*/  LDL.LU R49, [R1+0x13e4] ;  /* 0x0013e40001317983 */ /* 0x000ea80000300800 */
[----:B------:R-:W3:Y:S04]  /*8a0a0*/  LDL.LU R50, [R1+0x13e8] ;  /* 0x0013e80001327983 */ /* 0x000ee80000300800 */
[----:B------:R-:W3:Y:S01]  /*8a0b0*/  LDL.LU R51, [R1+0x13ec] ;  /* 0x0013ec0001337983 */ /* 0x000ee20000300800 */
[----:B------:R-:W-:-:S02]  /*8a0c0*/  IMAD.MOV.U32 R60, RZ, RZ, R36 ;  /* 0x000000ffff3c7224 */ /* 0x000fc400078e0024 */
[----:B------:R-:W-:Y:S01]  /*8a0d0*/  IMAD.MOV.U32 R61, RZ, RZ, R37 ;  /* 0x000000ffff3d7224 */ /* 0x000fe200078e0025 */
[----:B---3--:R-:W-:Y:S04]  /*8a0e0*/  STL.64 [R1+0x5ce0], R50 ;  /* 0x005ce03201007387 */ /* 0x008fe80000100a00 */
[----:B--2---:R2:W-:Y:S04]  /*8a0f0*/  STL.64 [R1+0x5cd8], R48 ;  /* 0x005cd83001007387 */ /* 0x0045e80000100a00 */
[----:B0-----:R-:W3:Y:S04]  /*8a100*/  LDL.LU R4, [R1+0x1400] ;  /* 0x0014000001047983 */ /* 0x001ee80000300800 */
[----:B------:R-:W3:Y:S04]  /*8a110*/  LDL.LU R5, [R1+0x1404] ;  /* 0x0014040001057983 */ /* 0x000ee80000300800 */
[----:B-1----:R-:W3:Y:S04]  /*8a120*/  LDL.LU R6, [R1+0x1408] ;  /* 0x0014080001067983 */ /* 0x002ee80000300800 */
[----:B------:R-:W3:Y:S04]  /*8a130*/  LDL.LU R7, [R1+0x140c] ;  /* 0x00140c0001077983 */ /* 0x000ee80000300800 */
[----:B------:R-:W4:Y:S04]  /*8a140*/  LDL R40, [R1+0x108] ;  /* 0x0001080001287983 */ /* 0x000f280000100800 */
[----:B------:R-:W4:Y:S04]  /*8a150*/  LDL R41, [R1+0x10c] ;  /* 0x00010c0001297983 */ /* 0x000f280000100800 */
[----:B------:R-:W3:Y:S04]  /*8a160*/  LDL.LU R12, [R1+0x1420] ;  /* 0x00142000010c7983 */ /* 0x000ee80000300800 */
[----:B------:R-:W3:Y:S04]  /*8a170*/  LDL.LU R13, [R1+0x1424] ;  /* 0x00142400010d7983 */ /* 0x000ee80000300800 */
[----:B------:R-:W3:Y:S04]  /*8a180*/  LDL.LU R14, [R1+0x1428] ;  /* 0x00142800010e7983 */ /* 0x000ee80000300800 */
[----:B------:R-:W3:Y:S04]  /*8a190*/  LDL.LU R15, [R1+0x142c] ;  /* 0x00142c00010f7983 */ /* 0x000ee80000300800 */
[----:B------:R-:W4:Y:S04]  /*8a1a0*/  LDL.64 R16, [R1+0x120] ;  /* 0x0001200001107983 */ /* 0x000f280000100a00 */
[----:B------:R-:W3:Y:S04]  /*8a1b0*/  LDL R18, [R1+0x118] ;  /* 0x0001180001127983 */ /* 0x000ee80000100800 */
[----:B------:R-:W3:Y:S04]  /*8a1c0*/  LDL R19, [R1+0x11c] ;  /* 0x00011c0001137983 */ /* 0x000ee80000100800 */
        /* <DEDUP_REMOVED lines=8> */
[----:B--2---:R-:W2:Y:S04]  /*8a250*/  LDL.LU R48, [R1+0x1450] ;  /* 0x0014500001307983 */ /* 0x004ea80000300800 */
[----:B------:R-:W2:Y:S04]  /*8a260*/  LDL.LU R49, [R1+0x1454] ;  /* 0x0014540001317983 */ /* 0x000ea80000300800 */
[----:B------:R-:W2:Y:S04]  /*8a270*/  LDL.LU R50, [R1+0x1458] ;  /* 0x0014580001327983 */ /* 0x000ea80000300800 */
[----:B------:R-:W2:Y:S04]  /*8a280*/  LDL.LU R51, [R1+0x145c] ;  /* 0x00145c0001337983 */ /* 0x000ea80000300800 */
        /* <DEDUP_REMOVED lines=13> */
[----:B------:R-:W4:Y:S04]  /*8a360*/  LDL.LU R36, [R1+0x5cfc] ;  /* 0x005cfc0001247983 */ /* 0x000f280000300800 */
[----:B------:R-:W4:Y:S04]  /*8a370*/  LDL.LU R37, [R1+0x5cf8] ;  /* 0x005cf80001257983 */ /* 0x000f280000300800 */
        /* <DEDUP_REMOVED lines=10> */
[----:B----4-:R-:W-:Y:S03]  /*8a420*/  HMMA.16816.F32 R32, R32, R36, R28 ;  /* 0x000000242020723c */ /* 0x010fe6000000181c */
[----:B------:R-:W2:Y:S04]  /*8a430*/  LDL.LU.64 R30, [R1+0x5cf0] ;  /* 0x005cf000011e7983 */ /* 0x000ea80000300a00 */
[----:B------:R-:W2:-:S15]  /*8a440*/  LDL.LU.64 R28, [R1+0x5ce8] ;  /* 0x005ce800011c7983 */ /* 0x000e9e0000300a00 */
[----:B------:R-:W-:-:S01]  /*8a450*/  NOP ;  /* 0x0000000000007918 */ /* 0x000fc20000000000 */
[----:B------:R-:W-:Y:S04]  /*8a460*/  STL.64 [R1+0x1460], R32 ;  /* 0x0014602001007387 */ /* 0x000fe80000100a00 */
[----:B------:R0:W-:Y:S04]  /*8a470*/  STL.64 [R1+0x1468], R34 ;  /* 0x0014682201007387 */ /* 0x0001e80000100a00 */
[----:B0-----:R-:W2:Y:S04]  /*8a480*/  LDL R34, [R1+0x130] ;  /* 0x0001300001227983 */ /* 0x001ea80000100800 */
[----:B------:R-:W2:Y:S04]  /*8a490*/  LDL R35, [R1+0x134] ;  /* 0x0001340001237983 */ /* 0x000ea80000100800 */
[----:B------:R0:W-:Y:S04]  /*8a4a0*/  STL [R1+0x5abc], R36 ;  /* 0x005abc2401007387 */ /* 0x0001e80000100800 */
[----:B------:R1:W-:Y:S01]  /*8a4b0*/  STL [R1+0x5ab8], R37 ;  /* 0x005ab82501007387 */ /* 0x0003e20000100800 */
[----:B0-----:R-:W-:-:S02]  /*8a4c0*/  IMAD.MOV.U32 R36, RZ, RZ, R16 ;  /* 0x000000ffff247224 */ /* 0x001fc400078e0010 */
[----:B-1----:R-:W-:Y:S01]  /*8a4d0*/  IMAD.MOV.U32 R37, RZ, RZ, R17 ;  /* 0x000000ffff257224 */ /* 0x002fe200078e0011 */
[C---:B--2---:R-:W-:Y:S01]  /*8a4e0*/  HMMA.16816.F32 R32, R28.reuse, R34, R48 ;  /* 0x000000221c20723c */ /* 0x044fe20000001830 */
[----:B------:R-:W2:Y:S04]  /*8a4f0*/  LDL.LU.64 R50, [R1+0x5ce0] ;  /* 0x005ce00001327983 */ /* 0x000ea80000300a00 */
[----:B------:R-:W2:Y:S01]  /*8a500*/  LDL.LU.64 R48, [R1+0x5cd8] ;  /* 0x005cd80001307983 */ /* 0x000ea20000300a00 */
[C---:B---3--:R-:W-:Y:S06]  /*8a510*/  HMMA.16816.F32 R24, R28.reuse, R16, R24 ;  /* 0x000000101c18723c */ /* 0x048fec0000001818 */
[C---:B------:R-:W-:Y:S06]  /*8a520*/  HMMA.16816.F32 R16, R28.reuse, R18, R20 ;  /* 0x000000121c10723c */ /* 0x040fec0000001814 */
[C---:B------:R-:W-:Y:S06]  /*8a530*/  HMMA.16816.F32 R12, R28.reuse, R2, R12 ;  /* 0x000000021c0c723c */ /* 0x040fec000000180c */
[C---:B------:R-:W-:Y:S06]  /*8a540*/  HMMA.16816.F32 R8, R28.reuse, R40, R8 ;  /* 0x000000281c08723c */ /* 0x040fec0000001808 */
[----:B------:R-:W-:Y:S01]  /*8a550*/  HMMA.16816.F32 R4, R28, R42, R4 ;  /* 0x0000002a1c04723c */ /* 0x000fe20000001804 */
[----:B------:R-:W-:Y:S04]  /*8a560*/  STL.64 [R1+0x1450], R32 ;  /* 0x0014502001007387 */ /* 0x000fe80000100a00 */
[----:B------:R-:W-:Y:S04]  /*8a570*/  STL.64 [R1+0x1458], R34 ;  /* 0x0014582201007387 */ /* 0x000fe80000100a00 */
[----:B------:R-:W-:Y:S04]  /*8a580*/  STL.64 [R1+0x1440], R24 ;  /* 0x0014401801007387 */ /* 0x000fe80000100a00 */
[----:B------:R-:W-:Y:S04]  /*8a590*/  STL.64 [R1+0x1448], R26 ;  /* 0x0014481a01007387 */ /* 0x000fe80000100a00 */
[----:B------:R0:W-:Y:S04]  /*8a5a0*/  STL [R1+0x5ac4], R37 ;  /* 0x005ac42501007387 */ /* 0x0001e80000100800 */
[----:B------:R1:W-:Y:S04]  /*8a5b0*/  STL [R1+0x5ac0], R36 ;  /* 0x005ac02401007387 */ /* 0x0003e80000100800 */
[----:B------:R-:W-:Y:S04]  /*8a5c0*/  STL.64 [R1+0x1430], R16 ;  /* 0x0014301001007387 */ /* 0x000fe80000100a00 */
[----:B------:R-:W-:Y:S04]  /*8a5d0*/  STL.64 [R1+0x1438], R18 ;  /* 0x0014381201007387 */ /* 0x000fe80000100a00 */
[----:B------:R-:W-:Y:S04]  /*8a5e0*/  STL.64 [R1+0x1420], R12 ;  /* 0x0014200c01007387 */ /* 0x000fe80000100a00 */
[----:B------:R-:W-:Y:S01]  /*8a5f0*/  STL.64 [R1+0x1428], R14 ;  /* 0x0014280e01007387 */ /* 0x000fe20000100a00 */
[----:B0-----:R-:W-:-:S02]  /*8a600*/  IMAD.MOV.U32 R37, RZ, RZ, R2 ;  /* 0x000000ffff257224 */ /* 0x001fc400078e0002 */
[----:B-1----:R-:W-:-:S05]  /*8a610*/  IMAD.MOV.U32 R36, RZ, RZ, R3 ;  /* 0x000000ffff247224 */ /* 0x002fca00078e0003 */
[----:B------:R-:W-:Y:S04]  /*8a620*/  STL [R1+0x5acc], R36 ;  /* 0x005acc2401007387 */ /* 0x000fe80000100800 */
[----:B------:R-:W-:Y:S04]  /*8a630*/  STL [R1+0x5ac8], R37 ;  /* 0x005ac82501007387 */ /* 0x000fe80000100800 */
[----:B------:R-:W-:Y:S04]  /*8a640*/  STL.64 [R1+0x1410], R8 ;  /* 0x0014100801007387 */ /* 0x000fe80000100a00 */
[----:B------:R0:W-:Y:S04]  /*8a650*/  STL.64 [R1+0x1418], R10 ;  /* 0x0014180a01007387 */ /* 0x0001e80000100a00 */
[----:B------:R-:W-:Y:S04]  /*8a660*/  STL.64 [R1+0x1400], R4 ;  /* 0x0014000401007387 */ /* 0x000fe80000100a00 */
[----:B------:R-:W-:Y:S01]  /*8a670*/  STL.64 [R1+0x1408], R6 ;  /* 0x0014080601007387 */ /* 0x000fe20000100a00 */
[----:B0-----:R-:W-:Y:S01]  /*8a680*/  HMMA.16816.F32 R8, R28, R52, R44 ;  /* 0x000000341c08723c */ /* 0x001fe2000000182c */
[----:B------:R-:W-:-:S02]  /*8a690*/  IMAD.MOV.U32 R37, RZ, RZ, R43 ;  /* 0x000000ffff257224 */ /* 0x000fc400078e002b */
[----:B------:R-:W-:-:S03]  /*8a6a0*/  IMAD.MOV.U32 R36, RZ, RZ, R42 ;  /* 0x000000ffff247224 */ /* 0x000fc600078e002a */
[----:B------:R-:W-:Y:S04]  /*8a6b0*/  STL [R1+0x5ad4], R37 ;  /* 0x005ad42501007387 */ /* 0x000fe80000100800 */
[----:B------:R0:W-:-:S13]  /*8a6c0*/  STL [R1+0x5ad0], R36 ;  /* 0x005ad02401007387 */ /* 0x0001da0000100800 */
[----:B------:R-:W-:Y:S04]  /*8a6d0*/  STL.64 [R1+0x13f0], R8 ;  /* 0x0013f00801007387 */ /* 0x000fe80000100a00 */
[----:B------:R-:W-:Y:S01]  /*8a6e0*/  STL.64 [R1+0x13f8], R10 ;  /* 0x0013f80a01007387 */ /* 0x000fe20000100a00 */
[----:B0-----:R-:W-:Y:S02]  /*8a6f0*/  IMAD.MOV.U32 R36, RZ, RZ, R55 ;  /* 0x000000ffff247224 */ /* 0x001fe400078e0037 */
[----:B------:R-:W-:Y:S01]  /*8a700*/  IMAD.MOV.U32 R37, RZ, RZ, R54 ;  /* 0x000000ffff257224 */ /* 0x000fe200078e0036 */
[----:B--2---:R-:W-:-:S15]  /*8a710*/  HMMA.16816.F32 R4, R28, R54, R48 ;  /* 0x000000361c04723c */ /* 0x004fde0000001830 */
[----:B------:R-:W-:-:S08]  /*8a720*/  NOP ;  /* 0x0000000000007918 */ /* 0x000fd00000000000 */
[----:B------:R-:W-:Y:S04]  /*8a730*/  STL.64 [R1+0x13e0], R4 ;  /* 0x0013e00401007387 */ /* 0x000fe80000100a00 */
[----:B------:R0:W-:Y:S02]  /*8a740*/  STL.64 [R1+0x13e8], R6 ;  /* 0x0013e80601007387 */ /* 0x0001e40000100a00 */
[C---:B0-----:R-:W-:Y:S02]  /*8a750*/  HMMA.16816.F32 R4, R28.reuse, R60, R56 ;  /* 0x0000003c1c04723c */ /* 0x041fe40000001838 */
[----:B------:R-:W-:Y:S04]  /*8a760*/  STL [R1+0x5adc], R36 ;  /* 0x005adc2401007387 */ /* 0x000fe80000100800 */
[----:B------:R-:W-:Y:S04]  /*8a770*/  STL [R1+0x5ad8], R37 ;  /* 0x005ad82501007387 */ /* 0x000fe80000100800 */
[----:B------:R-:W-:Y:S04]  /*8a780*/  STL.64 [R1+0x5cd0], R38 ;  /* 0x005cd02601007387 */ /* 0x000fe80000100a00 */
[----:B------:R-:W2:Y:S09]  /*8a790*/  LDL R60, [R1+0x88] ;  /* 0x00008800013c7983 */ /* 0x000eb20000100800 */
[----:B------:R0:W-:Y:S04]  /*8a7a0*/  STL.64 [R1+0x13d0], R4 ;  /* 0x0013d00401007387 */ /* 0x0001e80000100a00 */
[----:B------:R1:W-:Y:S04]  /*8a7b0*/  STL.64 [R1+0x13d8], R6 ;  /* 0x0013d80601007387 */ /* 0x0003e80000100a00 */
[----:B------:R-:W2:Y:S04]  /*8a7c0*/  LDL R61, [R1+0x8c] ;  /* 0x00008c00013d7983 */ /* 0x000ea80000100800 */
[----:B------:R-:W3:Y:S04]  /*8a7d0*/  LDL.LU R48, [R1+0x1320] ;  /* 0x0013200001307983 */ /* 0x000ee80000300800 */
[----:B------:R-:W3:Y:S04]  /*8a7e0*/  LDL.LU R49, [R1+0x1324] ;  /* 0x0013240001317983 */ /* 0x000ee80000300800 */
[----:B------:R-:W4:Y:S04]  /*8a7f0*/  LDL.LU R50, [R1+0x1328] ;  /* 0x0013280001327983 */ /* 0x000f280000300800 */
[----:B------:R-:W4:Y:S04]  /*8a800*/  LDL.LU R51, [R1+0x132c] ;  /* 0x00132c0001337983 */ /* 0x000f280000300800 */
[----:B----4-:R-:W-:Y:S04]  /*8a810*/  STL.64 [R1+0x5c98], R50 ;  /* 0x005c983201007387 */ /* 0x010fe80000100a00 */
[----:B---3--:R-:W-:Y:S04]  /*8a820*/  STL.64 [R1+0x5c90], R48 ;  /* 0x005c903001007387 */ /* 0x008fe80000100a00 */
[----:B0-----:R-:W3:Y:S04]  /*8a830*/  LDL.LU R4, [R1+0x1340] ;  /* 0x0013400001047983 */ /* 0x001ee80000300800 */
[----:B------:R-:W3:Y:S04]  /*8a840*/  LDL.LU R5, [R1+0x1344] ;  /* 0x0013440001057983 */ /* 0x000ee80000300800 */
[----:B-1----:R-:W4:Y:S04]  /*8a850*/  LDL.LU R6, [R1+0x1348] ;  /* 0x0013480001067983 */ /* 0x002f280000300800 */
[----:B------:R-:W4:Y:S04]  /*8a860*/  LDL.LU R7, [R1+0x134c] ;  /* 0x00134c0001077983 */ /* 0x000f280000300800 */
[----:B----4-:R-:W-:Y:S04]  /*8a870*/  STL.64 [R1+0x5ca8], R6 ;  /* 0x005ca80601007387 */ /* 0x010fe80000100a00 */
[----:B---3--:R0:W-:Y:S04]  /*8a880*/  STL.64 [R1+0x5ca0], R4 ;  /* 0x005ca00401007387 */ /* 0x0081e80000100a00 */
[----:B------:R-:W3:Y:S04]  /*8a890*/  LDL R40, [R1+0xa8] ;  /* 0x0000a80001287983 */ /* 0x000ee80000100800 */
[----:B------:R-:W3:Y:S04]  /*8a8a0*/  LDL R41, [R1+0xac] ;  /* 0x0000ac0001297983 */ /* 0x000ee80000100800 */
[----:B------:R-:W4:Y:S04]  /*8a8b0*/  LDL.LU R8, [R1+0x1350] ;  /* 0x0013500001087983 */ /* 0x000f280000300800 */
[----:B------:R-:W4:Y:S04]  /*8a8c0*/  LDL.LU R9, [R1+0x1354] ;  /* 0x0013540001097983 */ /* 0x000f280000300800 */
[----:B------:R-:W2:Y:S04]  /*8a8d0*/  LDL.LU R10, [R1+0x1358] ;  /* 0x00135800010a7983 */ /* 0x000ea80000300800 */
[----:B------:R-:W2:Y:S04]  /*8a8e0*/  LDL.LU R11, [R1+0x135c] ;  /* 0x00135c00010b7983 */ /* 0x000ea80000300800 */
[----:B--2---:R1:W-:Y:S04]  /*8a8f0*/  STL.64 [R1+0x5cb8], R10 ;  /* 0x005cb80a01007387 */ /* 0x0043e80000100a00 */
[----:B----4-:R2:W-:Y:S04]  /*8a900*/  STL.64 [R1+0x5cb0], R8 ;  /* 0x005cb00801007387 */ /* 0x0105e80000100a00 */
        /* <DEDUP_REMOVED lines=16> */
[----:B-1----:R-:W4:Y:S04]  /*8aa10*/  LDL R10, [R1+0xd8] ;  /* 0x0000d800010a7983 */ /* 0x002f280000100800 */
[----:B------:R-:W4:Y:S04]  /*8aa20*/  LDL R11, [R1+0xdc] ;  /* 0x0000dc00010b7983 */ /* 0x000f280000100800 */
[----:B------:R-:W4:Y:S04]  /*8aa30*/  LDL.LU R36, [R1+0x13c0] ;  /* 0x0013c00001247983 */ /* 0x000f280000300800 */
[----:B------:R-:W4:Y:S04]  /*8aa40*/  LDL.LU R37, [R1+0x13c4] ;  /* 0x0013c40001257983 */ /* 0x000f280000300800 */
[----:B------:R-:W4:Y:S04]  /*8aa50*/  LDL.LU R38, [R1+0x13c8] ;  /* 0x0013c80001267983 */ /* 0x000f280000300800 */
[----:B------:R-:W4:Y:S04]  /*8aa60*/  LDL.LU R39, [R1+0x13cc] ;  /* 0x0013cc0001277983 */ /* 0x000f280000300800 */
[----:B--2---:R-:W4:Y:S04]  /*8aa70*/  LDL.64 R8, [R1+0xe0] ;  /* 0x0000e00001087983 */ /* 0x004f280000100a00 */
[----:B---3--:R-:W2:Y:S04]  /*8aa80*/  LDL.LU R20, [R1+0x13b0] ;  /* 0x0013b00001147983 */ /* 0x008ea80000300800 */
[----:B------:R-:W2:Y:S04]  /*8aa90*/  LDL.LU R21, [R1+0x13b4] ;  /* 0x0013b40001157983 */ /* 0x000ea80000300800 */
[----:B------:R-:W2:Y:S04]  /*8aaa0*/  LDL.LU R22, [R1+0x13b8] ;  /* 0x0013b80001167983 */ /* 0x000ea80000300800 */
[----:B------:R-:W2:Y:S04]  /*8aab0*/  LDL.LU R23, [R1+0x13bc] ;  /* 0x0013bc0001177983 */ /* 0x000ea80000300800 */
[----:B------:R-:W3:Y:S04]  /*8aac0*/  LDL.64 R32, [R1+0xd0] ;  /* 0x0000d00001207983 */ /* 0x000ee80000100a00 */
[----:B------:R-:W2:Y:S04]  /*8aad0*/  LDL R34, [R1+0xc8] ;  /* 0x0000c80001227983 */ /* 0x000ea80000100800 */
[----:B------:R-:W2:Y:S04]  /*8aae0*/  LDL R35, [R1+0xcc] ;  /* 0x0000cc0001237983 */ /* 0x000ea80000100800 */
[----:B------:R-:W2:Y:S04]  /*8aaf0*/  LDL.LU R48, [R1+0x1390] ;  /* 0x0013900001307983 */ /* 0x000ea80000300800 */
[----:B------:R-:W2:Y:S04]  /*8ab00*/  LDL.LU R49, [R1+0x1394] ;  /* 0x0013940001317983 */ /* 0x000ea80000300800 */
[----:B------:R-:W2:Y:S04]  /*8ab10*/  LDL.LU R50, [R1+0x1398] ;  /* 0x0013980001327983 */ /* 0x000ea80000300800 */
[----:B------:R-:W2:Y:S04]  /*8ab20*/  LDL.LU R51, [R1+0x139c] ;  /* 0x00139c0001337983 */ /* 0x000ea80000300800 */
[----:B------:R-:W2:Y:S04]  /*8ab30*/  LDL.64 R18, [R1+0xb8] ;  /* 0x0000b80001127983 */ /* 0x000ea80000100a00 */
        /* <DEDUP_REMOVED lines=17> */
[----:B------:R-:W2:Y:S01]  /*8ac50*/  LDL.LU R59, [R1+0x131c] ;  /* 0x00131c00013b7983 */ /* 0x000ea20000300800 */
[C---:B----4-:R-:W-:Y:S06]  /*8ac60*/  HMMA.16816.F32 R36, R28.reuse, R8, R36 ;  /* 0x000000081c24723c */ /* 0x050fec0000001824 */
[----:B---3--:R-:W-:-:S15]  /*8ac70*/  HMMA.16816.F32 R4, R28, R32, R4 ;  /* 0x000000201c04723c */ /* 0x008fde0000001804 */
[----:B------:R-:W-:-:S02]  /*8ac80*/  NOP ;  /* 0x0000000000007918 */ /* 0x000fc40000000000 */
[----:B------:R0:W-:Y:S02]  /*8ac90*/  STL.64 [R1+0x13c0], R36 ;  /* 0x0013c02401007387 */ /* 0x0001e40000100a00 */
[----:B0-----:R-:W-:Y:S02]  /*8aca0*/  IMAD.MOV.U32 R36, RZ, RZ, R8 ;  /* 0x000000ffff247224 */ /* 0x001fe400078e0008 */
[----:B------:R-:W-:Y:S02]  /*8acb0*/  IMAD.MOV.U32 R37, RZ, RZ, R9 ;  /* 0x000000ffff257224 */ /* 0x000fe400078e0009 */
[----:B--2---:R-:W-:Y:S01]  /*8acc0*/  HMMA.16816.F32 R8, R28, R10, R20 ;  /* 0x0000000a1c08723c */ /* 0x004fe20000001814 */
[----:B------:R0:W-:Y:S04]  /*8acd0*/  STL.64 [R1+0x13c8], R38 ;  /* 0x0013c82601007387 */ /* 0x0001e80000100a00 */
[----:B0-----:R-:W2:Y:S04]  /*8ace0*/  LDL.LU.64 R38, [R1+0x5cd0] ;  /* 0x005cd00001267983 */ /* 0x001ea80000300a00 */
[----:B------:R-:W-:Y:S04]  /*8acf0*/  STL [R1+0x5ae4], R37 ;  /* 0x005ae42501007387 */ /* 0x000fe80000100800 */
        /* <DEDUP_REMOVED lines=9> */
[----:B0-----:R-:W2:Y:S04]  /*8ad90*/  LDL.LU.64 R6, [R1+0x5ca8] ;  /* 0x005ca80001067983 */ /* 0x001ea80000300a00 */
[----:B------:R-:W2:Y:S01]  /*8ada0*/  LDL.LU.64 R4, [R1+0x5ca0] ;  /* 0x005ca00001047983 */ /* 0x000ea20000300a00 */
[----:B------:R-:W-:-:S02]  /*8adb0*/  IMAD.MOV.U32 R36, RZ, RZ, R33 ;  /* 0x000000ffff247224 */ /* 0x000fc400078e0021 */
[----:B------:R-:W-:Y:S02]  /*8adc0*/  IMAD.MOV.U32 R37, RZ, RZ, R32 ;  /* 0x000000ffff257224 */ /* 0x000fe400078e0020 */
[C---:B------:R-:W-:Y:S01]  /*8add0*/  HMMA.16816.F32 R32, R28.reuse, R34, R48 ;  /* 0x000000221c20723c */ /* 0x040fe20000001830 */
[----:B------:R0:W-:Y:S04]  /*8ade0*/  STL [R1+0x5aec], R36 ;  /* 0x005aec2401007387 */ /* 0x0001e80000100800 */
[----:B------:R1:W-:Y:S04]  /*8adf0*/  STL [R1+0x5ae8], R37 ;  /* 0x005ae82501007387 */ /* 0x0003e80000100800 */
[----:B------:R-:W2:Y:S04]  /*8ae00*/  LDL.LU.64 R50, [R1+0x5c98] ;  /* 0x005c980001327983 */ /* 0x000ea80000300a00 */
[----:B------:R-:W2:Y:S01]  /*8ae10*/  LDL.LU.64 R48, [R1+0x5c90] ;  /* 0x005c900001307983 */ /* 0x000ea20000300a00 */
[C---:B------:R-:W-:Y:S06]  /*8ae20*/  HMMA.16816.F32 R24, R28.reuse, R16, R24 ;  /* 0x000000101c18723c */ /* 0x040fec0000001818 */
[----:B------:R-:W-:Y:S01]  /*8ae30*/  HMMA.16816.F32 R12, R28, R2, R12 ;  /* 0x000000021c0c723c */ /* 0x000fe2000000180c */
[----:B0-----:R-:W-:-:S02]  /*8ae40*/  IMAD.MOV.U32 R36, RZ, RZ, R18 ;  /* 0x000000ffff247224 */ /* 0x001fc400078e0012 */
[----:B-1----:R-:W-:Y:S01]  /*8ae50*/  IMAD.MOV.U32 R37, RZ, RZ, R19 ;  /* 0x000000ffff257224 */ /* 0x002fe200078e0013 */
[----:B------:R-:W-:Y:S04]  /*8ae60*/  STL.64 [R1+0x1390], R32 ;  /* 0x0013902001007387 */ /* 0x000fe80000100a00 */
[----:B------:R-:W-:Y:S09]  /*8ae70*/  STL.64 [R1+0x1398], R34 ;  /* 0x0013982201007387 */ /* 0x000ff20000100a00 */
[----:B------:R-:W-:Y:S04]  /*8ae80*/  STL.64 [R1+0x1380], R24 ;  /* 0x0013801801007387 */ /* 0x000fe80000100a00 */
[----:B------:R-:W-:Y:S01]  /*8ae90*/  STL.64 [R1+0x1388], R26 ;  /* 0x0013881a01007387 */ /* 0x000fe20000100a00 */
[C---:B---3--:R-:W-:Y:S06]  /*8aea0*/  HMMA.16816.F32 R20, R28.reuse, R18, R20 ;  /* 0x000000121c14723c */ /* 0x048fec0000001814 */
[C---:B----4-:R-:W-:Y:S06]  /*8aeb0*/  HMMA.16816.F32 R8, R28.reuse, R40, R8 ;  /* 0x000000281c08723c */ /* 0x050fec0000001808 */
[C---:B--2---:R-:W-:Y:S11]  /*8aec0*/  HMMA.16816.F32 R4, R28.reuse, R42, R4 ;  /* 0x0000002a1c04723c */ /* 0x044ff60000001804 */
[----:B------:R-:W-:Y:S04]  /*8aed0*/  STL.64 [R1+0x1370], R20 ;  /* 0x0013701401007387 */ /* 0x000fe80000100a00 */
[----:B------:R-:W-:Y:S04]  /*8aee0*/  STL.64 [R1+0x1378], R22 ;  /* 0x0013781601007387 */ /* 0x000fe80000100a00 */
[----:B------:R-:W-:Y:S04]  /*8aef0*/  STL [R1+0x5af4], R37 ;  /* 0x005af42501007387 */ /* 0x000fe80000100800 */
[----:B------:R-:W-:Y:S04]  /*8af00*/  STL [R1+0x5af0], R36 ;  /* 0x005af02401007387 */ /* 0x000fe80000100800 */
[----:B------:R-:W-:Y:S04]  /*8af10*/  STL.64 [R1+0x1360], R12 ;  /* 0x0013600c01007387 */ /* 0x000fe80000100a00 */
[----:B------:R-:W-:Y:S04]  /*8af20*/  STL.64 [R1+0x1368], R14 ;  /* 0x0013680e01007387 */ /* 0x000fe80000100a00 */
[----:B------:R-:W-:Y:S04]  /*8af30*/  STL.64 [R1+0x1350], R8 ;  /* 0x0013500801007387 */ /* 0x000fe80000100a00 */
[----:B------:R0:W-:Y:S02]  /*8af40*/  STL.64 [R1+0x1358], R10 ;  /* 0x0013580a01007387 */ /* 0x0001e40000100a00 */
[C---:B0-----:R-:W-:Y:S02]  /*8af50*/  HMMA.16816.F32 R8, R28.reuse, R52, R44 ;  /* 0x000000341c08723c */ /* 0x041fe4000000182c */
[----:B------:R-:W-:Y:S04]  /*8af60*/  STL.64 [R1+0x1340], R4 ;  /* 0x0013400401007387 */ /* 0x000fe80000100a00 */
[----:B------:R0:W-:Y:S02]  /*8af70*/  STL.64 [R1+0x1348], R6 ;  /* 0x0013480601007387 */ /* 0x0001e40000100a00 */
[----:B0-----:R-:W-:Y:S01]  /*8af80*/  HMMA.16816.F32 R4, R28, R54, R48 ;  /* 0x000000361c04723c */ /* 0x001fe20000001830 */
[----:B------:R-:W-:-:S02]  /*8af90*/  IMAD.MOV.U32 R36, RZ, RZ, R43 ;  /* 0x000000ffff247224 */ /* 0x000fc400078e002b */
[----:B------:R-:W-:-:S03]  /*8afa0*/  IMAD.MOV.U32 R37, RZ, RZ, R42 ;  /* 0x000000ffff257224 */ /* 0x000fc600078e002a */
[----:B------:R-:W-:Y:S04]  /*8afb0*/  STL [R1+0x5afc], R36 ;  /* 0x005afc2401007387 */ /* 0x000fe80000100800 */
[----:B------:R-:W-:Y:S05]  /*8afc0*/  STL [R1+0x5af8], R37 ;  /* 0x005af82501007387 */ /* 0x000fea0000100800 */
        /* <DEDUP_REMOVED lines=8> */
[----:B------:R-:W-:Y:S04]  /*8b050*/  STL [R1+0x5b00], R36 ;  /* 0x005b002401007387 */ /* 0x000fe80000100800 */
[----:B------:R-:W-:Y:S04]  /*8b060*/  STL.64 [R1+0x5c70], R38 ;  /* 0x005c702601007387 */ /* 0x000fe80000100a00 */
[----:B------:R-:W2:Y:S01]  /*8b070*/  LDL R60, [R1+0x18] ;  /* 0x00001800013c7983 */ /* 0x000ea20000100800 */
[----:B------:R-:W-:-:S04]  /*8b080*/  IMAD.MOV.U32 R61, RZ, RZ, R0 ;  /* 0x000000ffff3d7224 */ /* 0x000fc800078e0000 */
        /* <DEDUP_REMOVED lines=52> */
[----:B------:R-:W2:Y:S04]  /*8b3d0*/  LDL R35, [R1+0x7c] ;  /* 0x00007c0001237983 */ /* 0x000ea80000100800 */
[----:B------:R-:W3:Y:S04]  /*8b3e0*/  LDL.LU R36, [R1+0x1300] ;  /* 0x0013000001247983 */ /* 0x000ee80000300800 */
[----:B------:R-:W3:Y:S04]  /*8b3f0*/  LDL.LU R37, [R1+0x1304] ;  /* 0x0013040001257983 */ /* 0x000ee80000300800 */
[----:B------:R-:W3:Y:S04]  /*8b400*/  LDL.LU R38, [R1+0x1308] ;  /* 0x0013080001267983 */ /* 0x000ee80000300800 */
[----:B------:R-:W3:Y:S04]  /*8b410*/  LDL.LU R39, [R1+0x130c] ;  /* 0x00130c0001277983 */ /* 0x000ee80000300800 */
[----:B------:R-:W3:Y:S04]  /*8b420*/  LDL.64 R32, [R1+0x80] ;  /* 0x0000800001207983 */ /* 0x000ee80000100a00 */
[----:B0-----:R-:W2:Y:S04]  /*8b430*/  LDL.LU R16, [R1+0x12f0] ;  /* 0x0012f00001107983 */ /* 0x001ea80000300800 */
[----:B------:R-:W2:Y:S04]  /*8b440*/  LDL.LU R17, [R1+0x12f4] ;  /* 0x0012f40001117983 */ /* 0x000ea80000300800 */
[----:B------:R-:W2:Y:S04]  /*8b450*/  LDL.LU R18, [R1+0x12f8] ;  /* 0x0012f80001127983 */ /* 0x000ea80000300800 */
[----:B------:R-:W2:Y:S04]  /*8b460*/  LDL.LU R19, [R1+0x12fc] ;  /* 0x0012fc0001137983 */ /* 0x000ea80000300800 */
[----:B------:R-:W4:Y:S04]  /*8b470*/  LDL.64 R4, [R1+0x70] ;  /* 0x0000700001047983 */ /* 0x000f280000100a00 */
[----:B------:R-:W4:Y:S04]  /*8b480*/  LDL.LU R48, [R1+0x12c0] ;  /* 0x0012c00001307983 */ /* 0x000f280000300800 */
[----:B------:R-:W4:Y:S04]  /*8b490*/  LDL.LU R49, [R1+0x12c4] ;  /* 0x0012c40001317983 */ /* 0x000f280000300800 */
[----:B------:R-:W4:Y:S04]  /*8b4a0*/  LDL.LU R50, [R1+0x12c8] ;  /* 0x0012c80001327983 */ /* 0x000f280000300800 */
[----:B------:R-:W4:Y:S04]  /*8b4b0*/  LDL.LU R51, [R1+0x12cc] ;  /* 0x0012cc0001337983 */ /* 0x000f280000300800 */
[----:B------:R-:W4:Y:S04]  /*8b4c0*/  LDL R6, [R1+0x68] ;  /* 0x0000680001067983 */ /* 0x000f280000100800 */
        /* <DEDUP_REMOVED lines=21> */
[----:B---3--:R-:W-:-:S15]  /*8b620*/  HMMA.16816.F32 R36, R28, R32, R36 ;  /* 0x000000201c24723c */ /* 0x008fde0000001824 */
[----:B------:R-:W-:-:S08]  /*8b630*/  NOP ;  /* 0x0000000000007918 */ /* 0x000fd00000000000 */
[----:B------:R0:W-:Y:S04]  /*8b640*/  STL.64 [R1+0x1300], R36 ;  /* 0x0013002401007387 */ /* 0x0001e80000100a00 */
[----:B------:R1:W-:Y:S01]  /*8b650*/  STL.64 [R1+0x1308], R38 ;  /* 0x0013082601007387 */ /* 0x0003e20000100a00 */
[----:B0-----:R-:W-:Y:S02]  /*8b660*/  IMAD.MOV.U32 R36, RZ, RZ, R33 ;  /* 0x000000ffff247224 */ /* 0x001fe400078e0021 */
[----:B------:R-:W-:Y:S01]  /*8b670*/  IMAD.MOV.U32 R37, RZ, RZ, R32 ;  /* 0x000000ffff257224 */ /* 0x000fe200078e0020 */
[----:B-1----:R-:W3:Y:S04]  /*8b680*/  LDL.LU.64 R38, [R1+0x5c70] ;  /* 0x005c700001267983 */ /* 0x002ee80000300a00 */
[----:B------:R0:W-:Y:S01]  /*8b690*/  STL [R1+0x5b0c], R36 ;  /* 0x005b0c2401007387 */ /* 0x0001e20000100800 */
[----:B--2---:R-:W-:Y:S03]  /*8b6a0*/  HMMA.16816.F32 R32, R28, R34, R16 ;  /* 0x000000221c20723c */ /* 0x004fe60000001810 */
[----:B------:R1:W-:Y:S04]  /*8b6b0*/  STL [R1+0x5b08], R37 ;  /* 0x005b082501007387 */ /* 0x0003e80000100800 */
[----:B------:R-:W2:Y:S04]  /*8b6c0*/  LDL.LU.64 R18, [R1+0x5c68] ;  /* 0x005c680001127983 */ /* 0x000ea80000300a00 */
[----:B------:R-:W2:Y:S01]  /*8b6d0*/  LDL.LU.64 R16, [R1+0x5c60] ;  /* 0x005c600001107983 */ /* 0x000ea20000300a00 */
[----:B----4-:R-:W-:-:S02]  /*8b6e0*/  IMAD.MOV.U32 R7, RZ, RZ, R0 ;  /* 0x000000ffff077224 */ /* 0x010fc400078e0000 */
[----:B0-----:R-:W-:Y:S02]  /*8b6f0*/  IMAD.MOV.U32 R36, RZ, RZ, R4 ;  /* 0x000000ffff247224 */ /* 0x001fe400078e0004 */
[----:B-1----:R-:W-:-:S07]  /*8b700*/  IMAD.MOV.U32 R37, RZ, RZ, R5 ;  /* 0x000000ffff257224 */ /* 0x002fce00078e0005 */
[----:B------:R-:W-:Y:S04]  /*8b710*/  STL.64 [R1+0x12f0], R32 ;  /* 0x0012f02001007387 */ /* 0x000fe80000100a00 */
[----:B------:R0:W-:Y:S04]  /*8b720*/  STL.64 [R1+0x12f8], R34 ;  /* 0x0012f82201007387 */ /* 0x0001e80000100a00 */
[----:B0-----:R-:W4:Y:S04]  /*8b730*/  LDL.LU.64 R34, [R1+0x5c58] ;  /* 0x005c580001227983 */ /* 0x001f280000300a00 */
[----:B------:R-:W4:Y:S01]  /*8b740*/  LDL.LU.64 R32, [R1+0x5c50] ;  /* 0x005c500001207983 */ /* 0x000f220000300a00 */
[C---:B------:R-:W-:Y:S06]  /*8b750*/  HMMA.16816.F32 R48, R28.reuse, R2, R48 ;  /* 0x000000021c30723c */ /* 0x040fec0000001830 */
[C---:B--2---:R-:W-:Y:S06]  /*8b760*/  HMMA.16816.F32 R16, R28.reuse, R4, R16 ;  /* 0x000000041c10723c */ /* 0x044fec0000001810 */
[----:B------:R-:W-:-:S15]  /*8b770*/  HMMA.16816.F32 R4, R28, R6, R8 ;  /* 0x000000061c04723c */ /* 0x000fde0000001808 */
[----:B------:R-:W-:-:S02]  /*8b780*/  NOP ;  /* 0x0000000000007918 */ /* 0x000fc40000000000 */
[----:B------:R-:W-:Y:S04]  /*8b790*/  STL.64 [R1+0x12e0], R16 ;  /* 0x0012e01001007387 */ /* 0x000fe80000100a00 */
[----:B------:R0:W-:Y:S04]  /*8b7a0*/  STL.64 [R1+0x12e8], R18 ;  /* 0x0012e81201007387 */ /* 0x0001e80000100a00 */
[----:B0-----:R-:W2:Y:S04]  /*8b7b0*/  LDL.LU.64 R18, [R1+0x5c48] ;  /* 0x005c480001127983 */ /* 0x001ea80000300a00 */
[----:B------:R-:W2:Y:S04]  /*8b7c0*/  LDL.LU.64 R16, [R1+0x5c40] ;  /* 0x005c400001107983 */ /* 0x000ea80000300a00 */
[----:B---3--:R-:W-:Y:S04]  /*8b7d0*/  STL.64 [R1+0x5bd0], R38 ;  /* 0x005bd02601007387 */ /* 0x008fe80000100a00 */
[----:B------:R0:W-:Y:S04]  /*8b7e0*/  STL.64 [R1+0x5bc8], R36 ;  /* 0x005bc82401007387 */ /* 0x0001e80000100a00 */
[----:B0-----:R-:W3:Y:S04]  /*8b7f0*/  LDL.LU R36, [R1+0x12b0] ;  /* 0x0012b00001247983 */ /* 0x001ee80000300800 */
[----:B------:R-:W3:Y:S04]  /*8b800*/  LDL.LU R37, [R1+0x12b4] ;  /* 0x0012b40001257983 */ /* 0x000ee80000300800 */
[----:B------:R-:W3:Y:S04]  /*8b810*/  LDL.LU R38, [R1+0x12b8] ;  /* 0x0012b80001267983 */ /* 0x000ee80000300800 */
[----:B------:R-:W3:Y:S04]  /*8b820*/  LDL.LU R39, [R1+0x12bc] ;  /* 0x0012bc0001277983 */ /* 0x000ee80000300800 */
        /* <DEDUP_REMOVED lines=11> */
[----:B------:R-:W-:Y:S01]  /*8b8e0*/  HMMA.16816.F32 R20, R28, R12, R20 ;  /* 0x0000000c1c14723c */ /* 0x000fe20000001814 */
[----:B------:R-:W-:-:S02]  /*8b8f0*/  IMAD.MOV.U32 R0, RZ, RZ, R3 ;  /* 0x000000ffff007224 */ /* 0x000fc400078e0003 */
[----:B------:R-:W4:Y:S04]  /*8b900*/  LDL.LU.64 R2, [R1+0x5c08] ;  /* 0x005c080001027983 */ /* 0x000f280000300a00 */
[----:B------:R0:W-:Y:S02]  /*8b910*/  STL [R1+0x58f8], R0 ;  /* 0x0058f80001007387 */ /* 0x0001e40000100800 */
[----:B0-----:R-:W-:Y:S01]  /*8b920*/  IMAD.MOV.U32 R0, RZ, RZ, R27 ;  /* 0x000000ffff007224 */ /* 0x001fe200078e001b */
[C---:B--2---:R-:W-:Y:S06]  /*8b930*/  HMMA.16816.F32 R16, R28.reuse, R14, R16 ;  /* 0x0000000e1c10723c */ /* 0x044fec0000001810 */
[C---:B---3--:R-:W-:Y:S06]  /*8b940*/  HMMA.16816.F32 R36, R28.reuse, R24, R36 ;  /* 0x000000181c24723c */ /* 0x048fec0000001824 */
[C---:B------:R-:W-:Y:S06]  /*8b950*/  HMMA.16816.F32 R8, R28.reuse, R40, R8 ;  /* 0x000000281c08723c */ /* 0x040fec0000001808 */
[----:B------:R-:W-:Y:S11]  /*8b960*/  HMMA.16816.F32 R4, R28, R42, R4 ;  /* 0x0000002a1c04723c */ /* 0x000ff60000001804 */
[----:B------:R-:W-:Y:S04]  /*8b970*/  STL.64 [R1+0x12b0], R36 ;  /* 0x0012b02401007387 */ /* 0x000fe80000100a00 */
[----:B------:R-:W-:Y:S04]  /*8b980*/  STL.64 [R1+0x12b8], R38 ;  /* 0x0012b82601007387 */ /* 0x000fe80000100a00 */
[----:B------:R0:W-:Y:S04]  /*8b990*/  STL [R1+0x58fc], R0 ;  /* 0x0058fc0001007387 */ /* 0x0001e80000100800 */
[----:B------:R-:W-:Y:S04]  /*8b9a0*/  STL.64 [R1+0x12a0], R32 ;  /* 0x0012a02001007387 */ /* 0x000fe80000100a00 */
[----:B------:R-:W-:Y:S04]  /*8b9b0*/  STL.64 [R1+0x12a8], R34 ;  /* 0x0012a82201007387 */ /* 0x000fe80000100a00 */
[----:B------:R-:W-:Y:S04]  /*8b9c0*/  STL.64 [R1+0x1290], R20 ;  /* 0x0012901401007387 */ /* 0x000fe80000100a00 */
[----:B------:R-:W-:Y:S01]  /*8b9d0*/  STL.64 [R1+0x1298], R22 ;  /* 0x0012981601007387 */ /* 0x000fe20000100a00 */
[----:B0-----:R-:W-:-:S05]  /*8b9e0*/  IMAD.MOV.U32 R0, RZ, RZ, R15 ;  /* 0x000000ffff007224 */ /* 0x001fca00078e000f */
        /* <DEDUP_REMOVED lines=39> */
[----:B------:R-:W4:Y:S04]  /*8bc60*/  LDL.LU R52, [R1+0x11d0] ;  /* 0x0011d00001347983 */ /* 0x000f280000300800 */
[----:B------:R-:W4:Y:S04]  /*8bc70*/  LDL.LU R53, [R1+0x11d4] ;  /* 0x0011d40001357983 */ /* 0x000f280000300800 */
[----:B------:R-:W4:Y:S04]  /*8bc80*/  LDL.LU R54, [R1+0x11d8] ;  /* 0x0011d80001367983 */ /* 0x000f280000300800 */
[----:B------:R-:W4:Y:S04]  /*8bc90*/  LDL.LU R55, [R1+0x11dc] ;  /* 0x0011dc0001377983 */ /* 0x000f280000300800 */
[----:B0-----:R-:W4:Y:S04]  /*8bca0*/  LDL.LU R4, [R1+0x11e0] ;  /* 0x0011e00001047983 */ /* 0x001f280000300800 */
[----:B------:R-:W4:Y:S04]  /*8bcb0*/  LDL.LU R5, [R1+0x11e4] ;  /* 0x0011e40001057983 */ /* 0x000f280000300800 */
[----:B-1----:R-:W4:Y:S04]  /*8bcc0*/  LDL.LU R6, [R1+0x11e8] ;  /* 0x0011e80001067983 */ /* 0x002f280000300800 */
[----:B------:R-:W4:Y:S04]  /*8bcd0*/  LDL.LU R7, [R1+0x11ec] ;  /* 0x0011ec0001077983 */ /* 0x000f280000300800 */
[----:B------:R-:W4:Y:S04]  /*8bce0*/  LDL.LU R36, [R1+0x1200] ;  /* 0x0012000001247983 */ /* 0x000f280000300800 */
        /* <DEDUP_REMOVED lines=14> */
[----:B------:R-:W4:Y:S04]  /*8bdd0*/  LDL.64 R60, [R1] ;  /* 0x00000000013c7983 */ /* 0x000f280000100a00 */
        /* <DEDUP_REMOVED lines=28> */
[----:B--2---:R-:W-:Y:S06]  /*8bfa0*/  HMMA.16816.F32 R32, R28, R12, R32 ;  /* 0x0000000c1c20723c */ /* 0x004fec0000001820 */
[----:B------:R-:W-:-:S02]  /*8bfb0*/  IMAD.MOV.U32 R0, RZ, RZ, R13 ;  /* 0x000000ffff007224 */ /* 0x000fc400078e000d */
[C---:B---3--:R-:W-:Y:S06]  /*8bfc0*/  HMMA.16816.F32 R12, R28.reuse, R14, R20 ;  /* 0x0000000e1c0c723c */ /* 0x048fec0000001814 */
[----:B----4-:R-:W-:Y:S09]  /*8bfd0*/  HMMA.16816.F32 R36, R28, R60, R36 ;  /* 0x0000003c1c24723c */ /* 0x010ff20000001824 */
[----:B------:R-:W-:Y:S04]  /*8bfe0*/  STL.64 [R1+0x1220], R32 ;  /* 0x0012202001007387 */ /* 0x000fe80000100a00 */
[----:B------:R0:W-:Y:S04]  /*8bff0*/  STL.64 [R1+0x1228], R34 ;  /* 0x0012282201007387 */ /* 0x0001e80000100a00 */
[----:B0-----:R-:W2:Y:S04]  /*8c000*/  LDL.LU.64 R34, [R1+0x5c00] ;  /* 0x005c000001227983 */ /* 0x001ea80000300a00 */
[----:B------:R-:W2:Y:S04]  /*8c010*/  LDL.LU.64 R32, [R1+0x5bf8] ;  /* 0x005bf80001207983 */ /* 0x000ea80000300a00 */
[----:B------:R0:W-:Y:S04]  /*8c020*/  STL [R1+0x590c], R0 ;  /* 0x00590c0001007387 */ /* 0x0001e80000100800 */
[----:B------:R-:W3:Y:S04]  /*8c030*/  LDL.LU.64 R22, [R1+0x5bf0] ;  /* 0x005bf00001167983 */ /* 0x000ee80000300a00 */
[----:B------:R-:W3:Y:S04]  /*8c040*/  LDL.LU.64 R20, [R1+0x5be8] ;  /* 0x005be80001147983 */ /* 0x000ee80000300a00 */
[----:B------:R-:W-:Y:S04]  /*8c050*/  STL.64 [R1+0x1210], R12 ;  /* 0x0012100c01007387 */ /* 0x000fe80000100a00 */
[----:B------:R1:W-:Y:S01]  /*8c060*/  STL.64 [R1+0x1218], R14 ;  /* 0x0012180e01007387 */ /* 0x0003e20000100a00 */
[----:B0-----:R-:W-:-:S03]  /*8c070*/  IMAD.MOV.U32 R0, RZ, RZ, R61 ;  /* 0x000000ffff007224 */ /* 0x001fc600078e003d */
[----:B-1----:R-:W4:Y:S04]  /*8c080*/  LDL.LU.64 R14, [R1+0x5be0] ;  /* 0x005be000010e7983 */ /* 0x002f280000300a00 */
[----:B------:R-:W4:Y:S04]  /*8c090*/  LDL.LU.64 R12, [R1+0x5bd8] ;  /* 0x005bd800010c7983 */ /* 0x000f280000300a00 */
[----:B------:R-:W-:Y:S04]  /*8c0a0*/  STL.64 [R1+0x1200], R36 ;  /* 0x0012002401007387 */ /* 0x000fe80000100a00 */
[----:B------:R0:W-:Y:S04]  /*8c0b0*/  STL.64 [R1+0x1208], R38 ;  /* 0x0012082601007387 */ /* 0x0001e80000100a00 */
[----:B0-----:R-:W2:Y:S04]  /*8c0c0*/  LDL.LU.64 R38, [R1+0x5bd0] ;  /* 0x005bd00001267983 */ /* 0x001ea80000300a00 */
[----:B------:R-:W4:Y:S04]  /*8c0d0*/  LDL.LU.64 R36, [R1+0x5bc8] ;  /* 0x005bc80001247983 */ /* 0x000f280000300a00 */
[----:B------:R-:W3:Y:S02]  /*8c0e0*/  LDL.LU.64 R60, [R1+0x5bc0] ;  /* 0x005bc000013c7983 */ /* 0x000ee40000300a00 */
[----:B---3--:R-:W-:-:S15]  /*8c0f0*/  HMMA.16816.F32 R56, R28, R60, R56 ;  /* 0x0000003c1c38723c */ /* 0x008fde0000001838 */
[----:B------:R-:W-:-:S08]  /*8c100*/  NOP ;  /* 0x0000000000007918 */ /* 0x000fd00000000000 */
[----:B------:R-:W-:Y:S04]  /*8c110*/  STL.64 [R1+0x11f0], R56 ;  /* 0x0011f03801007387 */ /* 0x000fe80000100a00 */
[----:B------:R0:W-:Y:S04]  /*8c120*/  STL.64 [R1+0x11f8], R58 ;  /* 0x0011f83a01007387 */ /* 0x0001e80000100a00 */
[----:B0-----:R-:W3:Y:S04]  /*8c130*/  LDL.LU.64 R58, [R1+0x5bb8] ;  /* 0x005bb800013a7983 */ /* 0x001ee80000300a00 */
[----:B------:R-:W2:Y:S04]  /*8c140*/  LDL.LU.64 R56, [R1+0x5bb0] ;  /* 0x005bb00001387983 */ /* 0x000ea80000300a00 */
[----:B------:R-:W-:Y:S01]  /*8c150*/  STL.64 [R1+0x5950], R60 ;  /* 0x0059503c01007387 */ /* 0x000fe20000100a00 */
        /* <DEDUP_REMOVED lines=65> */
[----:B------:R1:W-:Y:S04]  /*8c570*/  STL.64 [R1+0x1140], R16 ;  /* 0x0011401001007387 */ /* 0x0003e80000100a00 */
[----:B------:R2:W-:Y:S04]  /*8c580*/  STL.64 [R1+0x1148], R18 ;  /* 0x0011481201007387 */ /* 0x0005e80000100a00 */
[----:B0-----:R-:W3:Y:S04]  /*8c590*/  LDL.LU R40, [R1+0x10a0] ;  /* 0x0010a00001287983 */ /* 0x001ee80000300800 */
[----:B------:R-:W-:Y:S04]  /*8c5a0*/  STL.64 [R1+0x1130], R12 ;  /* 0x0011300c01007387 */ /* 0x000fe80000100a00 */
[----:B------:R-:W-:Y:S04]  /*8c5b0*/  STL.64 [R1+0x1138], R14 ;  /* 0x0011380e01007387 */ /* 0x000fe80000100a00 */
        /* <DEDUP_REMOVED lines=119> */
[----:B------:R-:W2:-:S15]  /*8cd30*/  LDL R58, [R1+0x68] ;  /* 0x00006800013a7983 */ /* 0x000e9e0000100800 */
[----:B------:R-:W-:-:S02]  /*8cd40*/  NOP ;  /* 0x0000000000007918 */ /* 0x000fc40000000000 */
[----:B------:R0:W-:Y:S04]  /*8cd50*/  STL.64 [R1+0x22c0], R4 ;  /* 0x0022c00401007387 */ /* 0x0001e80000100a00 */
[----:B------:R1:W-:Y:S04]  /*8cd60*/  STL.64 [R1+0x22c8], R6 ;  /* 0x0022c80601007387 */ /* 0x0003e80000100a00 */
[----:B------:R-:W2:Y:S04]  /*8cd70*/  LDL R59, [R1+0x6c] ;  /* 0x00006c00013b7983 */ /* 0x000ea80000100800 */
[----:B------:R-:W3:Y:S04]  /*8cd80*/  LDL.LU R52, [R1+0xef0] ;  /* 0x000ef00001347983 */ /* 0x000ee80000300800 */
[----:B------:R-:W3:Y:S04]  /*8cd90*/  LDL.LU R53, [R1+0xef4] ;  /* 0x000ef40001357983 */ /* 0x000ee80000300800 */
[----:B------:R-:W4:Y:S04]  /*8cda0*/  LDL.LU R54, [R1+0xef8] ;  /* 0x000ef80001367983 */ /* 0x000f280000300800 */
[----:B------:R-:W4:Y:S01]  /*8cdb0*/  LDL.LU R55, [R1+0xefc] ;  /* 0x000efc0001377983 */ /* 0x000f220000300800 */
[----:B------:R-:W-:-:S02]  /*8cdc0*/  IMAD.MOV.U32 R56, RZ, RZ, R36 ;  /* 0x000000ffff387224 */ /* 0x000fc400078e0024 */
[----:B------:R-:W-:Y:S01]  /*8cdd0*/  IMAD.MOV.U32 R57, RZ, RZ, R37 ;  /* 0x000000ffff397224 */ /* 0x000fe200078e0025 */
[----:B----4-:R-:W-:Y:S04]  /*8cde0*/  STL.64 [R1+0x5918], R54 ;  /* 0x0059183601007387 */ /* 0x010fe80000100a00 */
[----:B---3--:R3:W-:Y:S04]  /*8cdf0*/  STL.64 [R1+0x5910], R52 ;  /* 0x0059103401007387 */ /* 0x0087e80000100a00 */
[----:B------:R-:W4:Y:S04]  /*8ce00*/  LDL.LU R36, [R1+0x5b0c] ;  /* 0x005b0c0001247983 */ /* 0x000f280000300800 */
[----:B------:R-:W3:Y:S04]  /*8ce10*/  LDL.LU R37, [R1+0x5b08] ;  /* 0x005b080001257983 */ /* 0x000ee80000300800 */
[----:B--2---:R2:W-:Y:S04]  /*8ce20*/  STL.64 [R1+0x5928], R58 ;  /* 0x0059283a01007387 */ /* 0x0045e80000100a00 */
[----:B------:R-:W-:Y:S04]  /*8ce30*/  STL.64 [R1+0x5920], R56 ;  /* 0x0059203801007387 */ /* 0x000fe80000100a00 */
[----:B------:R-:W2:Y:S04]  /*8ce40*/  LDL.LU R48, [R1+0xf00] ;  /* 0x000f000001307983 */ /* 0x000ea80000300800 */
[----:B------:R-:W2:Y:S04]  /*8ce50*/  LDL.LU R49, [R1+0xf04] ;  /* 0x000f040001317983 */ /* 0x000ea80000300800 */
[----:B------:R-:W4:Y:S04]  /*8ce60*/  LDL.LU R50, [R1+0xf08] ;  /* 0x000f080001327983 */ /* 0x000f280000300800 */
[----:B------:R-:W4:Y:S04]  /*8ce70*/  LDL.LU R51, [R1+0xf0c] ;  /* 0x000f0c0001337983 */ /* 0x000f280000300800 */
[----:B----4-:R-:W-:Y:S04]  /*8ce80*/  STL.64 [R1+0x5938], R50 ;  /* 0x0059383201007387 */ /* 0x010fe80000100a00 */
[----:B--2---:R2:W-:Y:S04]  /*8ce90*/  STL.64 [R1+0x5930], R48 ;  /* 0x0059303001007387 */ /* 0x0045e80000100a00 */
[----:B------:R-:W4:Y:S04]  /*8cea0*/  LDL R46, [R1+0x78] ;  /* 0x00007800012e7983 */ /* 0x000f280000100800 */
[----:B------:R-:W4:Y:S01]  /*8ceb0*/  LDL R47, [R1+0x7c] ;  /* 0x00007c00012f7983 */ /* 0x000f220000100800 */
[----:B---3--:R-:W-:-:S02]  /*8cec0*/  IMAD.MOV.U32 R44, RZ, RZ, R37 ;  /* 0x000000ffff2c7224 */ /* 0x008fc400078e0025 */
[----:B------:R-:W-:Y:S01]  /*8ced0*/  IMAD.MOV.U32 R45, RZ, RZ, R36 ;  /* 0x000000ffff2d7224 */ /* 0x000fe200078e0024 */
[----:B------:R-:W3:Y:S04]  /*8cee0*/  LDL.LU R37, [R1+0x5b04] ;  /* 0x005b040001257983 */ /* 0x000ee80000300800 */
[----:B------:R-:W2:Y:S04]  /*8cef0*/  LDL.LU R36, [R1+0x5b00] ;  /* 0x005b000001247983 */ /* 0x000ea80000300800 */
[----:B----4-:R-:W-:Y:S04]  /*8cf00*/  STL.64 [R1+0x5948], R46 ;  /* 0x0059482e01007387 */ /* 0x010fe80000100a00 */
[----:B------:R-:W-:Y:S04]  /*8cf10*/  STL.64 [R1+0x5940], R44 ;  /* 0x0059402c01007387 */ /* 0x000fe80000100a00 */
[----:B0-----:R-:W4:Y:S04]  /*8cf20*/  LDL.LU R4, [R1+0xf20] ;  /* 0x000f200001047983 */ /* 0x001f280000300800 */
[----:B------:R-:W4:Y:S04]  /*8cf30*/  LDL.LU R5, [R1+0xf24] ;  /* 0x000f240001057983 */ /* 0x000f280000300800 */
[----:B-1----:R-:W3:Y:S04]  /*8cf40*/  LDL.LU R6, [R1+0xf28] ;  /* 0x000f280001067983 */ /* 0x002ee80000300800 */
[----:B------:R-:W3:Y:S04]  /*8cf50*/  LDL.LU R7, [R1+0xf2c] ;  /* 0x000f2c0001077983 */ /* 0x000ee80000300800 */
[----:B---3--:R-:W-:Y:S04]  /*8cf60*/  STL.64 [R1+0x5960], R6 ;  /* 0x0059600601007387 */ /* 0x008fe80000100a00 */
[----:B----4-:R0:W-:Y:S04]  /*8cf70*/  STL.64 [R1+0x5958], R4 ;  /* 0x0059580401007387 */ /* 0x0101e80000100a00 */
[----:B------:R-:W3:Y:S04]  /*8cf80*/  LDL R10, [R1+0x88] ;  /* 0x00008800010a7983 */ /* 0x000ee80000100800 */
[----:B------:R-:W3:Y:S04]  /*8cf90*/  LDL R11, [R1+0x8c] ;  /* 0x00008c00010b7983 */ /* 0x000ee80000100800 */
[----:B------:R-:W4:Y:S04]  /*8cfa0*/  LDL.LU R12, [R1+0xf30] ;  /* 0x000f3000010c7983 */ /* 0x000f280000300800 */
[----:B------:R-:W4:Y:S04]  /*8cfb0*/  LDL.LU R13, [R1+0xf34] ;  /* 0x000f3400010d7983 */ /* 0x000f280000300800 */
[----:B------:R-:W3:Y:S04]  /*8cfc0*/  LDL.LU R14, [R1+0xf38] ;  /* 0x000f3800010e7983 */ /* 0x000ee80000300800 */
[----:B------:R-:W3:Y:S01]  /*8cfd0*/  LDL.LU R15, [R1+0xf3c] ;  /* 0x000f3c00010f7983 */ /* 0x000ee20000300800 */
[----:B--2---:R-:W-:-:S02]  /*8cfe0*/  IMAD.MOV.U32 R8, RZ, RZ, R36 ;  /* 0x000000ffff087224 */ /* 0x004fc400078e0024 */
[----:B------:R-:W-:Y:S01]  /*8cff0*/  IMAD.MOV.U32 R9, RZ, RZ, R37 ;  /* 0x000000ffff097224 */ /* 0x000fe200078e0025 */
[----:B---3--:R1:W-:Y:S04]  /*8d000*/  STL.64 [R1+0x5970], R14 ;  /* 0x0059700e01007387 */ /* 0x0083e80000100a00 */
[----:B----4-:R-:W-:Y:S04]  /*8d010*/  STL.64 [R1+0x5968], R12 ;  /* 0x0059680c01007387 */ /* 0x010fe80000100a00 */
[----:B------:R-:W2:Y:S04]  /*8d020*/  LDL.LU R36, [R1+0x5afc] ;  /* 0x005afc0001247983 */ /* 0x000ea80000300800 */
[----:B------:R-:W3:Y:S04]  /*8d030*/  LDL.LU R37, [R1+0x5af8] ;  /* 0x005af80001257983 */ /* 0x000ee80000300800 */
[----:B------:R-:W-:Y:S04]  /*8d040*/  STL.64 [R1+0x5980], R10 ;  /* 0x0059800a01007387 */ /* 0x000fe80000100a00 */
[----:B------:R4:W-:Y:S04]  /*8d050*/  STL.64 [R1+0x5978], R8 ;  /* 0x0059780801007387 */ /* 0x0009e80000100a00 */
[----:B------:R-:W4:Y:S04]  /*8d060*/  LDL.LU R16, [R1+0xf40] ;  /* 0x000f400001107983 */ /* 0x000f280000300800 */
[----:B------:R-:W4:Y:S04]  /*8d070*/  LDL.LU R17, [R1+0xf44] ;  /* 0x000f440001117983 */ /* 0x000f280000300800 */
[----:B------:R-:W2:Y:S04]  /*8d080*/  LDL.LU R18, [R1+0xf48] ;  /* 0x000f480001127983 */ /* 0x000ea80000300800 */
[----:B------:R-:W2:Y:S04]  /*8d090*/  LDL.LU R19, [R1+0xf4c] ;  /* 0x000f4c0001137983 */ /* 0x000ea80000300800 */
[----:B--2---:R-:W-:Y:S04]  /*8d0a0*/  STL.64 [R1+0x5990], R18 ;  /* 0x0059901201007387 */ /* 0x004fe80000100a00 */
[----:B----4-:R2:W-:Y:S04]  /*8d0b0*/  STL.64 [R1+0x5988], R16 ;  /* 0x0059881001007387 */ /* 0x0105e80000100a00 */
[----:B------:R-:W4:Y:S04]  /*8d0c0*/  LDL R22, [R1+0x98] ;  /* 0x0000980001167983 */ /* 0x000f280000100800 */
[----:B------:R-:W4:Y:S01]  /*8d0d0*/  LDL R23, [R1+0x9c] ;  /* 0x00009c0001177983 */ /* 0x000f220000100800 */
[----:B---3--:R-:W-:-:S02]  /*8d0e0*/  IMAD.MOV.U32 R20, RZ, RZ, R37 ;  /* 0x000000ffff147224 */ /* 0x008fc400078e0025 */
[----:B------:R-:W-:Y:S01]  /*8d0f0*/  IMAD.MOV.U32 R21, RZ, RZ, R36 ;  /* 0x000000ffff157224 */ /* 0x000fe200078e0024 */
[----:B------:R-:W3:Y:S04]  /*8d100*/  LDL.LU R37, [R1+0x5af4] ;  /* 0x005af40001257983 */ /* 0x000ee80000300800 */
[----:B------:R-:W2:Y:S04]  /*8d110*/  LDL.LU R36, [R1+0x5af0] ;  /* 0x005af00001247983 */ /* 0x000ea80000300800 */
[----:B----4-:R4:W-:Y:S04]  /*8d120*/  STL.64 [R1+0x59a0], R22 ;  /* 0x0059a01601007387 */ /* 0x0109e80000100a00 */
[----:B------:R4:W-:Y:S04]  /*8d130*/  STL.64 [R1+0x5998], R20 ;  /* 0x0059981401007387 */ /* 0x0009e80000100a00 */
[----:B------:R-:W3:Y:S04]  /*8d140*/  LDL.LU R40, [R1+0xf10] ;  /* 0x000f100001287983 */ /* 0x000ee80000300800 */
[----:B------:R-:W3:Y:S04]  /*8d150*/  LDL.LU R41, [R1+0xf14] ;  /* 0x000f140001297983 */ /* 0x000ee80000300800 */
[----:B------:R-:W2:Y:S04]  /*8d160*/  LDL.LU R42, [R1+0xf18] ;  /* 0x000f1800012a7983 */ /* 0x000ea80000300800 */
[----:B------:R-:W2:Y:S04]  /*8d170*/  LDL.LU R43, [R1+0xf1c] ;  /* 0x000f1c00012b7983 */ /* 0x000ea80000300800 */
[----:B--2---:R-:W-:Y:S04]  /*8d180*/  STL.64 [R1+0x59b0], R42 ;  /* 0x0059b02a01007387 */ /* 0x004fe80000100a00 */
[----:B---3--:R-:W-:Y:S04]  /*8d190*/  STL.64 [R1+0x59a8], R40 ;  /* 0x0059a82801007387 */ /* 0x008fe80000100a00 */
        /* <DEDUP_REMOVED lines=14> */
[----:B--2---:R2:W-:Y:S04]  /*8d280*/  STL.64 [R1+0x59d0], R50 ;  /* 0x0059d03201007387 */ /* 0x0045e80000100a00 */
[----:B----4-:R-:W-:Y:S04]  /*8d290*/  STL.64 [R1+0x59c8], R48 ;  /* 0x0059c83001007387 */ /* 0x010fe80000100a00 */
[----:B------:R-:W4:Y:S04]  /*8d2a0*/  LDL.LU R36, [R1+0x5aec] ;  /* 0x005aec0001247983 */ /* 0x000f280000300800 */
[----:B------:R-:W2:Y:S04]  /*8d2b0*/  LDL.LU R37, [R1+0x5ae8] ;  /* 0x005ae80001257983 */ /* 0x000ea80000300800 */
[----:B---3--:R-:W-:Y:S04]  /*8d2c0*/  STL.64 [R1+0x59e0], R58 ;  /* 0x0059e03a01007387 */ /* 0x008fe80000100a00 */
[----:B------:R3:W-:Y:S04]  /*8d2d0*/  STL.64 [R1+0x59d8], R56 ;  /* 0x0059d83801007387 */ /* 0x0007e80000100a00 */
[----:B0-----:R-:W3:Y:S04]  /*8d2e0*/  LDL.LU R4, [R1+0xfa0] ;  /* 0x000fa00001047983 */ /* 0x001ee80000300800 */
[----:B------:R-:W3:Y:S04]  /*8d2f0*/  LDL.LU R5, [R1+0xfa4] ;  /* 0x000fa40001057983 */ /* 0x000ee80000300800 */
[----:B------:R-:W4:Y:S04]  /*8d300*/  LDL.LU R6, [R1+0xfa8] ;  /* 0x000fa80001067983 */ /* 0x000f280000300800 */
[----:B------:R-:W4:Y:S04]  /*8d310*/  LDL.LU R7, [R1+0xfac] ;  /* 0x000fac0001077983 */ /* 0x000f280000300800 */
[----:B----4-:R-:W-:Y:S04]  /*8d320*/  STL.64 [R1+0x59f0], R6 ;  /* 0x0059f00601007387 */ /* 0x010fe80000100a00 */
[----:B---3--:R0:W-:Y:S04]  /*8d330*/  STL.64 [R1+0x59e8], R4 ;  /* 0x0059e80401007387 */ /* 0x0081e80000100a00 */
[----:B-1----:R-:W3:Y:S04]  /*8d340*/  LDL R14, [R1+0xc8] ;  /* 0x0000c800010e7983 */ /* 0x002ee80000100800 */
        /* <DEDUP_REMOVED lines=8> */
[----:B----4-:R2:W-:Y:S04]  /*8d3d0*/  STL.64 [R1+0x59f8], R8 ;  /* 0x0059f80801007387 */ /* 0x0105e80000100a00 */
[----:B------:R-:W3:Y:S04]  /*8d3e0*/  LDL.LU R37, [R1+0x5ae4] ;  /* 0x005ae40001257983 */ /* 0x000ee80000300800 */
[----:B------:R-:W4:Y:S04]  /*8d3f0*/  LDL.LU R36, [R1+0x5ae0] ;  /* 0x005ae00001247983 */ /* 0x000f280000300800 */
[----:B------:R-:W-:Y:S04]  /*8d400*/  STL.64 [R1+0x5a10], R14 ;  /* 0x005a100e01007387 */ /* 0x000fe80000100a00 */
[----:B------:R-:W-:Y:S04]  /*8d410*/  STL.64 [R1+0x5a08], R12 ;  /* 0x005a080c01007387 */ /* 0x000fe80000100a00 */
[----:B------:R-:W2:Y:S04]  /*8d420*/  LDL.LU R16, [R1+0xfc0] ;  /* 0x000fc00001107983 */ /* 0x000ea80000300800 */
[----:B------:R-:W2:Y:S04]  /*8d430*/  LDL.LU R17, [R1+0xfc4] ;  /* 0x000fc40001117983 */ /* 0x000ea80000300800 */
[----:B------:R-:W3:Y:S04]  /*8d440*/  LDL.LU R18, [R1+0xfc8] ;  /* 0x000fc80001127983 */ /* 0x000ee80000300800 */
[----:B------:R-:W3:Y:S04]  /*8d450*/  LDL.LU R19, [R1+0xfcc] ;  /* 0x000fcc0001137983 */ /* 0x000ee80000300800 */
[----:B---3--:R-:W-:Y:S04]  /*8d460*/  STL.64 [R1+0x5a20], R18 ;  /* 0x005a201201007387 */ /* 0x008fe80000100a00 */
[----:B--2---:R2:W-:Y:S04]  /*8d470*/  STL.64 [R1+0x5a18], R16 ;  /* 0x005a181001007387 */ /* 0x0045e80000100a00 */
[----:B------:R-:W3:Y:S04]  /*8d480*/  LDL R22, [R1+0xd8] ;  /* 0x0000d80001167983 */ /* 0x000ee80000100800 */
[----:B------:R-:W3:Y:S01]  /*8d490*/  LDL R23, [R1+0xdc] ;  /* 0x0000dc0001177983 */ /* 0x000ee20000100800 */
[----:B----4-:R-:W-:-:S02]  /*8d4a0*/  IMAD.MOV.U32 R20, RZ, RZ, R36 ;  /* 0x000000ffff147224 */ /* 0x010fc400078e0024 */
[----:B------:R-:W-:Y:S01]  /*8d4b0*/  IMAD.MOV.U32 R21, RZ, RZ, R37 ;  /* 0x000000ffff157224 */ /* 0x000fe200078e0025 */
[----:B------:R-:W4:Y:S04]  /*8d4c0*/  LDL.LU R36, [R1+0x5adc] ;  /* 0x005adc0001247983 */ /* 0x000f280000300800 */
[----:B------:R-:W2:Y:S04]  /*8d4d0*/  LDL.LU R37, [R1+0x5ad8] ;  /* 0x005ad80001257983 */ /* 0x000ea80000300800 */
[----:B---3--:R3:W-:Y:S04]  /*8d4e0*/  STL.64 [R1+0x5a30], R22 ;  /* 0x005a301601007387 */ /* 0x0087e80000100a00 */
[----:B------:R-:W-:Y:S04]  /*8d4f0*/  STL.64 [R1+0x5a28], R20 ;  /* 0x005a281401007387 */ /* 0x000fe80000100a00 */
[----:B------:R-:W4:Y:S04]  /*8d500*/  LDL.LU R52, [R1+0xfe0] ;  /* 0x000fe00001347983 */ /* 0x000f280000300800 */
[----:B------:R-:W4:Y:S04]  /*8d510*/  LDL.LU R53, [R1+0xfe4] ;  /* 0x000fe40001357983 */ /* 0x000f280000300800 */
[----:B------:R-:W2:Y:S04]  /*8d520*/  LDL.LU R54, [R1+0xfe8] ;  /* 0x000fe80001367983 */ /* 0x000ea80000300800 */
[----:B------:R-:W2:Y:S04]  /*8d530*/  LDL.LU R55, [R1+0xfec] ;  /* 0x000fec0001377983 */ /* 0x000ea80000300800 */
[----:B--2---:R-:W-:Y:S04]  /*8d540*/  STL.64 [R1+0x5a40], R54 ;  /* 0x005a403601007387 */ /* 0x004fe80000100a00 */
[----:B----4-:R2:W-:Y:S04]  /*8d550*/  STL.64 [R1+0x5a38], R52 ;  /* 0x005a383401007387 */ /* 0x0105e80000100a00 */
[----:B------:R-:W4:Y:S04]  /*8d560*/  LDL R50, [R1+0xe8] ;  /* 0x0000e80001327983 */ /* 0x000f280000100800 */
[----:B------:R-:W4:Y:S04]  /*8d570*/  LDL R51, [R1+0xec] ;  /* 0x0000ec0001337983 */ /* 0x000f280000100800 */
[----:B------:R-:W3:Y:S04]  /*8d580*/  LDL.LU R56, [R1+0xff0] ;  /* 0x000ff00001387983 */ /* 0x000ee80000300800 */
[----:B------:R-:W3:Y:S04]  /*8d590*/  LDL.LU R57, [R1+0xff4] ;  /* 0x000ff40001397983 */ /* 0x000ee80000300800 */
[----:B------:R-:W2:Y:S04]  /*8d5a0*/  LDL.LU R58, [R1+0xff8] ;  /* 0x000ff800013a7983 */ /* 0x000ea80000300800 */
[----:B------:R-:W2:Y:S01]  /*8d5b0*/  LDL.LU R59, [R1+0xffc] ;  /* 0x000ffc00013b7983 */ /* 0x000ea20000300800 */
[----:B------:R-:W-:-:S02]  /*8d5c0*/  IMAD.MOV.U32 R48, RZ, RZ, R37 ;  /* 0x000000ffff307224 */ /* 0x000fc400078e0025 */
[----:B------:R-:W-:Y:S01]  /*8d5d0*/  IMAD.MOV.U32 R49, RZ, RZ, R36 ;  /* 0x000000ffff317224 */ /* 0x000fe200078e0024 */
[----:B--2---:R-:W-:Y:S04]  /*8d5e0*/  STL.64 [R1+0x5a50], R58 ;  /* 0x005a503a01007387 */ /* 0x004fe80000100a00 */
[----:B---3--:R2:W-:Y:S04]  /*8d5f0*/  STL.64 [R1+0x5a48], R56 ;  /* 0x005a483801007387 */ /* 0x0085e80000100a00 */
[----:B------:R-:W3:Y:S04]  /*8d600*/  LDL.LU R37, [R1+0x5ad4] ;  /* 0x005ad40001257983 */ /* 0x000ee80000300800 */
[----:B------:R-:W2:Y:S04]  /*8d610*/  LDL.LU R36, [R1+0x5ad0] ;  /* 0x005ad00001247983 */ /* 0x000ea80000300800 */
[----:B----4-:R4:W-:Y:S04]  /*8d620*/  STL.64 [R1+0x5a60], R50 ;  /* 0x005a603201007387 */ /* 0x0109e80000100a00 */
[----:B------:R4:W-:Y:S04]  /*8d630*/  STL.64 [R1+0x5a58], R48 ;  /* 0x005a583001007387 */ /* 0x0009e80000100a00 */
[----:B0-----:R-:W4:Y:S04]  /*8d640*/  LDL.LU R4, [R1+0x1000] ;  /* 0x0010000001047983 */ /* 0x001f280000300800 */
[----:B------:R-:W4:Y:S04]  /*8d650*/  LDL.LU R5, [R1+0x1004] ;  /* 0x0010040001057983 */ /* 0x000f280000300800 */
[----:B------:R-:W3:Y:S04]  /*8d660*/  LDL.LU R6, [R1+0x1008] ;  /* 0x0010080001067983 */ /* 0x000ee80000300800 */
[----:B------:R-:W3:Y:S04]  /*8d670*/  LDL.LU R7, [R1+0x100c] ;  /* 0x00100c0001077983 */ /* 0x000ee80000300800 */
[----:B---3--:R-:W-:Y:S04]  /*8d680*/  STL.64 [R1+0x5a70], R6 ;  /* 0x005a700601007387 */ /* 0x008fe80000100a00 */
[----:B----4-:R-:W-:Y:S04]  /*8d690*/  STL.64 [R1+0x5a68], R4 ;  /* 0x005a680401007387 */ /* 0x010fe80000100a00 */
[----:B-1----:R-:W3:Y:S04]  /*8d6a0*/  LDL R10, [R1+0xf8] ;  /* 0x0000f800010a7983 */ /* 0x002ee80000100800 */
[----:B------:R-:W3:Y:S01]  /*8d6b0*/  LDL R11, [R1+0xfc] ;  /* 0x0000fc00010b7983 */ /* 0x000ee20000100800 */
[----:B--2---:R-:W-:-:S02]  /*8d6c0*/  IMAD.MOV.U32 R8, RZ, RZ, R36 ;  /* 0x000000ffff087224 */ /* 0x004fc400078e0024 */
[----:B------:R-:W-:Y:S01]  /*8d6d0*/  IMAD.MOV.U32 R9, RZ, RZ, R37 ;  /* 0x000000ffff097224 */ /* 0x000fe200078e0025 */
[----:B------:R-:W2:Y:S04]  /*8d6e0*/  LDL.LU R36, [R1+0x5acc] ;  /* 0x005acc0001247983 */ /* 0x000ea80000300800 */
[----:B------:R-:W4:Y:S04]  /*8d6f0*/  LDL.LU R37, [R1+0x5ac8] ;  /* 0x005ac80001257983 */ /* 0x000f280000300800 */
[----:B---3--:R-:W-:Y:S04]  /*8d700*/  STL.64 [R1+0x5a80], R10 ;  /* 0x005a800a01007387 */ /* 0x008fe80000100a00 */
[----:B------:R0:W-:Y:S04]  /*8d710*/  STL.64 [R1+0x5a78], R8 ;  /* 0x005a780801007387 */ /* 0x0001e80000100a00 */
[----:B------:R-:W3:Y:S04]  /*8d720*/  LDL.LU R16, [R1+0x1020] ;  /* 0x0010200001107983 */ /* 0x000ee80000300800 */
[----:B------:R-:W3:Y:S04]  /*8d730*/  LDL.LU R17, [R1+0x1024] ;  /* 0x0010240001117983 */ /* 0x000ee80000300800 */
[----:B------:R-:W2:Y:S04]  /*8d740*/  LDL.LU R18, [R1+0x1028] ;  /* 0x0010280001127983 */ /* 0x000ea80000300800 */
[----:B------:R-:W2:Y:S04]  /*8d750*/  LDL.LU R19, [R1+0x102c] ;  /* 0x00102c0001137983 */ /* 0x000ea80000300800 */
[----:B--2---:R1:W-:Y:S04]  /*8d760*/  STL.64 [R1+0x5a90], R18 ;  /* 0x005a901201007387 */ /* 0x0043e80000100a00 */
[----:B---3--:R-:W-:Y:S04]  /*8d770*/  STL.64 [R1+0x5a88], R16 ;  /* 0x005a881001007387 */ /* 0x008fe80000100a00 */
[----:B------:R-:W2:Y:S04]  /*8d780*/  LDL R22, [R1+0x108] ;  /* 0x0001080001167983 */ /* 0x000ea80000100800 */
[----:B------:R-:W2:Y:S04]  /*8d790*/  LDL R23, [R1+0x10c] ;  /* 0x00010c0001177983 */ /* 0x000ea80000100800 */
[----:B------:R-:W3:Y:S04]  /*8d7a0*/  LDL.LU R52, [R1+0x1030] ;  /* 0x0010300001347983 */ /* 0x000ee80000300800 */
[----:B------:R-:W3:Y:S04]  /*8d7b0*/  LDL.LU R53, [R1+0x1034] ;  /* 0x0010340001357983 */ /* 0x000ee80000300800 */
[----:B------:R-:W2:Y:S04]  /*8d7c0*/  LDL.LU R54, [R1+0x1038] ;  /* 0x0010380001367983 */ /* 0x000ea80000300800 */
[----:B------:R-:W2:Y:S01]  /*8d7d0*/  LDL.LU R55, [R1+0x103c] ;  /* 0x00103c0001377983 */ /* 0x000ea20000300800 */
[----:B----4-:R-:W-:-:S02]  /*8d7e0*/  IMAD.MOV.U32 R20, RZ, RZ, R37 ;  /* 0x000000ffff147224 */ /* 0x010fc400078e0025 */
[----:B------:R-:W-:Y:S01]  /*8d7f0*/  IMAD.MOV.U32 R21, RZ, RZ, R36 ;  /* 0x000000ffff157224 */ /* 0x000fe200078e0024 */
[----:B--2---:R-:W-:Y:S04]  /*8d800*/  STL.64 [R1+0x5aa0], R54 ;  /* 0x005aa03601007387 */ /* 0x004fe80000100a00 */
[----:B---3--:R2:W-:Y:S04]  /*8d810*/  STL.64 [R1+0x5a98], R52 ;  /* 0x005a983401007387 */ /* 0x0085e80000100a00 */
[----:B------:R-:W3:Y:S04]  /*8d820*/  LDL.LU R37, [R1+0x5ac4] ;  /* 0x005ac40001257983 */ /* 0x000ee80000300800 */
[----:B------:R-:W4:Y:S04]  /*8d830*/  LDL.LU R36, [R1+0x5ac0] ;  /* 0x005ac00001247983 */ /* 0x000f280000300800 */
[----:B------:R-:W2:Y:S04]  /*8d840*/  LDL.LU R56, [R1+0x1040] ;  /* 0x0010400001387983 */ /* 0x000ea80000300800 */
[----:B------:R-:W2:Y:S04]  /*8d850*/  LDL.LU R57, [R1+0x1044] ;  /* 0x0010440001397983 */ /* 0x000ea80000300800 */
[----:B------:R-:W2:Y:S04]  /*8d860*/  LDL.LU R58, [R1+0x1048] ;  /* 0x00104800013a7983 */ /* 0x000ea80000300800 */
[----:B------:R-:W2:Y:S04]  /*8d870*/  LDL.LU R59, [R1+0x104c] ;  /* 0x00104c00013b7983 */ /* 0x000ea80000300800 */
[----:B------:R-:W2:Y:S04]  /*8d880*/  LDL R50, [R1+0x118] ;  /* 0x0001180001327983 */ /* 0x000ea80000100800 */
[----:B------:R-:W2:Y:S01]  /*8d890*/  LDL R51, [R1+0x11c] ;  /* 0x00011c0001337983 */ /* 0x000ea20000100800 */
[----:B---3--:R-:W-:-:S02]  /*8d8a0*/  IMAD.MOV.U32 R49, RZ, RZ, R37 ;  /* 0x000000ffff317224 */ /* 0x008fc400078e0025 */
[----:B----4-:R-:W-:Y:S02]  /*8d8b0*/  IMAD.MOV.U32 R48, RZ, RZ, R36 ;  /* 0x000000ffff307224 */ /* 0x010fe400078e0024 */
[----:B------:R-:W3:Y:S04]  /*8d8c0*/  LDL.LU R36, [R1+0x5abc] ;  /* 0x005abc0001247983 */ /* 0x000ee80000300800 */
[----:B------:R-:W3:Y:S04]  /*8d8d0*/  LDL.LU R37, [R1+0x5ab8] ;  /* 0x005ab80001257983 */ /* 0x000ee80000300800 */
        /* <DEDUP_REMOVED lines=8> */
[----:B-1----:R-:W4:Y:S04]  /*8d960*/  LDL R18, [R1+0x130] ;  /* 0x0001300001127983 */ /* 0x002f280000100800 */
[----:B------:R-:W4:Y:S04]  /*8d970*/  LDL R19, [R1+0x134] ;  /* 0x0001340001137983 */ /* 0x000f280000100800 */
[----:B--2---:R-:W4:Y:S04]  /*8d980*/  LDL.LU R52, [R1+0x1070] ;  /* 0x0010700001347983 */ /* 0x004f280000300800 */
[----:B------:R-:W4:Y:S04]  /*8d990*/  LDL.LU R53, [R1+0x1074] ;  /* 0x0010740001357983 */ /* 0x000f280000300800 */
[----:B------:R-:W4:Y:S04]  /*8d9a0*/  LDL.LU R54, [R1+0x1078] ;  /* 0x0010780001367983 */ /* 0x000f280000300800 */
        /* <DEDUP_REMOVED lines=18> */
[----:B------:R-:W-:Y:S04]  /*8dad0*/  STL.64 [R1+0x56e0], R26 ;  /* 0x0056e01a01007387 */ /* 0x000fe80000100a00 */
[----:B------:R0:W-:Y:S04]  /*8dae0*/  STL.64 [R1+0x56d8], R24 ;  /* 0x0056d81801007387 */ /* 0x0001e80000100a00 */
[----:B0-----:R-:W2:Y:S04]  /*8daf0*/  LDL.LU R24, [R1+0xf50] ;  /* 0x000f500001187983 */ /* 0x001ea80000300800 */
[----:B------:R-:W2:Y:S04]  /*8db00*/  LDL.LU R25, [R1+0xf54] ;  /* 0x000f540001197983 */ /* 0x000ea80000300800 */
[----:B------:R-:W2:Y:S04]  /*8db10*/  LDL.LU R26, [R1+0xf58] ;  /* 0x000f5800011a7983 */ /* 0x000ea80000300800 */
[----:B------:R-:W2:Y:S01]  /*8db20*/  LDL.LU R27, [R1+0xf5c] ;  /* 0x000f5c00011b7983 */ /* 0x000ea20000300800 */
[----:B---3--:R-:W-:Y:S03]  /*8db30*/  HMMA.16816.F32 R28, R28, R36, R32 ;  /* 0x000000241c1c723c */ /* 0x008fe60000001820 */
[----:B------:R-:W4:Y:S04]  /*8db40*/  LDL.LU.64 R34, [R1+0x5ab0] ;  /* 0x005ab00001227983 */ /* 0x000f280000300a00 */
[----:B------:R-:W4:-:S15]  /*8db50*/  LDL.LU.64 R32, [R1+0x5aa8] ;  /* 0x005aa80001207983 */ /* 0x000f1e0000300a00 */
[----:B------:R-:W-:-:S01]  /*8db60*/  NOP ;  /* 0x0000000000007918 */ /* 0x000fc20000000000 */
[----:B------:R0:W-:Y:S04]  /*8db70*/  STL.64 [R1+0x1080], R28 ;  /* 0x0010801c01007387 */ /* 0x0001e80000100a00 */
[----:B------:R-:W-:Y:S04]  /*8db80*/  STL.64 [R1+0x1088], R30 ;  /* 0x0010881e01007387 */ /* 0x000fe80000100a00 */
[----:B0-----:R-:W3:Y:S04]  /*8db90*/  LDL R28, [R1+0xa8] ;  /* 0x0000a800011c7983 */ /* 0x001ee80000100800 */
[----:B------:R-:W3:Y:S04]  /*8dba0*/  LDL R29, [R1+0xac] ;  /* 0x0000ac00011d7983 */ /* 0x000ee80000100800 */
[----:B------:R-:W-:Y:S04]  /*8dbb0*/  STL.64 [R1+0x5708], R38 ;  /* 0x0057082601007387 */ /* 0x000fe80000100a00 */
[----:B------:R0:W-:Y:S04]  /*8dbc0*/  STL.64 [R1+0x5700], R36 ;  /* 0x0057002401007387 */ /* 0x0001e80000100a00 */
[----:B0-----:R-:W3:Y:S04]  /*8dbd0*/  LDL.LU R36, [R1+0xf60] ;  /* 0x000f600001247983 */ /* 0x001ee80000300800 */
[----:B------:R-:W3:Y:S04]  /*8dbe0*/  LDL.LU R37, [R1+0xf64] ;  /* 0x000f640001257983 */ /* 0x000ee80000300800 */
[----:B------:R-:W3:Y:S04]  /*8dbf0*/  LDL.LU R38, [R1+0xf68] ;  /* 0x000f680001267983 */ /* 0x000ee80000300800 */
[----:B------:R-:W3:Y:S01]  /*8dc00*/  LDL.LU R39, [R1+0xf6c] ;  /* 0x000f6c0001277983 */ /* 0x000ee20000300800 */
[C---:B----4-:R-:W-:Y:S03]  /*8dc10*/  HMMA.16816.F32 R16, R32.reuse, R18, R52 ;  /* 0x000000122010723c */ /* 0x050fe60000001834 */
[----:B------:R-:W4:Y:S04]  /*8dc20*/  LDL.LU.64 R54, [R1+0x5aa0] ;  /* 0x005aa00001367983 */ /* 0x000f280000300a00 */
[----:B------:R-:W4:Y:S01]  /*8dc30*/  LDL.LU.64 R52, [R1+0x5a98] ;  /* 0x005a980001347983 */ /* 0x000f220000300a00 */
[C---:B------:R-:W-:Y:S06]  /*8dc40*/  HMMA.16816.F32 R8, R32.reuse, R48, R8 ;  /* 0x000000302008723c */ /* 0x040fec0000001808 */
[C---:B--2---:R-:W-:Y:S09]  /*8dc50*/  HMMA.16816.F32 R48, R32.reuse, R50, R4 ;  /* 0x000000322030723c */ /* 0x044ff20000001804 */
[----:B------:R-:W-:Y:S04]  /*8dc60*/  STL.64 [R1+0x1070], R16 ;  /* 0x0010701001007387 */ /* 0x000fe80000100a00 */
[----:B------:R0:W-:Y:S04]  /*8dc70*/  STL.64 [R1+0x1078], R18 ;  /* 0x0010781201007387 */ /* 0x0001e80000100a00 */
[----:B0-----:R-:W2:Y:S04]  /*8dc80*/  LDL.LU.64 R18, [R1+0x5a90] ;  /* 0x005a900001127983 */ /* 0x001ea80000300a00 */
[----:B------:R-:W2:Y:S04]  /*8dc90*/  LDL.LU.64 R16, [R1+0x5a88] ;  /* 0x005a880001107983 */ /* 0x000ea80000300a00 */
[----:B------:R-:W-:Y:S04]  /*8dca0*/  STL.64 [R1+0x1060], R8 ;  /* 0x0010600801007387 */ /* 0x000fe80000100a00 */
[----:B------:R0:W-:Y:S04]  /*8dcb0*/  STL.64 [R1+0x1068], R10 ;  /* 0x0010680a01007387 */ /* 0x0001e80000100a00 */
[----:B0-----:R-:W3:Y:S04]  /*8dcc0*/  LDL.LU.64 R10, [R1+0x5a80] ;  /* 0x005a8000010a7983 */ /* 0x001ee80000300a00 */
[----:B------:R-:W2:Y:S04]  /*8dcd0*/  LDL.LU.64 R8, [R1+0x5a78] ;  /* 0x005a780001087983 */ /* 0x000ea80000300a00 */
[----:B------:R-:W3:Y:S04]  /*8dce0*/  LDL.LU.64 R6, [R1+0x5a70] ;  /* 0x005a700001067983 */ /* 0x000ee80000300a00 */
[----:B------:R-:W3:Y:S04]  /*8dcf0*/  LDL.LU.64 R4, [R1+0x5a68] ;  /* 0x005a680001047983 */ /* 0x000ee80000300a00 */
[----:B------:R-:W-:Y:S04]  /*8dd00*/  STL.64 [R1+0x1050], R48 ;  /* 0x0010503001007387 */ /* 0x000fe80000100a00 */
[----:B------:R0:W-:Y:S01]  /*8dd10*/  STL.64 [R1+0x1058], R50 ;  /* 0x0010583201007387 */ /* 0x0001e20000100a00 */
[----:B------:R-:W-:Y:S03]  /*8dd20*/  HMMA.16816.F32 R56, R32, R20, R56 ;  /* 0x000000142038723c */ /* 0x000fe60000001838 */
[----:B0-----:R-:W3:Y:S04]  /*8dd30*/  LDL.LU.64 R50, [R1+0x5a60] ;  /* 0x005a600001327983 */ /* 0x001ee80000300a00 */
[----:B------:R-:W3:-:S15]  /*8dd40*/  LDL.LU.64 R48, [R1+0x5a58] ;  /* 0x005a580001307983 */ /* 0x000ede0000300a00 */
[----:B------:R-:W-:-:S01]  /*8dd50*/  NOP ;  /* 0x0000000000007918 */ /* 0x000fc20000000000 */
[----:B------:R-:W-:Y:S04]  /*8dd60*/  STL.64 [R1+0x1040], R56 ;  /* 0x0010403801007387 */ /* 0x000fe80000100a00 */
[----:B------:R0:W-:Y:S04]  /*8dd70*/  STL.64 [R1+0x1048], R58 ;  /* 0x0010483a01007387 */ /* 0x0001e80000100a00 */
[----:B0-----:R-:W3:Y:S04]  /*8dd80*/  LDL.LU.64 R58, [R1+0x5a50] ;  /* 0x005a5000013a7983 */ /* 0x001ee80000300a00 */
[----:B------:R-:W3:Y:S01]  /*8dd90*/  LDL.LU.64 R56, [R1+0x5a48] ;  /* 0x005a480001387983 */ /* 0x000ee20000300a00 */
[----:B----4-:R-:W-:Y:S03]  /*8dda0*/  HMMA.16816.F32 R20, R32, R22, R52 ;  /* 0x000000162014723c */ /* 0x010fe60000001834 */
[----:B------:R-:W4:Y:S04]  /*8ddb0*/  LDL.LU.64 R54, [R1+0x5a40] ;  /* 0x005a400001367983 */ /* 0x000f280000300a00 */
[----:B------:R-:W4:-:S15]  /*8ddc0*/  LDL.LU.64 R52, [R1+0x5a38] ;  /* 0x005a380001347983 */ /* 0x000f1e0000300a00 */
[----:B------:R-:W-:-:S01]  /*8ddd0*/  NOP ;  /* 0x0000000000007918 */ /* 0x000fc20000000000 */
[----:B------:R-:W-:Y:S04]  /*8dde0*/  STL.64 [R1+0x1030], R20 ;  /* 0x0010301401007387 */ /* 0x000fe80000100a00 */
[----:B------:R0:W-:Y:S04]  /*8ddf0*/  STL.64 [R1+0x1038], R22 ;  /* 0x0010381601007387 */ /* 0x0001e80000100a00 */
[----:B0-----:R-:W4:Y:S04]  /*8de00*/  LDL.LU.64 R22, [R1+0x5a30] ;  /* 0x005a300001167983 */ /* 0x001f280000300a00 */
[----:B------:R-:W4:Y:S01]  /*8de10*/  LDL.LU.64 R20, [R1+0x5a28] ;  /* 0x005a280001147983 */ /* 0x000f220000300a00 */
[C---:B--2---:R-:W-:Y:S06]  /*8de20*/  HMMA.16816.F32 R16, R32.reuse, R8, R16 ;  /* 0x000000082010723c */ /* 0x044fec0000001810 */
[C---:B---3--:R-:W-:Y:S06]  /*8de30*/  HMMA.16816.F32 R8, R32.reuse, R10, R12 ;  /* 0x0000000a2008723c */ /* 0x048fec000000180c */
[C---:B------:R-:W-:Y:S11]  /*8de40*/  HMMA.16816.F32 R4, R32.reuse, R48, R4 ;  /* 0x000000302004723c */ /* 0x040ff60000001804 */
[----:B------:R-:W-:Y:S04]  /*8de50*/  STL.64 [R1+0x1020], R16 ;  /* 0x0010201001007387 */ /* 0x000fe80000100a00 */
[----:B------:R0:W-:Y:S04]  /*8de60*/  STL.64 [R1+0x1028], R18 ;  /* 0x0010281201007387 */ /* 0x0001e80000100a00 */
[----:B0-----:R-:W2:Y:S04]  /*8de70*/  LDL.LU.64 R18, [R1+0x5a20] ;  /* 0x005a200001127983 */ /* 0x001ea80000300a00 */
[----:B------:R-:W2:Y:S04]  /*8de80*/  LDL.LU.64 R16, [R1+0x5a18] ;  /* 0x005a180001107983 */ /* 0x000ea80000300a00 */
[----:B------:R-:W3:Y:S04]  /*8de90*/  LDL.LU.64 R14, [R1+0x5a10] ;  /* 0x005a1000010e7983 */ /* 0x000ee80000300a00 */
[----:B------:R-:W2:Y:S04]  /*8dea0*/  LDL.LU.64 R12, [R1+0x5a08] ;  /* 0x005a0800010c7983 */ /* 0x000ea80000300a00 */
        /* <DEDUP_REMOVED lines=21> */
[C---:B------:R-:W-:Y:S03]  /*8e000*/  HMMA.16816.F32 R20, R32.reuse, R22, R40 ;  /* 0x000000162014723c */ /* 0x040fe60000001828 */
[----:B------:R-:W4:Y:S04]  /*8e010*/  LDL.LU.64 R42, [R1+0x59b0] ;  /* 0x0059b000012a7983 */ /* 0x000f280000300a00 */
[----:B------:R-:W4:Y:S01]  /*8e020*/  LDL.LU.64 R40, [R1+0x59a8] ;  /* 0x0059a80001287983 */ /* 0x000f220000300a00 */
[C---:B--2---:R-:W-:Y:S06]  /*8e030*/  HMMA.16816.F32 R16, R32.reuse, R12, R16 ;  /* 0x0000000c2010723c */ /* 0x044fec0000001810 */
[C---:B---3--:R-:W-:Y:S09]  /*8e040*/  HMMA.16816.F32 R12, R32.reuse, R14, R8 ;  /* 0x0000000e200c723c */ /* 0x048ff20000001808 */
[----:B------:R-:W-:Y:S04]  /*8e050*/  STL.64 [R1+0xfd0], R20 ;  /* 0x000fd01401007387 */ /* 0x000fe80000100a00 */
[----:B------:R0:W-:Y:S04]  /*8e060*/  STL.64 [R1+0xfd8], R22 ;  /* 0x000fd81601007387 */ /* 0x0001e80000100a00 */
[----:B0-----:R-:W2:Y:S01]  /*8e070*/  LDL.LU.64 R22, [R1+0x59a0] ;  /* 0x0059a00001167983 */ /* 0x001ea20000300a00 */
[C---:B------:R-:W-:Y:S06]  /*8e080*/  HMMA.16816.F32 R4, R32.reuse, R60, R4 ;  /* 0x0000003c2004723c */ /* 0x040fec0000001804 */
[----:B------:R-:W-:Y:S01]  /*8e090*/  HMMA.16816.F32 R44, R32, R56, R44 ;  /* 0x00000038202c723c */ /* 0x000fe2000000182c */
[----:B------:R-:W3:Y:S04]  /*8e0a0*/  LDL.LU.64 R20, [R1+0x5998] ;  /* 0x0059980001147983 */ /* 0x000ee80000300a00 */
[----:B------:R-:W-:Y:S04]  /*8e0b0*/  STL.64 [R1+0xfc0], R16 ;  /* 0x000fc01001007387 */ /* 0x000fe80000100a00 */
[----:B------:R0:W-:Y:S01]  /*8e0c0*/  STL.64 [R1+0xfc8], R18 ;  /* 0x000fc81201007387 */ /* 0x0001e20000100a00 */
[----:B------:R-:W-:-:S02]  /*8e0d0*/  IMAD.MOV.U32 R31, RZ, RZ, R60 ;  /* 0x000000ffff1f7224 */ /* 0x000fc400078e003c */
[----:B------:R-:W-:Y:S01]  /*8e0e0*/  IMAD.MOV.U32 R30, RZ, RZ, R61 ;  /* 0x000000ffff1e7224 */ /* 0x000fe200078e003d */
[----:B0-----:R-:W2:Y:S04]  /*8e0f0*/  LDL.LU.64 R18, [R1+0x5990] ;  /* 0x0059900001127983 */ /* 0x001ea80000300a00 */
[----:B------:R-:W2:Y:S04]  /*8e100*/  LDL.LU.64 R16, [R1+0x5988] ;  /* 0x0059880001107983 */ /* 0x000ea80000300a00 */
[----:B------:R-:W2:Y:S04]  /*8e110*/  LDL.LU.64 R10, [R1+0x5980] ;  /* 0x00598000010a7983 */ /* 0x000ea80000300a00 */
[----:B------:R-:W2:Y:S04]  /*8e120*/  LDL.LU.64 R8, [R1+0x5978] ;  /* 0x0059780001087983 */ /* 0x000ea80000300a00 */
[----:B------:R-:W-:Y:S04]  /*8e130*/  STL.64 [R1+0xfb0], R12 ;  /* 0x000fb00c01007387 */ /* 0x000fe80000100a00 */
[----:B------:R0:W-:Y:S01]  /*8e140*/  STL.64 [R1+0xfb8], R14 ;  /* 0x000fb80e01007387 */ /* 0x0001e20000100a00 */
[C---:B------:R-:W-:Y:S03]  /*8e150*/  HMMA.16816.F32 R56, R32.reuse, R58, R48 ;  /* 0x0000003a2038723c */ /* 0x040fe60000001830 */
[----:B0-----:R-:W2:Y:S04]  /*8e160*/  LDL.LU.64 R14, [R1+0x5970] ;  /* 0x00597000010e7983 */ /* 0x001ea80000300a00 */
[----:B------:R-:W2:Y:S04]  /*8e170*/  LDL.LU.64 R12, [R1+0x5968] ;  /* 0x00596800010c7983 */ /* 0x000ea80000300a00 */
[----:B------:R-:W-:Y:S04]  /*8e180*/  STL.64 [R1+0xfa0], R4 ;  /* 0x000fa00401007387 */ /* 0x000fe80000100a00 */
[----:B------:R0:W-:Y:S04]  /*8e190*/  STL.64 [R1+0xfa8], R6 ;  /* 0x000fa80601007387 */ /* 0x0001e80000100a00 */
[----:B0-----:R-:W2:Y:S04]  /*8e1a0*/  LDL.LU.64 R6, [R1+0x5960] ;  /* 0x0059600001067983 */ /* 0x001ea80000300a00 */
[----:B------:R-:W2:Y:S04]  /*8e1b0*/  LDL.LU.64 R4, [R1+0x5958] ;  /* 0x0059580001047983 */ /* 0x000ea80000300a00 */
[----:B------:R-:W2:Y:S04]  /*8e1c0*/  LDL.LU.64 R60, [R1+0x5950] ;  /* 0x00595000013c7983 */ /* 0x000ea80000300a00 */
[----:B------:R-:W-:Y:S04]  /*8e1d0*/  STL.64 [R1+0x56f8], R30 ;  /* 0x0056f81e01007387 */ /* 0x000fe80000100a00 */
        /* <DEDUP_REMOVED lines=10> */
[----:B----4-:R-:W-:Y:S03]  /*8e280*/  HMMA.16816.F32 R28, R32, R28, R52 ;  /* 0x0000001c201c723c */ /* 0x010fe60000001834 */
[----:B------:R-:W4:Y:S04]  /*8e290*/  LDL.LU.64 R54, [R1+0x5918] ;  /* 0x0059180001367983 */ /* 0x000f280000300a00 */
[----:B------:R-:W4:-:S15]  /*8e2a0*/  LDL.LU.64 R52, [R1+0x5910] ;  /* 0x0059100001347983 */ /* 0x000f1e0000300a00 */
[----:B------:R-:W-:-:S01]  /*8e2b0*/  NOP ;  /* 0x0000000000007918 */ /* 0x000fc20000000000 */
[----:B------:R-:W-:Y:S04]  /*8e2c0*/  STL.64 [R1+0xf70], R28 ;  /* 0x000f701c01007387 */ /* 0x000fe80000100a00 */
[----:B------:R3:W-:Y:S02]  /*8e2d0*/  STL.64 [R1+0xf78], R30 ;  /* 0x000f781e01007387 */ /* 0x0007e40000100a00 */
[C---:B---3--:R-:W-:Y:S06]  /*8e2e0*/  HMMA.16816.F32 R28, R32.reuse, R20, R36 ;  /* 0x00000014201c723c */ /* 0x048fec0000001824 */
[C---:B--2---:R-:W-:Y:S06]  /*8e2f0*/  HMMA.16816.F32 R20, R32.reuse, R22, R24 ;  /* 0x000000162014723c */ /* 0x044fec0000001818 */
        /* <DEDUP_REMOVED lines=8> */
[C---:B------:R-:W-:Y:S06]  /*8e380*/  HMMA.16816.F32 R4, R32.reuse, R44, R4 ;  /* 0x0000002c2004723c */ /* 0x040fec0000001804 */
[C---:B------:R-:W-:Y:S01]  /*8e390*/  HMMA.16816.F32 R12, R32.reuse, R46, R40 ;  /* 0x0000002e200c723c */ /* 0x040fe20000001828 */
[----:B------:R-:W-:Y:S04]  /*8e3a0*/  STL.64 [R1+0xf30], R8 ;  /* 0x000f300801007387 */ /* 0x000fe80000100a00 */
[----:B------:R0:W-:Y:S02]  /*8e3b0*/  STL.64 [R1+0xf38], R10 ;  /* 0x000f380a01007387 */ /* 0x0001e40000100a00 */
[C---:B0-----:R-:W-:Y:S10]  /*8e3c0*/  HMMA.16816.F32 R8, R32.reuse, R56, R48 ;  /* 0x000000382008723c */ /* 0x041ff40000001830 */
[----:B------:R-:W-:Y:S04]  /*8e3d0*/  STL.64 [R1+0xf20], R4 ;  /* 0x000f200401007387 */ /* 0x000fe80000100a00 */
[----:B------:R-:W-:Y:S04]  /*8e3e0*/  STL.64 [R1+0xf28], R6 ;  /* 0x000f280601007387 */ /* 0x000fe80000100a00 */
[----:B------:R0:W-:Y:S04]  /*8e3f0*/  STL.64 [R1+0xf10], R12 ;  /* 0x000f100c01007387 */ /* 0x0001e80000100a00 */
[----:B------:R1:W-:Y:S04]  /*8e400*/  STL.64 [R1+0xf18], R14 ;  /* 0x000f180e01007387 */ /* 0x0003e80000100a00 */
[----:B0-----:R-:W2:Y:S04]  /*8e410*/  LDL.LU R12, [R1+0xd10] ;  /* 0x000d1000010c7983 */ /* 0x001ea80000300800 */
[----:B------:R0:W-:Y:S04]  /*8e420*/  STL.64 [R1+0xf00], R8 ;  /* 0x000f000801007387 */ /* 0x0001e80000100a00 */
[----:B------:R3:W-:Y:S01]  /*8e430*/  STL.64 [R1+0xf08], R10 ;  /* 0x000f080a01007387 */ /* 0x0007e20000100a00 */
[----:B----4-:R-:W-:-:S15]  /*8e440*/  HMMA.16816.F32 R4, R32, R58, R52 ;  /* 0x0000003a2004723c */ /* 0x010fde0000001834 */
[----:B------:R-:W-:-:S08]  /*8e450*/  NOP ;  /* 0x0000000000007918 */ /* 0x000fd00000000000 */
[----:B------:R4:W-:Y:S04]  /*8e460*/  STL.64 [R1+0xef0], R4 ;  /* 0x000ef00401007387 */ /* 0x0009e80000100a00 */
[----:B------:R4:W-:Y:S04]  /*8e470*/  STL.64 [R1+0xef8], R6 ;  /* 0x000ef80601007387 */ /* 0x0009e80000100a00 */
[----:B------:R-:W2:Y:S04]  /*8e480*/  LDL.LU R13, [R1+0xd14] ;  /* 0x000d1400010d7983 */ /* 0x000ea80000300800 */
[----:B-1----:R-:W3:Y:S04]  /*8e490*/  LDL.LU R14, [R1+0xd18] ;  /* 0x000d1800010e7983 */ /* 0x002ee80000300800 */
        /* <DEDUP_REMOVED lines=13> */
[----:B---3--:R-:W-:Y:S04]  /*8e570*/  STL.64 [R1+0x5758], R10 ;  /* 0x0057580a01007387 */ /* 0x008fe80000100a00 */
[----:B--2---:R-:W-:Y:S04]  /*8e580*/  STL.64 [R1+0x5750], R8 ;  /* 0x0057500801007387 */ /* 0x004fe80000100a00 */
[----:B----4-:R-:W2:Y:S04]  /*8e590*/  LDL.LU R4, [R1+0xd50] ;  /* 0x000d500001047983 */ /* 0x010ea80000300800 */
        /* <DEDUP_REMOVED lines=22> */
[----:B--2---:R2:W-:Y:S04]  /*8e700*/  STL.64 [R1+0x57c0], R40 ;  /* 0x0057c02801007387 */ /* 0x0045e80000100a00 */
[----:B-1----:R-:W4:Y:S04]  /*8e710*/  LDL.LU R20, [R1+0xda0] ;  /* 0x000da00001147983 */ /* 0x002f280000300800 */
[----:B------:R-:W4:Y:S04]  /*8e720*/  LDL.LU R21, [R1+0xda4] ;  /* 0x000da40001157983 */ /* 0x000f280000300800 */
[----:B------:R-:W3:Y:S04]  /*8e730*/  LDL.LU R22, [R1+0xda8] ;  /* 0x000da80001167983 */ /* 0x000ee80000300800 */
[----:B------:R-:W3:Y:S04]  /*8e740*/  LDL.LU R23, [R1+0xdac] ;  /* 0x000dac0001177983 */ /* 0x000ee80000300800 */
[----:B---3--:R-:W-:Y:S04]  /*8e750*/  STL.64 [R1+0x57d8], R22 ;  /* 0x0057d81601007387 */ /* 0x008fe80000100a00 */
[----:B----4-:R1:W-:Y:S04]  /*8e760*/  STL.64 [R1+0x57d0], R20 ;  /* 0x0057d01401007387 */ /* 0x0103e80000100a00 */
[----:B------:R-:W3:Y:S04]  /*8e770*/  LDL.LU R44, [R1+0xdb0] ;  /* 0x000db000012c7983 */ /* 0x000ee80000300800 */
[----:B------:R-:W3:Y:S04]  /*8e780*/  LDL.LU R45, [R1+0xdb4] ;  /* 0x000db400012d7983 */ /* 0x000ee80000300800 */
[----:B------:R-:W4:Y:S04]  /*8e790*/  LDL.LU R46, [R1+0xdb8] ;  /* 0x000db800012e7983 */ /* 0x000f280000300800 */
[----:B------:R-:W4:Y:S04]  /*8e7a0*/  LDL.LU R47, [R1+0xdbc] ;  /* 0x000dbc00012f7983 */ /* 0x000f280000300800 */
[----:B----4-:R4:W-:Y:S04]  /*8e7b0*/  STL.64 [R1+0x57e8], R46 ;  /* 0x0057e82e01007387 */ /* 0x0109e80000100a00 */
[----:B---3--:R3:W-:Y:S04]  /*8e7c0*/  STL.64 [R1+0x57e0], R44 ;  /* 0x0057e02c01007387 */ /* 0x0087e80000100a00 */
[----:B------:R-:W2:Y:S04]  /*8e7d0*/  LDL.LU R48, [R1+0xdd0] ;  /* 0x000dd00001307983 */ /* 0x000ea80000300800 */
[----:B------:R-:W2:Y:S04]  /*8e7e0*/  LDL.LU R49, [R1+0xdd4] ;  /* 0x000dd40001317983 */ /* 0x000ea80000300800 */
[----:B------:R-:W4:Y:S04]  /*8e7f0*/  LDL.LU R50, [R1+0xdd8] ;  /* 0x000dd80001327983 */ /* 0x000f280000300800 */
[----:B------:R-:W4:Y:S04]  /*8e800*/  LDL.LU R51, [R1+0xddc] ;  /* 0x000ddc0001337983 */ /* 0x000f280000300800 */
[----:B----4-:R-:W-:Y:S04]  /*8e810*/  STL.64 [R1+0x57f8], R50 ;  /* 0x0057f83201007387 */ /* 0x010fe80000100a00 */
[----:B--2---:R-:W-:Y:S04]  /*8e820*/  STL.64 [R1+0x57f0], R48 ;  /* 0x0057f03001007387 */ /* 0x004fe80000100a00 */
[----:B0-----:R-:W2:Y:S04]  /*8e830*/  LDL.LU R4, [R1+0xde0] ;  /* 0x000de00001047983 */ /* 0x001ea80000300800 */
[----:B------:R-:W2:Y:S04]  /*8e840*/  LDL.LU R5, [R1+0xde4] ;  /* 0x000de40001057983 */ /* 0x000ea80000300800 */
[----:B------:R-:W4:Y:S04]  /*8e850*/  LDL.LU R6, [R1+0xde8] ;  /* 0x000de80001067983 */ /* 0x000f280000300800 */
[----:B------:R-:W4:Y:S04]  /*8e860*/  LDL.LU R7, [R1+0xdec] ;  /* 0x000dec0001077983 */ /* 0x000f280000300800 */
[----:B----4-:R-:W-:Y:S04]  /*8e870*/  STL.64 [R1+0x5808], R6 ;  /* 0x0058080601007387 */ /* 0x010fe80000100a00 */
[----:B--2---:R0:W-:Y:S04]  /*8e880*/  STL.64 [R1+0x5800], R4 ;  /* 0x0058000401007387 */ /* 0x0041e80000100a00 */
[----:B------:R-:W2:Y:S04]  /*8e890*/  LDL.LU R52, [R1+0xdf0] ;  /* 0x000df00001347983 */ /* 0x000ea80000300800 */
[----:B------:R-:W2:Y:S04]  /*8e8a0*/  LDL.LU R53, [R1+0xdf4] ;  /* 0x000df40001357983 */ /* 0x000ea80000300800 */
[----:B------:R-:W4:Y:S04]  /*8e8b0*/  LDL.LU R54, [R1+0xdf8] ;  /* 0x000df80001367983 */ /* 0x000f280000300800 */
[----:B------:R-:W4:Y:S04]  /*8e8c0*/  LDL.LU R55, [R1+0xdfc] ;  /* 0x000dfc0001377983 */ /* 0x000f280000300800 */
[----:B----4-:R4:W-:Y:S04]  /*8e8d0*/  STL.64 [R1+0x5818], R54 ;  /* 0x0058183601007387 */ /* 0x0109e80000100a00 */
[----:B--2---:R-:W-:Y:S04]  /*8e8e0*/  STL.64 [R1+0x5810], R52 ;  /* 0x0058103401007387 */ /* 0x004fe80000100a00 */
[----:B------:R-:W2:Y:S04]  /*8e8f0*/  LDL.LU R56, [R1+0xe10] ;  /* 0x000e100001387983 */ /* 0x000ea80000300800 */
[----:B------:R-:W2:Y:S04]  /*8e900*/  LDL.LU R57, [R1+0xe14] ;  /* 0x000e140001397983 */ /* 0x000ea80000300800 */
[----:B------:R-:W3:Y:S04]  /*8e910*/  LDL.LU R58, [R1+0xe18] ;  /* 0x000e1800013a7983 */ /* 0x000ee80000300800 */
[----:B------:R-:W3:Y:S01]  /*8e920*/  LDL.LU R59, [R1+0xe1c] ;  /* 0x000e1c00013b7983 */ /* 0x000ee20000300800 */
[----:B------:R-:W-:-:S03]  /*8e930*/  IMAD.MOV.U32 R39, RZ, RZ, R0 ;  /* 0x000000ffff277224 */ /* 0x000fc600078e0000 */
[----:B---3--:R-:W-:Y:S04]  /*8e940*/  STL.64 [R1+0x5828], R58 ;  /* 0x0058283a01007387 */ /* 0x008fe80000100a00 */
[----:B--2---:R2:W-:Y:S04]  /*8e950*/  STL.64 [R1+0x5820], R56 ;  /* 0x0058203801007387 */ /* 0x0045e80000100a00 */
[----:B------:R-:W3:Y:S04]  /*8e960*/  LDL R38, [R1] ;  /* 0x0000000001267983 */ /* 0x000ee80000100800 */
[----:B------:R-:W4:Y:S04]  /*8e970*/  LDL.LU R0, [R1+0x590c] ;  /* 0x00590c0001007983 */ /* 0x000f280000300800 */
        /* <DEDUP_REMOVED lines=8> */
[----:B------:R2:W-:Y:S04]  /*8ea00*/  STL.64 [R1+0x5848], R38 ;  /* 0x0058482601007387 */ /* 0x0005e80000100a00 */
[----:B---3--:R3:W-:Y:S04]  /*8ea10*/  STL.64 [R1+0x5840], R36 ;  /* 0x0058402401007387 */ /* 0x0087e80000100a00 */
[----:B-1----:R-:W2:Y:S04]  /*8ea20*/  LDL.LU R20, [R1+0xe30] ;  /* 0x000e300001147983 */ /* 0x002ea80000300800 */
        /* <DEDUP_REMOVED lines=8> */
[----:B------:R-:W4:Y:S04]  /*8eab0*/  LDL R44, [R1+0x18] ;  /* 0x00001800012c7983 */ /* 0x000f280000100800 */
[----:B------:R-:W4:Y:S04]  /*8eac0*/  LDL R45, [R1+0x1c] ;  /* 0x00001c00012d7983 */ /* 0x000f280000100800 */
[----:B--2---:R-:W-:Y:S04]  /*8ead0*/  STL.64 [R1+0x5868], R46 ;  /* 0x0058682e01007387 */ /* 0x004fe80000100a00 */
[----:B----4-:R1:W-:Y:S04]  /*8eae0*/  STL.64 [R1+0x5860], R44 ;  /* 0x0058602c01007387 */ /* 0x0103e80000100a00 */
[----:B0-----:R-:W2:Y:S04]  /*8eaf0*/  LDL.LU R4, [R1+0xe50] ;  /* 0x000e500001047983 */ /* 0x001ea80000300800 */
[----:B------:R-:W2:Y:S04]  /*8eb00*/  LDL.LU R5, [R1+0xe54] ;  /* 0x000e540001057983 */ /* 0x000ea80000300800 */
[----:B------:R-:W4:Y:S04]  /*8eb10*/  LDL.LU R6, [R1+0xe58] ;  /* 0x000e580001067983 */ /* 0x000f280000300800 */
[----:B------:R-:W4:Y:S01]  /*8eb20*/  LDL.LU R7, [R1+0xe5c] ;  /* 0x000e5c0001077983 */ /* 0x000f220000300800 */
[----:B---3--:R-:W-:-:S03]  /*8eb30*/  IMAD.MOV.U32 R55, RZ, RZ, R0 ;  /* 0x000000ffff377224 */ /* 0x008fc600078e0000 */
[----:B----4-:R0:W-:Y:S04]  /*8eb40*/  STL.64 [R1+0x5878], R6 ;  /* 0x0058780601007387 */ /* 0x0101e80000100a00 */
        /* <DEDUP_REMOVED lines=11> */
[----:B------:R-:W-:Y:S04]  /*8ec00*/  STL.64 [R1+0x5898], R54 ;  /* 0x0058983601007387 */ /* 0x000fe80000100a00 */
[----:B----4-:R-:W-:Y:S04]  /*8ec10*/  STL.64 [R1+0x5890], R52 ;  /* 0x0058903401007387 */ /* 0x010fe80000100a00 */
[----:B------:R-:W4:Y:S04]  /*8ec20*/  LDL.LU R40, [R1+0xe70] ;  /* 0x000e700001287983 */ /* 0x000f280000300800 */
[----:B------:R-:W4:Y:S04]  /*8ec30*/  LDL.LU R41, [R1+0xe74] ;  /* 0x000e740001297983 */ /* 0x000f280000300800 */
[----:B------:R-:W2:Y:S04]  /*8ec40*/  LDL.LU R42, [R1+0xe78] ;  /* 0x000e7800012a7983 */ /* 0x000ea80000300800 */
[----:B------:R-:W2:Y:S01]  /*8ec50*/  LDL.LU R43, [R1+0xe7c] ;  /* 0x000e7c00012b7983 */ /* 0x000ea20000300800 */
[----:B---3--:R-:W-:-:S03]  /*8ec60*/  IMAD.MOV.U32 R39, RZ, RZ, R0 ;  /* 0x000000ffff277224 */ /* 0x008fc600078e0000 */
[----:B--2---:R2:W-:Y:S04]  /*8ec70*/  STL.64 [R1+0x58a8], R42 ;  /* 0x0058a82a01007387 */ /* 0x0045e80000100a00 */
[----:B----4-:R3:W-:Y:S04]  /*8ec80*/  STL.64 [R1+0x58a0], R40 ;  /* 0x0058a02801007387 */ /* 0x0107e80000100a00 */
[----:B------:R-:W4:Y:S04]  /*8ec90*/  LDL R38, [R1+0x30] ;  /* 0x0000300001267983 */ /* 0x000f280000100800 */
[----:B------:R-:W0:Y:S04]  /*8eca0*/  LDL.LU R0, [R1+0x5900] ;  /* 0x0059000001007983 */ /* 0x000e280000300800 */
[----:B------:R-:W2:Y:S04]  /*8ecb0*/  LDL R36, [R1+0x38] ;  /* 0x0000380001247983 */ /* 0x000ea80000100800 */
[----:B------:R-:W2:Y:S04]  /*8ecc0*/  LDL R37, [R1+0x3c] ;  /* 0x00003c0001257983 */ /* 0x000ea80000100800 */
[----:B----4-:R-:W-:Y:S04]  /*8ecd0*/  STL.64 [R1+0x58b8], R38 ;  /* 0x0058b82601007387 */ /* 0x010fe80000100a00 */
[----:B--2---:R-:W-:Y:S04]  /*8ece0*/  STL.64 [R1+0x58b0], R36 ;  /* 0x0058b02401007387 */ /* 0x004fe80000100a00 */
[----:B-1----:R-:W2:Y:S04]  /*8ecf0*/  LDL.LU R44, [R1+0xe90] ;  /* 0x000e9000012c7983 */ /* 0x002ea80000300800 */
[----:B------:R-:W2:Y:S04]  /*8ed00*/  LDL.LU R45, [R1+0xe94] ;  /* 0x000e9400012d7983 */ /* 0x000ea80000300800 */
[----:B------:R-:W4:Y:S04]  /*8ed10*/  LDL.LU R46, [R1+0xe98] ;  /* 0x000e9800012e7983 */ /* 0x000f280000300800 */
[----:B------:R-:W4:Y:S01]  /*8ed20*/  LDL.LU R47, [R1+0xe9c] ;  /* 0x000e9c00012f7983 */ /* 0x000f220000300800 */
[----:B0-----:R-:W-:-:S03]  /*8ed30*/  IMAD.MOV.U32 R7, RZ, RZ, R0 ;  /* 0x000000ffff077224 */ /* 0x001fc600078e0000 */
[----:B----4-:R-:W-:Y:S04]  /*8ed40*/  STL.64 [R1+0x58c8], R46 ;  /* 0x0058c82e01007387 */ /* 0x010fe80000100a00 */
[----:B--2---:R0:W-:Y:S04]  /*8ed50*/  STL.64 [R1+0x58c0], R44 ;  /* 0x0058c02c01007387 */ /* 0x0041e80000100a00 */
[----:B------:R-:W2:Y:S04]  /*8ed60*/  LDL R6, [R1+0x40] ;  /* 0x0000400001067983 */ /* 0x000ea80000100800 */
[----:B------:R-:W4:Y:S04]  /*8ed70*/  LDL.LU R0, [R1+0x58fc] ;  /* 0x0058fc0001007983 */ /* 0x000f280000300800 */
        /* <DEDUP_REMOVED lines=8> */
[----:B------:R-:W-:Y:S01]  /*8ee00*/  STL.64 [R1+0x58e8], R6 ;  /* 0x0058e80601007387 */ /* 0x000fe20000100a00 */
[----:B----4-:R-:W-:-:S03]  /*8ee10*/  IMAD.MOV.U32 R43, RZ, RZ, R0 ;  /* 0x000000ffff2b7224 */ /* 0x010fc600078e0000 */
[----:B--2---:R2:W-:Y:S04]  /*8ee20*/  STL.64 [R1+0x58e0], R4 ;  /* 0x0058e00401007387 */ /* 0x0045e80000100a00 */
[----:B------:R-:W3:Y:S04]  /*8ee30*/  LDL.LU R52, [R1+0xeb0] ;  /* 0x000eb00001347983 */ /* 0x000ee80000300800 */
[----:B------:R-:W3:Y:S04]  /*8ee40*/  LDL.LU R53, [R1+0xeb4] ;  /* 0x000eb40001357983 */ /* 0x000ee80000300800 */
[----:B------:R-:W3:Y:S04]  /*8ee50*/  LDL.LU R54, [R1+0xeb8] ;  /* 0x000eb80001367983 */ /* 0x000ee80000300800 */
[----:B------:R-:W3:Y:S04]  /*8ee60*/  LDL.LU R55, [R1+0xebc] ;  /* 0x000ebc0001377983 */ /* 0x000ee80000300800 */
[----:B------:R-:W4:Y:S04]  /*8ee70*/  LDL R42, [R1+0x50] ;  /* 0x00005000012a7983 */ /* 0x000f280000100800 */
[----:B------:R-:W2:Y:S04]  /*8ee80*/  LDL.LU R0, [R1+0x58f8] ;  /* 0x0058f80001007983 */ /* 0x000ea80000300800 */
[----:B------:R-:W3:Y:S04]  /*8ee90*/  LDL R40, [R1+0x58] ;  /* 0x0000580001287983 */ /* 0x000ee80000100800 */
[----:B------:R-:W3:Y:S04]  /*8eea0*/  LDL R41, [R1+0x5c] ;  /* 0x00005c0001297983 */ /* 0x000ee80000100800 */
[----:B0-----:R-:W3:Y:S04]  /*8eeb0*/  LDL.LU R44, [R1+0xed0] ;  /* 0x000ed000012c7983 */ /* 0x001ee80000300800 */
[----:B------:R-:W3:Y:S04]  /*8eec0*/  LDL.LU R45, [R1+0xed4] ;  /* 0x000ed400012d7983 */ /* 0x000ee80000300800 */
[----:B------:R-:W3:Y:S04]  /*8eed0*/  LDL.LU R46, [R1+0xed8] ;  /* 0x000ed800012e7983 */ /* 0x000ee80000300800 */
[----:B------:R-:W3:Y:S04]  /*8eee0*/  LDL.LU R47, [R1+0xedc] ;  /* 0x000edc00012f7983 */ /* 0x000ee80000300800 */
[----:B-1----:R-:W4:Y:S01]  /*8eef0*/  LDL R58, [R1+0x60] ;  /* 0x00006000013a7983 */ /* 0x002f220000100800 */
[----:B--2---:R-:W-:-:S03]  /*8ef00*/  IMAD.MOV.U32 R59, RZ, RZ, R0 ;  /* 0x000000ffff3b7224 */ /* 0x004fc600078e0000 */
        /* <DEDUP_REMOVED lines=36> */
[----:B--2---:R-:W-:-:S03]  /*8f150*/  IMAD.MOV.U32 R19, RZ, RZ, R0 ;  /* 0x000000ffff137224 */ /* 0x004fc600078e0000 */
[----:B------:R1:W5:Y:S01]  /*8f160*/  LDL.LU R0, [R1+0x58f0] ;  /* 0x0058f00001007983 */ /* 0x0003620000300800 */
[----:B----4-:R-:W-:Y:S03]  /*8f170*/  HMMA.16816.F32 R56, R32, R58, R4 ;  /* 0x0000003a2038723c */ /* 0x010fe60000001804 */
[----:B------:R-:W2:Y:S04]  /*8f180*/  LDL.LU.64 R6, [R1+0x58e8] ;  /* 0x0058e80001067983 */ /* 0x000ea80000300a00 */
[----:B------:R-:W4:-:S15]  /*8f190*/  LDL.LU.64 R4, [R1+0x58e0] ;  /* 0x0058e00001047983 */ /* 0x000f1e0000300a00 */
[----:B------:R-:W-:-:S01]  /*8f1a0*/  NOP ;  /* 0x0000000000007918 */ /* 0x000fc20000000000 */
[----:B------:R-:W-:Y:S04]  /*8f1b0*/  STL.64 [R1+0xee0], R56 ;  /* 0x000ee03801007387 */ /* 0x000fe80000100a00 */
[----:B------:R0:W-:Y:S04]  /*8f1c0*/  STL.64 [R1+0xee8], R58 ;  /* 0x000ee83a01007387 */ /* 0x0001e80000100a00 */
[----:B0-----:R-:W2:Y:S04]  /*8f1d0*/  LDL.LU.64 R58, [R1+0x58d8] ;  /* 0x0058d800013a7983 */ /* 0x001ea80000300a00 */
[----:B------:R-:W2:Y:S01]  /*8f1e0*/  LDL.LU.64 R56, [R1+0x58d0] ;  /* 0x0058d00001387983 */ /* 0x000ea20000300a00 */
[C---:B---3--:R-:W-:Y:S06]  /*8f1f0*/  HMMA.16816.F32 R44, R32.reuse, R40, R44 ;  /* 0x00000028202c723c */ /* 0x048fec000000182c */
[----:B------:R-:W-:-:S15]  /*8f200*/  HMMA.16816.F32 R40, R32, R42, R36 ;  /* 0x0000002a2028723c */ /* 0x000fde0000001824 */
[----:B------:R-:W-:-:S02]  /*8f210*/  NOP ;  /* 0x0000000000007918 */ /* 0x000fc40000000000 */
        /* <DEDUP_REMOVED lines=16> */
[C---:B--2---:R-:W-:Y:S03]  /*8f320*/  HMMA.16816.F32 R4, R32.reuse, R6, R56 ;  /* 0x000000062004723c */ /* 0x044fe60000001838 */
[----:B------:R-:W2:Y:S04]  /*8f330*/  LDL.LU.64 R58, [R1+0x5888] ;  /* 0x00588800013a7983 */ /* 0x000ea80000300a00 */
[----:B------:R-:W2:Y:S01]  /*8f340*/  LDL.LU.64 R56, [R1+0x5880] ;  /* 0x0058800001387983 */ /* 0x000ea20000300a00 */
[C---:B---3--:R-:W-:Y:S06]  /*8f350*/  HMMA.16816.F32 R44, R32.reuse, R36, R44 ;  /* 0x00000024202c723c */ /* 0x048fec000000182c */
[C---:B------:R-:W-:Y:S09]  /*8f360*/  HMMA.16816.F32 R36, R32.reuse, R38, R20 ;  /* 0x000000262024723c */ /* 0x040ff20000001814 */
        /* <DEDUP_REMOVED lines=20> */
[----:B------:R-:W2:Y:S04]  /*8f4b0*/  LDL.LU.64 R40, [R1+0x5830] ;  /* 0x0058300001287983 */ /* 0x000ea80000300a00 */
[----:B------:R-:W4:Y:S04]  /*8f4c0*/  LDL.LU.64 R58, [R1+0x5828] ;  /* 0x00582800013a7983 */ /* 0x000f280000300a00 */
[----:B------:R-:W4:Y:S04]  /*8f4d0*/  LDL.LU.64 R56, [R1+0x5820] ;  /* 0x0058200001387983 */ /* 0x000f280000300a00 */
[----:B------:R-:W-:Y:S04]  /*8f4e0*/  STL.64 [R1+0xe60], R52 ;  /* 0x000e603401007387 */ /* 0x000fe80000100a00 */
[----:B------:R0:W-:Y:S04]  /*8f4f0*/  STL.64 [R1+0xe68], R54 ;  /* 0x000e683601007387 */ /* 0x0001e80000100a00 */
[----:B0-----:R-:W4:Y:S04]  /*8f500*/  LDL.LU.64 R54, [R1+0x5818] ;  /* 0x0058180001367983 */ /* 0x001f280000300a00 */
[----:B------:R-:W4:Y:S01]  /*8f510*/  LDL.LU.64 R52, [R1+0x5810] ;  /* 0x0058100001347983 */ /* 0x000f220000300a00 */
[C---:B---3--:R-:W-:Y:S06]  /*8f520*/  HMMA.16816.F32 R4, R32.reuse, R44, R4 ;  /* 0x0000002c2004723c */ /* 0x048fec0000001804 */
[C---:B------:R-:W-:Y:S06]  /*8f530*/  HMMA.16816.F32 R44, R32.reuse, R46, R48 ;  /* 0x0000002e202c723c */ /* 0x040fec0000001830 */
[C---:B------:R-:W-:Y:S11]  /*8f540*/  HMMA.16816.F32 R20, R32.reuse, R36, R20 ;  /* 0x000000242014723c */ /* 0x040ff60000001814 */
        /* <DEDUP_REMOVED lines=14> */
[C---:B--2---:R-:W-:Y:S06]  /*8f630*/  HMMA.16816.F32 R36, R32.reuse, R38, R40 ;  /* 0x000000262024723c */ /* 0x044fec0000001828 */
[----:B----4-:R-:W-:Y:S01]  /*8f640*/  HMMA.16816.F32 R56, R32, R60, R56 ;  /* 0x0000003c2038723c */ /* 0x010fe20000001838 */
[----:B------:R-:W2:Y:S04]  /*8f650*/  LDL.LU.64 R42, [R1+0x57c8] ;  /* 0x0057c800012a7983 */ /* 0x000ea80000300a00 */
[----:B------:R-:W2:-:S12]  /*8f660*/  LDL.LU.64 R40, [R1+0x57c0] ;  /* 0x0057c00001287983 */ /* 0x000e980000300a00 */
[----:B------:R-:W-:Y:S04]  /*8f670*/  STL.64 [R1+0xe20], R36 ;  /* 0x000e202401007387 */ /* 0x000fe80000100a00 */
[----:B------:R0:W-:Y:S04]  /*8f680*/  STL.64 [R1+0xe28], R38 ;  /* 0x000e282601007387 */ /* 0x0001e80000100a00 */
[----:B0-----:R-:W4:Y:S04]  /*8f690*/  LDL.LU.64 R38, [R1+0x57b8] ;  /* 0x0057b80001267983 */ /* 0x001f280000300a00 */
[----:B------:R-:W4:Y:S04]  /*8f6a0*/  LDL.LU.64 R36, [R1+0x57b0] ;  /* 0x0057b00001247983 */ /* 0x000f280000300a00 */
[----:B------:R-:W-:Y:S04]  /*8f6b0*/  STL.64 [R1+0xe10], R56 ;  /* 0x000e103801007387 */ /* 0x000fe80000100a00 */
[----:B------:R0:W-:Y:S04]  /*8f6c0*/  STL.64 [R1+0xe18], R58 ;  /* 0x000e183a01007387 */ /* 0x0001e80000100a00 */
[----:B0-----:R-:W3:Y:S04]  /*8f6d0*/  LDL.LU.64 R58, [R1+0x57a8] ;  /* 0x0057a800013a7983 */ /* 0x001ee80000300a00 */
[----:B------:R-:W2:Y:S01]  /*8f6e0*/  LDL.LU.64 R56, [R1+0x57a0] ;  /* 0x0057a00001387983 */ /* 0x000ea20000300a00 */
[C---:B---3--:R-:W-:Y:S06]  /*8f6f0*/  HMMA.16816.F32 R28, R32.reuse, R58, R28 ;  /* 0x0000003a201c723c */ /* 0x048fec000000181c */
[----:B--2---:R-:W-:-:S15]  /*8f700*/  HMMA.16816.F32 R52, R32, R56, R52 ;  /* 0x000000382034723c */ /* 0x004fde0000001834 */
[----:B------:R-:W-:-:S02]  /*8f710*/  NOP ;  /* 0x0000000000007918 */ /* 0x000fc40000000000 */
        /* <DEDUP_REMOVED lines=8> */
[C---:B---3--:R-:W-:Y:S06]  /*8f7a0*/  HMMA.16816.F32 R4, R32.reuse, R54, R4 ;  /* 0x000000362004723c */ /* 0x048fec0000001804 */
[----:B----4-:R-:W-:-:S15]  /*8f7b0*/  HMMA.16816.F32 R48, R32, R52, R48 ;  /* 0x000000342030723c */ /* 0x010fde0000001830 */
        /* <DEDUP_REMOVED lines=18> */
[----:B0-----:R-:W4:Y:S04]  /*8f8e0*/  LDL.LU.64 R46, [R1+0x5748] ;  /* 0x00574800012e7983 */ /* 0x001f280000300a00 */
[----:B------:R-:W3:Y:S01]  /*8f8f0*/  LDL.LU.64 R44, [R1+0x5740] ;  /* 0x00574000012c7983 */ /* 0x000ee20000300a00 */
        /* <DEDUP_REMOVED lines=20> */
[----:B0-----:R-:W4:Y:S01]  /*8fa40*/  LDL.LU.64 R38, [R1+0x5708] ;  /* 0x0057080001267983 */ /* 0x001f220000300a00 */
[C---:B------:R-:W-:Y:S03]  /*8fa50*/  HMMA.16816.F32 R4, R32.reuse, R2, R4 ;  /* 0x000000022004723c */ /* 0x040fe60000001804 */
[----:B------:R-:W2:Y:S03]  /*8fa60*/  LDL.LU.64 R36, [R1+0x5700] ;  /* 0x0057000001247983 */ /* 0x000ea60000300a00 */
[----:B----4-:R-:W-:-:S15]  /*8fa70*/  HMMA.16816.F32 R28, R32, R38, R28 ;  /* 0x00000026201c723c */ /* 0x010fde000000181c */
[----:B------:R-:W-:-:S08]  /*8fa80*/  NOP ;  /* 0x0000000000007918 */ /* 0x000fd00000000000 */
[----:B------:R-:W-:Y:S04]  /*8fa90*/  STL.64 [R1+0xd60], R28 ;  /* 0x000d601c01007387 */ /* 0x000fe80000100a00 */
[----:B------:R0:W-:Y:S04]  /*8faa0*/  STL.64 [R1+0xd68], R30 ;  /* 0x000d681e01007387 */ /* 0x0001e80000100a00 */
[----:B0-----:R-:W4:Y:S04]  /*8fab0*/  LDL.LU.64 R30, [R1+0x56f8] ;  /* 0x0056f800011e7983 */ /* 0x001f280000300a00 */
        /* <DEDUP_REMOVED lines=14> */
[----:B------:R-:W2:Y:S02]  /*8fba0*/  LDL.LU.64 R8, [R1+0x56c8] ;  /* 0x0056c80001087983 */ /* 0x000ea40000300a00 */
        /* <DEDUP_REMOVED lines=16> */
[----:B------:R-:W4:Y:S04]  /*8fcb0*/  LDL.LU.64 R16, [R1+0x5698] ;  /* 0x0056980001107983 */ /* 0x000f280000300a00 */
[----:B------:R-:W2:Y:S04]  /*8fcc0*/  LDL.LU R28, [R1+0x3d1c] ;  /* 0x003d1c00011c7983 */ /* 0x000ea80000300800 */
        /* <DEDUP_REMOVED lines=8> */
[----:B0-----:R-:W2:Y:S04]  /*8fd50*/  LDL.LU R58, [R1+0x3d20] ;  /* 0x003d2000013a7983 */ /* 0x001ea80000300800 */
[----:B------:R-:W4:Y:S04]  /*8fd60*/  LDL.LU R59, [R1+0x3d28] ;  /* 0x003d2800013b7983 */ /* 0x000f280000300800 */
[----:B------:R-:W-:Y:S04]  /*8fd70*/  STL.64 [R1+0x5788], R56 ;  /* 0x0057883801007387 */ /* 0x000fe80000100a00 */
        /* <DEDUP_REMOVED lines=25> */
[----:B------:R-:W-:Y:S04]  /*8ff10*/  STL.64 [R1+0x56f8], R4 ;  /* 0x0056f80401007387 */ /* 0x000fe80000100a00 */
[----:B------:R-:W-:Y:S04]  /*8ff20*/  STL.64 [R1+0x56e0], R10 ;  /* 0x0056e00a01007387 */ /* 0x000fe80000100a00 */
[----:B------:R0:W-:Y:S04]  /*8ff30*/  STL.64 [R1+0x56d8], R8 ;  /* 0x0056d80801007387 */ /* 0x0001e80000100a00 */
[----:B---3--:R-:W-:Y:S04]  /*8ff40*/  STL.64 [R1+0x56c0], R14 ;  /* 0x0056c00e01007387 */ /* 0x008fe80000100a00 */
[----:B------:R-:W-:Y:S01]  /*8ff50*/  STL.64 [R1+0x56b8], R12 ;  /* 0x0056b80c01007387 */ /* 0x000fe20000100a00 */
[----:B--2---:R-:W-:-:S02]  /*8ff60*/  IMAD R28, R28, 0x100, R58 ;  /* 0x000001001c1c7824 */ /* 0x004fc400078e023a */
[----:B----4-:R-:W-:Y:S01]  /*8ff70*/  IMAD R29, R29, 0x100, R59 ;  /* 0x000001001d1d7824 */ /* 0x010fe200078e023b */
[C---:B0-----:R-:W-:Y:S06]  /*8ff80*/  HMMA.16816.F32 R8, R32.reuse, R16, R44 ;  /* 0x000000102008723c */ /* 0x041fec000000182c */
[----:B------:R-:W-:-:S15]  /*8ff90*/  HMMA.16816.F32 R4, R32, R14, R40 ;  /* 0x0000000e2004723c */ /* 0x000fde0000001828 */
[----:B------:R-:W-:-:S08]  /*8ffa0*/  NOP ;  /* 0x0000000000007918 */ /* 0x000fd00000000000 */
[----:B------:R-:W-:Y:S04]  /*8ffb0*/  STL.64 [R1+0xcf0], R4 ;  /* 0x000cf00401007387 */ /* 0x000fe80000100a00 */
[----:B------:R0:W-:Y:S04]  /*8ffc0*/  STL.64 [R1+0xcf8], R6 ;  /* 0x000cf80601007387 */ /* 0x0001e80000100a00 */
[----:B------:R-:W-:Y:S04]  /*8ffd0*/  STL.64 [R1+0x56a0], R18 ;  /* 0x0056a01201007387 */ /* 0x000fe80000100a00 */
[----:B------:R-:W-:Y:S01]  /*8ffe0*/  STL.64 [R1+0xce0], R8 ;  /* 0x000ce00801007387 */ /* 0x000fe20000100a00 */
[----:B0-----:R-:W-:Y:S03]  /*8fff0*/  HMMA.16816.F32 R4, R32, R18, R48 ;  /* 0x000000122004723c */ /* 0x001fe60000001830 */
[----:B------:R-:W-:Y:S04]  /*90000*/  STL.64 [R1+0xce8], R10 ;  /* 0x000ce80a01007387 */ /* 0x000fe80000100a00 */
[----:B------:R-:W-:-:S15]  /*90010*/  STL.64 [R1+0x5698], R16 ;  /* 0x0056981001007387 */ /* 0x000fde0000100a00 */
[----:B------:R-:W-:-:S01]  /*90020*/  NOP ;  /* 0x0000000000007918 */ /* 0x000fc20000000000 */
[----:B------:R-:W-:Y:S04]  /*90030*/  STL.64 [R1+0xcd0], R4 ;  /* 0x000cd00401007387 */ /* 0x000fe80000100a00 */
[----:B------:R0:W-:Y:S02]  /*90040*/  STL.64 [R1+0xcd8], R6 ;  /* 0x000cd80601007387 */ /* 0x0001e40000100a00 */
[----:B0-----:R-:W-:-:S15]  /*90050*/  HMMA.16816.F32 R4, R32, R20, R52 ;  /* 0x000000142004723c */ /* 0x001fde0000001834 */
[----:B------:R-:W-:-:S08]  /*90060*/  NOP ;  /* 0x0000000000007918 */ /* 0x000fd00000000000 */
        /* <DEDUP_REMOVED lines=8> */
[----:B------:R-:W4:Y:S04]  /*900f0*/  LDL.LU R52, [R1+0xa10] ;  /* 0x000a100001347983 */ /* 0x000f280000300800 */
[----:B------:R-:W4:Y:S04]  /*90100*/  LDL.LU R53, [R1+0xa14] ;  /* 0x000a140001357983 */ /* 0x000f280000300800 */
[----:B------:R-:W3:Y:S04]  /*90110*/  LDL.LU R54, [R1+0xa18] ;  /* 0x000a180001367983 */ /* 0x000ee80000300800 */
[----:B------:R-:W3:Y:S04]  /*90120*/  LDL.LU R55, [R1+0xa1c] ;  /* 0x000a1c0001377983 */ /* 0x000ee80000300800 */
[----:B---3--:R-:W-:Y:S04]  /*90130*/  STL.64 [R1+0x5910], R54 ;  /* 0x0059103601007387 */ /* 0x008fe80000100a00 */
[----:B----4-:R-:W-:Y:S04]  /*90140*/  STL.64 [R1+0x5908], R52 ;  /* 0x0059083401007387 */ /* 0x010fe80000100a00 */
[----:B------:R-:W3:Y:S04]  /*90150*/  LDL.LU R56, [R1+0xa8] ;  /* 0x0000a80001387983 */ /* 0x000ee80000300800 */
[----:B------:R-:W3:Y:S04]  /*90160*/  LDL.LU R57, [R1+0xac] ;  /* 0x0000ac0001397983 */ /* 0x000ee80000300800 */
[----:B--2---:R-:W-:Y:S04]  /*90170*/  STL.64 [R1+0x5920], R58 ;  /* 0x0059203a01007387 */ /* 0x004fe80000100a00 */
[----:B---3--:R-:W-:Y:S04]  /*90180*/  STL.64 [R1+0x5918], R56 ;  /* 0x0059183801007387 */ /* 0x008fe80000100a00 */
        /* <DEDUP_REMOVED lines=10> */
[----:B--2---:R-:W-:Y:S04]  /*90230*/  STL.64 [R1+0x5940], R46 ;  /* 0x0059402e01007387 */ /* 0x004fe80000100a00 */
[----:B---3--:R-:W-:Y:S04]  /*90240*/  STL.64 [R1+0x5938], R44 ;  /* 0x0059382c01007387 */ /* 0x008fe80000100a00 */
[----:B0-----:R-:W2:Y:S04]  /*90250*/  LDL.LU R4, [R1+0xbb0] ;  /* 0x000bb00001047983 */ /* 0x001ea80000300800 */
[----:B------:R-:W2:Y:S04]  /*90260*/  LDL.LU R5, [R1+0xbb4] ;  /* 0x000bb40001057983 */ /* 0x000ea80000300800 */
[----:B------:R-:W3:Y:S04]  /*90270*/  LDL.LU R6, [R1+0xbb8] ;  /* 0x000bb80001067983 */ /* 0x000ee80000300800 */
[----:B------:R-:W3:Y:S01]  /*90280*/  LDL.LU R7, [R1+0xbbc] ;  /* 0x000bbc0001077983 */ /* 0x000ee20000300800 */
[----:B------:R-:W-:-:S02]  /*90290*/  IMAD.MOV.U32 R11, RZ, RZ, R30 ;  /* 0x000000ffff0b7224 */ /* 0x000fc400078e001e */
[----:B------:R-:W-:Y:S01]  /*902a0*/  IMAD.MOV.U32 R10, RZ, RZ, R31 ;  /* 0x000000ffff0a7224 */ /* 0x000fe200078e001f */
[----:B---3--:R-:W-:Y:S04]  /*902b0*/  STL.64 [R1+0x5950], R6 ;  /* 0x0059500601007387 */ /* 0x008fe80000100a00 */
[----:B--2---:R-:W-:Y:S04]  /*902c0*/  STL.64 [R1+0x5948], R4 ;  /* 0x0059480401007387 */ /* 0x004fe80000100a00 */
[----:B------:R-:W2:Y:S04]  /*902d0*/  LDL.LU R38, [R1+0x3d30] ;  /* 0x003d300001267983 */ /* 0x000ea80000300800 */
[----:B------:R-:W2:Y:S04]  /*902e0*/  LDL.LU R30, [R1+0x3d2c] ;  /* 0x003d2c00011e7983 */ /* 0x000ea80000300800 */
[----:B------:R-:W3:Y:S04]  /*902f0*/  LDL.LU R39, [R1+0x3d38] ;  /* 0x003d380001277983 */ /* 0x000ee80000300800 */
        /* <DEDUP_REMOVED lines=9> */
[----:B------:R-:W-:Y:S04]  /*90390*/  STL.64 [R1+0x5970], R10 ;  /* 0x0059700a01007387 */ /* 0x000fe80000100a00 */
        /* <DEDUP_REMOVED lines=12> */
[----:B--2---:R-:W-:Y:S04]  /*90460*/  STL.64 [R1+0x5988], R40 ;  /* 0x0059882801007387 */ /* 0x004fe80000100a00 */
[----:B------:R0:W-:Y:S04]  /*90470*/  STL.64 [R1+0x56b0], R22 ;  /* 0x0056b01601007387 */ /* 0x0001e80000100a00 */
[----:B0-----:R-:W2:Y:S04]  /*90480*/  LDL.LU R22, [R1+0xd0] ;  /* 0x0000d00001167983 */ /* 0x001ea80000300800 */
[----:B------:R-:W2:Y:S04]  /*90490*/  LDL.LU R23, [R1+0xd4] ;  /* 0x0000d40001177983 */ /* 0x000ea80000300800 */
[----:B------:R0:W-:Y:S04]  /*904a0*/  STL.64 [R1+0x56a8], R20 ;  /* 0x0056a81401007387 */ /* 0x0001e80000100a00 */
[----:B0-----:R-:W4:Y:S04]  /*904b0*/  LDL.LU R20, [R1+0xd8] ;  /* 0x0000d80001147983 */ /* 0x001f280000300800 */
[----:B------:R-:W4:Y:S04]  /*904c0*/  LDL.LU R21, [R1+0xdc] ;  /* 0x0000dc0001157983 */ /* 0x000f280000300800 */
[----:B--2---:R-:W-:Y:S04]  /*904d0*/  STL.64 [R1+0x59a0], R22 ;  /* 0x0059a01601007387 */ /* 0x004fe80000100a00 */
[----:B----4-:R0:W-:Y:S04]  /*904e0*/  STL.64 [R1+0x5998], R20 ;  /* 0x0059981401007387 */ /* 0x0101e80000100a00 */
[----:B------:R-:W2:Y:S04]  /*904f0*/  LDL.LU R58, [R1+0xe8] ;  /* 0x0000e800013a7983 */ /* 0x000ea80000300800 */
[----:B------:R-:W2:Y:S04]  /*90500*/  LDL.LU R59, [R1+0xec] ;  /* 0x0000ec00013b7983 */ /* 0x000ea80000300800 */
[----:B------:R-:W4:Y:S04]  /*90510*/  LDL.LU R48, [R1+0xc10] ;  /* 0x000c100001307983 */ /* 0x000f280000300800 */
[----:B------:R-:W4:Y:S04]  /*90520*/  LDL.LU R49, [R1+0xc14] ;  /* 0x000c140001317983 */ /* 0x000f280000300800 */
[----:B------:R-:W3:Y:S04]  /*90530*/  LDL.LU R50, [R1+0xc18] ;  /* 0x000c180001327983 */ /* 0x000ee80000300800 */
[----:B------:R-:W3:Y:S04]  /*90540*/  LDL.LU R51, [R1+0xc1c] ;  /* 0x000c1c0001337983 */ /* 0x000ee80000300800 */
[----:B---3--:R3:W-:Y:S04]  /*90550*/  STL.64 [R1+0x59b0], R50 ;  /* 0x0059b03201007387 */ /* 0x0087e80000100a00 */
[----:B----4-:R-:W-:Y:S04]  /*90560*/  STL.64 [R1+0x59a8], R48 ;  /* 0x0059a83001007387 */ /* 0x010fe80000100a00 */
[----:B------:R-:W4:Y:S04]  /*90570*/  LDL.LU R56, [R1+0xf0] ;  /* 0x0000f00001387983 */ /* 0x000f280000300800 */
[----:B------:R-:W4:Y:S04]  /*90580*/  LDL.LU R57, [R1+0xf4] ;  /* 0x0000f40001397983 */ /* 0x000f280000300800 */
[----:B--2---:R-:W-:Y:S04]  /*90590*/  STL.64 [R1+0x59c0], R58 ;  /* 0x0059c03a01007387 */ /* 0x004fe80000100a00 */
[----:B----4-:R-:W-:Y:S04]  /*905a0*/  STL.64 [R1+0x59b8], R56 ;  /* 0x0059b83801007387 */ /* 0x010fe80000100a00 */
        /* <DEDUP_REMOVED lines=22> */
[----:B------:R-:W4:Y:S04]  /*90710*/  LDL.LU R42, [R1+0xc58] ;  /* 0x000c5800012a7983 */ /* 0x000f280000300800 */
[----:B------:R-:W4:Y:S04]  /*90720*/  LDL.LU R43, [R1+0xc5c] ;  /* 0x000c5c00012b7983 */ /* 0x000f280000300800 */
[----:B----4-:R-:W-:Y:S04]  /*90730*/  STL.64 [R1+0x5a00], R42 ;  /* 0x005a002a01007387 */ /* 0x010fe80000100a00 */
[----:B---3--:R-:W-:Y:S04]  /*90740*/  STL.64 [R1+0x59f8], R40 ;  /* 0x0059f82801007387 */ /* 0x008fe80000100a00 */
[----:B------:R-:W3:Y:S04]  /*90750*/  LDL.LU R16, [R1+0x110] ;  /* 0x0001100001107983 */ /* 0x000ee80000300800 */
[----:B------:R-:W3:Y:S04]  /*90760*/  LDL.LU R17, [R1+0x114] ;  /* 0x0001140001117983 */ /* 0x000ee80000300800 */
[----:B--2---:R-:W-:Y:S01]  /*90770*/  STL.64 [R1+0x5a20], R18 ;  /* 0x005a201201007387 */ /* 0x004fe20000100a00 */
[----:B------:R-:W-:-:S02]  /*90780*/  IMAD R30, R30, 0x100, R38 ;  /* 0x000001001e1e7824 */ /* 0x000fc400078e0226 */
[----:B------:R-:W-:Y:S01]  /*90790*/  IMAD R31, R31, 0x100, R39 ;  /* 0x000001001f1f7824 */ /* 0x000fe200078e0227 */
[----:B---3--:R2:W-:Y:S04]  /*907a0*/  STL.64 [R1+0x5a18], R16 ;  /* 0x005a181001007387 */ /* 0x0085e80000100a00 */
[----:B0-----:R-:W3:Y:S04]  /*907b0*/  LDL.LU R20, [R1+0xc60] ;  /* 0x000c600001147983 */ /* 0x001ee80000300800 */
[----:B------:R-:W3:Y:S04]  /*907c0*/  LDL.LU R21, [R1+0xc64] ;  /* 0x000c640001157983 */ /* 0x000ee80000300800 */
[----:B------:R-:W3:Y:S04]  /*907d0*/  LDL.LU R22, [R1+0xc68] ;  /* 0x000c680001167983 */ /* 0x000ee80000300800 */
[----:B------:R-:W3:Y:S04]  /*907e0*/  LDL.LU R23, [R1+0xc6c] ;  /* 0x000c6c0001177983 */ /* 0x000ee80000300800 */
        /* <DEDUP_REMOVED lines=39> */
[----:B--2---:R-:W-:-:S15]  /*90a60*/  HMMA.16816.F32 R16, R32, R24, R16 ;  /* 0x000000182010723c */ /* 0x004fde0000001810 */
        /* <DEDUP_REMOVED lines=8> */
[----:B------:R-:W3:Y:S01]  /*90af0*/  LDL.LU.64 R36, [R1+0x5a08] ;  /* 0x005a080001247983 */ /* 0x000ee20000300a00 */
[----:B------:R-:W-:-:S02]  /*90b00*/  F2FP.F16.E4M3.UNPACK_B R28, R28 ;  /* 0x0000001cff1c723e */ /* 0x000fc400020006ff */
[----:B------:R-:W-:Y:S02]  /*90b10*/  F2FP.F16.E4M3.UNPACK_B R29, R29 ;  /* 0x0000001dff1d723e */ /* 0x000fe400020006ff */
[----:B------:R-:W-:Y:S02]  /*90b20*/  F2FP.F16.E4M3.UNPACK_B R30, R30 ;  /* 0x0000001eff1e723e */ /* 0x000fe400020006ff */
[----:B------:R-:W-:Y:S01]  /*90b30*/  F2FP.F16.E4M3.UNPACK_B R31, R31 ;  /* 0x0000001fff1f723e */ /* 0x000fe200020006ff */
[----:B------:R-:W-:Y:S06]  /*90b40*/  STL.64 [R1+0x56d0], R26 ;  /* 0x0056d01a01007387 */ /* 0x000fec0000100a00 */
[C---:B----4-:R-:W-:Y:S01]  /*90b50*/  HMMA.16816.F32 R12, R28.reuse, R14, R4 ;  /* 0x0000000e1c0c723c */ /* 0x050fe20000001804 */
[----:B------:R0:W-:Y:S05]  /*90b60*/  STL.64 [R1+0x56c8], R24 ;  /* 0x0056c81801007387 */ /* 0x0001ea0000100a00 */
[C---:B------:R-:W-:Y:S01]  /*90b70*/  HMMA.16816.F32 R44, R28.reuse, R48, R44 ;  /* 0x000000301c2c723c */ /* 0x040fe2000000182c */
[----:B0-----:R-:W4:Y:S04]  /*90b80*/  LDL.LU R24, [R1+0xbe0] ;  /* 0x000be00001187983 */ /* 0x001f280000300800 */
[----:B------:R-:W4:Y:S04]  /*90b90*/  LDL.LU R25, [R1+0xbe4] ;  /* 0x000be40001197983 */ /* 0x000f280000300800 */
[----:B------:R-:W4:Y:S04]  /*90ba0*/  LDL.LU R26, [R1+0xbe8] ;  /* 0x000be800011a7983 */ /* 0x000f280000300800 */
[----:B------:R-:W4:Y:S01]  /*90bb0*/  LDL.LU R27, [R1+0xbec] ;  /* 0x000bec00011b7983 */ /* 0x000f220000300800 */
        /* <DEDUP_REMOVED lines=11> */
[----:B--2---:R0:W-:Y:S04]  /*90c70*/  STL.64 [R1+0x5720], R38 ;  /* 0x0057202601007387 */ /* 0x0041e80000100a00 */
[----:B0-----:R-:W2:Y:S04]  /*90c80*/  LDL.LU R38, [R1+0xe0] ;  /* 0x0000e00001267983 */ /* 0x001ea80000300800 */
[----:B------:R-:W2:Y:S04]  /*90c90*/  LDL.LU R39, [R1+0xe4] ;  /* 0x0000e40001277983 */ /* 0x000ea80000300800 */
[----:B------:R-:W-:Y:S04]  /*90ca0*/  STL.64 [R1+0x5718], R36 ;  /* 0x0057182401007387 */ /* 0x000fe80000100a00 */
[----:B------:R-:W4:Y:S04]  /*90cb0*/  LDL.LU.64 R6, [R1+0x59f0] ;  /* 0x0059f00001067983 */ /* 0x000f280000300a00 */
[----:B------:R-:W2:Y:S04]  /*90cc0*/  LDL.LU.64 R4, [R1+0x59e8] ;  /* 0x0059e80001047983 */ /* 0x000ea80000300a00 */
        /* <DEDUP_REMOVED lines=14> */
[----:B------:R-:W-:-:S15]  /*90db0*/  HMMA.16816.F32 R20, R28, R16, R20 ;  /* 0x000000101c14723c */ /* 0x000fde0000001814 */
[----:B------:R-:W-:-:S08]  /*90dc0*/  NOP ;  /* 0x0000000000007918 */ /* 0x000fd00000000000 */
[----:B------:R-:W-:Y:S04]  /*90dd0*/  STL.64 [R1+0xc60], R20 ;  /* 0x000c601401007387 */ /* 0x000fe80000100a00 */
[----:B------:R0:W-:Y:S04]  /*90de0*/  STL.64 [R1+0xc68], R22 ;  /* 0x000c681601007387 */ /* 0x0001e80000100a00 */
[----:B0-----:R-:W4:Y:S04]  /*90df0*/  LDL.LU.64 R22, [R1+0x59a0] ;  /* 0x0059a00001167983 */ /* 0x001f280000300a00 */
        /* <DEDUP_REMOVED lines=15> */
[----:B------:R-:W3:Y:S04]  /*90ef0*/  LDL.LU.64 R8, [R1+0x5968] ;  /* 0x0059680001087983 */ /* 0x000ee80000300a00 */
[----:B------:R-:W2:Y:S04]  /*90f00*/  LDL.LU.64 R14, [R1+0x5960] ;  /* 0x00596000010e7983 */ /* 0x000ea80000300a00 */
[----:B------:R-:W2:Y:S01]  /*90f10*/  LDL.LU.64 R12, [R1+0x5958] ;  /* 0x00595800010c7983 */ /* 0x000ea20000300a00 */
[C---:B------:R-:W-:Y:S03]  /*90f20*/  HMMA.16816.F32 R44, R28.reuse, R56, R44 ;  /* 0x000000381c2c723c */ /* 0x040fe6000000182c */
[----:B------:R-:W-:Y:S04]  /*90f30*/  STL.64 [R1+0xc30], R4 ;  /* 0x000c300401007387 */ /* 0x000fe80000100a00 */
[----:B------:R0:W-:Y:S04]  /*90f40*/  STL.64 [R1+0xc38], R6 ;  /* 0x000c380601007387 */ /* 0x0001e80000100a00 */
[----:B0-----:R-:W4:Y:S04]  /*90f50*/  LDL.LU.64 R6, [R1+0x5950] ;  /* 0x0059500001067983 */ /* 0x001f280000300a00 */
[----:B------:R-:W4:Y:S01]  /*90f60*/  LDL.LU.64 R4, [R1+0x5948] ;  /* 0x0059480001047983 */ /* 0x000f220000300a00 */
[C---:B------:R-:W-:Y:S07]  /*90f70*/  HMMA.16816.F32 R56, R28.reuse, R58, R48 ;  /* 0x0000003a1c38723c */ /* 0x040fee0000001830 */
[----:B------:R-:W-:Y:S04]  /*90f80*/  STL.64 [R1+0xc20], R44 ;  /* 0x000c202c01007387 */ /* 0x000fe80000100a00 */
[----:B------:R0:W-:Y:S04]  /*90f90*/  STL.64 [R1+0xc28], R46 ;  /* 0x000c282e01007387 */ /* 0x0001e80000100a00 */
[----:B0-----:R-:W4:Y:S04]  /*90fa0*/  LDL.LU.64 R46, [R1+0x5940] ;  /* 0x00594000012e7983 */ /* 0x001f280000300a00 */
[----:B------:R-:W4:Y:S04]  /*90fb0*/  LDL.LU.64 R44, [R1+0x5938] ;  /* 0x00593800012c7983 */ /* 0x000f280000300a00 */
[----:B------:R-:W4:Y:S04]  /*90fc0*/  LDL.LU.64 R50, [R1+0x5930] ;  /* 0x0059300001327983 */ /* 0x000f280000300a00 */
[----:B------:R-:W4:Y:S01]  /*90fd0*/  LDL.LU.64 R48, [R1+0x5928] ;  /* 0x0059280001307983 */ /* 0x000f220000300a00 */
[C---:B------:R-:W-:Y:S03]  /*90fe0*/  HMMA.16816.F32 R36, R28.reuse, R38, R52 ;  /* 0x000000261c24723c */ /* 0x040fe60000001834 */
[----:B------:R-:W-:Y:S04]  /*90ff0*/  STL.64 [R1+0xc10], R56 ;  /* 0x000c103801007387 */ /* 0x000fe80000100a00 */
[----:B------:R0:W-:Y:S04]  /*91000*/  STL.64 [R1+0xc18], R58 ;  /* 0x000c183a01007387 */ /* 0x0001e80000100a00 */
[----:B0-----:R-:W4:Y:S04]  /*91010*/  LDL.LU.64 R58, [R1+0x5920] ;  /* 0x00592000013a7983 */ /* 0x001f280000300a00 */
[----:B------:R-:W4:Y:S04]  /*91020*/  LDL.LU.64 R56, [R1+0x5918] ;  /* 0x0059180001387983 */ /* 0x000f280000300a00 */
[----:B------:R-:W4:Y:S04]  /*91030*/  LDL.LU.64 R54, [R1+0x5910] ;  /* 0x0059100001367983 */ /* 0x000f280000300a00 */
[----:B------:R-:W4:Y:S01]  /*91040*/  LDL.LU.64 R52, [R1+0x5908] ;  /* 0x0059080001347983 */ /* 0x000f220000300a00 */
[C---:B------:R-:W-:Y:S06]  /*91050*/  HMMA.16816.F32 R32, R28.reuse, R20, R32 ;  /* 0x000000141c20723c */ /* 0x040fec0000001820 */
[----:B------:R-:W-:Y:S01]  /*91060*/  HMMA.16816.F32 R20, R28, R22, R24 ;  /* 0x000000161c14723c */ /* 0x000fe20000001818 */
[----:B------:R-:W-:Y:S04]  /*91070*/  STL.64 [R1+0xc00], R36 ;  /* 0x000c002401007387 */ /* 0x000fe80000100a00 */
[----:B------:R-:W-:-:S12]  /*91080*/  STL.64 [R1+0xc08], R38 ;  /* 0x000c082601007387 */ /* 0x000fd80000100a00 */
[----:B------:R-:W-:Y:S04]  /*91090*/  STL.64 [R1+0xbf0], R32 ;  /* 0x000bf02001007387 */ /* 0x000fe80000100a00 */
[----:B------:R-:W-:Y:S04]  /*910a0*/  STL.64 [R1+0xbf8], R34 ;  /* 0x000bf82201007387 */ /* 0x000fe80000100a00 */
[----:B------:R-:W-:Y:S04]  /*910b0*/  STL.64 [R1+0xbe0], R20 ;  /* 0x000be01401007387 */ /* 0x000fe80000100a00 */
[----:B------:R-:W-:Y:S01]  /*910c0*/  STL.64 [R1+0xbe8], R22 ;  /* 0x000be81601007387 */ /* 0x000fe20000100a00 */
[C---:B---3--:R-:W-:Y:S06]  /*910d0*/  HMMA.16816.F32 R16, R28.reuse, R8, R16 ;  /* 0x000000081c10723c */ /* 0x048fec0000001810 */
[----:B--2---:R-:W-:-:S15]  /*910e0*/  HMMA.16816.F32 R12, R28, R10, R12 ;  /* 0x0000000a1c0c723c */ /* 0x004fde000000180c */
[----:B------:R-:W-:-:S02]  /*910f0*/  NOP ;  /* 0x0000000000007918 */ /* 0x000fc40000000000 */
[----:B------:R-:W-:Y:S04]  /*91100*/  STL.64 [R1+0xbd0], R16 ;  /* 0x000bd01001007387 */ /* 0x000fe80000100a00 */
[----:B------:R-:W-:Y:S04]  /*91110*/  STL.64 [R1+0xbd8], R18 ;  /* 0x000bd81201007387 */ /* 0x000fe80000100a00 */
[----:B------:R-:W-:Y:S01]  /*91120*/  STL.64 [R1+0xbc0], R12 ;  /* 0x000bc00c01007387 */ /* 0x000fe20000100a00 */
[C---:B----4-:R-:W-:Y:S03]  /*91130*/  HMMA.16816.F32 R4, R28.reuse, R44, R4 ;  /* 0x0000002c1c04723c */ /* 0x050fe60000001804 */
[----:B------:R0:W-:Y:S03]  /*91140*/  STL.64 [R1+0xbc8], R14 ;  /* 0x000bc80e01007387 */ /* 0x0001e60000100a00 */
[----:B------:R-:W-:-:S15]  /*91150*/  HMMA.16816.F32 R8, R28, R46, R40 ;  /* 0x0000002e1c08723c */ /* 0x000fde0000001828 */
[----:B------:R-:W-:-:S02]  /*91160*/  NOP ;  /* 0x0000000000007918 */ /* 0x000fc40000000000 */
[----:B------:R-:W-:Y:S04]  /*91170*/  STL.64 [R1+0xbb0], R4 ;  /* 0x000bb00401007387 */ /* 0x000fe80000100a00 */
[----:B------:R1:W-:Y:S01]  /*91180*/  STL.64 [R1+0xbb8], R6 ;  /* 0x000bb80601007387 */ /* 0x0003e20000100a00 */
[C---:B0-----:R-:W-:Y:S06]  /*91190*/  HMMA.16816.F32 R12, R28.reuse, R56, R48 ;  /* 0x000000381c0c723c */ /* 0x041fec0000001830 */
[C---:B-1----:R-:W-:Y:S01]  /*911a0*/  HMMA.16816.F32 R4, R28.reuse, R58, R52 ;  /* 0x0000003a1c04723c */ /* 0x042fe20000001834 */
[----:B------:R0:W-:Y:S04]  /*911b0*/  STL.64 [R1+0xa60], R8 ;  /* 0x000a600801007387 */ /* 0x0001e80000100a00 */
[----:B------:R1:W-:Y:S04]  /*911c0*/  STL.64 [R1+0xa68], R10 ;  /* 0x000a680a01007387 */ /* 0x0003e80000100a00 */
[----:B0-----:R-:W2:Y:S08]  /*911d0*/  LDL.LU R8, [R1+0x6e0] ;  /* 0x0006e00001087983 */ /* 0x001eb00000300800 */
[----:B------:R0:W-:Y:S04]  /*911e0*/  STL.64 [R1+0xa30], R12 ;  /* 0x000a300c01007387 */ /* 0x0001e80000100a00 */
[----:B------:R3:W-:Y:S04]  /*911f0*/  STL.64 [R1+0xa38], R14 ;  /* 0x000a380e01007387 */ /* 0x0007e80000100a00 */
[----:B------:R-:W-:Y:S04]  /*91200*/  STL.64 [R1+0xa10], R4 ;  /* 0x000a100401007387 */ /* 0x000fe80000100a00 */
[----:B------:R-:W-:Y:S04]  /*91210*/  STL.64 [R1+0xa18], R6 ;  /* 0x000a180601007387 */ /* 0x000fe80000100a00 */
[----:B------:R-:W2:Y:S04]  /*91220*/  LDL.LU R9, [R1+0x6e4] ;  /* 0x0006e40001097983 */ /* 0x000ea80000300800 */
[----:B-1----:R-:W4:Y:S04]  /*91230*/  LDL.LU R10, [R1+0x6e8] ;  /* 0x0006e800010a7983 */ /* 0x002f280000300800 */
[----:B------:R-:W4:Y:S04]  /*91240*/  LDL.LU R11, [R1+0x6ec] ;  /* 0x0006ec00010b7983 */ /* 0x000f280000300800 */
[----:B----4-:R-:W-:Y:S04]  /*91250*/  STL.64 [R1+0x57a0], R10 ;  /* 0x0057a00a01007387 */ /* 0x010fe80000100a00 */
[----:B--2---:R-:W-:Y:S04]  /*91260*/  STL.64 [R1+0x5798], R8 ;  /* 0x0057980801007387 */ /* 0x004fe80000100a00 */
[----:B0-----:R-:W2:Y:S04]  /*91270*/  LDL.LU R12, [R1+0x700] ;  /* 0x00070000010c7983 */ /* 0x001ea80000300800 */
[----:B------:R-:W2:Y:S04]  /*91280*/  LDL.LU R13, [R1+0x704] ;  /* 0x00070400010d7983 */ /* 0x000ea80000300800 */
[----:B---3--:R-:W3:Y:S04]  /*91290*/  LDL.LU R14, [R1+0x708] ;  /* 0x00070800010e7983 */ /* 0x008ee80000300800 */
        /* <DEDUP_REMOVED lines=15> */
[----:B------:R-:W2:Y:S04]  /*91390*/  LDL.LU R34, [R1] ;  /* 0x0000000001227983 */ /* 0x000ea80000300800 */
[----:B------:R-:W2:Y:S04]  /*913a0*/  LDL.LU R35, [R1+0x4] ;  /* 0x0000040001237983 */ /* 0x000ea80000300800 */
[----:B------:R-:W3:Y:S04]  /*913b0*/  LDL.LU R36, [R1+0x780] ;  /* 0x0007800001247983 */ /* 0x000ee80000300800 */
[----:B------:R-:W3:Y:S04]  /*913c0*/  LDL.LU R37, [R1+0x784] ;  /* 0x0007840001257983 */ /* 0x000ee80000300800 */
[----:B------:R-:W4:Y:S04]  /*913d0*/  LDL.LU R38, [R1+0x788] ;  /* 0x0007880001267983 */ /* 0x000f280000300800 */
[----:B------:R-:W4:Y:S04]  /*913e0*/  LDL.LU R39, [R1+0x78c] ;  /* 0x00078c0001277983 */ /* 0x000f280000300800 */
[----:B----4-:R-:W-:Y:S04]  /*913f0*/  STL.64 [R1+0x57e0], R38 ;  /* 0x0057e02601007387 */ /* 0x010fe80000100a00 */
[----:B---3--:R3:W-:Y:S04]  /*91400*/  STL.64 [R1+0x57d8], R36 ;  /* 0x0057d82401007387 */ /* 0x0087e80000100a00 */
[----:B------:R-:W4:Y:S04]  /*91410*/  LDL.LU R46, [R1+0x8] ;  /* 0x00000800012e7983 */ /* 0x000f280000300800 */
[----:B------:R-:W4:Y:S04]  /*91420*/  LDL.LU R47, [R1+0xc] ;  /* 0x00000c00012f7983 */ /* 0x000f280000300800 */
[----:B------:R-:W2:Y:S04]  /*91430*/  LDL.LU R54, [R1+0x10] ;  /* 0x0000100001367983 */ /* 0x000ea80000300800 */
[----:B------:R-:W2:Y:S04]  /*91440*/  LDL.LU R55, [R1+0x14] ;  /* 0x0000140001377983 */ /* 0x000ea80000300800 */
[----:B------:R-:W3:Y:S04]  /*91450*/  LDL.LU R56, [R1+0x7c0] ;  /* 0x0007c00001387983 */ /* 0x000ee80000300800 */
[----:B------:R-:W3:Y:S04]  /*91460*/  LDL.LU R57, [R1+0x7c4] ;  /* 0x0007c40001397983 */ /* 0x000ee80000300800 */
[----:B------:R-:W4:Y:S04]  /*91470*/  LDL.LU R58, [R1+0x7c8] ;  /* 0x0007c800013a7983 */ /* 0x000f280000300800 */
[----:B------:R-:W4:Y:S04]  /*91480*/  LDL.LU R59, [R1+0x7cc] ;  /* 0x0007cc00013b7983 */ /* 0x000f280000300800 */
[----:B----4-:R4:W-:Y:S04]  /*91490*/  STL.64 [R1+0x57f0], R58 ;  /* 0x0057f03a01007387 */ /* 0x0109e80000100a00 */
[----:B---3--:R-:W-:Y:S04]  /*914a0*/  STL.64 [R1+0x57e8], R56 ;  /* 0x0057e83801007387 */ /* 0x008fe80000100a00 */
[----:B------:R-:W3:Y:S04]  /*914b0*/  LDL.LU R52, [R1+0x18] ;  /* 0x0000180001347983 */ /* 0x000ee80000300800 */
[----:B------:R-:W3:Y:S04]  /*914c0*/  LDL.LU R53, [R1+0x1c] ;  /* 0x00001c0001357983 */ /* 0x000ee80000300800 */
[----:B--2---:R-:W-:Y:S04]  /*914d0*/  STL.64 [R1+0x5800], R54 ;  /* 0x0058003601007387 */ /* 0x004fe80000100a00 */
[----:B---3--:R2:W-:Y:S04]  /*914e0*/  STL.64 [R1+0x57f8], R52 ;  /* 0x0057f83401007387 */ /* 0x0085e80000100a00 */
[----:B------:R-:W3:Y:S04]  /*914f0*/  LDL.LU R44, [R1+0x20] ;  /* 0x00002000012c7983 */ /* 0x000ee80000300800 */
[----:B------:R-:W3:Y:S04]  /*91500*/  LDL.LU R45, [R1+0x24] ;  /* 0x00002400012d7983 */ /* 0x000ee80000300800 */
[----:B------:R-:W-:Y:S04]  /*91510*/  STL.64 [R1+0x5810], R46 ;  /* 0x0058102e01007387 */ /* 0x000fe80000100a00 */
[----:B---3--:R-:W-:Y:S04]  /*91520*/  STL.64 [R1+0x5808], R44 ;  /* 0x0058082c01007387 */ /* 0x008fe80000100a00 */
        /* <DEDUP_REMOVED lines=8> */
[----:B------:R-:W-:Y:S04]  /*915b0*/  STL.64 [R1+0x5830], R34 ;  /* 0x0058302201007387 */ /* 0x000fe80000100a00 */
[----:B---3--:R3:W-:Y:S04]  /*915c0*/  STL.64 [R1+0x5828], R32 ;  /* 0x0058282001007387 */ /* 0x0087e80000100a00 */
[----:B0-----:R-:W2:Y:S04]  /*915d0*/  LDL.LU R22, [R1+0x30] ;  /* 0x0000300001167983 */ /* 0x001ea80000300800 */
[----:B------:R-:W2:Y:S04]  /*915e0*/  LDL.LU R23, [R1+0x34] ;  /* 0x0000340001177983 */ /* 0x000ea80000300800 */
        /* <DEDUP_REMOVED lines=8> */
[----:B--2---:R1:W-:Y:S04]  /*91670*/  STL.64 [R1+0x5850], R22 ;  /* 0x0058501601007387 */ /* 0x0043e80000100a00 */
[----:B---3--:R-:W-:Y:S04]  /*91680*/  STL.64 [R1+0x5848], R20 ;  /* 0x0058481401007387 */ /* 0x008fe80000100a00 */
        /* <DEDUP_REMOVED lines=16> */
[----:B---3--:R3:W-:Y:S04]  /*91790*/  STL.64 [R1+0x5880], R58 ;  /* 0x0058803a01007387 */ /* 0x0087e80000100a00 */
        /* <DEDUP_REMOVED lines=8> */
[----:B----4-:R3:W-:Y:S04]  /*91820*/  STL.64 [R1+0x5888], R32 ;  /* 0x0058882001007387 */ /* 0x0107e80000100a00 */
[----:B------:R-:W4:Y:S04]  /*91830*/  LDL.LU R40, [R1+0x58] ;  /* 0x0000580001287983 */ /* 0x000f280000300800 */
[----:B------:R-:W4:Y:S04]  /*91840*/  LDL.LU R41, [R1+0x5c] ;  /* 0x00005c0001297983 */ /* 0x000f280000300800 */
[----:B--2---:R-:W-:Y:S04]  /*91850*/  STL.64 [R1+0x58a0], R42 ;  /* 0x0058a02a01007387 */ /* 0x004fe80000100a00 */
[----:B----4-:R2:W-:Y:S04]  /*91860*/  STL.64 [R1+0x5898], R40 ;  /* 0x0058982801007387 */ /* 0x0105e80000100a00 */
[----:B0-----:R-:W4:Y:S04]  /*91870*/  LDL.LU R24, [R1+0x8e0] ;  /* 0x0008e00001187983 */ /* 0x001f280000300800 */
[----:B------:R-:W4:Y:S04]  /*91880*/  LDL.LU R25, [R1+0x8e4] ;  /* 0x0008e40001197983 */ /* 0x000f280000300800 */
[----:B------:R-:W3:Y:S04]  /*91890*/  LDL.LU R26, [R1+0x8e8] ;  /* 0x0008e800011a7983 */ /* 0x000ee80000300800 */
[----:B------:R-:W3:Y:S04]  /*918a0*/  LDL.LU R27, [R1+0x8ec] ;  /* 0x0008ec00011b7983 */ /* 0x000ee80000300800 */
[----:B---3--:R0:W-:Y:S04]  /*918b0*/  STL.64 [R1+0x58b0], R26 ;  /* 0x0058b01a01007387 */ /* 0x0081e80000100a00 */
[----:B----4-:R-:W-:Y:S04]  /*918c0*/  STL.64 [R1+0x58a8], R24 ;  /* 0x0058a81801007387 */ /* 0x010fe80000100a00 */
[----:B-1----:R-:W3:Y:S04]  /*918d0*/  LDL.LU R22, [R1+0x60] ;  /* 0x0000600001167983 */ /* 0x002ee80000300800 */
        /* <DEDUP_REMOVED lines=39> */
[----:B--2---:R-:W4:Y:S04]  /*91b50*/  LDL.LU R56, [R1+0x9d0] ;  /* 0x0009d00001387983 */ /* 0x004f280000300800 */
[----:B------:R-:W4:Y:S04]  /*91b60*/  LDL.LU R57, [R1+0x9d4] ;  /* 0x0009d40001397983 */ /* 0x000f280000300800 */
[----:B------:R-:W4:Y:S04]  /*91b70*/  LDL.LU R58, [R1+0x9d8] ;  /* 0x0009d800013a7983 */ /* 0x000f280000300800 */
[----:B------:R-:W4:Y:S04]  /*91b80*/  LDL.LU R59, [R1+0x9dc] ;  /* 0x0009dc00013b7983 */ /* 0x000f280000300800 */
[----:B------:R-:W2:Y:S04]  /*91b90*/  LDL.LU R32, [R1+0x98] ;  /* 0x0000980001207983 */ /* 0x000ea80000300800 */
[----:B------:R-:W2:Y:S04]  /*91ba0*/  LDL.LU R33, [R1+0x9c] ;  /* 0x00009c0001217983 */ /* 0x000ea80000300800 */
[----:B---3--:R-:W2:Y:S04]  /*91bb0*/  LDL.LU R40, [R1+0x9f0] ;  /* 0x0009f00001287983 */ /* 0x008ea80000300800 */
[----:B------:R-:W2:Y:S04]  /*91bc0*/  LDL.LU R41, [R1+0x9f4] ;  /* 0x0009f40001297983 */ /* 0x000ea80000300800 */
[----:B------:R-:W2:Y:S04]  /*91bd0*/  LDL.LU R42, [R1+0x9f8] ;  /* 0x0009f800012a7983 */ /* 0x000ea80000300800 */
        /* <DEDUP_REMOVED lines=33> */
[C---:B--2---:R-:W-:Y:S06]  /*91df0*/  HMMA.16816.F32 R40, R28.reuse, R32, R40 ;  /* 0x000000201c28723c */ /* 0x044fec0000001828 */
[C---:B----4-:R-:W-:Y:S06]  /*91e00*/  HMMA.16816.F32 R32, R28.reuse, R34, R56 ;  /* 0x000000221c20723c */ /* 0x050fec0000001838 */
[C---:B---3--:R-:W-:Y:S11]  /*91e10*/  HMMA.16816.F32 R20, R28.reuse, R24, R20 ;  /* 0x000000181c14723c */ /* 0x048ff60000001814 */
[----:B------:R-:W-:Y:S04]  /*91e20*/  STL.64 [R1+0x9f0], R40 ;  /* 0x0009f02801007387 */ /* 0x000fe80000100a00 */
[----:B------:R0:W-:Y:S04]  /*91e30*/  STL.64 [R1+0x9f8], R42 ;  /* 0x0009f82a01007387 */ /* 0x0001e80000100a00 */
        /* <DEDUP_REMOVED lines=12> */
[----:B------:R-:W-:Y:S03]  /*91f00*/  HMMA.16816.F32 R24, R28, R26, R36 ;  /* 0x0000001a1c18723c */ /* 0x000fe60000001824 */
        /* <DEDUP_REMOVED lines=13> */
[----:B------:R-:W3:Y:S01]  /*91fe0*/  LDL.LU.64 R40, [R1+0x5898] ;  /* 0x0058980001287983 */ /* 0x000ee20000300a00 */
[C---:B----4-:R-:W-:Y:S03]  /*91ff0*/  HMMA.16816.F32 R52, R28.reuse, R20, R52 ;  /* 0x000000141c34723c */ /* 0x050fe60000001834 */
[----:B------:R-:W2:Y:S04]  /*92000*/  LDL.LU.64 R34, [R1+0x5890] ;  /* 0x0058900001227983 */ /* 0x000ea80000300a00 */
        /* <DEDUP_REMOVED lines=17> */
[C---:B---3--:R-:W-:Y:S06]  /*92120*/  HMMA.16816.F32 R24, R28.reuse, R40, R24 ;  /* 0x000000281c18723c */ /* 0x048fec0000001818 */
[C---:B--2---:R-:W-:Y:S06]  /*92130*/  HMMA.16816.F32 R40, R28.reuse, R42, R32 ;  /* 0x0000002a1c28723c */ /* 0x044fec0000001820 */
[C---:B----4-:R-:W-:Y:S11]  /*92140*/  HMMA.16816.F32 R44, R28.reuse, R56, R44 ;  /* 0x000000381c2c723c */ /* 0x050ff6000000182c */
[----:B------:R-:W-:Y:S04]  /*92150*/  STL.64 [R1+0x8e0], R24 ;  /* 0x0008e01801007387 */ /* 0x000fe80000100a00 */
[----:B------:R0:W-:Y:S04]  /*92160*/  STL.64 [R1+0x8e8], R26 ;  /* 0x0008e81a01007387 */ /* 0x0001e80000100a00 */
[----:B0-----:R-:W2:Y:S04]  /*92170*/  LDL.LU.64 R26, [R1+0x5840] ;  /* 0x00584000011a7983 */ /* 0x001ea80000300a00 */
[----:B------:R-:W2:Y:S01]  /*92180*/  LDL.LU.64 R24, [R1+0x5838] ;  /* 0x0058380001187983 */ /* 0x000ea20000300a00 */
[C---:B------:R-:W-:Y:S03]  /*92190*/  HMMA.16816.F32 R56, R28.reuse, R58, R52 ;  /* 0x0000003a1c38723c */ /* 0x040fe60000001834 */
[----:B------:R-:W3:Y:S04]  /*921a0*/  LDL.LU.64 R34, [R1+0x5830] ;  /* 0x0058300001227983 */ /* 0x000ee80000300a00 */
[----:B------:R-:W4:Y:S04]  /*921b0*/  LDL.LU.64 R32, [R1+0x5828] ;  /* 0x0058280001207983 */ /* 0x000f280000300a00 */
        /* <DEDUP_REMOVED lines=14> */
[----:B------:R-:W-:-:S15]  /*922a0*/  HMMA.16816.F32 R36, R28, R20, R36 ;  /* 0x000000141c24723c */ /* 0x000fde0000001824 */
        /* <DEDUP_REMOVED lines=8> */
[----:B----4-:R-:W-:-:S15]  /*92330*/  HMMA.16816.F32 R12, R28, R32, R12 ;  /* 0x000000201c0c723c */ /* 0x010fde000000180c */
[----:B------:R-:W-:Y:S04]  /*92340*/  STL.64 [R1+0x840], R20 ;  /* 0x0008401401007387 */ /* 0x000fe80000100a00 */
[----:B------:R0:W-:Y:S04]  /*92350*/  STL.64 [R1+0x848], R22 ;  /* 0x0008481601007387 */ /* 0x0001e80000100a00 */
[----:B0-----:R-:W4:Y:S04]  /*92360*/  LDL.LU.64 R22, [R1+0x57c0] ;  /* 0x0057c00001167983 */ /* 0x001f280000300a00 */
[----:B------:R-:W4:Y:S01]  /*92370*/  LDL.LU.64 R20, [R1+0x57b8] ;  /* 0x0057b80001147983 */ /* 0x000f220000300a00 */
[C---:B---3--:R-:W-:Y:S06]  /*92380*/  HMMA.16816.F32 R40, R28.reuse, R44, R40 ;  /* 0x0000002c1c28723c */ /* 0x048fec0000001828 */
[C---:B------:R-:W-:Y:S01]  /*92390*/  HMMA.16816.F32 R8, R28.reuse, R52, R8 ;  /* 0x000000341c08723c */ /* 0x040fe20000001808 */
[----:B------:R-:W-:Y:S04]  /*923a0*/  STL.64 [R1+0x820], R12 ;  /* 0x0008200c01007387 */ /* 0x000fe80000100a00 */
[----:B------:R0:W-:Y:S04]  /*923b0*/  STL.64 [R1+0x828], R14 ;  /* 0x0008280e01007387 */ /* 0x0001e80000100a00 */
[----:B0-----:R-:W3:Y:S04]  /*923c0*/  LDL.LU.64 R14, [R1+0x57b0] ;  /* 0x0057b000010e7983 */ /* 0x001ee80000300a00 */
[----:B------:R-:W3:Y:S01]  /*923d0*/  LDL.LU.64 R12, [R1+0x57a8] ;  /* 0x0057a800010c7983 */ /* 0x000ee20000300a00 */
[C---:B------:R-:W-:Y:S03]  /*923e0*/  HMMA.16816.F32 R52, R28.reuse, R54, R56 ;  /* 0x000000361c34723c */ /* 0x040fe60000001838 */
[----:B------:R0:W-:Y:S04]  /*923f0*/  STL.64 [R1+0x800], R40 ;  /* 0x0008002801007387 */ /* 0x0001e80000100a00 */
[----:B------:R1:W-:Y:S04]  /*92400*/  STL.64 [R1+0x808], R42 ;  /* 0x0008082a01007387 */ /* 0x0003e80000100a00 */
[----:B0-----:R-:W3:Y:S04]  /*92410*/  LDL.LU R40, [R1+0x6a0] ;  /* 0x0006a00001287983 */ /* 0x001ee80000300800 */
[----:B------:R-:W3:Y:S04]  /*92420*/  LDL.LU R41, [R1+0x6a4] ;  /* 0x0006a40001297983 */ /* 0x000ee80000300800 */
[----:B-1----:R-:W3:Y:S04]  /*92430*/  LDL.LU R42, [R1+0x6a8] ;  /* 0x0006a800012a7983 */ /* 0x002ee80000300800 */
[----:B------:R-:W3:Y:S04]  /*92440*/  LDL.LU R43, [R1+0x6ac] ;  /* 0x0006ac00012b7983 */ /* 0x000ee80000300800 */
[----:B------:R-:W-:Y:S04]  /*92450*/  STL.64 [R1+0x7e0], R8 ;  /* 0x0007e00801007387 */ /* 0x000fe80000100a00 */
[----:B------:R0:W-:Y:S01]  /*92460*/  STL.64 [R1+0x7e8], R10 ;  /* 0x0007e80a01007387 */ /* 0x0001e20000100a00 */
[C---:B------:R-:W-:Y:S03]  /*92470*/  HMMA.16816.F32 R44, R28.reuse, R46, R48 ;  /* 0x0000002e1c2c723c */ /* 0x040fe60000001830 */
[----:B0-----:R-:W3:Y:S04]  /*92480*/  LDL.LU.64 R10, [R1+0x57a0] ;  /* 0x0057a000010a7983 */ /* 0x001ee80000300a00 */
[----:B------:R-:W3:Y:S04]  /*92490*/  LDL.LU.64 R8, [R1+0x5798] ;  /* 0x0057980001087983 */ /* 0x000ee80000300a00 */
[----:B------:R-:W4:Y:S04]  /*924a0*/  LDL.LU.64 R58, [R1+0x5790] ;  /* 0x00579000013a7983 */ /* 0x000f280000300a00 */
[----:B------:R-:W3:Y:S04]  /*924b0*/  LDL.LU.64 R56, [R1+0x5788] ;  /* 0x0057880001387983 */ /* 0x000ee80000300a00 */
[----:B------:R-:W-:Y:S04]  /*924c0*/  STL.64 [R1+0x7c0], R52 ;  /* 0x0007c03401007387 */ /* 0x000fe80000100a00 */
[----:B------:R0:W-:Y:S04]  /*924d0*/  STL.64 [R1+0x7c8], R54 ;  /* 0x0007c83601007387 */ /* 0x0001e80000100a00 */
[----:B0-----:R-:W3:Y:S04]  /*924e0*/  LDL.LU.64 R54, [R1+0x5780] ;  /* 0x0057800001367983 */ /* 0x001ee80000300a00 */
[----:B------:R-:W3:Y:S04]  /*924f0*/  LDL.LU.64 R52, [R1+0x5778] ;  /* 0x0057780001347983 */ /* 0x000ee80000300a00 */
[----:B------:R-:W3:Y:S01]  /*92500*/  LDL.LU.64 R50, [R1+0x5770] ;  /* 0x0057700001327983 */ /* 0x000ee20000300a00 */
[C---:B------:R-:W-:Y:S03]  /*92510*/  HMMA.16816.F32 R32, R28.reuse, R34, R36 ;  /* 0x000000221c20723c */ /* 0x040fe60000001824 */
[----:B------:R-:W3:Y:S04]  /*92520*/  LDL.LU.64 R48, [R1+0x5768] ;  /* 0x0057680001307983 */ /* 0x000ee80000300a00 */
[----:B------:R-:W-:Y:S04]  /*92530*/  STL.64 [R1+0x7a0], R44 ;  /* 0x0007a02c01007387 */ /* 0x000fe80000100a00 */
[----:B------:R0:W-:Y:S04]  /*92540*/  STL.64 [R1+0x7a8], R46 ;  /* 0x0007a82e01007387 */ /* 0x0001e80000100a00 */
[----:B0-----:R-:W3:Y:S04]  /*92550*/  LDL.LU.64 R46, [R1+0x5760] ;  /* 0x00576000012e7983 */ /* 0x001ee80000300a00 */
[----:B------:R-:W3:Y:S04]  /*92560*/  LDL.LU.64 R44, [R1+0x5758] ;  /* 0x00575800012c7983 */ /* 0x000ee80000300a00 */
[----:B------:R-:W-:Y:S04]  /*92570*/  STL.64 [R1+0x780], R32 ;  /* 0x0007802001007387 */ /* 0x000fe80000100a00 */
[----:B------:R-:W-:Y:S01]  /*92580*/  STL.64 [R1+0x788], R34 ;  /* 0x0007882201007387 */ /* 0x000fe20000100a00 */
[----:B--2---:R-:W-:-:S15]  /*92590*/  HMMA.16816.F32 R24, R28, R60, R24 ;  /* 0x0000003c1c18723c */ /* 0x004fde0000001818 */
[----:B------:R-:W-:-:S08]  /*925a0*/  NOP ;  /* 0x0000000000007918 */ /* 0x000fd00000000000 */
[----:B------:R-:W-:Y:S04]  /*925b0*/  STL.64 [R1+0x760], R24 ;  /* 0x0007601801007387 */ /* 0x000fe80000100a00 */
[----:B------:R-:W-:Y:S01]  /*925c0*/  STL.64 [R1+0x768], R26 ;  /* 0x0007681a01007387 */ /* 0x000fe20000100a00 */
[C---:B----4-:R-:W-:Y:S06]  /*925d0*/  HMMA.16816.F32 R20, R28.reuse, R58, R20 ;  /* 0x0000003a1c14723c */ /* 0x050fec0000001814 */
[C---:B---3--:R-:W-:Y:S06]  /*925e0*/  HMMA.16816.F32 R16, R28.reuse, R56, R16 ;  /* 0x000000381c10723c */ /* 0x048fec0000001810 */
[C---:B------:R-:W-:Y:S06]  /*925f0*/  HMMA.16816.F32 R12, R28.reuse, R54, R12 ;  /* 0x000000361c0c723c */ /* 0x040fec000000180c */
[C---:B------:R-:W-:Y:S06]  /*92600*/  HMMA.16816.F32 R8, R28.reuse, R52, R8 ;  /* 0x000000341c08723c */ /* 0x040fec0000001808 */
[C---:B------:R-:W-:Y:S01]  /*92610*/  HMMA.16816.F32 R4, R28.reuse, R50, R4 ;  /* 0x000000321c04723c */ /* 0x040fe20000001804 */
[----:B------:R-:W-:Y:S04]  /*92620*/  STL.64 [R1+0x740], R20 ;  /* 0x0007401401007387 */ /* 0x000fe80000100a00 */
[----:B------:R-:W-:Y:S04]  /*92630*/  STL.64 [R1+0x748], R22 ;  /* 0x0007481601007387 */ /* 0x000fe80000100a00 */
[----:B------:R-:W2:Y:S04]  /*92640*/  LDL.LU R56, [R1+0x2790] ;  /* 0x0027900001387983 */ /* 0x000ea80000300800 */
[----:B------:R-:W-:Y:S04]  /*92650*/  STL.64 [R1+0x720], R16 ;  /* 0x0007201001007387 */ /* 0x000fe80000100a00 */
[----:B------:R-:W-:Y:S04]  /*92660*/  STL.64 [R1+0x728], R18 ;  /* 0x0007281201007387 */ /* 0x000fe80000100a00 */
[----:B------:R-:W-:Y:S04]  /*92670*/  STL.64 [R1+0x700], R12 ;  /* 0x0007000c01007387 */ /* 0x000fe80000100a00 */
[----:B------:R-:W-:Y:S04]  /*92680*/  STL.64 [R1+0x708], R14 ;  /* 0x0007080e01007387 */ /* 0x000fe80000100a00 */
[----:B------:R-:W3:Y:S04]  /*92690*/  LDL.LU R52, [R1+0x2a0] ;  /* 0x0002a00001347983 */ /* 0x000ee80000300800 */
[----:B------:R-:W-:Y:S04]  /*926a0*/  STL.64 [R1+0x6e0], R8 ;  /* 0x0006e00801007387 */ /* 0x000fe80000100a00 */
[----:B------:R-:W-:Y:S04]  /*926b0*/  STL.64 [R1+0x6e8], R10 ;  /* 0x0006e80a01007387 */ /* 0x000fe80000100a00 */
[----:B------:R-:W-:Y:S04]  /*926c0*/  STL.64 [R1+0x6c0], R4 ;  /* 0x0006c00401007387 */ /* 0x000fe80000100a00 */
[----:B------:R0:W-:Y:S04]  /*926d0*/  STL.64 [R1+0x6c8], R6 ;  /* 0x0006c80601007387 */ /* 0x0001e80000100a00 */
[----:B------:R-:W3:Y:S04]  /*926e0*/  LDL.LU R53, [R1+0x2a4] ;  /* 0x0002a40001357983 */ /* 0x000ee80000300800 */
[----:B------:R-:W4:Y:S04]  /*926f0*/  LDL.LU R54, [R1+0x2a8] ;  /* 0x0002a80001367983 */ /* 0x000f280000300800 */
[----:B------:R-:W4:Y:S04]  /*92700*/  LDL.LU R55, [R1+0x2ac] ;  /* 0x0002ac0001377983 */ /* 0x000f280000300800 */
[----:B----4-:R-:W-:Y:S04]  /*92710*/  STL.64 [R1+0x56f0], R54 ;  /* 0x0056f03601007387 */ /* 0x010fe80000100a00 */
[----:B---3--:R-:W-:Y:S04]  /*92720*/  STL.64 [R1+0x56e8], R52 ;  /* 0x0056e83401007387 */ /* 0x008fe80000100a00 */
[----:B------:R-:W2:Y:S04]  /*92730*/  LDL.LU R57, [R1+0x2754] ;  /* 0x0027540001397983 */ /* 0x000ea80000300800 */
[----:B------:R-:W3:Y:S04]  /*92740*/  LDL.LU R58, [R1+0x274c] ;  /* 0x00274c00013a7983 */ /* 0x000ee80000300800 */
[----:B------:R-:W3:Y:S01]  /*92750*/  LDL.LU R59, [R1+0x2744] ;  /* 0x00274400013b7983 */ /* 0x000ee20000300800 */
[C---:B0-----:R-:W-:Y:S03]  /*92760*/  HMMA.16816.F32 R4, R28.reuse, R48, R40 ;  /* 0x000000301c04723c */ /* 0x041fe60000001828 */
[----:B---3--:R-:W-:Y:S04]  /*92770*/  STL.64 [R1+0x5710], R58 ;  /* 0x0057103a01007387 */ /* 0x008fe80000100a00 */
[----:B--2---:R-:W-:Y:S04]  /*92780*/  STL.64 [R1+0x5708], R56 ;  /* 0x0057083801007387 */ /* 0x004fe80000100a00 */
[----:B------:R-:W2:Y:S04]  /*92790*/  LDL.LU R60, [R1+0x273c] ;  /* 0x00273c00013c7983 */ /* 0x000ea80000300800 */
        /* <DEDUP_REMOVED lines=8> */
[----:B------:R0:W-:Y:S04]  /*92820*/  STL.64 [R1+0x6a0], R4 ;  /* 0x0006a00401007387 */ /* 0x0001e80000100a00 */
[----:B------:R1:W-:Y:S04]  /*92830*/  STL.64 [R1+0x6a8], R6 ;  /* 0x0006a80601007387 */ /* 0x0003e80000100a00 */
        /* <DEDUP_REMOVED lines=54> */
[----:B----4-:R-:W-:-:S15]  /*92ba0*/  HMMA.16816.F32 R44, R28, R44, R40 ;  /* 0x0000002c1c2c723c */ /* 0x010fde0000001828 */
[----:B------:R-:W-:-:S02]  /*92bb0*/  NOP ;  /* 0x0000000000007918 */ /* 0x000fc40000000000 */
[----:B------:R-:W-:Y:S04]  /*92bc0*/  STL.64 [R1+0x680], R12 ;  /* 0x0006800c01007387 */ /* 0x000fe80000100a00 */
[----:B------:R0:W-:Y:S04]  /*92bd0*/  STL.64 [R1+0x688], R14 ;  /* 0x0006880e01007387 */ /* 0x0001e80000100a00 */
[----:B0-----:R-:W2:Y:S04]  /*92be0*/  LDL.LU.64 R14, [R1+0x5750] ;  /* 0x00575000010e7983 */ /* 0x001ea80000300a00 */
[----:B------:R-:W2:Y:S04]  /*92bf0*/  LDL.LU.64 R12, [R1+0x5748] ;  /* 0x00574800010c7983 */ /* 0x000ea80000300a00 */
[----:B------:R-:W3:Y:S04]  /*92c00*/  LDL.LU.64 R42, [R1+0x5740] ;  /* 0x00574000012a7983 */ /* 0x000ee80000300a00 */
[----:B------:R-:W4:Y:S04]  /*92c10*/  LDL.LU.64 R40, [R1+0x5738] ;  /* 0x0057380001287983 */ /* 0x000f280000300a00 */
[----:B------:R0:W-:Y:S04]  /*92c20*/  STL.64 [R1+0x660], R44 ;  /* 0x0006602c01007387 */ /* 0x0001e80000100a00 */
[----:B------:R1:W-:Y:S04]  /*92c30*/  STL.64 [R1+0x668], R46 ;  /* 0x0006682e01007387 */ /* 0x0003e80000100a00 */
[----:B0-----:R-:W2:Y:S04]  /*92c40*/  LDL.LU R44, [R1+0x2b0] ;  /* 0x0002b000012c7983 */ /* 0x001ea80000300800 */
[----:B------:R-:W2:Y:S04]  /*92c50*/  LDL.LU R45, [R1+0x2b4] ;  /* 0x0002b400012d7983 */ /* 0x000ea80000300800 */
[----:B-1----:R-:W2:Y:S04]  /*92c60*/  LDL.LU R46, [R1+0x2b8] ;  /* 0x0002b800012e7983 */ /* 0x002ea80000300800 */
        /* <DEDUP_REMOVED lines=8> */
[----:B------:R-:W2:Y:S01]  /*92cf0*/  LDL.LU.64 R38, [R1+0x5720] ;  /* 0x0057200001267983 */ /* 0x000ea20000300a00 */
[C---:B------:R-:W-:Y:S03]  /*92d00*/  HMMA.16816.F32 R4, R28.reuse, R2, R4 ;  /* 0x000000021c04723c */ /* 0x040fe60000001804 */
[----:B------:R-:W3:Y:S04]  /*92d10*/  LDL.LU.64 R36, [R1+0x5718] ;  /* 0x0057180001247983 */ /* 0x000ee80000300a00 */
[----:B------:R0:W-:Y:S04]  /*92d20*/  STL.64 [R1+0x620], R40 ;  /* 0x0006202801007387 */ /* 0x0001e80000100a00 */
[----:B------:R1:W-:Y:S04]  /*92d30*/  STL.64 [R1+0x628], R42 ;  /* 0x0006282a01007387 */ /* 0x0003e80000100a00 */
[----:B0-----:R-:W3:Y:S04]  /*92d40*/  LDL.LU R40, [R1+0x2d0] ;  /* 0x0002d00001287983 */ /* 0x001ee80000300800 */
[----:B------:R-:W3:Y:S04]  /*92d50*/  LDL.LU R41, [R1+0x2d4] ;  /* 0x0002d40001297983 */ /* 0x000ee80000300800 */
[----:B-1----:R-:W3:Y:S04]  /*92d60*/  LDL.LU R42, [R1+0x2d8] ;  /* 0x0002d800012a7983 */ /* 0x002ee80000300800 */
[----:B------:R-:W3:Y:S01]  /*92d70*/  LDL.LU R43, [R1+0x2dc] ;  /* 0x0002dc00012b7983 */ /* 0x000ee20000300800 */
[----:B--2---:R-:W-:-:S15]  /*92d80*/  HMMA.16816.F32 R56, R28, R38, R56 ;  /* 0x000000261c38723c */ /* 0x004fde0000001838 */
[----:B------:R-:W-:-:S08]  /*92d90*/  NOP ;  /* 0x0000000000007918 */ /* 0x000fd00000000000 */
        /* <DEDUP_REMOVED lines=23> */
[C---:B----4-:R-:W-:Y:S06]  /*92f10*/  HMMA.16816.F32 R24, R28.reuse, R8, R24 ;  /* 0x000000081c18723c */ /* 0x050fec0000001818 */
[----:B---3--:R-:W-:-:S15]  /*92f20*/  HMMA.16816.F32 R8, R28, R10, R12 ;  /* 0x0000000a1c08723c */ /* 0x008fde000000180c */
[----:B------:R-:W-:-:S02]  /*92f30*/  NOP ;  /* 0x0000000000007918 */ /* 0x000fc40000000000 */
[----:B------:R-:W-:Y:S04]  /*92f40*/  STL.64 [R1+0x580], R24 ;  /* 0x0005801801007387 */ /* 0x000fe80000100a00 */
[----:B------:R0:W-:Y:S04]  /*92f50*/  STL.64 [R1+0x588], R26 ;  /* 0x0005881a01007387 */ /* 0x0001e80000100a00 */
[----:B0-----:R-:W3:Y:S04]  /*92f60*/  LDL.LU.64 R26, [R1+0x56d0] ;  /* 0x0056d000011a7983 */ /* 0x001ee80000300a00 */
[----:B------:R-:W4:Y:S04]  /*92f70*/  LDL.LU.64 R24, [R1+0x56c8] ;  /* 0x0056c80001187983 */ /* 0x000f280000300a00 */
[----:B------:R-:W2:Y:S04]  /*92f80*/  LDL.LU.64 R14, [R1+0x56c0] ;  /* 0x0056c000010e7983 */ /* 0x000ea80000300a00 */
[----:B------:R-:W3:Y:S04]  /*92f90*/  LDL.LU.64 R12, [R1+0x56b8] ;  /* 0x0056b800010c7983 */ /* 0x000ee80000300a00 */
[----:B------:R0:W-:Y:S04]  /*92fa0*/  STL.64 [R1+0x560], R8 ;  /* 0x0005600801007387 */ /* 0x0001e80000100a00 */
[----:B------:R1:W-:Y:S04]  /*92fb0*/  STL.64 [R1+0x568], R10 ;  /* 0x0005680a01007387 */ /* 0x0003e80000100a00 */
[----:B0-----:R-:W4:Y:S04]  /*92fc0*/  LDL.LU R8, [R1+0x460] ;  /* 0x0004600001087983 */ /* 0x001f280000300800 */
[----:B------:R-:W4:Y:S04]  /*92fd0*/  LDL.LU R9, [R1+0x464] ;  /* 0x0004640001097983 */ /* 0x000f280000300800 */
[----:B-1----:R-:W4:Y:S04]  /*92fe0*/  LDL.LU R10, [R1+0x468] ;  /* 0x00046800010a7983 */ /* 0x002f280000300800 */
        /* <DEDUP_REMOVED lines=8> */
[----:B------:R-:W4:Y:S04]  /*93070*/  LDL.LU.64 R18, [R1+0x56a0] ;  /* 0x0056a00001127983 */ /* 0x000f280000300a00 */
[----:B------:R-:W2:Y:S04]  /*93080*/  LDL.LU.64 R16, [R1+0x5698] ;  /* 0x0056980001107983 */ /* 0x000ea80000300a00 */
[----:B------:R0:W-:Y:S04]  /*93090*/  STL.64 [R1+0x4a0], R12 ;  /* 0x0004a00c01007387 */ /* 0x0001e80000100a00 */
[----:B------:R1:W-:Y:S04]  /*930a0*/  STL.64 [R1+0x4a8], R14 ;  /* 0x0004a80e01007387 */ /* 0x0003e80000100a00 */
[----:B0-----:R-:W2:Y:S04]  /*930b0*/  LDL.LU R12, [R1+0x480] ;  /* 0x00048000010c7983 */ /* 0x001ea80000300800 */
[----:B------:R-:W2:Y:S04]  /*930c0*/  LDL.LU R13, [R1+0x484] ;  /* 0x00048400010d7983 */ /* 0x000ea80000300800 */
[----:B-1----:R-:W2:Y:S04]  /*930d0*/  LDL.LU R14, [R1+0x488] ;  /* 0x00048800010e7983 */ /* 0x002ea80000300800 */
[----:B------:R-:W2:Y:S01]  /*930e0*/  LDL.LU R15, [R1+0x48c] ;  /* 0x00048c00010f7983 */ /* 0x000ea20000300800 */
[----:B------:R-:W-:Y:S01]  /*930f0*/  VIADD R56, R56, 0x1 ;  /* 0x0000000138387836 */ /* 0x000fe20000000000 */
[----:B------:R-:W-:-:S02]  /*93100*/  IADD3 R57, P2, R57, UR32, RZ ;  /* 0x0000002039397c10 */ /* 0x000fc4000ff5e0ff */
[----:B------:R-:W-:Y:S02]  /*93110*/  IADD3 R58, P3, R58, UR32, RZ ;  /* 0x000000203a3a7c10 */ /* 0x000fe4000ff7e0ff */
[----:B------:R-:W-:Y:S02]  /*93120*/  IADD3 R59, P4, R59, UR32, RZ ;  /* 0x000000203b3b7c10 */ /* 0x000fe4000ff9e0ff */
[----:B------:R-:W-:Y:S02]  /*93130*/  IADD3 R60, P5, R60, UR32, RZ ;  /* 0x000000203c3c7c10 */ /* 0x000fe4000ffbe0ff */
[----:B------:R-:W-:Y:S02]  /*93140*/  IADD3 R61, P6, R61, UR32, RZ ;  /* 0x000000203d3d7c10 */ /* 0x000fe4000ffde0ff */
[----:B------:R-:W-:Y:S02]  /*93150*/  IADD3 R32, P1, R32, UR32, RZ ;  /* 0x0000002020207c10 */ /* 0x000fe4000ff3e0ff */
[----:B------:R-:W-:-:S02]  /*93160*/  IADD3.X R33, R33, UR30, RZ, P2, !PT ;  /* 0x0000001e21217c10 */ /* 0x000fc400097fe4ff */
[----:B------:R-:W-:Y:S02]  /*93170*/  IADD3 R34, P2, R34, UR32, RZ ;  /* 0x0000002022227c10 */ /* 0x000fe4000ff5e0ff */
[----:B------:R-:W-:Y:S01]  /*93180*/  IADD3.X R35, R35, UR30, RZ, P3, !PT ;  /* 0x0000001e23237c10 */ /* 0x000fe20009ffe4ff */
[----:B--2---:R-:W-:-:S15]  /*93190*/  HMMA.16816.F32 R12, R28, R16, R12 ;  /* 0x000000101c0c723c */ /* 0x004fde000000180c */
[----:B------:R-:W-:-:S08]  /*931a0*/  NOP ;  /* 0x0000000000007918 */ /* 0x000fd00000000000 */
[----:B------:R-:W-:Y:S04]  /*931b0*/  STL.64 [R1+0x480], R12 ;  /* 0x0004800c01007387 */ /* 0x000fe80000100a00 */
[----:B------:R4:W-:Y:S02]  /*931c0*/  STL.64 [R1+0x488], R14 ;  /* 0x0004880e01007387 */ /* 0x0009e40000100a00 */
[C---:B----4-:R-:W-:Y:S06]  /*931d0*/  HMMA.16816.F32 R12, R28.reuse, R18, R8 ;  /* 0x000000121c0c723c */ /* 0x050fec0000001808 */
[----:B---3--:R-:W-:Y:S01]  /*931e0*/  HMMA.16816.F32 R8, R28, R20, R48 ;  /* 0x000000141c08723c */ /* 0x008fe20000001830 */
[----:B------:R-:W0:-:S15]  /*931f0*/  LDC R51, c[0x0][0x230] ;  /* 0x00008c00ff337b82 */ /* 0x000e1e0000000800 */
[----:B------:R-:W-:-:S01]  /*93200*/  NOP ;  /* 0x0000000000007918 */ /* 0x000fc20000000000 */
[----:B------:R-:W-:Y:S04]  /*93210*/  STL.64 [R1+0x460], R12 ;  /* 0x0004600c01007387 */ /* 0x000fe80000100a00 */
[----:B------:R1:W-:Y:S04]  /*93220*/  STL.64 [R1+0x468], R14 ;  /* 0x0004680e01007387 */ /* 0x0003e80000100a00 */
[----:B------:R-:W-:Y:S04]  /*93230*/  STL.64 [R1+0x440], R8 ;  /* 0x0004400801007387 */ /* 0x000fe80000100a00 */
[----:B------:R2:W-:Y:S01]  /*93240*/  STL.64 [R1+0x448], R10 ;  /* 0x0004480a01007387 */ /* 0x0005e20000100a00 */
[C---:B-1----:R-:W-:Y:S06]  /*93250*/  HMMA.16816.F32 R12, R28.reuse, R22, R4 ;  /* 0x000000161c0c723c */ /* 0x042fec0000001804 */
[C---:B------:R-:W-:Y:S06]  /*93260*/  HMMA.16816.F32 R4, R28.reuse, R26, R44 ;  /* 0x0000001a1c04723c */ /* 0x040fec000000182c */
[C---:B--2---:R-:W-:Y:S11]  /*93270*/  HMMA.16816.F32 R8, R28.reuse, R24, R40 ;  /* 0x000000181c08723c */ /* 0x044ff60000001828 */
[----:B------:R-:W-:Y:S04]  /*93280*/  STL.64 [R1+0x300], R12 ;  /* 0x0003000c01007387 */ /* 0x000fe80000100a00 */
[----:B------:R-:W-:Y:S08]  /*93290*/  STL.64 [R1+0x308], R14 ;  /* 0x0003080e01007387 */ /* 0x000ff00000100a00 */
[----:B------:R-:W-:Y:S04]  /*932a0*/  STL.64 [R1+0x2d0], R8 ;  /* 0x0002d00801007387 */ /* 0x000fe80000100a00 */
[----:B------:R-:W-:Y:S04]  /*932b0*/  STL.64 [R1+0x2d8], R10 ;  /* 0x0002d80a01007387 */ /* 0x000fe80000100a00 */
[----:B------:R-:W-:Y:S04]  /*932c0*/  STL.64 [R1+0x2b0], R4 ;  /* 0x0002b00401007387 */ /* 0x000fe80000100a00 */
[----:B------:R1:W-:Y:S02]  /*932d0*/  STL.64 [R1+0x2b8], R6 ;  /* 0x0002b80601007387 */ /* 0x0003e40000100a00 */
[----:B-1----:R-:W-:Y:S01]  /*932e0*/  HMMA.16816.F32 R4, R28, R36, R52 ;  /* 0x000000241c04723c */ /* 0x002fe20000001834 */
[----:B0-----:R-:W-:Y:S01]  /*932f0*/  VIADD R51, R51, 0x1f ;  /* 0x0000001f33337836 */ /* 0x001fe20000000000 */
[----:B------:R-:W-:Y:S04]  /*93300*/  STL [R1+0x2790], R56 ;  /* 0x0027903801007387 */ /* 0x000fe80000100800 */
[----:B------:R-:W-:-:S04]  /*93310*/  SHF.R.S32.HI R40, RZ, 0x1f, R51 ;  /* 0x0000001fff287819 */ /* 0x000fc80000011433 */
[----:B------:R-:W-:-:S13]  /*93320*/  LEA.HI R40, R40, R51, RZ, 0x5 ;  /* 0x0000003328287211 */ /* 0x000fda00078f28ff */
[----:B------:R0:W-:Y:S04]  /*93330*/  STL.64 [R1+0x2a0], R4 ;  /* 0x0002a00401007387 */ /* 0x0001e80000100a00 */
[----:B------:R-:W-:Y:S04]  /*93340*/  STL.64 [R1+0x2a8], R6 ;  /* 0x0002a80601007387 */ /* 0x000fe80000100a00 */
[----:B------:R1:W-:Y:S04]  /*93350*/  STL [R1+0x2754], R57 ;  /* 0x0027543901007387 */ /* 0x0003e80000100800 */
[----:B------:R2:W-:Y:S04]  /*93360*/  STL [R1+0x274c], R58 ;  /* 0x00274c3a01007387 */ /* 0x0005e80000100800 */
[----:B------:R3:W-:Y:S04]  /*93370*/  STL [R1+0x2744], R59 ;  /* 0x0027443b01007387 */ /* 0x0007e80000100800 */
[----:B------:R4:W-:Y:S04]  /*93380*/  STL [R1+0x273c], R60 ;  /* 0x00273c3c01007387 */ /* 0x0009e80000100800 */
[----:B------:R4:W-:Y:S01]  /*93390*/  STL [R1+0x2bbc], R61 ;  /* 0x002bbc3d01007387 */ /* 0x0009e20000100800 */
[----:B------:R-:W-:-:S03]  /*933a0*/  SHF.R.S32.HI R40, RZ, 0x5, R40 ;  /* 0x00000005ff287819 */ /* 0x000fc60000011428 */
[----:B------:R4:W-:Y:S04]  /*933b0*/  STL [R1+0x2bb4], R32 ;  /* 0x002bb42001007387 */ /* 0x0009e80000100800 */
[----:B0-----:R-:W4:Y:S04]  /*933c0*/  LDL.LU R5, [R1+0x2ba4] ;  /* 0x002ba40001057983 */ /* 0x001f280000300800 */
[----:B------:R0:W-:Y:S04]  /*933d0*/  STL [R1+0x2750], R33 ;  /* 0x0027502101007387 */ /* 0x0001e80000100800 */
[----:B------:R-:W4:Y:S04]  /*933e0*/  LDL.LU R2, [R1+0x2740] ;  /* 0x0027400001027983 */ /* 0x000f280000300800 */
[----:B------:R0:W-:Y:S01]  /*933f0*/  STL [R1+0x2bac], R34 ;  /* 0x002bac2201007387 */ /* 0x0001e20000100800 */
[----:B------:R-:W-:-:S03]  /*93400*/  ISETP.NE.U32.AND P0, PT, R56, R40, PT ;  /* 0x000000283800720c */ /* 0x000fc60003f05070 */
        /* <DEDUP_REMOVED lines=22> */
[----:B--2---:R-:W2:Y:S04]  /*93570*/  LDL.LU R58, [R1+0x2b70] ;  /* 0x002b7000013a7983 */ /* 0x004ea80000300800 */
[----:B---3--:R-:W3:Y:S04]  /*93580*/  LDL.LU R59, [R1+0x2b44] ;  /* 0x002b4400013b7983 */ /* 0x008ee80000300800 */
[----:B----4-:R-:W4:Y:S04]  /*93590*/  LDL.LU R60, [R1+0x2b68] ;  /* 0x002b6800013c7983 */ /* 0x010f280000300800 */
[----:B------:R-:W4:Y:S04]  /*935a0*/  LDL.LU R61, [R1+0x2b3c] ;  /* 0x002b3c00013d7983 */ /* 0x000f280000300800 */
[----:B------:R-:W4:Y:S04]  /*935b0*/  LDL.LU R32, [R1+0x2b60] ;  /* 0x002b600001207983 */ /* 0x000f280000300800 */
[----:B0-----:R-:W4:Y:S04]  /*935c0*/  LDL.LU R33, [R1+0x2b34] ;  /* 0x002b340001217983 */ /* 0x001f280000300800 */
[----:B------:R-:W4:Y:S04]  /*935d0*/  LDL.LU R34, [R1+0x2b58] ;  /* 0x002b580001227983 */ /* 0x000f280000300800 */
[----:B------:R-:W4:Y:S01]  /*935e0*/  LDL.LU R35, [R1+0x2b2c] ;  /* 0x002b2c0001237983 */ /* 0x000f220000300800 */
[----:B------:R-:W-:-:S02]  /*935f0*/  IADD3 R5, P3, R5, UR32, RZ ;  /* 0x0000002005057c10 */ /* 0x000fc4000ff7e0ff */
[----:B------:R-:W-:-:S03]  /*93600*/  IADD3.X R2, R2, UR30, RZ, P4, !PT ;  /* 0x0000001e02027c10 */ /* 0x000fc6000a7fe4ff */
[----:B------:R0:W-:Y:S01]  /*93610*/  STL [R1+0x2ba4], R5 ;  /* 0x002ba40501007387 */ /* 0x0001e20000100800 */
[----:B------:R-:W-:-:S03]  /*93620*/  IADD3 R3, P4, R3, UR32, RZ ;  /* 0x0000002003037c10 */ /* 0x000fc6000ff9e0ff */
[----:B------:R1:W-:Y:S01]  /*93630*/  STL [R1+0x2740], R2 ;  /* 0x0027400201007387 */ /* 0x0003e20000100800 */
        /* <DEDUP_REMOVED lines=40> */
[----:B--2---:R-:W-:-:S03]  /*938c0*/  IADD3.X R58, R58, UR30, RZ, P3, !PT ;  /* 0x0000001e3a3a7c10 */ /* 0x004fc60009ffe4ff */
[----:B------:R2:W-:Y:S01]  /*938d0*/  STL [R1+0x2b4c], R57 ;  /* 0x002b4c3901007387 */ /* 0x0005e20000100800 */
[----:B---3--:R-:W-:-:S03]  /*938e0*/  IADD3 R59, P3, R59, UR32, RZ ;  /* 0x000000203b3b7c10 */ /* 0x008fc6000ff7e0ff */
[----:B------:R3:W-:Y:S01]  /*938f0*/  STL [R1+0x2b70], R58 ;  /* 0x002b703a01007387 */ /* 0x0007e20000100800 */
[----:B----4-:R-:W-:-:S03]  /*93900*/  IADD3.X R60, R60, UR30, RZ, P4, !PT ;  /* 0x0000001e3c3c7c10 */ /* 0x010fc6000a7fe4ff */
        /* <DEDUP_REMOVED lines=8> */
[----:B0-----:R-:W4:Y:S01]  /*93990*/  LDL.LU R5, [R1+0x2b50] ;  /* 0x002b500001057983 */ /* 0x001f220000300800 */
[----:B------:R-:W-:-:S03]  /*939a0*/  IADD3 R35, P6, R35, UR32, RZ ;  /* 0x0000002023237c10 */ /* 0x000fc6000ffde0ff */
[----:B------:R0:W-:Y:S04]  /*939b0*/  STL [R1+0x2b34], R33 ;  /* 0x002b342101007387 */ /* 0x0001e80000100800 */
[----:B-1----:R-:W4:Y:S04]  /*939c0*/  LDL.LU R2, [R1+0x2b24] ;  /* 0x002b240001027983 */ /* 0x002f280000300800 */
        /* <DEDUP_REMOVED lines=22> */
[----:B--2---:R-:W2:Y:S04]  /*93b30*/  LDL.LU R57, [R1+0x2af8] ;  /* 0x002af80001397983 */ /* 0x004ea80000300800 */
[----:B---3--:R-:W3:Y:S04]  /*93b40*/  LDL.LU R58, [R1+0x2acc] ;  /* 0x002acc00013a7983 */ /* 0x008ee80000300800 */
[----:B----4-:R-:W4:Y:S04]  /*93b50*/  LDL.LU R59, [R1+0x2af0] ;  /* 0x002af000013b7983 */ /* 0x010f280000300800 */
[----:B------:R-:W4:Y:S04]  /*93b60*/  LDL.LU R60, [R1+0x2ac4] ;  /* 0x002ac400013c7983 */ /* 0x000f280000300800 */
[----:B------:R-:W4:Y:S04]  /*93b70*/  LDL.LU R61, [R1+0x2ae8] ;  /* 0x002ae800013d7983 */ /* 0x000f280000300800 */
[----:B------:R-:W4:Y:S04]  /*93b80*/  LDL.LU R32, [R1+0x2abc] ;  /* 0x002abc0001207983 */ /* 0x000f280000300800 */
[----:B0-----:R-:W4:Y:S04]  /*93b90*/  LDL.LU R33, [R1+0x2ae0] ;  /* 0x002ae00001217983 */ /* 0x001f280000300800 */
[----:B-1----:R-:W4:Y:S04]  /*93ba0*/  LDL.LU R34, [R1+0x2ab4] ;  /* 0x002ab40001227983 */ /* 0x002f280000300800 */
[----:B------:R-:W4:Y:S01]  /*93bb0*/  LDL.LU R35, [R1+0x2ad8] ;  /* 0x002ad80001237983 */ /* 0x000f220000300800 */
[----:B------:R-:W-:-:S02]  /*93bc0*/  IADD3.X R5, R5, UR30, RZ, P1, !PT ;  /* 0x0000001e05057c10 */ /* 0x000fc40008ffe4ff */
        /* <DEDUP_REMOVED lines=57> */
[----:B0-----:R-:W4:Y:S01]  /*93f60*/  LDL.LU R5, [R1+0x2aac] ;  /* 0x002aac0001057983 */ /* 0x001f220000300800 */
[----:B------:R-:W-:-:S03]  /*93f70*/  IADD3.X R35, R35, UR30, RZ, P4, !PT ;  /* 0x0000001e23237c10 */ /* 0x000fc6000a7fe4ff */
        /* <DEDUP_REMOVED lines=29> */
[----:B------:R-:W4:Y:S04]  /*94150*/  LDL.LU R32, [R1+0x2a68] ;  /* 0x002a680001207983 */ /* 0x000f280000300800 */
[----:B0-----:R-:W4:Y:S04]  /*94160*/  LDL.LU R33, [R1+0x2a3c] ;  /* 0x002a3c0001217983 */ /* 0x001f280000300800 */
[----:B-1----:R-:W4:Y:S04]  /*94170*/  LDL.LU R34, [R1+0x2a60] ;  /* 0x002a600001227983 */ /* 0x002f280000300800 */
        /* <DEDUP_REMOVED lines=1738> */
[----:B--2---:R-:W2:Y:S04]  /*9ae20*/  LDL.LU R3, [R1+0x33d0] ;  /* 0x0033d00001037983 */ /* 0x004ea80000300800 */
[----:B------:R1:W-:Y:S04]  /*9ae30*/  STL [R1+0x33b4], R35 ;  /* 0x0033b42301007387 */ /* 0x0003e80000100800 */
        /* <DEDUP_REMOVED lines=124> */
[----:B--2---:R-:W-:-:S03]  /*9b600*/  IADD3 R3, P3, R3, UR7, RZ ;  /* 0x0000000703037c10 */ /* 0x004fc6000ff7e0ff */
[----:B------:R1:W-:Y:S01]  /*9b610*/  STL [R1+0x3358], R2 ;  /* 0x0033580201007387 */ /* 0x0003e20000100800 */
[----:B---3--:R-:W-:-:S03]  /*9b620*/  IADD3.X R38, R38, UR58, RZ, P4, !PT ;  /* 0x0000003a26267c10 */ /* 0x008fc6000a7fe4ff */
[----:B------:R2:W-:Y:S01]  /*9b630*/  STL [R1+0x332c], R3 ;  /* 0x00332c0301007387 */ /* 0x0005e20000100800 */
[----:B----4-:R-:W-:-:S03]  /*9b640*/  IADD3 R39, P4, R39, UR7, RZ ;  /* 0x0000000727277c10 */ /* 0x010fc6000ff9e0ff */
        /* <DEDUP_REMOVED lines=1717> */
[----:B------:R-:W-:-:S03]  /*a21a0*/  IADD3.X R61, R61, UR58, RZ, P1, !PT ;  /* 0x0000003a3d3d7c10 */ /* 0x000fc60008ffe4ff */
[----:B------:R1:W-:Y:S01]  /*a21b0*/  STL [R1+0x3b70], R60 ;  /* 0x003b703c01007387 */ /* 0x0003e20000100800 */
[----:B------:R-:W-:-:S03]  /*a21c0*/  IADD3.X R32, R32, UR58, RZ, P2, !PT ;  /* 0x0000003a20207c10 */ /* 0x000fc600097fe4ff */
[----:B------:R1:W-:Y:S01]  /*a21d0*/  STL [R1+0x3b78], R61 ;  /* 0x003b783d01007387 */ /* 0x0003e20000100800 */
[----:B------:R-:W-:-:S03]  /*a21e0*/  IADD3.X R33, R33, UR58, RZ, P3, !PT ;  /* 0x0000003a21217c10 */ /* 0x000fc60009ffe4ff */
[----:B------:R1:W-:Y:S01]  /*a21f0*/  STL [R1+0x3b80], R32 ;  /* 0x003b802001007387 */ /* 0x0003e20000100800 */
[----:B------:R-:W-:Y:S02]  /*a2200*/  IADD3.X R34, R34, UR58, RZ, P4, !PT ;  /* 0x0000003a22227c10 */ /* 0x000fe4000a7fe4ff */
[----:B------:R-:W-:-:S05]  /*a2210*/  IADD3.X R35, R35, UR58, RZ, P5, !PT ;  /* 0x0000003a23237c10 */ /* 0x000fca000affe4ff */
[----:B------:R1:W-:Y:S04]  /*a2220*/  STL [R1+0x3b98], R35 ;  /* 0x003b982301007387 */ /* 0x0003e80000100800 */
[----:B------:R1:W-:Y:S04]  /*a2230*/  STL [R1+0x3b88], R33 ;  /* 0x003b882101007387 */ /* 0x0003e80000100800 */
[----:B------:R1:W-:Y:S01]  /*a2240*/  STL [R1+0x3b90], R34 ;  /* 0x003b902201007387 */ /* 0x0003e20000100800 */
[----:B------:R-:W-:Y:S05]  /*a2250*/  @P0 BRA `(.L_x_1) ;  /* 0xfffffa9400e40947 */ /* 0x000fea000383ffff */
.L_x_0:
[----:B------:R-:W2:Y:S01]  /*a2260*/  LDL R4, [R1+0x138] ;  /* 0x0001380001047983 */ /* 0x000ea20000100800 */
[----:B------:R-:W-:Y:S01]  /*a2270*/  ULDC UR6, c[0x0][0x248] ;  /* 0x0000920000067ab9 */ /* 0x000fe20000000800 */
[----:B------:R-:W-:Y:S01]  /*a2280*/  ULDC.64 UR8, c[0x0][0x228] ;  /* 0x00008a0000087ab9 */ /* 0x000fe20000000a00 */
[----:B-1----:R-:W-:Y:S01]  /*a2290*/  LOP3.LUT R2, R2, 0xffbfffff, RZ, 0xc0, !PT ;  /* 0xffbfffff02027812 */ /* 0x002fe200078ec0ff */
[----:B------:R1:W-:Y:S01]  /*a22a0*/  STL [R1+0x569c], R3 ;  /* 0x00569c0301007387 */ /* 0x0003e20000100800 */
[----:B------:R-:W-:Y:S01]  /*a22b0*/  ULDC.64 UR10, c[0x0][0x228] ;  /* 0x00008a00000a7ab9 */ /* 0x000fe20000000a00 */
[----:B------:R-:W-:Y:S01]  /*a22c0*/  ULDC UR7, c[0x0][0x248] ;  /* 0x0000920000077ab9 */ /* 0x000fe20000000800 */
[----:B------:R-:W-:Y:S01]  /*a22d0*/  ULDC UR12, c[0x0][0x248] ;  /* 0x00009200000c7ab9 */ /* 0x000fe20000000800 */
[----:B------:R-:W-:Y:S01]  /*a22e0*/  STL [R1+0x5698], R32 ;  /* 0x0056982001007387 */ /* 0x000fe20000100800 */
[----:B------:R-:W-:Y:S01]  /*a22f0*/  ULDC UR13, c[0x0][0x248] ;  /* 0x00009200000d7ab9 */ /* 0x000fe20000000800 */
[----:B------:R-:W-:Y:S01]  /*a2300*/  ULDC UR14, c[0x0][0x248] ;  /* 0x00009200000e7ab9 */ /* 0x000fe20000000800 */
[----:B------:R-:W-:Y:S01]  /*a2310*/  ULDC UR17, c[0x0][0x248] ;  /* 0x0000920000117ab9 */ /* 0x000fe20000000800 */
[----:B-----5:R3:W-:Y:S01]  /*a2320*/  STL [R1+0x5694], R0 ;  /* 0x0056940001007387 */ /* 0x0207e20000100800 */
[----:B------:R-:W-:Y:S01]  /*a2330*/  ULDC UR20, c[0x0][0x248] ;  /* 0x0000920000147ab9 */ /* 0x000fe20000000800 */
[----:B-1----:R-:W-:Y:S01]  /*a2340*/  MOV R3, UR4 ;  /* 0x0000000400037c02 */ /* 0x002fe20008000f00 */
[----:B------:R-:W-:Y:S01]  /*a2350*/  ULDC UR23, c[0x0][0x248] ;  /* 0x0000920000177ab9 */ /* 0x000fe20000000800 */
[----:B------:R-:W-:Y:S01]  /*a2360*/  ULDC UR26, c[0x0][0x248] ;  /* 0x00009200001a7ab9 */ /* 0x000fe20000000800 */
[----:B------:R-:W-:Y:S01]  /*a2370*/  ULDC UR29, c[0x0][0x248] ;  /* 0x00009200001d7ab9 */ /* 0x000fe20000000800 */
[----:B------:R-:W-:Y:S01]  /*a2380*/  ULDC UR32, c[0x0][0x248] ;  /* 0x0000920000207ab9 */ /* 0x000fe20000000800 */
[----:B------:R-:W-:Y:S01]  /*a2390*/  ULDC UR35, c[0x0][0x248] ;  /* 0x0000920000237ab9 */ /* 0x000fe20000000800 */
[----:B------:R-:W-:Y:S01]  /*a23a0*/  ULDC UR38, c[0x0][0x248] ;  /* 0x0000920000267ab9 */ /* 0x000fe20000000800 */
[----:B------:R-:W-:Y:S01]  /*a23b0*/  ULDC UR41, c[0x0][0x248] ;  /* 0x0000920000297ab9 */ /* 0x000fe20000000800 */
[----:B---3--:R-:W-:Y:S01]  /*a23c0*/  MOV R0, UR5 ;  /* 0x0000000500007c02 */ /* 0x008fe20008000f00 */
[----:B------:R-:W-:Y:S01]  /*a23d0*/  ULDC UR44, c[0x0][0x248] ;  /* 0x00009200002c7ab9 */ /* 0x000fe20000000800 */
[----:B------:R-:W-:Y:S01]  /*a23e0*/  ULDC UR47, c[0x0][0x248] ;  /* 0x00009200002f7ab9 */ /* 0x000fe20000000800 */
[----:B------:R-:W-:Y:S01]  /*a23f0*/  ULDC UR50, c[0x0][0x248] ;  /* 0x0000920000327ab9 */ /* 0x000fe20000000800 */
[----:B------:R-:W-:Y:S01]  /*a2400*/  ULDC UR53, c[0x0][0x248] ;  /* 0x0000920000357ab9 */ /* 0x000fe20000000800 */
[----:B------:R2:W-:Y:S01]  /*a2410*/  STL [R1+0x3c10], R0 ;  /* 0x003c100001007387 */ /* 0x0005e20000100800 */
[----:B------:R-:W-:Y:S01]  /*a2420*/  ULDC UR56, c[0x0][0x248] ;  /* 0x0000920000387ab9 */ /* 0x000fe20000000800 */
[----:B------:R-:W-:Y:S01]  /*a2430*/  ULDC UR15, c[0x0][0x248] ;  /* 0x00009200000f7ab9 */ /* 0x000fe20000000800 */
[----:B------:R-:W-:Y:S01]  /*a2440*/  ULDC UR16, c[0x0][0x248] ;  /* 0x0000920000107ab9 */ /* 0x000fe20000000800 */
[----:B------:R-:W-:Y:S01]  /*a2450*/  STL [R1+0x3c14], R3 ;  /* 0x003c140301007387 */ /* 0x000fe20000100800 */
[----:B------:R-:W-:Y:S01]  /*a2460*/  ULDC UR18, c[0x0][0x248] ;  /* 0x0000920000127ab9 */ /* 0x000fe20000000800 */
        /* <DEDUP_REMOVED lines=25> */
[----:B------:R-:W-:Y:S01]  /*a2600*/  ULDC.64 UR60, c[0x0][0x228] ;  /* 0x00008a00003c7ab9 */ /* 0x000fe20000000a00 */
[----:B--2---:R-:W-:Y:S01]  /*a2610*/  IMAD R0, R4, UR6, RZ ;  /* 0x0000000604007c24 */ /* 0x004fe2000f8e02ff */
[----:B------:R-:W-:-:S03]  /*a2620*/  ULDC UR6, c[0x0][0x248] ;  /* 0x0000920000067ab9 */ /* 0x000fc60000000800 */
[----:B------:R-:W-:Y:S01]  /*a2630*/  VIADD R32, R0, UR6 ;  /* 0x0000000600207c36 */ /* 0x000fe20008000000 */
[----:B------:R-:W-:Y:S01]  /*a2640*/  ULDC UR6, c[0x0][0x248] ;  /* 0x0000920000067ab9 */ /* 0x000fe20000000800 */
[----:B------:R1:W-:Y:S04]  /*a2650*/  STL [R1+0x3b30], R0 ;  /* 0x003b300001007387 */ /* 0x0003e80000100800 */
[----:B------:R-:W-:Y:S01]  /*a2660*/  STL [R1+0x56a0], R32 ;  /* 0x0056a02001007387 */ /* 0x000fe20000100800 */
[----:B-1----:R-:W-:Y:S01]  /*a2670*/  VIADD R0, R32, UR6 ;  /* 0x0000000620007c36 */ /* 0x002fe20008000000 */
[----:B------:R-:W-:-:S04]  /*a2680*/  ULDC UR6, c[0x0][0x248] ;  /* 0x0000920000067ab9 */ /* 0x000fc80000000800 */
[----:B------:R1:W-:Y:S02]  /*a2690*/  STL [R1+0x2418], R0 ;  /* 0x0024180001007387 */ /* 0x0003e40000100800 */
        /* <DEDUP_REMOVED lines=22> */
[----:B------:R-:W-:-:S03]  /*a2800*/  ULDC UR6, c[0x0][0x248] ;  /* 0x0000920000067ab9 */ /* 0x000fc60000000800 */
[----:B------:R-:W-:Y:S01]  /*a2810*/  VIADD R3, R0, UR6 ;  /* 0x0000000600037c36 */ /* 0x000fe20008000000 */
[----:B------:R-:W-:Y:S01]  /*a2820*/  ULDC UR6, c[0x0][0x248] ;  /* 0x0000920000067ab9 */ /* 0x000fe20000000800 */
[----:B------:R1:W-:Y:S02]  /*a2830*/  STL [R1+0x56a8], R0 ;  /* 0x0056a80001007387 */ /* 0x0003e40000100800 */
[----:B------:R-:W-:Y:S01]  /*a2840*/  VIADD R4, R3, UR6 ;  /* 0x0000000603047c36 */ /* 0x000fe20008000000 */
[----:B------:R-:W-:Y:S01]  /*a2850*/  ULDC UR6, c[0x0][0x248] ;  /* 0x0000920000067ab9 */ /* 0x000fe20000000800 */
[----:B------:R-:W-:Y:S04]  /*a2860*/  STL [R1+0x56ac], R3 ;  /* 0x0056ac0301007387 */ /* 0x000fe80000100800 */
        /* <DEDUP_REMOVED lines=16> */
[----:B------:R-:W-:Y:S01]  /*a2970*/  STL [R1+0x56b0], R0 ;  /* 0x0056b00001007387 */ /* 0x000fe20000100800 */
[----:B------:R-:W-:-:S03]  /*a2980*/  ULDC UR6, c[0x0][0x248] ;  /* 0x0000920000067ab9 */ /* 0x000fc60000000800 */
        /* <DEDUP_REMOVED lines=42> */
[----:B------:R2:W-:Y:S01]  /*a2c30*/  STL [R1+0x23a0], R3 ;  /* 0x0023a00301007387 */ /* 0x0005e20000100800 */
[----:B-1----:R-:W-:Y:S01]  /*a2c40*/  VIADD R0, R3, UR6 ;  /* 0x0000000603007c36 */ /* 0x002fe20008000000 */
[----:B------:R-:W-:-:S04]  /*a2c50*/  ULDC UR6, c[0x0][0x248] ;  /* 0x0000920000067ab9 */ /* 0x000fc80000000800 */
[----:B------:R-:W-:Y:S01]  /*a2c60*/  STL [R1+0x56e0], R0 ;  /* 0x0056e00001007387 */ /* 0x000fe20000100800 */
[----:B--2---:R-:W-:Y:S01]  /*a2c70*/  VIADD R3, R0, UR6 ;  /* 0x0000000600037c36 */ /* 0x004fe20008000000 */
        /* <DEDUP_REMOVED lines=15> */
[----:B------:R-:W-:-:S03]  /*a2d70*/  ULDC UR6, c[0x0][0x248] ;  /* 0x0000920000067ab9 */ /* 0x000fc60000000800 */
[----:B------:R-:W-:Y:S01]  /*a2d80*/  VIADD R3, R0, UR6 ;  /* 0x0000000600037c36 */ /* 0x000fe20008000000 */
[----:B------:R-:W-:Y:S01]  /*a2d90*/  ULDC UR6, c[0x0][0x248] ;  /* 0x0000920000067ab9 */ /* 0x000fe20000000800 */
[----:B------:R1:W-:Y:S02]  /*a2da0*/  STL [R1+0x56e8], R0 ;  /* 0x0056e80001007387 */ /* 0x0003e40000100800 */
[----:B------:R-:W-:Y:S01]  /*a2db0*/  VIADD R6, R3, UR6 ;  /* 0x0000000603067c36 */ /* 0x000fe20008000000 */
[----:B------:R-:W-:Y:S01]  /*a2dc0*/  ULDC UR6, c[0x0][0x248] ;  /* 0x0000920000067ab9 */ /* 0x000fe20000000800 */
[----:B------:R-:W-:Y:S02]  /*a2dd0*/  STL [R1+0x2380], R3 ;  /* 0x0023800301007387 */ /* 0x000fe40000100800 */
        /* <DEDUP_REMOVED lines=245> */
[----:B------:R1:W-:Y:S04]  /*a3d30*/  STL [R1+0x224], R0 ;  /* 0x0002240001007387 */ /* 0x0003e80000100800 */
[----:B------:R-:W2:Y:S04]  /*a3d40*/  LDL.LU R24, [R1+0x2f8] ;  /* 0x0002f80001187983 */ /* 0x000ea80000300800 */
[----:B------:R-:W2:Y:S01]  /*a3d50*/  LDL.LU R23, [R1+0x2fc] ;  /* 0x0002fc0001177983 */ /* 0x000ea20000300800 */
[----:B-1----:R-:W-:Y:S01]  /*a3d60*/  VIADD R0, R0, UR6 ;  /* 0x0000000600007c36 */ /* 0x002fe20008000000 */
[----:B------:R-:W-:-:S02]  /*a3d70*/  ULDC UR6, c[0x0][0x248] ;  /* 0x0000920000067ab9 */ /* 0x000fc40000000800 */
[----:B------:R-:W3:Y:S04]  /*a3d80*/  LDL.LU R16, [R1+0x320] ;  /* 0x0003200001107983 */ /* 0x000ee80000300800 */
[----:B------:R1:W-:Y:S04]  /*a3d90*/  STL [R1+0x220], R0 ;  /* 0x0002200001007387 */ /* 0x0003e80000100800 */
[----:B------:R-:W3:Y:S04]  /*a3da0*/  LDL.LU R15, [R1+0x324] ;  /* 0x00032400010f7983 */ /* 0x000ee80000300800 */
[----:B------:R-:W4:Y:S01]  /*a3db0*/  LDL.LU R22, [R1+0x328] ;  /* 0x0003280001167983 */ /* 0x000f220000300800 */
[----:B-1----:R-:W-:Y:S01]  /*a3dc0*/  VIADD R0, R0, UR6 ;  /* 0x0000000600007c36 */ /* 0x002fe20008000000 */
[----:B------:R-:W-:-:S02]  /*a3dd0*/  ULDC UR6, c[0x0][0x248] ;  /* 0x0000920000067ab9 */ /* 0x000fc40000000800 */
[----:B------:R-:W4:Y:S04]  /*a3de0*/  LDL.LU R21, [R1+0x32c] ;  /* 0x00032c0001157983 */ /* 0x000f280000300800 */
[----:B------:R-:W4:Y:S04]  /*a3df0*/  LDL.LU R10, [R1+0x330] ;  /* 0x00033000010a7983 */ /* 0x000f280000300800 */
[----:B------:R1:W-:Y:S04]  /*a3e00*/  STL [R1+0x21c], R0 ;  /* 0x00021c0001007387 */ /* 0x0003e80000100800 */
[----:B------:R-:W4:Y:S04]  /*a3e10*/  LDL.LU R9, [R1+0x334] ;  /* 0x0003340001097983 */ /* 0x000f280000300800 */
[----:B------:R-:W4:Y:S01]  /*a3e20*/  LDL.LU R14, [R1+0x338] ;  /* 0x00033800010e7983 */ /* 0x000f220000300800 */
[----:B-1----:R-:W-:Y:S01]  /*a3e30*/  VIADD R0, R0, UR6 ;  /* 0x0000000600007c36 */ /* 0x002fe20008000000 */
[----:B------:R-:W-:-:S02]  /*a3e40*/  ULDC UR6, c[0x0][0x248] ;  /* 0x0000920000067ab9 */ /* 0x000fc40000000800 */
[----:B------:R-:W4:Y:S04]  /*a3e50*/  LDL.LU R13, [R1+0x33c] ;  /* 0x00033c00010d7983 */ /* 0x000f280000300800 */
[----:B------:R-:W4:Y:S04]  /*a3e60*/  LDL R12, [R1+0x360] ;  /* 0x00036000010c7983 */ /* 0x000f280000100800 */
[----:B------:R1:W-:Y:S04]  /*a3e70*/  STL [R1+0x218], R0 ;  /* 0x0002180001007387 */ /* 0x0003e80000100800 */
[----:B------:R-:W4:Y:S04]  /*a3e80*/  LDL R11, [R1+0x364] ;  /* 0x00036400010b7983 */ /* 0x000f280000100800 */
[----:B------:R-:W4:Y:S04]  /*a3e90*/  LDL R8, [R1+0x368] ;  /* 0x0003680001087983 */ /* 0x000f280000100800 */
[----:B------:R-:W4:Y:S01]  /*a3ea0*/  LDL R7, [R1+0x36c] ;  /* 0x00036c0001077983 */ /* 0x000f220000100800 */
[----:B-1----:R-:W-:Y:S01]  /*a3eb0*/  VIADD R0, R0, UR6 ;  /* 0x0000000600007c36 */ /* 0x002fe20008000000 */
[----:B------:R-:W-:-:S04]  /*a3ec0*/  ULDC UR6, c[0x0][0x248] ;  /* 0x0000920000067ab9 */ /* 0x000fc80000000800 */
[----:B------:R1:W-:Y:S02]  /*a3ed0*/  STL [R1+0x214], R0 ;  /* 0x0002140001007387 */ /* 0x0003e40000100800 */
[----:B-1----:R-:W-:Y:S01]  /*a3ee0*/  VIADD R0, R0, UR6 ;  /* 0x0000000600007c36 */ /* 0x002fe20008000000 */
[----:B------:R-:W-:-:S04]  /*a3ef0*/  ULDC UR6, c[0x0][0x248] ;  /* 0x0000920000067ab9 */ /* 0x000fc80000000800 */
[----:B------:R1:W-:Y:S04]  /*a3f00*/  STL [R1+0x210], R0 ;  /* 0x0002100001007387 */ /* 0x0003e80000100800 */
[----:B------:R-:W4:Y:S04]  /*a3f10*/  LDL R20, [R1+0x370] ;  /* 0x0003700001147983 */ /* 0x000f280000100800 */
[----:B------:R-:W4:Y:S01]  /*a3f20*/  LDL R19, [R1+0x374] ;  /* 0x0003740001137983 */ /* 0x000f220000100800 */
[----:B-1----:R-:W-:Y:S01]  /*a3f30*/  VIADD R0, R0, UR6 ;  /* 0x0000000600007c36 */ /* 0x002fe20008000000 */
[----:B------:R-:W-:-:S02]  /*a3f40*/  ULDC UR6, c[0x0][0x248] ;  /* 0x0000920000067ab9 */ /* 0x000fc40000000800 */
[----:B------:R-:W4:Y:S04]  /*a3f50*/  LDL R18, [R1+0x378] ;  /* 0x0003780001127983 */ /* 0x000f280000100800 */
[----:B------:R1:W-:Y:S04]  /*a3f60*/  STL [R1+0x20c], R0 ;  /* 0x00020c0001007387 */ /* 0x0003e80000100800 */
[----:B------:R-:W4:Y:S04]  /*a3f70*/  LDL R17, [R1+0x37c] ;  /* 0x00037c0001117983 */ /* 0x000f280000100800 */
[----:B------:R-:W4:Y:S04]  /*a3f80*/  LDL.LU R5, [R1+0x3a0] ;  /* 0x0003a00001057983 */ /* 0x000f280000300800 */
[----:B------:R-:W4:Y:S01]  /*a3f90*/  LDL.LU R4, [R1+0x3a4] ;  /* 0x0003a40001047983 */ /* 0x000f220000300800 */
[----:B-1----:R-:W-:Y:S01]  /*a3fa0*/  VIADD R0, R0, UR6 ;  /* 0x0000000600007c36 */ /* 0x002fe20008000000 */
[----:B------:R-:W-:Y:S01]  /*a3fb0*/  ULDC UR6, c[0x0][0x248] ;  /* 0x0000920000067ab9 */ /* 0x000fe20000000800 */
[----:B--2---:R-:W-:-:S05]  /*a3fc0*/  F2FP.SATFINITE.E4M3.F32.PACK_AB_MERGE_C R23, R23, R24, RZ ;  /* 0x000000181717723e */ /* 0x004fca00048070ff */
[----:B------:R-:W-:Y:S04]  /*a3fd0*/  STL [R1+0x554c], R23 ;  /* 0x00554c1701007387 */ /* 0x000fe80000100800 */
[----:B------:R1:W-:Y:S01]  /*a3fe0*/  STL [R1+0x208], R0 ;  /* 0x0002080001007387 */ /* 0x0003e20000100800 */
[----:B---3--:R-:W-:-:S03]  /*a3ff0*/  F2FP.SATFINITE.E4M3.F32.PACK_AB_MERGE_C R3, R15, R16, RZ ;  /* 0x000000100f03723e */ /* 0x008fc600048070ff */
[----:B------:R-:W2:Y:S04]  /*a4000*/  LDL.LU R16, [R1+0x3a8] ;  /* 0x0003a80001107983 */ /* 0x000ea80000300800 */
[----:B------:R3:W-:Y:S01]  /*a4010*/  STL [R1+0x553c], R3 ;  /* 0x00553c0301007387 */ /* 0x0007e20000100800 */
[----:B-1----:R-:W-:Y:S01]  /*a4020*/  VIADD R0, R0, UR6 ;  /* 0x0000000600007c36 */ /* 0x002fe20008000000 */
[----:B----4-:R-:W-:Y:S01]  /*a4030*/  F2FP.SATFINITE.E4M3.F32.PACK_AB_MERGE_C R21, R21, R22, RZ ;  /* 0x000000161515723e */ /* 0x010fe200048070ff */
[----:B------:R-:W-:Y:S01]  /*a4040*/  ULDC UR6, c[0x0][0x248] ;  /* 0x0000920000067ab9 */ /* 0x000fe20000000800 */
[----:B------:R-:W2:Y:S04]  /*a4050*/  LDL.LU R15, [R1+0x3ac] ;  /* 0x0003ac00010f7983 */ /* 0x000ea80000300800 */
[----:B------:R-:W-:Y:S01]  /*a4060*/  STL [R1+0x5540], R21 ;  /* 0x0055401501007387 */ /* 0x000fe20000100800 */
[----:B---3--:R-:W-:-:S03]  /*a4070*/  F2FP.SATFINITE.E4M3.F32.PACK_AB_MERGE_C R3, R9, R10, RZ ;  /* 0x0000000a0903723e */ /* 0x008fc600048070ff */
[----:B------:R1:W-:Y:S04]  /*a4080*/  STL [R1+0x204], R0 ;  /* 0x0002040001007387 */ /* 0x0003e80000100800 */
[----:B------:R-:W3:Y:S04]  /*a4090*/  LDL.LU R10, [R1+0x3c0] ;  /* 0x0003c000010a7983 */ /* 0x000ee80000300800 */
[----:B------:R4:W-:Y:S04]  /*a40a0*/  STL [R1+0x552c], R3 ;  /* 0x00552c0301007387 */ /* 0x0009e80000100800 */
[----:B------:R-:W3:Y:S01]  /*a40b0*/  LDL.LU R9, [R1+0x3c4] ;  /* 0x0003c40001097983 */ /* 0x000ee20000300800 */
[----:B------:R-:W-:Y:S01]  /*a40c0*/  F2FP.SATFINITE.E4M3.F32.PACK_AB_MERGE_C R13, R13, R14, RZ ;  /* 0x0000000e0d0d723e */ /* 0x000fe200048070ff */
[----:B-1----:R-:W-:Y:S01]  /*a40d0*/  VIADD R0, R0, UR6 ;  /* 0x0000000600007c36 */ /* 0x002fe20008000000 */
[----:B------:R-:W-:Y:S01]  /*a40e0*/  ULDC UR6, c[0x0][0x248] ;  /* 0x0000920000067ab9 */ /* 0x000fe20000000800 */
[----:B----4-:R-:W-:-:S02]  /*a40f0*/  F2FP.SATFINITE.E4M3.F32.PACK_AB_MERGE_C R3, R11, R12, RZ ;  /* 0x0000000c0b03723e */ /* 0x010fc400048070ff */
[----:B------:R-:W-:Y:S04]  /*a4100*/  STL [R1+0x5530], R13 ;  /* 0x0055300d01007387 */ /* 0x000fe80000100800 */
[----:B------:R1:W-:Y:S04]  /*a4110*/  STL [R1+0x200], R0 ;  /* 0x0002000001007387 */ /* 0x0003e80000100800 */
[----:B------:R-:W4:Y:S04]  /*a4120*/  LDL.LU R12, [R1+0x3c8] ;  /* 0x0003c800010c7983 */ /* 0x000f280000300800 */
[----:B------:R0:W-:Y:S04]  /*a4130*/  STL [R1+0x551c], R3 ;  /* 0x00551c0301007387 */ /* 0x0001e80000100800 */
[----:B------:R-:W4:Y:S01]  /*a4140*/  LDL.LU R11, [R1+0x3cc] ;  /* 0x0003cc00010b7983 */ /* 0x000f220000300800 */
[----:B-1----:R-:W-:Y:S01]  /*a4150*/  VIADD R0, R0, UR6 ;  /* 0x0000000600007c36 */ /* 0x002fe20008000000 */
[----:B------:R-:W-:-:S02]  /*a4160*/  ULDC UR6, c[0x0][0x248] ;  /* 0x0000920000067ab9 */ /* 0x000fc40000000800 */
[----:B------:R-:W4:Y:S01]  /*a4170*/  LDL.LU R14, [R1+0x3e0] ;  /* 0x0003e000010e7983 */ /* 0x000f220000300800 */
[----:B0-----:R-:W-:-:S03]  /*a4180*/  F2FP.SATFINITE.E4M3.F32.PACK_AB_MERGE_C R3, R7, R8, RZ ;  /* 0x000000080703723e */ /* 0x001fc600048070ff */
[----:B------:R-:W4:Y:S04]  /*a4190*/  LDL.LU R13, [R1+0x3e4] ;  /* 0x0003e400010d7983 */ /* 0x000f280000300800 */
[----:B------:R0:W-:Y:S04]  /*a41a0*/  STL [R1+0x5528], R3 ;  /* 0x0055280301007387 */ /* 0x0001e80000100800 */
[----:B------:R1:W-:Y:S04]  /*a41b0*/  STL [R1+0x1fc], R0 ;  /* 0x0001fc0001007387 */ /* 0x0003e80000100800 */
[----:B------:R-:W4:Y:S04]  /*a41c0*/  LDL.LU R8, [R1+0x3e8] ;  /* 0x0003e80001087983 */ /* 0x000f280000300800 */
[----:B------:R-:W4:Y:S01]  /*a41d0*/  LDL.LU R7, [R1+0x3ec] ;  /* 0x0003ec0001077983 */ /* 0x000f220000300800 */
[----:B0-----:R-:W-:Y:S01]  /*a41e0*/  F2FP.SATFINITE.E4M3.F32.PACK_AB_MERGE_C R3, R19, R20, RZ ;  /* 0x000000141303723e */ /* 0x001fe200048070ff */
[----:B-1----:R-:W-:Y:S01]  /*a41f0*/  VIADD R0, R0, UR6 ;  /* 0x0000000600007c36 */ /* 0x002fe20008000000 */
[----:B------:R-:W-:-:S03]  /*a4200*/  ULDC UR6, c[0x0][0x248] ;  /* 0x0000920000067ab9 */ /* 0x000fc60000000800 */
[----:B------:R0:W-:Y:S01]  /*a4210*/  STL [R1+0x5500], R3 ;  /* 0x0055000301007387 */ /* 0x0001e20000100800 */
[----:B------:R-:W-:-:S05]  /*a4220*/  F2FP.SATFINITE.E4M3.F32.PACK_AB_MERGE_C R17, R17, R18, RZ ;  /* 0x000000121111723e */ /* 0x000fca00048070ff */
[----:B------:R-:W-:Y:S01]  /*a4230*/  STL [R1+0x550c], R17 ;  /* 0x00550c1101007387 */ /* 0x000fe20000100800 */
[----:B0-----:R-:W-:-:S03]  /*a4240*/  F2FP.SATFINITE.E4M3.F32.PACK_AB_MERGE_C R3, R4, R5, RZ ;  /* 0x000000050403723e */ /* 0x001fc600048070ff */
[----:B------:R0:W-:Y:S04]  /*a4250*/  STL [R1+0x1f8], R0 ;  /* 0x0001f80001007387 */ /* 0x0001e80000100800 */
[----:B------:R-:W-:Y:S04]  /*a4260*/  STL [R1+0x54f4], R3 ;  /* 0x0054f40301007387 */ /* 0x000fe80000100800 */
[----:B------:R-:W4:Y:S01]  /*a4270*/  LDL.LU R26, [R1+0x400] ;  /* 0x00040000011a7983 */ /* 0x000f220000300800 */
[----:B0-----:R-:W-:Y:S01]  /*a4280*/  VIADD R0, R0, UR6 ;  /* 0x0000000600007c36 */ /* 0x001fe20008000000 */
[----:B------:R-:W-:-:S02]  /*a4290*/  ULDC UR6, c[0x0][0x248] ;  /* 0x0000920000067ab9 */ /* 0x000fc40000000800 */
[----:B------:R-:W4:Y:S04]  /*a42a0*/  LDL.LU R25, [R1+0x404] ;  /* 0x0004040001197983 */ /* 0x000f280000300800 */
[----:B------:R-:W4:Y:S04]  /*a42b0*/  LDL.LU R5, [R1+0x408] ;  /* 0x0004080001057983 */ /* 0x000f280000300800 */
[----:B------:R0:W-:Y:S04]  /*a42c0*/  STL [R1+0x1f4], R0 ;  /* 0x0001f40001007387 */ /* 0x0001e80000100800 */
[----:B------:R-:W4:Y:S04]  /*a42d0*/  LDL.LU R4, [R1+0x40c] ;  /* 0x00040c0001047983 */ /* 0x000f280000300800 */
[----:B------:R-:W4:Y:S04]  /*a42e0*/  LDL.LU R24, [R1+0x430] ;  /* 0x0004300001187983 */ /* 0x000f280000300800 */
[----:B------:R-:W4:Y:S01]  /*a42f0*/  LDL.LU R23, [R1+0x434] ;  /* 0x0004340001177983 */ /* 0x000f220000300800 */
[----:B0-----:R-:W-:Y:S01]  /*a4300*/  VIADD R0, R0, UR6 ;  /* 0x0000000600007c36 */ /* 0x001fe20008000000 */
[----:B------:R-:W-:Y:S01]  /*a4310*/  ULDC UR6, c[0x0][0x248] ;  /* 0x0000920000067ab9 */ /* 0x000fe20000000800 */
[----:B--2---:R-:W-:-:S05]  /*a4320*/  F2FP.SATFINITE.E4M3.F32.PACK_AB_MERGE_C R3, R15, R16, RZ ;  /* 0x000000100f03723e */ /* 0x004fca00048070ff */
[----:B------:R3:W-:Y:S04]  /*a4330*/  STL [R1+0x54e8], R3 ;  /* 0x0054e80301007387 */ /* 0x0007e80000100800 */
[----:B------:R-:W2:Y:S04]  /*a4340*/  LDL.LU R16, [R1+0x438] ;  /* 0x0004380001107983 */ /* 0x000ea80000300800 */
[----:B------:R-:W2:Y:S04]  /*a4350*/  LDL.LU R15, [R1+0x43c] ;  /* 0x00043c00010f7983 */ /* 0x000ea80000300800 */
[----:B------:R-:W2:Y:S01]  /*a4360*/  LDL.LU R22, [R1+0x450] ;  /* 0x0004500001167983 */ /* 0x000ea20000300800 */
[----:B---3--:R-:W-:-:S05]  /*a4370*/  F2FP.SATFINITE.E4M3.F32.PACK_AB_MERGE_C R3, R9, R10, RZ ;  /* 0x0000000a0903723e */ /* 0x008fca00048070ff */
[----:B------:R4:W-:Y:S04]  /*a4380*/  STL [R1+0x54bc], R3 ;  /* 0x0054bc0301007387 */ /* 0x0009e80000100800 */
[----:B------:R-:W3:Y:S04]  /*a4390*/  LDL.LU R21, [R1+0x454] ;  /* 0x0004540001157983 */ /* 0x000ee80000300800 */
[----:B------:R-:W3:Y:S04]  /*a43a0*/  LDL.LU R10, [R1+0x458] ;  /* 0x00045800010a7983 */ /* 0x000ee80000300800 */
[----:B------:R0:W-:Y:S04]  /*a43b0*/  STL [R1+0x1f0], R0 ;  /* 0x0001f00001007387 */ /* 0x0001e80000100800 */
[----:B------:R-:W3:Y:S01]  /*a43c0*/  LDL.LU R9, [R1+0x45c] ;  /* 0x00045c0001097983 */ /* 0x000ee20000300800 */
[----:B----4-:R-:W-:-:S03]  /*a43d0*/  F2FP.SATFINITE.E4M3.F32.PACK_AB_MERGE_C R3, R11, R12, RZ ;  /* 0x0000000c0b03723e */ /* 0x010fc600048070ff */
[----:B------:R-:W4:Y:S04]  /*a43e0*/  LDL.LU R20, [R1+0x470] ;  /* 0x0004700001147983 */ /* 0x000f280000300800 */
[----:B------:R-:W4:Y:S04]  /*a43f0*/  LDL.LU R19, [R1+0x474] ;  /* 0x0004740001137983 */ /* 0x000f280000300800 */
[----:B------:R1:W-:Y:S04]  /*a4400*/  STL [R1+0x54c8], R3 ;  /* 0x0054c80301007387 */ /* 0x0003e80000100800 */
[----:B------:R-:W4:Y:S04]  /*a4410*/  LDL.LU R12, [R1+0x478] ;  /* 0x00047800010c7983 */ /* 0x000f280000300800 */
[----:B------:R-:W4:Y:S01]  /*a4420*/  LDL.LU R11, [R1+0x47c] ;  /* 0x00047c00010b7983 */ /* 0x000f220000300800 */
[----:B------:R-:W-:Y:S01]  /*a4430*/  F2FP.SATFINITE.E4M3.F32.PACK_AB_MERGE_C R13, R13, R14, RZ ;  /* 0x0000000e0d0d723e */ /* 0x000fe200048070ff */
[----:B0-----:R-:W-:Y:S01]  /*a4440*/  VIADD R0, R0, UR6 ;  /* 0x0000000600007c36 */ /* 0x001fe20008000000 */
[----:B------:R-:W-:-:S03]  /*a4450*/  ULDC UR6, c[0x0][0x248] ;  /* 0x0000920000067ab9 */ /* 0x000fc60000000800 */
[----:B------:R0:W-:Y:S01]  /*a4460*/  STL [R1+0x549c], R13 ;  /* 0x00549c0d01007387 */ /* 0x0001e20000100800 */
[----:B-1----:R-:W-:-:S03]  /*a4470*/  F2FP.SATFINITE.E4M3.F32.PACK_AB_MERGE_C R3, R7, R8, RZ ;  /* 0x000000080703723e */ /* 0x002fc600048070ff */
[----:B------:R-:W4:Y:S04]  /*a4480*/  LDL.LU R14, [R1+0x490] ;  /* 0x00049000010e7983 */ /* 0x000f280000300800 */
[----:B0-----:R-:W4:Y:S04]  /*a4490*/  LDL.LU R13, [R1+0x494] ;  /* 0x00049400010d7983 */ /* 0x001f280000300800 */
[----:B------:R0:W-:Y:S04]  /*a44a0*/  STL [R1+0x54a8], R3 ;  /* 0x0054a80301007387 */ /* 0x0001e80000100800 */
[----:B------:R1:W-:Y:S04]  /*a44b0*/  STL [R1+0x1ec], R0 ;  /* 0x0001ec0001007387 */ /* 0x0003e80000100800 */
[----:B------:R-:W4:Y:S04]  /*a44c0*/  LDL.LU R18, [R1+0x498] ;  /* 0x0004980001127983 */ /* 0x000f280000300800 */
[----:B------:R-:W4:Y:S04]  /*a44d0*/  LDL.LU R17, [R1+0x49c] ;  /* 0x00049c0001117983 */ /* 0x000f280000300800 */
[----:B------:R-:W4:Y:S04]  /*a44e0*/  LDL.LU R8, [R1+0x4b0] ;  /* 0x0004b00001087983 */ /* 0x000f280000300800 */
[----:B------:R-:W4:Y:S01]  /*a44f0*/  LDL.LU R7, [R1+0x4b4] ;  /* 0x0004b40001077983 */ /* 0x000f220000300800 */
[----:B------:R-:W-:-:S05]  /*a4500*/  F2FP.SATFINITE.E4M3.F32.PACK_AB_MERGE_C R25, R25, R26, RZ ;  /* 0x0000001a1919723e */ /* 0x000fca00048070ff */
[----:B------:R-:W-:Y:S01]  /*a4510*/  STL [R1+0x5474], R25 ;  /* 0x0054741901007387 */ /* 0x000fe20000100800 */
[----:B0-----:R-:W-:-:S03]  /*a4520*/  F2FP.SATFINITE.E4M3.F32.PACK_AB_MERGE_C R3, R4, R5, RZ ;  /* 0x000000050403723e */ /* 0x001fc600048070ff */
[----:B------:R-:W4:Y:S04]  /*a4530*/  LDL.LU R5, [R1+0x4b8] ;  /* 0x0004b80001057983 */ /* 0x000f280000300800 */
[----:B------:R-:W4:Y:S01]  /*a4540*/  LDL.LU R4, [R1+0x4bc] ;  /* 0x0004bc0001047983 */ /* 0x000f220000300800 */
[----:B-1----:R-:W-:Y:S01]  /*a4550*/  VIADD R0, R0, UR6 ;  /* 0x0000000600007c36 */ /* 0x002fe20008000000 */
[----:B------:R-:W-:Y:S01]  /*a4560*/  F2FP.SATFINITE.E4M3.F32.PACK_AB_MERGE_C R23, R23, R24, RZ ;  /* 0x000000181717723e */ /* 0x000fe200048070ff */
[----:B------:R-:W-:Y:S01]  /*a4570*/  ULDC UR6, c[0x0][0x248] ;  /* 0x0000920000067ab9 */ /* 0x000fe20000000800 */
[----:B------:R-:W-:Y:S04]  /*a4580*/  STL [R1+0x5478], R3 ;  /* 0x0054780301007387 */ /* 0x000fe80000100800 */
[----:B------:R0:W-:Y:S04]  /*a4590*/  STL [R1+0x1e8], R0 ;  /* 0x0001e80001007387 */ /* 0x0001e80000100800 */
[----:B------:R-:W-:Y:S01]  /*a45a0*/  STL [R1+0x5454], R23 ;  /* 0x0054541701007387 */ /* 0x000fe20000100800 */
[----:B0-----:R-:W-:Y:S01]  /*a45b0*/  VIADD R0, R0, UR6 ;  /* 0x0000000600007c36 */ /* 0x001fe20008000000 */
[----:B------:R-:W-:Y:S01]  /*a45c0*/  ULDC UR6, c[0x0][0x248] ;  /* 0x0000920000067ab9 */ /* 0x000fe20000000800 */
[----:B--2---:R-:W-:-:S02]  /*a45d0*/  F2FP.SATFINITE.E4M3.F32.PACK_AB_MERGE_C R3, R15, R16, RZ ;  /* 0x000000100f03723e */ /* 0x004fc400048070ff */
[----:B------:R-:W2:Y:S04]  /*a45e0*/  LDL.LU R16, [R1+0x4d0] ;  /* 0x0004d00001107983 */ /* 0x000ea80000300800 */
[----:B------:R-:W2:Y:S04]  /*a45f0*/  LDL.LU R15, [R1+0x4d4] ;  /* 0x0004d400010f7983 */ /* 0x000ea80000300800 */
[----:B------:R-:W-:Y:S04]  /*a4600*/  STL [R1+0x5464], R3 ;  /* 0x0054640301007387 */ /* 0x000fe80000100800 */
[----:B------:R0:W-:Y:S01]  /*a4610*/  STL [R1+0x1e4], R0 ;  /* 0x0001e40001007387 */ /* 0x0001e20000100800 */
[----:B---3--:R-:W-:-:S05]  /*a4620*/  F2FP.SATFINITE.E4M3.F32.PACK_AB_MERGE_C R21, R21, R22, RZ ;  /* 0x000000161515723e */ /* 0x008fca00048070ff */
[----:B------:R-:W-:Y:S01]  /*a4630*/  STL [R1+0x5440], R21 ;  /* 0x0054401501007387 */ /* 0x000fe20000100800 */
[----:B0-----:R-:W-:Y:S01]  /*a4640*/  VIADD R0, R0, UR6 ;  /* 0x0000000600007c36 */ /* 0x001fe20008000000 */
[----:B------:R-:W-:Y:S01]  /*a4650*/  ULDC UR6, c[0x0][0x248] ;  /* 0x0000920000067ab9 */ /* 0x000fe20000000800 */
[----:B------:R-:W-:Y:S02]  /*a4660*/  F2FP.SATFINITE.E4M3.F32.PACK_AB_MERGE_C R3, R9, R10, RZ ;  /* 0x0000000a0903723e */ /* 0x000fe400048070ff */
[----:B------:R-:W3:Y:S04]  /*a4670*/  LDL.LU R10, [R1+0x4d8] ;  /* 0x0004d800010a7983 */ /* 0x000ee80000300800 */
[----:B------:R-:W3:Y:S01]  /*a4680*/  LDL.LU R9, [R1+0x4dc] ;  /* 0x0004dc0001097983 */ /* 0x000ee20000300800 */
[----:B----4-:R-:W-:-:S03]  /*a4690*/  F2FP.SATFINITE.E4M3.F32.PACK_AB_MERGE_C R19, R19, R20, RZ ;  /* 0x000000141313723e */ /* 0x010fc600048070ff */
[----:B------:R0:W-:Y:S04]  /*a46a0*/  STL [R1+0x5444], R3 ;  /* 0x0054440301007387 */ /* 0x0001e80000100800 */
[----:B------:R1:W-:Y:S04]  /*a46b0*/  STL [R1+0x1e0], R0 ;  /* 0x0001e00001007387 */ /* 0x0003e80000100800 */
[----:B------:R-:W-:Y:S01]  /*a46c0*/  STL [R1+0x542c], R19 ;  /* 0x00542c1301007387 */ /* 0x000fe20000100800 */
[----:B0-----:R-:W-:-:S03]  /*a46d0*/  F2FP.SATFINITE.E4M3.F32.PACK_AB_MERGE_C R3, R11, R12, RZ ;  /* 0x0000000c0b03723e */ /* 0x001fc600048070ff */
[----:B------:R-:W4:Y:S04]  /*a46e0*/  LDL.LU R12, [R1+0x4e0] ;  /* 0x0004e000010c7983 */ /* 0x000f280000300800 */
[----:B------:R-:W4:Y:S01]  /*a46f0*/  LDL.LU R11, [R1+0x4e4] ;  /* 0x0004e400010b7983 */ /* 0x000f220000300800 */
[----:B-1----:R-:W-:Y:S01]  /*a4700*/  VIADD R0, R0, UR6 ;  /* 0x0000000600007c36 */ /* 0x002fe20008000000 */
[----:B------:R-:W-:Y:S02]  /*a4710*/  ULDC UR6, c[0x0][0x248] ;  /* 0x0000920000067ab9 */ /* 0x000fe40000000800 */
[----:B------:R0:W-:Y:S04]  /*a4720*/  STL [R1+0x5430], R3 ;  /* 0x0054300301007387 */ /* 0x0001e80000100800 */
[----:B------:R-:W-:Y:S01]  /*a4730*/  STL [R1+0x1dc], R0 ;  /* 0x0001dc0001007387 */ /* 0x000fe20000100800 */
[----:B0-----:R-:W-:-:S03]  /*a4740*/  F2FP.SATFINITE.E4M3.F32.PACK_AB_MERGE_C R3, R13, R14, RZ ;  /* 0x0000000e0d03723e */ /* 0x001fc600048070ff */
[----:B------:R-:W4:Y:S04]  /*a4750*/  LDL.LU R14, [R1+0x4e8] ;  /* 0x0004e800010e7983 */ /* 0x000f280000300800 */
[----:B------:R0:W-:Y:S04]  /*a4760*/  STL [R1+0x541c], R3 ;  /* 0x00541c0301007387 */ /* 0x0001e80000100800 */
[----:B------:R-:W4:Y:S01]  /*a4770*/  LDL.LU R13, [R1+0x4ec] ;  /* 0x0004ec00010d7983 */ /* 0x000f220000300800 */
[----:B------:R-:W-:Y:S01]  /*a4780*/  VIADD R61, R0, UR6 ;  /* 0x00000006003d7c36 */ /* 0x000fe20008000000 */
[----:B------:R-:W-:Y:S01]  /*a4790*/  ULDC UR6, c[0x0][0x248] ;  /* 0x0000920000067ab9 */ /* 0x000fe20000000800 */
[----:B0-----:R-:W-:-:S02]  /*a47a0*/  F2FP.SATFINITE.E4M3.F32.PACK_AB_MERGE_C R3, R17, R18, RZ ;  /* 0x000000121103723e */ /* 0x001fc400048070ff */
[----:B------:R-:W-:-:S03]  /*a47b0*/  F2FP.SATFINITE.E4M3.F32.PACK_AB_MERGE_C R0, R7, R8, RZ ;  /* 0x000000080700723e */ /* 0x000fc600048070ff */
[----:B------:R-:W-:Y:S04]  /*a47c0*/  STL [R1+0x5420], R3 ;  /* 0x0054200301007387 */ /* 0x000fe80000100800 */
[----:B------:R-:W4:Y:S04]  /*a47d0*/  LDL.LU R8, [R1+0x4f0] ;  /* 0x0004f00001087983 */ /* 0x000f280000300800 */
[----:B------:R-:W4:Y:S04]  /*a47e0*/  LDL.LU R7, [R1+0x4f4] ;  /* 0x0004f40001077983 */ /* 0x000f280000300800 */
[----:B------:R0:W-:Y:S04]  /*a47f0*/  STL [R1+0x53fc], R0 ;  /* 0x0053fc0001007387 */ /* 0x0001e80000100800 */
[----:B------:R-:W-:Y:S04]  /*a4800*/  STL [R1+0x1d8], R61 ;  /* 0x0001d83d01007387 */ /* 0x000fe80000100800 */
[----:B------:R-:W-:Y:S01]  /*a4810*/  STL [R1+0x5a10], R61 ;  /* 0x005a103d01007387 */ /* 0x000fe20000100800 */
[----:B0-----:R-:W-:-:S03]  /*a4820*/  F2FP.SATFINITE.E4M3.F32.PACK_AB_MERGE_C R0, R4, R5, RZ ;  /* 0x000000050400723e */ /* 0x001fc600048070ff */
[----:B------:R-:W4:Y:S04]  /*a4830*/  LDL.LU R24, [R1+0x4f8] ;  /* 0x0004f80001187983 */ /* 0x000f280000300800 */
[----:B------:R-:W4:Y:S04]  /*a4840*/  LDL.LU R23, [R1+0x4fc] ;  /* 0x0004fc0001177983 */ /* 0x000f280000300800 */
[----:B------:R2:W-:Y:S04]  /*a4850*/  STL [R1+0x540c], R0 ;  /* 0x00540c0001007387 */ /* 0x0005e80000100800 */
[----:B------:R-:W4:Y:S04]  /*a4860*/  LDL.LU R5, [R1+0x500] ;  /* 0x0005000001057983 */ /* 0x000f280000300800 */
[----:B------:R-:W4:Y:S01]  /*a4870*/  LDL.LU R4, [R1+0x504] ;  /* 0x0005040001047983 */ /* 0x000f220000300800 */
[----:B------:R-:W-:Y:S01]  /*a4880*/  VIADD R60, R61, UR6 ;  /* 0x000000063d3c7c36 */ /* 0x000fe20008000000 */
[----:B------:R-:W-:-:S02]  /*a4890*/  ULDC UR6, c[0x0][0x248] ;  /* 0x0000920000067ab9 */ /* 0x000fc40000000800 */
[----:B------:R-:W4:Y:S04]  /*a48a0*/  LDL.LU R18, [R1+0x508] ;  /* 0x0005080001127983 */ /* 0x000f280000300800 */
[----:B------:R-:W4:Y:S01]  /*a48b0*/  LDL.LU R17, [R1+0x50c] ;  /* 0x00050c0001117983 */ /* 0x000f220000300800 */
[----:B--2---:R-:W-:-:S05]  /*a48c0*/  F2FP.SATFINITE.E4M3.F32.PACK_AB_MERGE_C R0, R15, R16, RZ ;  /* 0x000000100f00723e */ /* 0x004fca00048070ff */
[----:B------:R0:W-:Y:S04]  /*a48d0*/  STL [R1+0x53ec], R0 ;  /* 0x0053ec0001007387 */ /* 0x0001e80000100800 */
[----:B------:R-:W-:Y:S01]  /*a48e0*/  STL [R1+0x1d4], R60 ;  /* 0x0001d43c01007387 */ /* 0x000fe20000100800 */
[----:B0-----:R-:W-:-:S03]  /*a48f0*/  VIADD R0, R60, UR6 ;  /* 0x000000063c007c36 */ /* 0x001fc60008000000 */
[----:B------:R-:W-:Y:S01]  /*a4900*/  STL [R1+0x5a14], R60 ;  /* 0x005a143c01007387 */ /* 0x000fe20000100800 */
[----:B------:R-:W-:Y:S01]  /*a4910*/  ULDC UR6, c[0x0][0x248] ;  /* 0x0000920000067ab9 */ /* 0x000fe20000000800 */
[----:B---3--:R-:W-:Y:S02]  /*a4920*/  F2FP.SATFINITE.E4M3.F32.PACK_AB_MERGE_C R3, R9, R10, RZ ;  /* 0x0000000a0903723e */ /* 0x008fe400048070ff */
[----:B------:R-:W2:Y:S04]  /*a4930*/  LDL.LU R10, [R1+0x510] ;  /* 0x00051000010a7983 */ /* 0x000ea80000300800 */
[----:B------:R-:W-:Y:S04]  /*a4940*/  STL [R1+0x1d0], R0 ;  /* 0x0001d00001007387 */ /* 0x000fe80000100800 */
[----:B------:R4:W-:Y:S04]  /*a4950*/  STL [R1+0x53f0], R3 ;  /* 0x0053f00301007387 */ /* 0x0009e80000100800 */
[----:B------:R-:W2:Y:S04]  /*a4960*/  LDL.LU R9, [R1+0x514] ;  /* 0x0005140001097983 */ /* 0x000ea80000300800 */
[----:B------:R-:W3:Y:S01]  /*a4970*/  LDL.LU R22, [R1+0x518] ;  /* 0x0005180001167983 */ /* 0x000ee20000300800 */
[----:B----4-:R-:W-:-:S03]  /*a4980*/  F2FP.SATFINITE.E4M3.F32.PACK_AB_MERGE_C R3, R11, R12, RZ ;  /* 0x0000000c0b03723e */ /* 0x010fc600048070ff */
[----:B------:R-:W3:Y:S04]  /*a4990*/  LDL.LU R21, [R1+0x51c] ;  /* 0x00051c0001157983 */ /* 0x000ee80000300800 */
[----:B------:R0:W-:Y:S04]  /*a49a0*/  STL [R1+0x53d8], R3 ;  /* 0x0053d80301007387 */ /* 0x0001e80000100800 */
[----:B------:R-:W4:Y:S04]  /*a49b0*/  LDL.LU R12, [R1+0x520] ;  /* 0x00052000010c7983 */ /* 0x000f280000300800 */
[----:B------:R-:W4:Y:S01]  /*a49c0*/  LDL.LU R11, [R1+0x524] ;  /* 0x00052400010b7983 */ /* 0x000f220000300800 */
[----:B------:R-:W-:Y:S01]  /*a49d0*/  VIADD R0, R0, UR6 ;  /* 0x0000000600007c36 */ /* 0x000fe20008000000 */
[----:B------:R-:W-:-:S02]  /*a49e0*/  ULDC UR6, c[0x0][0x248] ;  /* 0x0000920000067ab9 */ /* 0x000fc40000000800 */
[----:B------:R-:W4:Y:S04]  /*a49f0*/  LDL.LU R20, [R1+0x528] ;  /* 0x0005280001147983 */ /* 0x000f280000300800 */
[----:B------:R-:W4:Y:S01]  /*a4a00*/  LDL.LU R19, [R1+0x52c] ;  /* 0x00052c0001137983 */ /* 0x000f220000300800 */
[----:B0-----:R-:W-:-:S05]  /*a4a10*/  F2FP.SATFINITE.E4M3.F32.PACK_AB_MERGE_C R3, R13, R14, RZ ;  /* 0x0000000e0d03723e */ /* 0x001fca00048070ff */
[----:B------:R0:W-:Y:S04]  /*a4a20*/  STL [R1+0x53dc], R3 ;  /* 0x0053dc0301007387 */ /* 0x0001e80000100800 */
[----:B------:R-:W-:Y:S04]  /*a4a30*/  STL [R1+0x1cc], R0 ;  /* 0x0001cc0001007387 */ /* 0x000fe80000100800 */
[----:B------:R-:W4:Y:S04]  /*a4a40*/  LDL.LU R14, [R1+0x530] ;  /* 0x00053000010e7983 */ /* 0x000f280000300800 */
[----:B------:R-:W4:Y:S01]  /*a4a50*/  LDL.LU R13, [R1+0x534] ;  /* 0x00053400010d7983 */ /* 0x000f220000300800 */
[----:B0-----:R-:W-:-:S03]  /*a4a60*/  F2FP.SATFINITE.E4M3.F32.PACK_AB_MERGE_C R3, R7, R8, RZ ;  /* 0x000000080703723e */ /* 0x001fc600048070ff */
[----:B------:R-:W4:Y:S04]  /*a4a70*/  LDL.LU R16, [R1+0x538] ;  /* 0x0005380001107983 */ /* 0x000f280000300800 */
[----:B------:R0:W-:Y:S04]  /*a4a80*/  STL [R1+0x51ac], R3 ;  /* 0x0051ac0301007387 */ /* 0x0001e80000100800 */
[----:B------:R-:W4:Y:S04]  /*a4a90*/  LDL.LU R15, [R1+0x53c] ;  /* 0x00053c00010f7983 */ /* 0x000f280000300800 */
[----:B------:R-:W4:Y:S04]  /*a4aa0*/  LDL.LU R8, [R1+0x540] ;  /* 0x0005400001087983 */ /* 0x000f280000300800 */
[----:B------:R-:W4:Y:S01]  /*a4ab0*/  LDL.LU R7, [R1+0x544] ;  /* 0x0005440001077983 */ /* 0x000f220000300800 */
[----:B0-----:R-:W-:Y:S01]  /*a4ac0*/  F2FP.SATFINITE.E4M3.F32.PACK_AB_MERGE_C R3, R23, R24, RZ ;  /* 0x000000181703723e */ /* 0x001fe200048070ff */
[----:B------:R-:W-:Y:S01]  /*a4ad0*/  VIADD R59, R0, UR6 ;  /* 0x00000006003b7c36 */ /* 0x000fe20008000000 */
[----:B------:R-:W-:-:S03]  /*a4ae0*/  ULDC UR6, c[0x0][0x248] ;  /* 0x0000920000067ab9 */ /* 0x000fc60000000800 */
[----:B------:R0:W-:Y:S01]  /*a4af0*/  STL [R1+0x51b0], R3 ;  /* 0x0051b00301007387 */ /* 0x0001e20000100800 */
[----:B------:R-:W-:-:S03]  /*a4b00*/  F2FP.SATFINITE.E4M3.F32.PACK_AB_MERGE_C R0, R4, R5, RZ ;  /* 0x000000050400723e */ /* 0x000fc600048070ff */
[----:B------:R-:W4:Y:S04]  /*a4b10*/  LDL.LU R5, [R1+0x548] ;  /* 0x0005480001057983 */ /* 0x000f280000300800 */
[----:B------:R-:W4:Y:S01]  /*a4b20*/  LDL.LU R4, [R1+0x54c] ;  /* 0x00054c0001047983 */ /* 0x000f220000300800 */
[----:B0-----:R-:W-:-:S03]  /*a4b30*/  F2FP.SATFINITE.E4M3.F32.PACK_AB_MERGE_C R3, R17, R18, RZ ;  /* 0x000000121103723e */ /* 0x001fc600048070ff */
[----:B------:R0:W-:Y:S04]  /*a4b40*/  STL [R1+0x5154], R0 ;  /* 0x0051540001007387 */ /* 0x0001e80000100800 */
[----:B------:R-:W-:Y:S04]  /*a4b50*/  STL [R1+0x1c8], R59 ;  /* 0x0001c83b01007387 */ /* 0x000fe80000100800 */
[----:B------:R-:W4:Y:S01]  /*a4b60*/  LDL.LU R18, [R1+0x550] ;  /* 0x0005500001127983 */ /* 0x000f220000300800 */
[----:B0-----:R-:W-:Y:S01]  /*a4b70*/  VIADD R0, R59, UR6 ;  /* 0x000000063b007c36 */ /* 0x001fe20008000000 */
[----:B------:R-:W-:-:S02]  /*a4b80*/  ULDC UR6, c[0x0][0x248] ;  /* 0x0000920000067ab9 */ /* 0x000fc40000000800 */
[----:B------:R-:W4:Y:S04]  /*a4b90*/  LDL.LU R17, [R1+0x554] ;  /* 0x0005540001117983 */ /* 0x000f280000300800 */
[----:B------:R-:W-:Y:S04]  /*a4ba0*/  STL [R1+0x5170], R3 ;  /* 0x0051700301007387 */ /* 0x000fe80000100800 */
[----:B------:R0:W-:Y:S02]  /*a4bb0*/  STL [R1+0x1c4], R0 ;  /* 0x0001c40001007387 */ /* 0x0001e40000100800 */
[----:B0-----:R-:W-:Y:S01]  /*a4bc0*/  VIADD R0, R0, UR6 ;  /* 0x0000000600007c36 */ /* 0x001fe20008000000 */
[----:B------:R-:W-:-:S03]  /*a4bd0*/  ULDC UR6, c[0x0][0x248] ;  /* 0x0000920000067ab9 */ /* 0x000fc60000000800 */
[----:B------:R-:W-:Y:S01]  /*a4be0*/  VIADD R58, R0, UR6 ;  /* 0x00000006003a7c36 */ /* 0x000fe20008000000 */
[----:B------:R-:W-:-:S03]  /*a4bf0*/  ULDC UR6, c[0x0][0x248] ;  /* 0x0000920000067ab9 */ /* 0x000fc60000000800 */
[----:B------:R-:W-:Y:S01]  /*a4c00*/  VIADD R57, R58, UR6 ;  /* 0x000000063a397c36 */ /* 0x000fe20008000000 */
[----:B------:R-:W-:Y:S01]  /*a4c10*/  ULDC UR6, c[0x0][0x248] ;  /* 0x0000920000067ab9 */ /* 0x000fe20000000800 */
[----:B--2---:R-:W-:Y:S02]  /*a4c20*/  F2FP.SATFINITE.E4M3.F32.PACK_AB_MERGE_C R3, R9, R10, RZ ;  /* 0x0000000a0903723e */ /* 0x004fe400048070ff */
[----:B------:R-:W2:Y:S04]  /*a4c30*/  LDL.LU R10, [R1+0x558] ;  /* 0x00055800010a7983 */ /* 0x000ea80000300800 */
[----:B------:R-:W2:Y:S01]  /*a4c40*/  LDL.LU R9, [R1+0x55c] ;  /* 0x00055c0001097983 */ /* 0x000ea20000300800 */
[----:B---3--:R-:W-:-:S03]  /*a4c50*/  F2FP.SATFINITE.E4M3.F32.PACK_AB_MERGE_C R21, R21, R22, RZ ;  /* 0x000000161515723e */ /* 0x008fc600048070ff */
[----:B------:R4:W-:Y:S04]  /*a4c60*/  STL [R1+0x50fc], R3 ;  /* 0x0050fc0301007387 */ /* 0x0009e80000100800 */
[----:B------:R-:W-:Y:S01]  /*a4c70*/  STL [R1+0x5114], R21 ;  /* 0x0051141501007387 */ /* 0x000fe20000100800 */
[----:B----4-:R-:W-:-:S03]  /*a4c80*/  F2FP.SATFINITE.E4M3.F32.PACK_AB_MERGE_C R3, R11, R12, RZ ;  /* 0x0000000c0b03723e */ /* 0x010fc600048070ff */
[----:B------:R-:W-:Y:S04]  /*a4c90*/  STL [R1+0x1c0], R0 ;  /* 0x0001c00001007387 */ /* 0x000fe80000100800 */
[----:B------:R0:W-:Y:S04]  /*a4ca0*/  STL [R1+0x50b0], R3 ;  /* 0x0050b00301007387 */ /* 0x0001e80000100800 */
[----:B------:R-:W3:Y:S04]  /*a4cb0*/  LDL.LU R12, [R1+0x570] ;  /* 0x00057000010c7983 */ /* 0x000ee80000300800 */
[----:B------:R-:W3:Y:S01]  /*a4cc0*/  LDL.LU R11, [R1+0x574] ;  /* 0x00057400010b7983 */ /* 0x000ee20000300800 */
[----:B0-----:R-:W-:-:S05]  /*a4cd0*/  F2FP.SATFINITE.E4M3.F32.PACK_AB_MERGE_C R3, R19, R20, RZ ;  /* 0x000000141303723e */ /* 0x001fca00048070ff */
[----:B------:R0:W-:Y:S01]  /*a4ce0*/  STL [R1+0x50c0], R3 ;  /* 0x0050c00301007387 */ /* 0x0001e20000100800 */
[----:B------:R-:W-:-:S03]  /*a4cf0*/  F2FP.SATFINITE.E4M3.F32.PACK_AB_MERGE_C R0, R13, R14, RZ ;  /* 0x0000000e0d00723e */ /* 0x000fc600048070ff */
[----:B------:R-:W4:Y:S04]  /*a4d00*/  LDL.LU R14, [R1+0x578] ;  /* 0x00057800010e7983 */ /* 0x000f280000300800 */
[----:B------:R-:W4:Y:S01]  /*a4d10*/  LDL.LU R13, [R1+0x57c] ;  /* 0x00057c00010d7983 */ /* 0x000f220000300800 */
[----:B0-----:R-:W-:-:S03]  /*a4d20*/  F2FP.SATFINITE.E4M3.F32.PACK_AB_MERGE_C R3, R15, R16, RZ ;  /* 0x000000100f03723e */ /* 0x001fc600048070ff */
[----:B------:R0:W-:Y:S04]  /*a4d30*/  STL [R1+0x5070], R0 ;  /* 0x0050700001007387 */ /* 0x0001e80000100800 */
[----:B------:R-:W-:Y:S04]  /*a4d40*/  STL [R1+0x1bc], R58 ;  /* 0x0001bc3a01007387 */ /* 0x000fe80000100800 */
[----:B------:R-:W-:Y:S04]  /*a4d50*/  STL [R1+0x5080], R3 ;  /* 0x0050800301007387 */ /* 0x000fe80000100800 */
[----:B------:R-:W4:Y:S04]  /*a4d60*/  LDL.LU R16, [R1+0x590] ;  /* 0x0005900001107983 */ /* 0x000f280000300800 */
[----:B------:R-:W4:Y:S01]  /*a4d70*/  LDL.LU R15, [R1+0x594] ;  /* 0x00059400010f7983 */ /* 0x000f220000300800 */
[----:B0-----:R-:W-:-:S05]  /*a4d80*/  F2FP.SATFINITE.E4M3.F32.PACK_AB_MERGE_C R0, R7, R8, RZ ;  /* 0x000000080700723e */ /* 0x001fca00048070ff */
[----:B------:R0:W-:Y:S04]  /*a4d90*/  STL [R1+0x5020], R0 ;  /* 0x0050200001007387 */ /* 0x0001e80000100800 */
[----:B------:R-:W-:Y:S04]  /*a4da0*/  STL [R1+0x1b8], R57 ;  /* 0x0001b83901007387 */ /* 0x000fe80000100800 */
[----:B------:R-:W4:Y:S01]  /*a4db0*/  LDL.LU R8, [R1+0x598] ;  /* 0x0005980001087983 */ /* 0x000f220000300800 */
[----:B0-----:R-:W-:-:S03]  /*a4dc0*/  F2FP.SATFINITE.E4M3.F32.PACK_AB_MERGE_C R0, R4, R5, RZ ;  /* 0x000000050400723e */ /* 0x001fc600048070ff */
[----:B------:R-:W4:Y:S04]  /*a4dd0*/  LDL.LU R7, [R1+0x59c] ;  /* 0x00059c0001077983 */ /* 0x000f280000300800 */
[----:B------:R0:W-:Y:S04]  /*a4de0*/  STL [R1+0x5034], R0 ;  /* 0x0050340001007387 */ /* 0x0001e80000100800 */
[----:B------:R-:W4:Y:S04]  /*a4df0*/  LDL.LU R5, [R1+0x5b0] ;  /* 0x0005b00001057983 */ /* 0x000f280000300800 */
[----:B------:R-:W4:Y:S01]  /*a4e00*/  LDL.LU R4, [R1+0x5b4] ;  /* 0x0005b40001047983 */ /* 0x000f220000300800 */
[----:B------:R-:W-:Y:S01]  /*a4e10*/  VIADD R56, R57, UR6 ;  /* 0x0000000639387c36 */ /* 0x000fe20008000000 */
[----:B------:R-:W-:Y:S01]  /*a4e20*/  F2FP.SATFINITE.E4M3.F32.PACK_AB_MERGE_C R3, R17, R18, RZ ;  /* 0x000000121103723e */ /* 0x000fe200048070ff */
[----:B------:R-:W-:-:S03]  /*a4e30*/  ULDC UR6, c[0x0][0x248] ;  /* 0x0000920000067ab9 */ /* 0x000fc60000000800 */
[----:B------:R-:W-:Y:S01]  /*a4e40*/  STL [R1+0x1b4], R56 ;  /* 0x0001b43801007387 */ /* 0x000fe20000100800 */
[----:B0-----:R-:W-:Y:S01]  /*a4e50*/  VIADD R0, R56, UR6 ;  /* 0x0000000638007c36 */ /* 0x001fe20008000000 */
[----:B------:R-:W-:Y:S02]  /*a4e60*/  ULDC UR6, c[0x0][0x248] ;  /* 0x0000920000067ab9 */ /* 0x000fe40000000800 */
[----:B------:R2:W-:Y:S04]  /*a4e70*/  STL [R1+0x4fa8], R3 ;  /* 0x004fa80301007387 */ /* 0x0005e80000100800 */
[----:B------:R-:W4:Y:S04]  /*a4e80*/  LDL.LU R24, [R1+0x5b8] ;  /* 0x0005b80001187983 */ /* 0x000f280000300800 */
[----:B------:R-:W4:Y:S01]  /*a4e90*/  LDL.LU R23, [R1+0x5bc] ;  /* 0x0005bc0001177983 */ /* 0x000f220000300800 */
[----:B--2---:R-:W-:-:S05]  /*a4ea0*/  F2FP.SATFINITE.E4M3.F32.PACK_AB_MERGE_C R3, R9, R10, RZ ;  /* 0x0000000a0903723e */ /* 0x004fca00048070ff */
[----:B------:R3:W-:Y:S04]  /*a4eb0*/  STL [R1+0x4fc8], R3 ;  /* 0x004fc80301007387 */ /* 0x0007e80000100800 */
[----:B------:R0:W-:Y:S04]  /*a4ec0*/  STL [R1+0x1b0], R0 ;  /* 0x0001b00001007387 */ /* 0x0001e80000100800 */
[----:B------:R-:W2:Y:S04]  /*a4ed0*/  LDL.LU R10, [R1+0x5d0] ;  /* 0x0005d000010a7983 */ /* 0x000ea80000300800 */
[----:B------:R-:W2:Y:S04]  /*a4ee0*/  LDL.LU R9, [R1+0x5d4] ;  /* 0x0005d40001097983 */ /* 0x000ea80000300800 */
[----:B------:R-:W2:Y:S04]  /*a4ef0*/  LDL.LU R22, [R1+0x5d8] ;  /* 0x0005d80001167983 */ /* 0x000ea80000300800 */
[----:B------:R-:W2:Y:S01]  /*a4f00*/  LDL.LU R21, [R1+0x5dc] ;  /* 0x0005dc0001157983 */ /* 0x000ea20000300800 */
[----:B---3--:R-:W-:-:S05]  /*a4f10*/  F2FP.SATFINITE.E4M3.F32.PACK_AB_MERGE_C R3, R11, R12, RZ ;  /* 0x0000000c0b03723e */ /* 0x008fca00048070ff */
[----:B------:R4:W-:Y:S04]  /*a4f20*/  STL [R1+0x4f64], R3 ;  /* 0x004f640301007387 */ /* 0x0009e80000100800 */
[----:B------:R-:W3:Y:S04]  /*a4f30*/  LDL.LU R12, [R1+0x5f0] ;  /* 0x0005f000010c7983 */ /* 0x000ee80000300800 */
[----:B------:R-:W3:Y:S01]  /*a4f40*/  LDL.LU R11, [R1+0x5f4] ;  /* 0x0005f400010b7983 */ /* 0x000ee20000300800 */
[----:B0-----:R-:W-:Y:S01]  /*a4f50*/  VIADD R0, R0, UR6 ;  /* 0x0000000600007c36 */ /* 0x001fe20008000000 */
[----:B------:R-:W-:-:S02]  /*a4f60*/  ULDC UR6, c[0x0][0x248] ;  /* 0x0000920000067ab9 */ /* 0x000fc40000000800 */
[----:B------:R-:W3:Y:S01]  /*a4f70*/  LDL.LU R20, [R1+0x5f8] ;  /* 0x0005f80001147983 */ /* 0x000ee20000300800 */
[----:B----4-:R-:W-:-:S03]  /*a4f80*/  F2FP.SATFINITE.E4M3.F32.PACK_AB_MERGE_C R3, R13, R14, RZ ;  /* 0x0000000e0d03723e */ /* 0x010fc600048070ff */
[----:B------:R-:W4:Y:S04]  /*a4f90*/  LDL.LU R19, [R1+0x5fc] ;  /* 0x0005fc0001137983 */ /* 0x000f280000300800 */
[----:B------:R0:W-:Y:S04]  /*a4fa0*/  STL [R1+0x4f6c], R3 ;  /* 0x004f6c0301007387 */ /* 0x0001e80000100800 */
[----:B------:R-:W-:Y:S04]  /*a4fb0*/  STL [R1+0x1ac], R0 ;  /* 0x0001ac0001007387 */ /* 0x000fe80000100800 */
[----:B------:R-:W4:Y:S04]  /*a4fc0*/  LDL.LU R14, [R1+0x610] ;  /* 0x00061000010e7983 */ /* 0x000f280000300800 */
[----:B------:R-:W4:Y:S04]  /*a4fd0*/  LDL.LU R13, [R1+0x614] ;  /* 0x00061400010d7983 */ /* 0x000f280000300800 */
[----:B------:R-:W4:Y:S01]  /*a4fe0*/  LDL.LU R18, [R1+0x618] ;  /* 0x0006180001127983 */ /* 0x000f220000300800 */
[----:B0-----:R-:W-:-:S05]  /*a4ff0*/  F2FP.SATFINITE.E4M3.F32.PACK_AB_MERGE_C R3, R15, R16, RZ ;  /* 0x000000100f03723e */ /* 0x001fca00048070ff */
[----:B------:R0:W-:Y:S04]  /*a5000*/  STL [R1+0x4f58], R3 ;  /* 0x004f580301007387 */ /* 0x0001e80000100800 */
[----:B------:R-:W4:Y:S04]  /*a5010*/  LDL.LU R17, [R1+0x61c] ;  /* 0x00061c0001117983 */ /* 0x000f280000300800 */
[----:B------:R-:W4:Y:S04]  /*a5020*/  LDL.LU R16, [R1+0x630] ;  /* 0x0006300001107983 */ /* 0x000f280000300800 */
[----:B------:R-:W4:Y:S01]  /*a5030*/  LDL.LU R15, [R1+0x634] ;  /* 0x00063400010f7983 */ /* 0x000f220000300800 */
[----:B0-----:R-:W-:Y:S01]  /*a5040*/  F2FP.SATFINITE.E4M3.F32.PACK_AB_MERGE_C R3, R7, R8, RZ ;  /* 0x000000080703723e */ /* 0x001fe200048070ff */
[----:B------:R-:W-:Y:S01]  /*a5050*/  VIADD R55, R0, UR6 ;  /* 0x0000000600377c36 */ /* 0x000fe20008000000 */
[----:B------:R-:W-:-:S03]  /*a5060*/  ULDC UR6, c[0x0][0x248] ;  /* 0x0000920000067ab9 */ /* 0x000fc60000000800 */
[----:B------:R-:W-:Y:S04]  /*a5070*/  STL [R1+0x4f5c], R3 ;  /* 0x004f5c0301007387 */ /* 0x000fe80000100800 */
[----:B------:R-:W4:Y:S01]  /*a5080*/  LDL.LU R8, [R1+0x638] ;  /* 0x0006380001087983 */ /* 0x000f220000300800 */
[----:B------:R-:W-:-:S03]  /*a5090*/  F2FP.SATFINITE.E4M3.F32.PACK_AB_MERGE_C R0, R4, R5, RZ ;  /* 0x000000050400723e */ /* 0x000fc600048070ff */
[----:B------:R-:W4:Y:S04]  /*a50a0*/  LDL.LU R7, [R1+0x63c] ;  /* 0x00063c0001077983 */ /* 0x000f280000300800 */
[----:B------:R0:W-:Y:S04]  /*a50b0*/  STL [R1+0x4f50], R0 ;  /* 0x004f500001007387 */ /* 0x0001e80000100800 */
[----:B------:R-:W4:Y:S04]  /*a50c0*/  LDL.LU R5, [R1+0x650] ;  /* 0x0006500001057983 */ /* 0x000f280000300800 */
[----:B------:R-:W4:Y:S01]  /*a50d0*/  LDL.LU R4, [R1+0x654] ;  /* 0x0006540001047983 */ /* 0x000f220000300800 */
[----:B0-----:R-:W-:Y:S01]  /*a50e0*/  VIADD R0, R55, UR6 ;  /* 0x0000000637007c36 */ /* 0x001fe20008000000 */
[----:B------:R-:W-:Y:S01]  /*a50f0*/  ULDC UR6, c[0x0][0x248] ;  /* 0x0000920000067ab9 */ /* 0x000fe20000000800 */
[----:B------:R-:W-:Y:S01]  /*a5100*/  F2FP.SATFINITE.E4M3.F32.PACK_AB_MERGE_C R23, R23, R24, RZ ;  /* 0x000000181717723e */ /* 0x000fe200048070ff */
[----:B------:R-:W-:Y:S04]  /*a5110*/  STL [R1+0x1a8], R55 ;  /* 0x0001a83701007387 */ /* 0x000fe80000100800 */
        /* <DEDUP_REMOVED lines=10> */
[----:B------:R3:W-:Y:S04]  /*a51c0*/  STL [R1+0x4f48], R3 ;  /* 0x004f480301007387 */ /* 0x0007e80000100800 */
[----:B------:R-:W2:Y:S01]  /*a51d0*/  LDL.LU R9, [R1+0x65c] ;  /* 0x00065c0001097983 */ /* 0x000ea20000300800 */
[----:B------:R-:W-:-:S05]  /*a51e0*/  F2FP.SATFINITE.E4M3.F32.PACK_AB_MERGE_C R21, R21, R22, RZ ;  /* 0x000000161515723e */ /* 0x000fca00048070ff */
[----:B------:R-:W-:Y:S01]  /*a51f0*/  STL [R1+0x4f4c], R21 ;  /* 0x004f4c1501007387 */ /* 0x000fe20000100800 */
[----:B---3--:R-:W-:-:S03]  /*a5200*/  F2FP.SATFINITE.E4M3.F32.PACK_AB_MERGE_C R3, R11, R12, RZ ;  /* 0x0000000c0b03723e */ /* 0x008fc600048070ff */
[----:B------:R-:W-:Y:S04]  /*a5210*/  STL [R1+0x1a0], R0 ;  /* 0x0001a00001007387 */ /* 0x000fe80000100800 */
[----:B------:R4:W-:Y:S04]  /*a5220*/  STL [R1+0x4f40], R3 ;  /* 0x004f400301007387 */ /* 0x0009e80000100800 */
[----:B------:R-:W3:Y:S04]  /*a5230*/  LDL.LU R12, [R1+0x670] ;  /* 0x00067000010c7983 */ /* 0x000ee80000300800 */
[----:B------:R-:W3:Y:S01]  /*a5240*/  LDL.LU R11, [R1+0x674] ;  /* 0x00067400010b7983 */ /* 0x000ee20000300800 */
[----:B----4-:R-:W-:-:S05]  /*a5250*/  F2FP.SATFINITE.E4M3.F32.PACK_AB_MERGE_C R3, R19, R20, RZ ;  /* 0x000000141303723e */ /* 0x010fca00048070ff */
[----:B------:R0:W-:Y:S01]  /*a5260*/  STL [R1+0x4f44], R3 ;  /* 0x004f440301007387 */ /* 0x0001e20000100800 */
[----:B------:R-:W-:-:S03]  /*a5270*/  F2FP.SATFINITE.E4M3.F32.PACK_AB_MERGE_C R0, R13, R14, RZ ;  /* 0x0000000e0d00723e */ /* 0x000fc600048070ff */
[----:B------:R-:W4:Y:S04]  /*a5280*/  LDL.LU R14, [R1+0x678] ;  /* 0x00067800010e7983 */ /* 0x000f280000300800 */
[----:B------:R-:W4:Y:S04]  /*a5290*/  LDL.LU R13, [R1+0x67c] ;  /* 0x00067c00010d7983 */ /* 0x000f280000300800 */
[----:B------:R1:W-:Y:S01]  /*a52a0*/  STL [R1+0x4f38], R0 ;  /* 0x004f380001007387 */ /* 0x0003e20000100800 */
[----:B0-----:R-:W-:-:S03]  /*a52b0*/  F2FP.SATFINITE.E4M3.F32.PACK_AB_MERGE_C R3, R17, R18, RZ ;  /* 0x000000121103723e */ /* 0x001fc600048070ff */
[----:B------:R-:W-:Y:S04]  /*a52c0*/  STL [R1+0x19c], R54 ;  /* 0x00019c3601007387 */ /* 0x000fe80000100800 */
[----:B------:R-:W-:Y:S01]  /*a52d0*/  STL [R1+0x4f3c], R3 ;  /* 0x004f3c0301007387 */ /* 0x000fe20000100800 */
[----:B-1----:R-:W-:-:S03]  /*a52e0*/  F2FP.SATFINITE.E4M3.F32.PACK_AB_MERGE_C R0, R15, R16, RZ ;  /* 0x000000100f00723e */ /* 0x002fc600048070ff */
[----:B------:R-:W4:Y:S04]  /*a52f0*/  LDL.LU R16, [R1+0x690] ;  /* 0x0006900001107983 */ /* 0x000f280000300800 */
[----:B------:R-:W4:Y:S04]  /*a5300*/  LDL.LU R15, [R1+0x694] ;  /* 0x00069400010f7983 */ /* 0x000f280000300800 */
[----:B------:R0:W-:Y:S04]  /*a5310*/  STL [R1+0x4f30], R0 ;  /* 0x004f300001007387 */ /* 0x0001e80000100800 */
[----:B------:R-:W-:Y:S01]  /*a5320*/  STL [R1+0x198], R53 ;  /* 0x0001983501007387 */ /* 0x000fe20000100800 */
[----:B0-----:R-:W-:-:S03]  /*a5330*/  F2FP.SATFINITE.E4M3.F32.PACK_AB_MERGE_C R0, R7, R8, RZ ;  /* 0x000000080700723e */ /* 0x001fc600048070ff */
[----:B------:R-:W4:Y:S04]  /*a5340*/  LDL.LU R8, [R1+0x698] ;  /* 0x0006980001087983 */ /* 0x000f280000300800 */
[----:B------:R-:W4:Y:S04]  /*a5350*/  LDL.LU R7, [R1+0x69c] ;  /* 0x00069c0001077983 */ /* 0x000f280000300800 */
[----:B------:R0:W-:Y:S02]  /*a5360*/  STL [R1+0x4f34], R0 ;  /* 0x004f340001007387 */ /* 0x0001e40000100800 */
[----:B0-----:R-:W-:-:S02]  /*a5370*/  F2FP.SATFINITE.E4M3.F32.PACK_AB_MERGE_C R0, R4, R5, RZ ;  /* 0x000000050400723e */ /* 0x001fc400048070ff */
[----:B------:R-:W4:Y:S04]  /*a5380*/  LDL.LU R5, [R1+0x6b0] ;  /* 0x0006b00001057983 */ /* 0x000f280000300800 */
[----:B------:R-:W4:Y:S01]  /*a5390*/  LDL.LU R4, [R1+0x6b4] ;  /* 0x0006b40001047983 */ /* 0x000f220000300800 */
[----:B------:R-:W-:Y:S01]  /*a53a0*/  VIADD R52, R53, UR6 ;  /* 0x0000000635347c36 */ /* 0x000fe20008000000 */
[----:B------:R-:W-:Y:S02]  /*a53b0*/  ULDC UR6, c[0x0][0x248] ;  /* 0x0000920000067ab9 */ /* 0x000fe40000000800 */
[----:B------:R0:W-:Y:S04]  /*a53c0*/  STL [R1+0x4f28], R0 ;  /* 0x004f280001007387 */ /* 0x0001e80000100800 */
[----:B------:R-:W-:Y:S04]  /*a53d0*/  STL [R1+0x194], R52 ;  /* 0x0001943401007387 */ /* 0x000fe80000100800 */
[----:B------:R-:W4:Y:S01]  /*a53e0*/  LDL.LU R24, [R1+0x6b8] ;  /* 0x0006b80001187983 */ /* 0x000f220000300800 */
[----:B0-----:R-:W-:Y:S01]  /*a53f0*/  VIADD R0, R52, UR6 ;  /* 0x0000000634007c36 */ /* 0x001fe20008000000 */
[----:B------:R-:W-:-:S02]  /*a5400*/  ULDC UR6, c[0x0][0x248] ;  /* 0x0000920000067ab9 */ /* 0x000fc40000000800 */
        /* <DEDUP_REMOVED lines=13> */
[----:B------:R-:W-:Y:S01]  /*a54e0*/  ULDC UR6, c[0x0][0x248] ;  /* 0x0000920000067ab9 */ /* 0x000fe20000000800 */
[----:B----4-:R-:W-:Y:S01]  /*a54f0*/  F2FP.SATFINITE.E4M3.F32.PACK_AB_MERGE_C R3, R13, R14, RZ ;  /* 0x0000000e0d03723e */ /* 0x010fe200048070ff */
[----:B------:R-:W4:Y:S04]  /*a5500*/  LDL.LU R20, [R1+0x6f8] ;  /* 0x0006f80001147983 */ /* 0x000f280000300800 */
[----:B------:R-:W4:Y:S04]  /*a5510*/  LDL.LU R19, [R1+0x6fc] ;  /* 0x0006fc0001137983 */ /* 0x000f280000300800 */
[----:B------:R0:W-:Y:S04]  /*a5520*/  STL [R1+0x4f24], R3 ;  /* 0x004f240301007387 */ /* 0x0001e80000100800 */
[----:B------:R1:W-:Y:S04]  /*a5530*/  STL [R1+0x18c], R0 ;  /* 0x00018c0001007387 */ /* 0x0003e80000100800 */
[----:B------:R-:W4:Y:S04]  /*a5540*/  LDL.LU R18, [R1+0x710] ;  /* 0x0007100001127983 */ /* 0x000f280000300800 */
[----:B------:R-:W4:Y:S01]  /*a5550*/  LDL.LU R17, [R1+0x714] ;  /* 0x0007140001117983 */ /* 0x000f220000300800 */
[----:B0-----:R-:W-:-:S03]  /*a5560*/  F2FP.SATFINITE.E4M3.F32.PACK_AB_MERGE_C R3, R15, R16, RZ ;  /* 0x000000100f03723e */ /* 0x001fc600048070ff */
[----:B------:R-:W4:Y:S04]  /*a5570*/  LDL.LU R14, [R1+0x718] ;  /* 0x00071800010e7983 */ /* 0x000f280000300800 */
[----:B------:R-:W4:Y:S04]  /*a5580*/  LDL.LU R13, [R1+0x71c] ;  /* 0x00071c00010d7983 */ /* 0x000f280000300800 */
[----:B------:R-:W4:Y:S04]  /*a5590*/  LDL.LU R16, [R1+0x730] ;  /* 0x0007300001107983 */ /* 0x000f280000300800 */
[----:B------:R-:W-:Y:S01]  /*a55a0*/  STL [R1+0x4f18], R3 ;  /* 0x004f180301007387 */ /* 0x000fe20000100800 */
[----:B------:R-:W-:Y:S01]  /*a55b0*/  VIADD R51, R0, UR6 ;  /* 0x0000000600337c36 */ /* 0x000fe20008000000 */
[----:B------:R-:W-:-:S02]  /*a55c0*/  ULDC UR6, c[0x0][0x248] ;  /* 0x0000920000067ab9 */ /* 0x000fc40000000800 */
[----:B------:R-:W4:Y:S01]  /*a55d0*/  LDL.LU R15, [R1+0x734] ;  /* 0x00073400010f7983 */ /* 0x000f220000300800 */
[----:B-1----:R-:W-:-:S03]  /*a55e0*/  F2FP.SATFINITE.E4M3.F32.PACK_AB_MERGE_C R0, R7, R8, RZ ;  /* 0x000000080700723e */ /* 0x002fc600048070ff */
[----:B------:R-:W4:Y:S04]  /*a55f0*/  LDL.LU R8, [R1+0x738] ;  /* 0x0007380001087983 */ /* 0x000f280000300800 */
[----:B------:R-:W4:Y:S04]  /*a5600*/  LDL.LU R7, [R1+0x73c] ;  /* 0x00073c0001077983 */ /* 0x000f280000300800 */
[----:B------:R0:W-:Y:S02]  /*a5610*/  STL [R1+0x4f1c], R0 ;  /* 0x004f1c0001007387 */ /* 0x0001e40000100800 */
[----:B0-----:R-:W-:-:S02]  /*a5620*/  F2FP.SATFINITE.E4M3.F32.PACK_AB_MERGE_C R0, R4, R5, RZ ;  /* 0x000000050400723e */ /* 0x001fc400048070ff */
[----:B------:R-:W4:Y:S04]  /*a5630*/  LDL.LU R5, [R1+0x750] ;  /* 0x0007500001057983 */ /* 0x000f280000300800 */
[----:B------:R-:W4:Y:S04]  /*a5640*/  LDL.LU R4, [R1+0x754] ;  /* 0x0007540001047983 */ /* 0x000f280000300800 */
[----:B------:R0:W-:Y:S01]  /*a5650*/  STL [R1+0x4f10], R0 ;  /* 0x004f100001007387 */ /* 0x0001e20000100800 */
[----:B------:R-:W-:-:S03]  /*a5660*/  F2FP.SATFINITE.E4M3.F32.PACK_AB_MERGE_C R23, R23, R24, RZ ;  /* 0x000000181717723e */ /* 0x000fc600048070ff */
[----:B------:R-:W-:Y:S01]  /*a5670*/  STL [R1+0x188], R51 ;  /* 0x0001883301007387 */ /* 0x000fe20000100800 */
[----:B0-----:R-:W-:-:S03]  /*a5680*/  VIADD R0, R51, UR6 ;  /* 0x0000000633007c36 */ /* 0x001fc60008000000 */
[----:B------:R-:W-:Y:S01]  /*a5690*/  STL [R1+0x4f14], R23 ;  /* 0x004f141701007387 */ /* 0x000fe20000100800 */
[----:B------:R-:W-:-:S03]  /*a56a0*/  ULDC UR6, c[0x0][0x248] ;  /* 0x0000920000067ab9 */ /* 0x000fc60000000800 */
        /* <DEDUP_REMOVED lines=19> */
[----:B------:R-:W-:Y:S01]  /*a57e0*/  STL [R1+0x4f04], R3 ;  /* 0x004f040301007387 */ /* 0x000fe20000100800 */
[----:B------:R-:W-:-:S03]  /*a57f0*/  F2FP.SATFINITE.E4M3.F32.PACK_AB_MERGE_C R0, R17, R18, RZ ;  /* 0x000000121100723e */ /* 0x000fc600048070ff */
[----:B------:R-:W-:Y:S04]  /*a5800*/  STL [R1+0x17c], R50 ;  /* 0x00017c3201007387 */ /* 0x000fe80000100800 */
[----:B------:R0:W-:Y:S02]  /*a5810*/  STL [R1+0x4ef8], R0 ;  /* 0x004ef80001007387 */ /* 0x0001e40000100800 */
[----:B0-----:R-:W-:Y:S02]  /*a5820*/  F2FP.SATFINITE.E4M3.F32.PACK_AB_MERGE_C R0, R13, R14, RZ ;  /* 0x0000000e0d00723e */ /* 0x001fe400048070ff */
[----:B------:R-:W4:Y:S04]  /*a5830*/  LDL.LU R14, [R1+0x778] ;  /* 0x00077800010e7983 */ /* 0x000f280000300800 */
[----:B------:R-:W4:Y:S04]  /*a5840*/  LDL.LU R13, [R1+0x77c] ;  /* 0x00077c00010d7983 */ /* 0x000f280000300800 */
[----:B------:R0:W-:Y:S04]  /*a5850*/  STL [R1+0x4efc], R0 ;  /* 0x004efc0001007387 */ /* 0x0001e80000100800 */
[----:B------:R-:W-:Y:S01]  /*a5860*/  STL [R1+0x178], R49 ;  /* 0x0001783101007387 */ /* 0x000fe20000100800 */
[----:B0-----:R-:W-:-:S05]  /*a5870*/  F2FP.SATFINITE.E4M3.F32.PACK_AB_MERGE_C R0, R15, R16, RZ ;  /* 0x000000100f00723e */ /* 0x001fca00048070ff */
[----:B------:R0:W-:Y:S02]  /*a5880*/  STL [R1+0x4ef0], R0 ;  /* 0x004ef00001007387 */ /* 0x0001e40000100800 */
[----:B0-----:R-:W-:Y:S02]  /*a5890*/  F2FP.SATFINITE.E4M3.F32.PACK_AB_MERGE_C R0, R7, R8, RZ ;  /* 0x000000080700723e */ /* 0x001fe400048070ff */
        /* <DEDUP_REMOVED lines=9> */
[----:B------:R-:W4:Y:S04]  /*a5930*/  LDL.LU R26, [R1+0x7b0] ;  /* 0x0007b000011a7983 */ /* 0x000f280000300800 */
[----:B------:R-:W4:Y:S01]  /*a5940*/  LDL.LU R25, [R1+0x7b4] ;  /* 0x0007b40001197983 */ /* 0x000f220000300800 */
[----:B0-----:R-:W-:Y:S01]  /*a5950*/  VIADD R0, R48, UR6 ;  /* 0x0000000630007c36 */ /* 0x001fe20008000000 */
[----:B------:R-:W-:-:S02]  /*a5960*/  ULDC UR6, c[0x0][0x248] ;  /* 0x0000920000067ab9 */ /* 0x000fc40000000800 */
[----:B------:R-:W-:Y:S04]  /*a5970*/  STL [R1+0x174], R48 ;  /* 0x0001743001007387 */ /* 0x000fe80000100800 */
[----:B------:R-:W4:Y:S04]  /*a5980*/  LDL.LU R24, [R1+0x7b8] ;  /* 0x0007b80001187983 */ /* 0x000f280000300800 */
[----:B------:R-:W4:Y:S01]  /*a5990*/  LDL.LU R23, [R1+0x7bc] ;  /* 0x0007bc0001177983 */ /* 0x000f220000300800 */
[----:B--2---:R-:W-:-:S05]  /*a59a0*/  F2FP.SATFINITE.E4M3.F32.PACK_AB_MERGE_C R3, R9, R10, RZ ;  /* 0x0000000a0903723e */ /* 0x004fca00048070ff */
[----:B------:R3:W-:Y:S04]  /*a59b0*/  STL [R1+0x4eec], R3 ;  /* 0x004eec0301007387 */ /* 0x0007e80000100800 */
[----:B------:R0:W-:Y:S04]  /*a59c0*/  STL [R1+0x170], R0 ;  /* 0x0001700001007387 */ /* 0x0001e80000100800 */
[----:B------:R-:W2:Y:S04]  /*a59d0*/  LDL.LU R10, [R1+0x7d0] ;  /* 0x0007d000010a7983 */ /* 0x000ea80000300800 */
[----:B------:R-:W2:Y:S04]  /*a59e0*/  LDL.LU R9, [R1+0x7d4] ;  /* 0x0007d40001097983 */ /* 0x000ea80000300800 */
[----:B------:R-:W2:Y:S01]  /*a59f0*/  LDL.LU R22, [R1+0x7d8] ;  /* 0x0007d80001167983 */ /* 0x000ea20000300800 */
[----:B---3--:R-:W-:-:S03]  /*a5a00*/  F2FP.SATFINITE.E4M3.F32.PACK_AB_MERGE_C R3, R11, R12, RZ ;  /* 0x0000000c0b03723e */ /* 0x008fc600048070ff */
[----:B------:R-:W3:Y:S04]  /*a5a10*/  LDL.LU R21, [R1+0x7dc] ;  /* 0x0007dc0001157983 */ /* 0x000ee80000300800 */
[----:B------:R4:W-:Y:S04]  /*a5a20*/  STL [R1+0x4ee0], R3 ;  /* 0x004ee00301007387 */ /* 0x0009e80000100800 */
[----:B------:R-:W3:Y:S04]  /*a5a30*/  LDL.LU R20, [R1+0x7f0] ;  /* 0x0007f00001147983 */ /* 0x000ee80000300800 */
[----:B------:R-:W3:Y:S04]  /*a5a40*/  LDL.LU R19, [R1+0x7f4] ;  /* 0x0007f40001137983 */ /* 0x000ee80000300800 */
[----:B------:R-:W3:Y:S04]  /*a5a50*/  LDL.LU R18, [R1+0x7f8] ;  /* 0x0007f80001127983 */ /* 0x000ee80000300800 */
[----:B------:R-:W3:Y:S04]  /*a5a60*/  LDL.LU R17, [R1+0x7fc] ;  /* 0x0007fc0001117983 */ /* 0x000ee80000300800 */
        /* <DEDUP_REMOVED lines=11> */
[----:B------:R-:W-:Y:S01]  /*a5b20*/  VIADD R47, R0, UR6 ;  /* 0x00000006002f7c36 */ /* 0x000fe20008000000 */
[----:B------:R-:W-:Y:S01]  /*a5b30*/  ULDC UR6, c[0x0][0x248] ;  /* 0x0000920000067ab9 */ /* 0x000fe20000000800 */
[----:B0-----:R-:W-:-:S02]  /*a5b40*/  F2FP.SATFINITE.E4M3.F32.PACK_AB_MERGE_C R3, R7, R8, RZ ;  /* 0x000000080703723e */ /* 0x001fc400048070ff */
[----:B------:R-:W4:Y:S04]  /*a5b50*/  LDL.LU R8, [R1+0x838] ;  /* 0x0008380001087983 */ /* 0x000f280000300800 */
[----:B------:R-:W4:Y:S04]  /*a5b60*/  LDL.LU R7, [R1+0x83c] ;  /* 0x00083c0001077983 */ /* 0x000f280000300800 */
[----:B------:R0:W-:Y:S01]  /*a5b70*/  STL [R1+0x4ed8], R3 ;  /* 0x004ed80301007387 */ /* 0x0001e20000100800 */
[----:B-1----:R-:W-:-:S03]  /*a5b80*/  F2FP.SATFINITE.E4M3.F32.PACK_AB_MERGE_C R0, R4, R5, RZ ;  /* 0x000000050400723e */ /* 0x002fc600048070ff */
[----:B------:R-:W4:Y:S04]  /*a5b90*/  LDL.LU R5, [R1+0x850] ;  /* 0x0008500001057983 */ /* 0x000f280000300800 */
[----:B------:R-:W4:Y:S01]  /*a5ba0*/  LDL.LU R4, [R1+0x854] ;  /* 0x0008540001047983 */ /* 0x000f220000300800 */
[----:B0-----:R-:W-:-:S03]  /*a5bb0*/  F2FP.SATFINITE.E4M3.F32.PACK_AB_MERGE_C R3, R25, R26, RZ ;  /* 0x0000001a1903723e */ /* 0x001fc600048070ff */
[----:B------:R0:W-:Y:S04]  /*a5bc0*/  STL [R1+0x4edc], R0 ;  /* 0x004edc0001007387 */ /* 0x0001e80000100800 */
[----:B------:R-:W-:Y:S04]  /*a5bd0*/  STL [R1+0x168], R47 ;  /* 0x0001682f01007387 */ /* 0x000fe80000100800 */
[----:B------:R-:W-:Y:S01]  /*a5be0*/  STL [R1+0x4ed0], R3 ;  /* 0x004ed00301007387 */ /* 0x000fe20000100800 */
[----:B0-----:R-:W-:Y:S01]  /*a5bf0*/  VIADD R0, R47, UR6 ;  /* 0x000000062f007c36 */ /* 0x001fe20008000000 */
[----:B------:R-:W-:Y:S01]  /*a5c00*/  F2FP.SATFINITE.E4M3.F32.PACK_AB_MERGE_C R23, R23, R24, RZ ;  /* 0x000000181717723e */ /* 0x000fe200048070ff */
[----:B------:R-:W-:-:S04]  /*a5c10*/  ULDC UR6, c[0x0][0x248] ;  /* 0x0000920000067ab9 */ /* 0x000fc80000000800 */
        /* <DEDUP_REMOVED lines=12> */
[----:B---3--:R-:W-:-:S05]  /*a5ce0*/  F2FP.SATFINITE.E4M3.F32.PACK_AB_MERGE_C R21, R21, R22, RZ ;  /* 0x000000161515723e */ /* 0x008fca00048070ff */
[----:B------:R-:W-:Y:S01]  /*a5cf0*/  STL [R1+0x4ecc], R21 ;  /* 0x004ecc1501007387 */ /* 0x000fe20000100800 */
[----:B0-----:R-:W-:-:S03]  /*a5d00*/  F2FP.SATFINITE.E4M3.F32.PACK_AB_MERGE_C R3, R19, R20, RZ ;  /* 0x000000141303723e */ /* 0x001fc600048070ff */
[----:B------:R-:W-:Y:S04]  /*a5d10*/  STL [R1+0x160], R0 ;  /* 0x0001600001007387 */ /* 0x000fe80000100800 */
[----:B------:R0:W-:Y:S02]  /*a5d20*/  STL [R1+0x4ec0], R3 ;  /* 0x004ec00301007387 */ /* 0x0001e40000100800 */
[----:B0-----:R-:W-:Y:S02]  /*a5d30*/  F2FP.SATFINITE.E4M3.F32.PACK_AB_MERGE_C R3, R17, R18, RZ ;  /* 0x000000121103723e */ /* 0x001fe400048070ff */
[----:B------:R-:W-:-:S03]  /*a5d40*/  F2FP.SATFINITE.E4M3.F32.PACK_AB_MERGE_C R0, R11, R12, RZ ;  /* 0x0000000c0b00723e */ /* 0x000fc600048070ff */
[----:B------:R4:W-:Y:S04]  /*a5d50*/  STL [R1+0x4ec4], R3 ;  /* 0x004ec40301007387 */ /* 0x0009e80000100800 */
[----:B------:R-:W3:Y:S04]  /*a5d60*/  LDL.LU R12, [R1+0x870] ;  /* 0x00087000010c7983 */ /* 0x000ee80000300800 */
[----:B------:R-:W3:Y:S01]  /*a5d70*/  LDL.LU R11, [R1+0x874] ;  /* 0x00087400010b7983 */ /* 0x000ee20000300800 */
[----:B----4-:R-:W-:-:S03]  /*a5d80*/  F2FP.SATFINITE.E4M3.F32.PACK_AB_MERGE_C R3, R15, R16, RZ ;  /* 0x000000100f03723e */ /* 0x010fc600048070ff */
[----:B------:R0:W-:Y:S04]  /*a5d90*/  STL [R1+0x4eb8], R0 ;  /* 0x004eb80001007387 */ /* 0x0001e80000100800 */
[----:B------:R-:W-:Y:S01]  /*a5da0*/  STL [R1+0x15c], R46 ;  /* 0x00015c2e01007387 */ /* 0x000fe20000100800 */
[----:B0-----:R-:W-:-:S03]  /*a5db0*/  F2FP.SATFINITE.E4M3.F32.PACK_AB_MERGE_C R0, R13, R14, RZ ;  /* 0x0000000e0d00723e */ /* 0x001fc600048070ff */
[----:B------:R-:W-:Y:S04]  /*a5dc0*/  STL [R1+0x4ebc], R3 ;  /* 0x004ebc0301007387 */ /* 0x000fe80000100800 */
[----:B------:R-:W-:Y:S04]  /*a5dd0*/  STL [R1+0x158], R45 ;  /* 0x0001582d01007387 */ /* 0x000fe80000100800 */
[----:B------:R0:W-:Y:S02]  /*a5de0*/  STL [R1+0x4eb0], R0 ;  /* 0x004eb00001007387 */ /* 0x0001e40000100800 */
[----:B0-----:R-:W-:-:S02]  /*a5df0*/  F2FP.SATFINITE.E4M3.F32.PACK_AB_MERGE_C R0, R7, R8, RZ ;  /* 0x000000080700723e */ /* 0x001fc400048070ff */
        /* <DEDUP_REMOVED lines=13> */
[----:B------:R-:W4:Y:S04]  /*a5ed0*/  LDL.LU R26, [R1+0x8b0] ;  /* 0x0008b000011a7983 */ /* 0x000f280000300800 */
[----:B------:R-:W4:Y:S04]  /*a5ee0*/  LDL.LU R25, [R1+0x8b4] ;  /* 0x0008b40001197983 */ /* 0x000f280000300800 */
        /* <DEDUP_REMOVED lines=9> */
[----:B------:R-:W2:Y:S04]  /*a5f80*/  LDL.LU R19, [R1+0x8dc] ;  /* 0x0008dc0001137983 */ /* 0x000ea80000300800 */
[----:B------:R-:W2:Y:S04]  /*a5f90*/  LDL.LU R10, [R1+0x8f0] ;  /* 0x0008f000010a7983 */ /* 0x000ea80000300800 */
[----:B------:R-:W2:Y:S04]  /*a5fa0*/  LDL.LU R9, [R1+0x8f4] ;  /* 0x0008f40001097983 */ /* 0x000ea80000300800 */
[----:B------:R-:W2:Y:S01]  /*a5fb0*/  LDL.LU R18, [R1+0x8f8] ;  /* 0x0008f80001127983 */ /* 0x000ea20000300800 */
[----:B---3--:R-:W-:-:S03]  /*a5fc0*/  F2FP.SATFINITE.E4M3.F32.PACK_AB_MERGE_C R3, R11, R12, RZ ;  /* 0x0000000c0b03723e */ /* 0x008fc600048070ff */
[----:B------:R-:W3:Y:S01]  /*a5fd0*/  LDL.LU R17, [R1+0x8fc] ;  /* 0x0008fc0001117983 */ /* 0x000ee20000300800 */
[----:B0-----:R-:W-:Y:S01]  /*a5fe0*/  VIADD R0, R0, UR6 ;  /* 0x0000000600007c36 */ /* 0x001fe20008000000 */
[----:B------:R-:W-:Y:S02]  /*a5ff0*/  ULDC UR6, c[0x0][0x248] ;  /* 0x0000920000067ab9 */ /* 0x000fe40000000800 */
[----:B------:R4:W-:Y:S04]  /*a6000*/  STL [R1+0x4ea0], R3 ;  /* 0x004ea00301007387 */ /* 0x0009e80000100800 */
[----:B------:R-:W3:Y:S04]  /*a6010*/  LDL.LU R16, [R1+0x910] ;  /* 0x0009100001107983 */ /* 0x000ee80000300800 */
[----:B------:R-:W3:Y:S04]  /*a6020*/  LDL.LU R15, [R1+0x914] ;  /* 0x00091400010f7983 */ /* 0x000ee80000300800 */
[----:B------:R-:W3:Y:S04]  /*a6030*/  LDL.LU R14, [R1+0x918] ;  /* 0x00091800010e7983 */ /* 0x000ee80000300800 */
[----:B------:R-:W3:Y:S04]  /*a6040*/  LDL.LU R13, [R1+0x91c] ;  /* 0x00091c00010d7983 */ /* 0x000ee80000300800 */
[----:B------:R-:W3:Y:S04]  /*a6050*/  LDL.LU R12, [R1+0x930] ;  /* 0x00093000010c7983 */ /* 0x000ee80000300800 */
[----:B------:R-:W-:Y:S04]  /*a6060*/  STL [R1+0x134], R0 ;  /* 0x0001340001007387 */ /* 0x000fe80000100800 */
[----:B------:R-:W3:Y:S01]  /*a6070*/  LDL.LU R11, [R1+0x934] ;  /* 0x00093400010b7983 */ /* 0x000ee20000300800 */
[----:B----4-:R-:W-:-:S03]  /*a6080*/  F2FP.SATFINITE.E4M3.F32.PACK_AB_MERGE_C R3, R7, R8, RZ ;  /* 0x000000080703723e */ /* 0x010fc600048070ff */
        /* <DEDUP_REMOVED lines=8> */
[----:B------:R0:W-:Y:S01]  /*a6110*/  STL [R1+0x4e98], R3 ;  /* 0x004e980301007387 */ /* 0x0001e20000100800 */
[----:B------:R-:W-:-:S05]  /*a6120*/  F2FP.SATFINITE.E4M3.F32.PACK_AB_MERGE_C R0, R27, R28, RZ ;  /* 0x0000001c1b00723e */ /* 0x000fca00048070ff */
[----:B------:R1:W-:Y:S01]  /*a6130*/  STL [R1+0x4e9c], R0 ;  /* 0x004e9c0001007387 */ /* 0x0003e20000100800 */
[----:B0-----:R-:W-:-:S03]  /*a6140*/  F2FP.SATFINITE.E4M3.F32.PACK_AB_MERGE_C R3, R25, R26, RZ ;  /* 0x0000001a1903723e */ /* 0x001fc600048070ff */
[----:B------:R-:W-:Y:S04]  /*a6150*/  STL [R1+0x130], R43 ;  /* 0x0001302b01007387 */ /* 0x000fe80000100800 */
[----:B------:R-:W-:Y:S01]  /*a6160*/  STL [R1+0x4e90], R3 ;  /* 0x004e900301007387 */ /* 0x000fe20000100800 */
[----:B-1----:R-:W-:Y:S01]  /*a6170*/  VIADD R0, R43, UR6 ;  /* 0x000000062b007c36 */ /* 0x002fe20008000000 */
[----:B------:R-:W-:Y:S01]  /*a6180*/  ULDC UR6, c[0x0][0x248] ;  /* 0x0000920000067ab9 */ /* 0x000fe20000000800 */
[----:B------:R-:W-:-:S05]  /*a6190*/  F2FP.SATFINITE.E4M3.F32.PACK_AB_MERGE_C R23, R23, R24, RZ ;  /* 0x000000181717723e */ /* 0x000fca00048070ff */
        /* <DEDUP_REMOVED lines=8> */
[----:B--2---:R-:W-:-:S05]  /*a6220*/  F2FP.SATFINITE.E4M3.F32.PACK_AB_MERGE_C R3, R21, R22, RZ ;  /* 0x000000161503723e */ /* 0x004fca00048070ff */
[----:B------:R0:W-:Y:S01]  /*a6230*/  STL [R1+0x4e88], R3 ;  /* 0x004e880301007387 */ /* 0x0001e20000100800 */
[----:B------:R-:W-:-:S05]  /*a6240*/  F2FP.SATFINITE.E4M3.F32.PACK_AB_MERGE_C R19, R19, R20, RZ ;  /* 0x000000141313723e */ /* 0x000fca00048070ff */
[----:B------:R-:W-:Y:S01]  /*a6250*/  STL [R1+0x4e8c], R19 ;  /* 0x004e8c1301007387 */ /* 0x000fe20000100800 */
[----:B0-----:R-:W-:-:S03]  /*a6260*/  F2FP.SATFINITE.E4M3.F32.PACK_AB_MERGE_C R3, R9, R10, RZ ;  /* 0x0000000a0903723e */ /* 0x001fc600048070ff */
[----:B------:R-:W-:Y:S04]  /*a6270*/  STL [R1+0x128], R0 ;  /* 0x0001280001007387 */ /* 0x000fe80000100800 */
[----:B------:R-:W2:Y:S04]  /*a6280*/  LDL.LU R10, [R1+0x958] ;  /* 0x00095800010a7983 */ /* 0x000ea80000300800 */
[----:B------:R3:W-:Y:S04]  /*a6290*/  STL [R1+0x4e80], R3 ;  /* 0x004e800301007387 */ /* 0x0007e80000100800 */
[----:B------:R-:W2:Y:S01]  /*a62a0*/  LDL.LU R9, [R1+0x95c] ;  /* 0x00095c0001097983 */ /* 0x000ea20000300800 */
[----:B---3--:R-:W-:-:S02]  /*a62b0*/  F2FP.SATFINITE.E4M3.F32.PACK_AB_MERGE_C R3, R17, R18, RZ ;  /* 0x000000121103723e */ /* 0x008fc400048070ff */
[----:B------:R-:W-:-:S03]  /*a62c0*/  F2FP.SATFINITE.E4M3.F32.PACK_AB_MERGE_C R0, R15, R16, RZ ;  /* 0x000000100f00723e */ /* 0x000fc600048070ff */
[----:B------:R0:W-:Y:S04]  /*a62d0*/  STL [R1+0x4e84], R3 ;  /* 0x004e840301007387 */ /* 0x0001e80000100800 */
[----:B------:R-:W-:Y:S04]  /*a62e0*/  STL [R1+0x124], R42 ;  /* 0x0001242a01007387 */ /* 0x000fe80000100800 */
[----:B------:R1:W-:Y:S01]  /*a62f0*/  STL [R1+0x4e78], R0 ;  /* 0x004e780001007387 */ /* 0x0003e20000100800 */
[----:B0-----:R-:W-:-:S05]  /*a6300*/  F2FP.SATFINITE.E4M3.F32.PACK_AB_MERGE_C R3, R13, R14, RZ ;  /* 0x0000000e0d03723e */ /* 0x001fca00048070ff */
[----:B------:R-:W-:Y:S01]  /*a6310*/  STL [R1+0x4e7c], R3 ;  /* 0x004e7c0301007387 */ /* 0x000fe20000100800 */
[----:B-1----:R-:W-:-:S03]  /*a6320*/  F2FP.SATFINITE.E4M3.F32.PACK_AB_MERGE_C R0, R11, R12, RZ ;  /* 0x0000000c0b00723e */ /* 0x002fc600048070ff */
[----:B------:R-:W-:Y:S04]  /*a6330*/  STL [R1+0x120], R41 ;  /* 0x0001202901007387 */ /* 0x000fe80000100800 */
[----:B------:R4:W-:Y:S02]  /*a6340*/  STL [R1+0x4d08], R0 ;  /* 0x004d080001007387 */ /* 0x0009e40000100800 */
[----:B----4-:R-:W-:Y:S02]  /*a6350*/  F2FP.SATFINITE.E4M3.F32.PACK_AB_MERGE_C R0, R7, R8, RZ ;  /* 0x000000080700723e */ /* 0x010fe400048070ff */
[----:B------:R-:W3:Y:S04]  /*a6360*/  LDL.LU R8, [R1+0x9c0] ;  /* 0x0009c00001087983 */ /* 0x000ee80000300800 */
[----:B------:R-:W3:Y:S04]  /*a6370*/  LDL.LU R7, [R1+0x9c4] ;  /* 0x0009c40001077983 */ /* 0x000ee80000300800 */
[----:B------:R0:W-:Y:S04]  /*a6380*/  STL [R1+0x4d7c], R0 ;  /* 0x004d7c0001007387 */ /* 0x0001e80000100800 */
[----:B------:R-:W4:Y:S04]  /*a6390*/  LDL.LU R30, [R1+0x9c8] ;  /* 0x0009c800011e7983 */ /* 0x000f280000300800 */
[----:B------:R-:W4:Y:S01]  /*a63a0*/  LDL.LU R29, [R1+0x9cc] ;  /* 0x0009cc00011d7983 */ /* 0x000f220000300800 */
[----:B0-----:R-:W-:-:S05]  /*a63b0*/  F2FP.SATFINITE.E4M3.F32.PACK_AB_MERGE_C R0, R4, R5, RZ ;  /* 0x000000050400723e */ /* 0x001fca00048070ff */
        /* <DEDUP_REMOVED lines=11> */
[----:B------:R-:W-:Y:S01]  /*a6470*/  VIADD R40, R41, UR6 ;  /* 0x0000000629287c36 */ /* 0x000fe20008000000 */
[----:B------:R-:W-:-:S03]  /*a6480*/  ULDC UR6, c[0x0][0x248] ;  /* 0x0000920000067ab9 */ /* 0x000fc60000000800 */
[----:B0-----:R-:W-:Y:S01]  /*a6490*/  VIADD R0, R40, UR6 ;  /* 0x0000000628007c36 */ /* 0x001fe20008000000 */
[----:B------:R-:W-:Y:S01]  /*a64a0*/  STL [R1+0x11c], R40 ;  /* 0x00011c2801007387 */ /* 0x000fe20000100800 */
[----:B------:R-:W-:-:S03]  /*a64b0*/  ULDC UR6, c[0x0][0x248] ;  /* 0x0000920000067ab9 */ /* 0x000fc60000000800 */
        /* <DEDUP_REMOVED lines=16> */
[----:B------:R-:W3:Y:S04]  /*a65c0*/  LDL.LU R8, [R1+0xa28] ;  /* 0x000a280001087983 */ /* 0x000ee80000300800 */
[----:B------:R-:W3:Y:S01]  /*a65d0*/  LDL.LU R7, [R1+0xa2c] ;  /* 0x000a2c0001077983 */ /* 0x000ee20000300800 */
[----:B0-----:R-:W-:Y:S01]  /*a65e0*/  VIADD R0, R0, UR6 ;  /* 0x0000000600007c36 */ /* 0x001fe20008000000 */
[----:B------:R-:W-:Y:S01]  /*a65f0*/  ULDC UR6, c[0x0][0x248] ;  /* 0x0000920000067ab9 */ /* 0x000fe20000000800 */
[----:B----4-:R-:W-:Y:S01]  /*a6600*/  F2FP.SATFINITE.E4M3.F32.PACK_AB_MERGE_C R29, R29, R30, RZ ;  /* 0x0000001e1d1d723e */ /* 0x010fe200048070ff */
[----:B------:R0:W-:Y:S01]  /*a6610*/  STL [R1+0x4c98], R3 ;  /* 0x004c980301007387 */ /* 0x0001e20000100800 */
[----:B------:R-:W-:Y:S01]  /*a6620*/  VIADD R39, R0, UR6 ;  /* 0x0000000600277c36 */ /* 0x000fe20008000000 */
[----:B------:R-:W-:-:S02]  /*a6630*/  ULDC UR6, c[0x0][0x248] ;  /* 0x0000920000067ab9 */ /* 0x000fc40000000800 */
[----:B------:R-:W-:Y:S04]  /*a6640*/  STL [R1+0x4c9c], R29 ;  /* 0x004c9c1d01007387 */ /* 0x000fe80000100800 */
[----:B------:R1:W-:Y:S01]  /*a6650*/  STL [R1+0x114], R0 ;  /* 0x0001140001007387 */ /* 0x0003e20000100800 */
[----:B0-----:R-:W-:-:S05]  /*a6660*/  F2FP.SATFINITE.E4M3.F32.PACK_AB_MERGE_C R3, R27, R28, RZ ;  /* 0x0000001c1b03723e */ /* 0x001fca00048070ff */
[----:B------:R0:W-:Y:S01]  /*a6670*/  STL [R1+0x4c90], R3 ;  /* 0x004c900301007387 */ /* 0x0001e20000100800 */
[----:B-1----:R-:W-:-:S05]  /*a6680*/  F2FP.SATFINITE.E4M3.F32.PACK_AB_MERGE_C R0, R25, R26, RZ ;  /* 0x0000001a1900723e */ /* 0x002fca00048070ff */
[----:B------:R1:W-:Y:S01]  /*a6690*/  STL [R1+0x4c94], R0 ;  /* 0x004c940001007387 */ /* 0x0003e20000100800 */
[----:B0-----:R-:W-:-:S03]  /*a66a0*/  F2FP.SATFINITE.E4M3.F32.PACK_AB_MERGE_C R3, R23, R24, RZ ;  /* 0x000000181703723e */ /* 0x001fc600048070ff */
[----:B------:R-:W-:Y:S04]  /*a66b0*/  STL [R1+0x110], R39 ;  /* 0x0001102701007387 */ /* 0x000fe80000100800 */
[----:B------:R0:W-:Y:S01]  /*a66c0*/  STL [R1+0x4c88], R3 ;  /* 0x004c880301007387 */ /* 0x0001e20000100800 */
[----:B-1----:R-:W-:Y:S01]  /*a66d0*/  VIADD R0, R39, UR6 ;  /* 0x0000000627007c36 */ /* 0x002fe20008000000 */
[----:B------:R-:W-:Y:S01]  /*a66e0*/  F2FP.SATFINITE.E4M3.F32.PACK_AB_MERGE_C R21, R21, R22, RZ ;  /* 0x000000161515723e */ /* 0x000fe200048070ff */
[----:B------:R-:W-:-:S04]  /*a66f0*/  ULDC UR6, c[0x0][0x248] ;  /* 0x0000920000067ab9 */ /* 0x000fc80000000800 */
[----:B------:R-:W-:Y:S01]  /*a6700*/  STL [R1+0x4c8c], R21 ;  /* 0x004c8c1501007387 */ /* 0x000fe20000100800 */
[----:B0-----:R-:W-:-:S03]  /*a6710*/  F2FP.SATFINITE.E4M3.F32.PACK_AB_MERGE_C R3, R4, R5, RZ ;  /* 0x000000050403723e */ /* 0x001fc600048070ff */
[----:B------:R0:W-:Y:S04]  /*a6720*/  STL [R1+0x10c], R0 ;  /* 0x00010c0001007387 */ /* 0x0001e80000100800 */
[----:B------:R1:W-:Y:S04]  /*a6730*/  STL [R1+0x4c80], R3 ;  /* 0x004c800301007387 */ /* 0x0003e80000100800 */
[----:B------:R-:W4:Y:S04]  /*a6740*/  LDL.LU R5, [R1+0xa50] ;  /* 0x000a500001057983 */ /* 0x000f280000300800 */
[----:B------:R-:W4:Y:S01]  /*a6750*/  LDL.LU R4, [R1+0xa54] ;  /* 0x000a540001047983 */ /* 0x000f220000300800 */
[----:B0-----:R-:W-:Y:S01]  /*a6760*/  VIADD R0, R0, UR6 ;  /* 0x0000000600007c36 */ /* 0x001fe20008000000 */
[----:B-1----:R-:W-:Y:S01]  /*a6770*/  F2FP.SATFINITE.E4M3.F32.PACK_AB_MERGE_C R3, R19, R20, RZ ;  /* 0x000000141303723e */ /* 0x002fe200048070ff */
[----:B------:R-:W-:-:S03]  /*a6780*/  ULDC UR6, c[0x0][0x248] ;  /* 0x0000920000067ab9 */ /* 0x000fc60000000800 */
[----:B------:R-:W-:Y:S01]  /*a6790*/  STL [R1+0x108], R0 ;  /* 0x0001080001007387 */ /* 0x000fe20000100800 */
[----:B------:R-:W-:Y:S01]  /*a67a0*/  VIADD R38, R0, UR6 ;  /* 0x0000000600267c36 */ /* 0x000fe20008000000 */
[----:B------:R-:W-:Y:S02]  /*a67b0*/  ULDC UR6, c[0x0][0x248] ;  /* 0x0000920000067ab9 */ /* 0x000fe40000000800 */
[----:B------:R0:W-:Y:S01]  /*a67c0*/  STL [R1+0x4c84], R3 ;  /* 0x004c840301007387 */ /* 0x0001e20000100800 */
[----:B------:R-:W-:Y:S01]  /*a67d0*/  VIADD R37, R38, UR6 ;  /* 0x0000000626257c36 */ /* 0x000fe20008000000 */
[----:B------:R-:W-:Y:S01]  /*a67e0*/  ULDC UR6, c[0x0][0x248] ;  /* 0x0000920000067ab9 */ /* 0x000fe20000000800 */
[----:B--2---:R-:W-:Y:S02]  /*a67f0*/  F2FP.SATFINITE.E4M3.F32.PACK_AB_MERGE_C R17, R17, R18, RZ ;  /* 0x000000121111723e */ /* 0x004fe400048070ff */
[----:B0-----:R-:W-:-:S03]  /*a6800*/  F2FP.SATFINITE.E4M3.F32.PACK_AB_MERGE_C R3, R15, R16, RZ ;  /* 0x000000100f03723e */ /* 0x001fc600048070ff */
[----:B------:R-:W-:Y:S04]  /*a6810*/  STL [R1+0x4c78], R17 ;  /* 0x004c781101007387 */ /* 0x000fe80000100800 */
[----:B------:R0:W-:Y:S01]  /*a6820*/  STL [R1+0x4c7c], R3 ;  /* 0x004c7c0301007387 */ /* 0x0001e20000100800 */
[----:B------:R-:W-:-:S03]  /*a6830*/  F2FP.SATFINITE.E4M3.F32.PACK_AB_MERGE_C R0, R13, R14, RZ ;  /* 0x0000000e0d00723e */ /* 0x000fc600048070ff */
[----:B------:R-:W-:Y:S04]  /*a6840*/  STL [R1+0x104], R38 ;  /* 0x0001042601007387 */ /* 0x000fe80000100800 */
[----:B------:R1:W-:Y:S01]  /*a6850*/  STL [R1+0x4c70], R0 ;  /* 0x004c700001007387 */ /* 0x0003e20000100800 */
[----:B0-----:R-:W-:-:S05]  /*a6860*/  F2FP.SATFINITE.E4M3.F32.PACK_AB_MERGE_C R3, R11, R12, RZ ;  /* 0x0000000c0b03723e */ /* 0x001fca00048070ff */
[----:B------:R-:W-:Y:S01]  /*a6870*/  STL [R1+0x4c74], R3 ;  /* 0x004c740301007387 */ /* 0x000fe20000100800 */
[----:B-1----:R-:W-:-:S03]  /*a6880*/  F2FP.SATFINITE.E4M3.F32.PACK_AB_MERGE_C R0, R9, R10, RZ ;  /* 0x0000000a0900723e */ /* 0x002fc600048070ff */
[----:B------:R-:W-:Y:S04]  /*a6890*/  STL [R1+0x100], R37 ;  /* 0x0001002501007387 */ /* 0x000fe80000100800 */
[----:B------:R3:W-:Y:S04]  /*a68a0*/  STL [R1+0x4c68], R0 ;  /* 0x004c680001007387 */ /* 0x0007e80000100800 */
[----:B------:R-:W2:Y:S04]  /*a68b0*/  LDL.LU R33, [R1+0xa58] ;  /* 0x000a580001217983 */ /* 0x000ea80000300800 */
[----:B------:R-:W2:Y:S01]  /*a68c0*/  LDL.LU R31, [R1+0xa5c] ;  /* 0x000a5c00011f7983 */ /* 0x000ea20000300800 */
[----:B---3--:R-:W-:-:S05]  /*a68d0*/  F2FP.SATFINITE.E4M3.F32.PACK_AB_MERGE_C R0, R7, R8, RZ ;  /* 0x000000080700723e */ /* 0x008fca00048070ff */
        /* <DEDUP_REMOVED lines=14> */
[----:B----4-:R-:W-:-:S03]  /*a69c0*/  F2FP.SATFINITE.E4M3.F32.PACK_AB_MERGE_C R0, R4, R5, RZ ;  /* 0x000000050400723e */ /* 0x010fc600048070ff */
        /* <DEDUP_REMOVED lines=18> */
[----:B------:R-:W-:Y:S01]  /*a6af0*/  ULDC UR6, c[0x0][0x248] ;  /* 0x0000920000067ab9 */ /* 0x000fe20000000800 */
[----:B--2---:R-:W-:-:S05]  /*a6b00*/  F2FP.SATFINITE.E4M3.F32.PACK_AB_MERGE_C R31, R31, R33, RZ ;  /* 0x000000211f1f723e */ /* 0x004fca00048070ff */
[----:B------:R-:W-:Y:S04]  /*a6b10*/  STL [R1+0x4c64], R31 ;  /* 0x004c641f01007387 */ /* 0x000fe80000100800 */
[----:B------:R0:W-:Y:S01]  /*a6b20*/  STL [R1+0xf8], R0 ;  /* 0x0000f80001007387 */ /* 0x0001e20000100800 */
[----:B---3--:R-:W-:Y:S01]  /*a6b30*/  F2FP.SATFINITE.E4M3.F32.PACK_AB_MERGE_C R3, R29, R30, RZ ;  /* 0x0000001e1d03723e */ /* 0x008fe200048070ff */
[----:B0-----:R-:W-:-:S04]  /*a6b40*/  VIADD R0, R0, UR6 ;  /* 0x0000000600007c36 */ /* 0x001fc80008000000 */
[----:B------:R0:W-:Y:S01]  /*a6b50*/  STL [R1+0x4c58], R3 ;  /* 0x004c580301007387 */ /* 0x0001e20000100800 */
[----:B------:R-:W-:Y:S01]  /*a6b60*/  ULDC UR6, c[0x0][0x248] ;  /* 0x0000920000067ab9 */ /* 0x000fe20000000800 */
[----:B------:R-:W-:Y:S01]  /*a6b70*/  F2FP.SATFINITE.E4M3.F32.PACK_AB_MERGE_C R27, R27, R28, RZ ;  /* 0x0000001c1b1b723e */ /* 0x000fe200048070ff */
[----:B------:R-:W-:Y:S01]  /*a6b80*/  VIADD R35, R0, UR6 ;  /* 0x0000000600237c36 */ /* 0x000fe20008000000 */
[----:B------:R-:W-:-:S03]  /*a6b90*/  ULDC UR6, c[0x0][0x248] ;  /* 0x0000920000067ab9 */ /* 0x000fc60000000800 */
[----:B------:R-:W-:Y:S01]  /*a6ba0*/  STL [R1+0x4c5c], R27 ;  /* 0x004c5c1b01007387 */ /* 0x000fe20000100800 */
[----:B0-----:R-:W-:-:S03]  /*a6bb0*/  F2FP.SATFINITE.E4M3.F32.PACK_AB_MERGE_C R3, R25, R26, RZ ;  /* 0x0000001a1903723e */ /* 0x001fc600048070ff */
[----:B------:R0:W-:Y:S04]  /*a6bc0*/  STL [R1+0xf4], R0 ;  /* 0x0000f40001007387 */ /* 0x0001e80000100800 */
[----:B------:R1:W-:Y:S01]  /*a6bd0*/  STL [R1+0x5508], R3 ;  /* 0x0055080301007387 */ /* 0x0003e20000100800 */
[----:B0-----:R-:W-:Y:S02]  /*a6be0*/  F2FP.SATFINITE.E4M3.F32.PACK_AB_MERGE_C R0, R23, R24, RZ ;  /* 0x000000181700723e */ /* 0x001fe400048070ff */
[----:B-1----:R-:W-:-:S03]  /*a6bf0*/  F2FP.SATFINITE.E4M3.F32.PACK_AB_MERGE_C R3, R21, R22, RZ ;  /* 0x000000161503723e */ /* 0x002fc600048070ff */
[----:B------:R0:W-:Y:S04]  /*a6c00*/  STL [R1+0x5510], R0 ;  /* 0x0055100001007387 */ /* 0x0001e80000100800 */
[----:B------:R-:W-:Y:S04]  /*a6c10*/  STL [R1+0xf0], R35 ;  /* 0x0000f02301007387 */ /* 0x000fe80000100800 */
[----:B------:R1:W-:Y:S01]  /*a6c20*/  STL [R1+0x54f0], R3 ;  /* 0x0054f00301007387 */ /* 0x0003e20000100800 */
[----:B0-----:R-:W-:Y:S01]  /*a6c30*/  VIADD R0, R35, UR6 ;  /* 0x0000000623007c36 */ /* 0x001fe20008000000 */
[----:B------:R-:W-:Y:S01]  /*a6c40*/  ULDC UR6, c[0x0][0x248] ;  /* 0x0000920000067ab9 */ /* 0x000fe20000000800 */
[----:B-1----:R-:W-:-:S02]  /*a6c50*/  F2FP.SATFINITE.E4M3.F32.PACK_AB_MERGE_C R3, R7, R8, RZ ;  /* 0x000000080703723e */ /* 0x002fc400048070ff */
[----:B------:R-:W2:Y:S04]  /*a6c60*/  LDL.LU R8, [R1+0xb58] ;  /* 0x000b580001087983 */ /* 0x000ea80000300800 */
[----:B------:R-:W2:Y:S04]  /*a6c70*/  LDL.LU R7, [R1+0xb5c] ;  /* 0x000b5c0001077983 */ /* 0x000ea80000300800 */
[----:B------:R0:W-:Y:S01]  /*a6c80*/  STL [R1+0x54fc], R3 ;  /* 0x0054fc0301007387 */ /* 0x0001e20000100800 */
[----:B----4-:R-:W-:-:S03]  /*a6c90*/  F2FP.SATFINITE.E4M3.F32.PACK_AB_MERGE_C R17, R17, R18, RZ ;  /* 0x000000121111723e */ /* 0x010fc600048070ff */
[----:B------:R1:W-:Y:S01]  /*a6ca0*/  STL [R1+0xec], R0 ;  /* 0x0000ec0001007387 */ /* 0x0003e20000100800 */
[----:B0-----:R-:W-:Y:S01]  /*a6cb0*/  F2FP.SATFINITE.E4M3.F32.PACK_AB_MERGE_C R3, R19, R20, RZ ;  /* 0x000000141303723e */ /* 0x001fe200048070ff */
[----:B-1----:R-:W-:-:S04]  /*a6cc0*/  VIADD R0, R0, UR6 ;  /* 0x0000000600007c36 */ /* 0x002fc80008000000 */
[----:B------:R0:W-:Y:S01]  /*a6cd0*/  STL [R1+0x54dc], R3 ;  /* 0x0054dc0301007387 */ /* 0x0001e20000100800 */
[----:B------:R-:W-:-:S03]  /*a6ce0*/  ULDC UR6, c[0x0][0x248] ;  /* 0x0000920000067ab9 */ /* 0x000fc60000000800 */
[----:B------:R-:W-:Y:S01]  /*a6cf0*/  STL [R1+0x54e0], R17 ;  /* 0x0054e01101007387 */ /* 0x000fe20000100800 */
[----:B0-----:R-:W-:-:S03]  /*a6d00*/  F2FP.SATFINITE.E4M3.F32.PACK_AB_MERGE_C R3, R15, R16, RZ ;  /* 0x000000100f03723e */ /* 0x001fc600048070ff */
[----:B------:R0:W-:Y:S04]  /*a6d10*/  STL [R1+0xe8], R0 ;  /* 0x0000e80001007387 */ /* 0x0001e80000100800 */
[----:B------:R1:W-:Y:S01]  /*a6d20*/  STL [R1+0x54c4], R3 ;  /* 0x0054c40301007387 */ /* 0x0003e20000100800 */
[----:B------:R-:W-:Y:S01]  /*a6d30*/  VIADD R34, R0, UR6 ;  /* 0x0000000600227c36 */ /* 0x000fe20008000000 */
[----:B------:R-:W-:Y:S01]  /*a6d40*/  ULDC UR6, c[0x0][0x248] ;  /* 0x0000920000067ab9 */ /* 0x000fe20000000800 */
[----:B0-----:R-:W-:Y:S02]  /*a6d50*/  F2FP.SATFINITE.E4M3.F32.PACK_AB_MERGE_C R0, R11, R12, RZ ;  /* 0x0000000c0b00723e */ /* 0x001fe400048070ff */
[----:B-1----:R-:W-:-:S05]  /*a6d60*/  F2FP.SATFINITE.E4M3.F32.PACK_AB_MERGE_C R3, R13, R14, RZ ;  /* 0x0000000e0d03723e */ /* 0x002fca00048070ff */
[----:B------:R0:W-:Y:S04]  /*a6d70*/  STL [R1+0x54cc], R3 ;  /* 0x0054cc0301007387 */ /* 0x0001e80000100800 */
[----:B------:R-:W-:Y:S01]  /*a6d80*/  STL [R1+0xe4], R34 ;  /* 0x0000e42201007387 */ /* 0x000fe20000100800 */
[----:B0-----:R-:W-:-:S03]  /*a6d90*/  F2FP.SATFINITE.E4M3.F32.PACK_AB_MERGE_C R3, R9, R10, RZ ;  /* 0x0000000a0903723e */ /* 0x001fc600048070ff */
[----:B------:R0:W-:Y:S04]  /*a6da0*/  STL [R1+0x54ac], R0 ;  /* 0x0054ac0001007387 */ /* 0x0001e80000100800 */
[----:B------:R1:W-:Y:S04]  /*a6db0*/  STL [R1+0x54b0], R3 ;  /* 0x0054b00301007387 */ /* 0x0003e80000100800 */
[----:B------:R-:W3:Y:S01]  /*a6dc0*/  LDL.LU R32, [R1+0xb40] ;  /* 0x000b400001207983 */ /* 0x000ee20000300800 */
[----:B0-----:R-:W-:-:S03]  /*a6dd0*/  F2FP.SATFINITE.E4M3.F32.PACK_AB_MERGE_C R0, R4, R5, RZ ;  /* 0x000000050400723e */ /* 0x001fc600048070ff */
[----:B-1----:R-:W3:Y:S04]  /*a6de0*/  LDL.LU R3, [R1+0xb44] ;  /* 0x000b440001037983 */ /* 0x002ee80000300800 */
        /* <DEDUP_REMOVED lines=14> */
[----:B------:R-:W-:-:S04]  /*a6ed0*/  ULDC UR6, c[0x0][0x248] ;  /* 0x0000920000067ab9 */ /* 0x000fc80000000800 */
[----:B------:R-:W-:Y:S04]  /*a6ee0*/  STL [R1+0xe0], R33 ;  /* 0x0000e02101007387 */ /* 0x000fe80000100800 */
[----:B------:R-:W4:Y:S04]  /*a6ef0*/  LDL.LU R20, [R1+0xb18] ;  /* 0x000b180001147983 */ /* 0x000f280000300800 */
[----:B------:R-:W4:Y:S01]  /*a6f00*/  LDL.LU R19, [R1+0xb1c] ;  /* 0x000b1c0001137983 */ /* 0x000f220000300800 */
[----:B------:R-:W-:Y:S01]  /*a6f10*/  VIADD R31, R33, UR6 ;  /* 0x00000006211f7c36 */ /* 0x000fe20008000000 */
[----:B------:R-:W-:Y:S01]  /*a6f20*/  ULDC UR6, c[0x0][0x248] ;  /* 0x0000920000067ab9 */ /* 0x000fe20000000800 */
[----:B--2---:R-:W-:-:S05]  /*a6f30*/  F2FP.SATFINITE.E4M3.F32.PACK_AB_MERGE_C R0, R7, R8, RZ ;  /* 0x000000080700723e */ /* 0x004fca00048070ff */
        /* <DEDUP_REMOVED lines=13> */
[----:B0-----:R-:W-:Y:S01]  /*a7010*/  VIADD R0, R31, UR6 ;  /* 0x000000061f007c36 */ /* 0x001fe20008000000 */
[----:B------:R-:W-:-:S02]  /*a7020*/  ULDC UR6, c[0x0][0x248] ;  /* 0x0000920000067ab9 */ /* 0x000fc40000000800 */
[----:B------:R-:W-:Y:S01]  /*a7030*/  STL [R1+0xdc], R31 ;  /* 0x0000dc1f01007387 */ /* 0x000fe20000100800 */
[----:B---3--:R-:W-:-:S05]  /*a7040*/  F2FP.SATFINITE.E4M3.F32.PACK_AB_MERGE_C R3, R3, R32, RZ ;  /* 0x000000200303723e */ /* 0x008fca00048070ff */
[----:B------:R0:W-:Y:S01]  /*a7050*/  STL [R1+0x547c], R3 ;  /* 0x00547c0301007387 */ /* 0x0001e20000100800 */
[----:B----4-:R-:W-:-:S05]  /*a7060*/  F2FP.SATFINITE.E4M3.F32.PACK_AB_MERGE_C R29, R29, R30, RZ ;  /* 0x0000001e1d1d723e */ /* 0x010fca00048070ff */
[----:B------:R-:W-:Y:S01]  /*a7070*/  STL [R1+0x5484], R29 ;  /* 0x0054841d01007387 */ /* 0x000fe20000100800 */
[----:B0-----:R-:W-:-:S03]  /*a7080*/  F2FP.SATFINITE.E4M3.F32.PACK_AB_MERGE_C R3, R27, R28, RZ ;  /* 0x0000001c1b03723e */ /* 0x001fc600048070ff */
[----:B------:R0:W-:Y:S04]  /*a7090*/  STL [R1+0xd8], R0 ;  /* 0x0000d80001007387 */ /* 0x0001e80000100800 */
[----:B------:R1:W-:Y:S01]  /*a70a0*/  STL [R1+0x544c], R3 ;  /* 0x00544c0301007387 */ /* 0x0003e20000100800 */
[----:B------:R-:W-:Y:S01]  /*a70b0*/  F2FP.SATFINITE.E4M3.F32.PACK_AB_MERGE_C R25, R25, R26, RZ ;  /* 0x0000001a1919723e */ /* 0x000fe200048070ff */
[----:B0-----:R-:W-:Y:S01]  /*a70c0*/  VIADD R0, R0, UR6 ;  /* 0x0000000600007c36 */ /* 0x001fe20008000000 */
[----:B------:R-:W-:-:S03]  /*a70d0*/  ULDC UR6, c[0x0][0x248] ;  /* 0x0000920000067ab9 */ /* 0x000fc60000000800 */
[----:B------:R-:W-:Y:S01]  /*a70e0*/  STL [R1+0x545c], R25 ;  /* 0x00545c1901007387 */ /* 0x000fe20000100800 */
[----:B-1----:R-:W-:-:S03]  /*a70f0*/  F2FP.SATFINITE.E4M3.F32.PACK_AB_MERGE_C R3, R23, R24, RZ ;  /* 0x000000181703723e */ /* 0x002fc600048070ff */
[----:B------:R-:W-:Y:S04]  /*a7100*/  STL [R1+0xd4], R0 ;  /* 0x0000d40001007387 */ /* 0x000fe80000100800 */
[----:B------:R0:W-:Y:S01]  /*a7110*/  STL [R1+0x5438], R3 ;  /* 0x0054380301007387 */ /* 0x0001e20000100800 */
[----:B------:R-:W-:Y:S01]  /*a7120*/  VIADD R30, R0, UR6 ;  /* 0x00000006001e7c36 */ /* 0x000fe20008000000 */
[----:B------:R-:W-:Y:S01]  /*a7130*/  ULDC UR6, c[0x0][0x248] ;  /* 0x0000920000067ab9 */ /* 0x000fe20000000800 */
[----:B0-----:R-:W-:Y:S02]  /*a7140*/  F2FP.SATFINITE.E4M3.F32.PACK_AB_MERGE_C R3, R21, R22, RZ ;  /* 0x000000161503723e */ /* 0x001fe400048070ff */
[----:B------:R-:W-:-:S03]  /*a7150*/  F2FP.SATFINITE.E4M3.F32.PACK_AB_MERGE_C R0, R4, R5, RZ ;  /* 0x000000050400723e */ /* 0x000fc600048070ff */
[----:B------:R-:W-:Y:S04]  /*a7160*/  STL [R1+0x5434], R3 ;  /* 0x0054340301007387 */ /* 0x000fe80000100800 */
[----:B------:R-:W3:Y:S04]  /*a7170*/  LDL.LU R5, [R1+0xad0] ;  /* 0x000ad00001057983 */ /* 0x000ee80000300800 */
[----:B------:R-:W3:Y:S01]  /*a7180*/  LDL.LU R4, [R1+0xad4] ;  /* 0x000ad40001047983 */ /* 0x000ee20000300800 */
[----:B------:R-:W-:-:S03]  /*a7190*/  F2FP.SATFINITE.E4M3.F32.PACK_AB_MERGE_C R19, R19, R20, RZ ;  /* 0x000000141313723e */ /* 0x000fc600048070ff */
[----:B------:R0:W-:Y:S04]  /*a71a0*/  STL [R1+0x5418], R0 ;  /* 0x0054180001007387 */ /* 0x0001e80000100800 */
[----:B------:R-:W-:Y:S01]  /*a71b0*/  STL [R1+0xd0], R30 ;  /* 0x0000d01e01007387 */ /* 0x000fe20000100800 */
[----:B0-----:R-:W-:Y:S01]  /*a71c0*/  VIADD R0, R30, UR6 ;  /* 0x000000061e007c36 */ /* 0x001fe20008000000 */
[----:B------:R-:W-:Y:S02]  /*a71d0*/  ULDC UR6, c[0x0][0x248] ;  /* 0x0000920000067ab9 */ /* 0x000fe40000000800 */
[----:B------:R-:W-:Y:S04]  /*a71e0*/  STL [R1+0x5424], R19 ;  /* 0x0054241301007387 */ /* 0x000fe80000100800 */
[----:B------:R0:W-:Y:S02]  /*a71f0*/  STL [R1+0xcc], R0 ;  /* 0x0000cc0001007387 */ /* 0x0001e40000100800 */
[----:B0-----:R-:W-:Y:S01]  /*a7200*/  VIADD R0, R0, UR6 ;  /* 0x0000000600007c36 */ /* 0x001fe20008000000 */
[----:B------:R-:W-:Y:S01]  /*a7210*/  ULDC UR6, c[0x0][0x248] ;  /* 0x0000920000067ab9 */ /* 0x000fe20000000800 */
[----:B--2---:R-:W-:-:S05]  /*a7220*/  F2FP.SATFINITE.E4M3.F32.PACK_AB_MERGE_C R3, R17, R18, RZ ;  /* 0x000000121103723e */ /* 0x004fca00048070ff */
[----:B------:R0:W-:Y:S01]  /*a7230*/  STL [R1+0x53f4], R3 ;  /* 0x0053f40301007387 */ /* 0x0001e20000100800 */
[----:B------:R-:W-:-:S05]  /*a7240*/  F2FP.SATFINITE.E4M3.F32.PACK_AB_MERGE_C R15, R15, R16, RZ ;  /* 0x000000100f0f723e */ /* 0x000fca00048070ff */
        /* <DEDUP_REMOVED lines=9> */
[----:B------:R0:W-:Y:S01]  /*a72e0*/  STL [R1+0xc4], R0 ;  /* 0x0000c40001007387 */ /* 0x0001e20000100800 */
[----:B------:R-:W-:Y:S01]  /*a72f0*/  VIADD R29, R0, UR6 ;  /* 0x00000006001d7c36 */ /* 0x000fe20008000000 */
[----:B------:R-:W-:Y:S02]  /*a7300*/  ULDC UR6, c[0x0][0x248] ;  /* 0x0000920000067ab9 */ /* 0x000fe40000000800 */
[----:B------:R-:W-:Y:S04]  /*a7310*/  STL [R1+0x53c8], R3 ;  /* 0x0053c80301007387 */ /* 0x000fe80000100800 */
[----:B------:R-:W2:Y:S01]  /*a7320*/  LDL.LU R60, [R1+0xad8] ;  /* 0x000ad800013c7983 */ /* 0x000ea20000300800 */
[----:B0-----:R-:W-:-:S03]  /*a7330*/  F2FP.SATFINITE.E4M3.F32.PACK_AB_MERGE_C R0, R7, R8, RZ ;  /* 0x000000080700723e */ /* 0x001fc600048070ff */
[----:B------:R-:W2:Y:S04]  /*a7340*/  LDL.LU R61, [R1+0xadc] ;  /* 0x000adc00013d7983 */ /* 0x000ea80000300800 */
        /* <DEDUP_REMOVED lines=16> */
[----:B---3--:R-:W-:-:S03]  /*a7450*/  F2FP.SATFINITE.E4M3.F32.PACK_AB_MERGE_C R5, R4, R5, RZ ;  /* 0x000000050405723e */ /* 0x008fc600048070ff */
[----:B------:R-:W3:Y:S04]  /*a7460*/  LDL.LU R4, [R1+0xa9c] ;  /* 0x000a9c0001047983 */ /* 0x000ee80000300800 */
[----:B------:R0:W-:Y:S04]  /*a7470*/  STL [R1+0x5184], R5 ;  /* 0x0051840501007387 */ /* 0x0001e80000100800 */
[----:B------:R-:W3:Y:S04]  /*a7480*/  LDL.LU R15, [R1+0xa80] ;  /* 0x000a8000010f7983 */ /* 0x000ee80000300800 */
[----:B------:R-:W3:Y:S04]  /*a7490*/  LDL.LU R14, [R1+0xa84] ;  /* 0x000a8400010e7983 */ /* 0x000ee80000300800 */
[----:B------:R-:W3:Y:S01]  /*a74a0*/  LDL.LU R13, [R1+0xa88] ;  /* 0x000a8800010d7983 */ /* 0x000ee20000300800 */
[----:B------:R-:W-:Y:S01]  /*a74b0*/  VIADD R28, R29, UR6 ;  /* 0x000000061d1c7c36 */ /* 0x000fe20008000000 */
[----:B------:R-:W-:-:S02]  /*a74c0*/  ULDC UR6, c[0x0][0x248] ;  /* 0x0000920000067ab9 */ /* 0x000fc40000000800 */
[----:B------:R-:W3:Y:S04]  /*a74d0*/  LDL.LU R12, [R1+0xa8c] ;  /* 0x000a8c00010c7983 */ /* 0x000ee80000300800 */
[----:B------:R-:W3:Y:S04]  /*a74e0*/  LDL.LU R11, [R1+0xa70] ;  /* 0x000a7000010b7983 */ /* 0x000ee80000300800 */
[----:B------:R-:W3:Y:S04]  /*a74f0*/  LDL.LU R10, [R1+0xa74] ;  /* 0x000a7400010a7983 */ /* 0x000ee80000300800 */
[----:B------:R-:W3:Y:S04]  /*a7500*/  LDL.LU R9, [R1+0xa78] ;  /* 0x000a780001097983 */ /* 0x000ee80000300800 */
[----:B------:R-:W3:Y:S04]  /*a7510*/  LDL.LU R8, [R1+0xa7c] ;  /* 0x000a7c0001087983 */ /* 0x000ee80000300800 */
[----:B------:R-:W3:Y:S04]  /*a7520*/  LDL.LU R7, [R1+0x2290] ;  /* 0x0022900001077983 */ /* 0x000ee80000300800 */
[----:B0-----:R-:W3:Y:S04]  /*a7530*/  LDL.LU R5, [R1+0x2294] ;  /* 0x0022940001057983 */ /* 0x001ee80000300800 */
[----:B------:R-:W-:Y:S01]  /*a7540*/  STL [R1+0xc0], R29 ;  /* 0x0000c01d01007387 */ /* 0x000fe20000100800 */
[----:B--2---:R-:W-:-:S05]  /*a7550*/  F2FP.SATFINITE.E4M3.F32.PACK_AB_MERGE_C R60, R61, R60, RZ ;  /* 0x0000003c3d3c723e */ /* 0x004fca00048070ff */
[----:B------:R-:W-:Y:S04]  /*a7560*/  STL [R1+0x51a8], R60 ;  /* 0x0051a83c01007387 */ /* 0x000fe80000100800 */
[----:B------:R-:W-:Y:S01]  /*a7570*/  STL [R1+0xbc], R28 ;  /* 0x0000bc1c01007387 */ /* 0x000fe20000100800 */
[----:B----4-:R-:W-:Y:S01]  /*a7580*/  F2FP.SATFINITE.E4M3.F32.PACK_AB_MERGE_C R32, R32, R0, RZ ;  /* 0x000000002020723e */ /* 0x010fe200048070ff */
[----:B------:R-:W-:Y:S01]  /*a7590*/  VIADD R0, R28, UR6 ;  /* 0x000000061c007c36 */ /* 0x000fe20008000000 */
[----:B------:R-:W-:Y:S01]  /*a75a0*/  ULDC UR6, c[0x0][0x248] ;  /* 0x0000920000067ab9 */ /* 0x000fe20000000800 */
[----:B------:R-:W-:Y:S02]  /*a75b0*/  F2FP.SATFINITE.E4M3.F32.PACK_AB_MERGE_C R27, R27, R3, RZ ;  /* 0x000000031b1b723e */ /* 0x000fe400048070ff */
[----:B------:R-:W-:Y:S04]  /*a75c0*/  STL [R1+0x513c], R32 ;  /* 0x00513c2001007387 */ /* 0x000fe80000100800 */
[----:B------:R-:W-:Y:S01]  /*a75d0*/  STL [R1+0x5150], R27 ;  /* 0x0051501b01007387 */ /* 0x000fe20000100800 */
[----:B------:R-:W-:-:S03]  /*a75e0*/  F2FP.SATFINITE.E4M3.F32.PACK_AB_MERGE_C R3, R25, R26, RZ ;  /* 0x0000001a1903723e */ /* 0x000fc600048070ff */
        /* <DEDUP_REMOVED lines=18> */
[----:B---3--:R-:W-:-:S02]  /*a7710*/  F2FP.SATFINITE.E4M3.F32.PACK_AB_MERGE_C R3, R4, R16, RZ ;  /* 0x000000100403723e */ /* 0x008fc400048070ff */
[----:B------:R-:W2:Y:S04]  /*a7720*/  LDL.LU R4, [R1+0x3d4c] ;  /* 0x003d4c0001047983 */ /* 0x000ea80000300800 */
[----:B------:R0:W-:Y:S01]  /*a7730*/  STL [R1+0x5060], R3 ;  /* 0x0050600301007387 */ /* 0x0001e20000100800 */
[----:B------:R-:W-:-:S03]  /*a7740*/  F2FP.SATFINITE.E4M3.F32.PACK_AB_MERGE_C R14, R14, R15, RZ ;  /* 0x0000000f0e0e723e */ /* 0x000fc600048070ff */
[----:B------:R1:W-:Y:S04]  /*a7750*/  STL [R1+0xac], R0 ;  /* 0x0000ac0001007387 */ /* 0x0003e80000100800 */
[----:B------:R-:W-:Y:S01]  /*a7760*/  STL [R1+0x4fec], R14 ;  /* 0x004fec0e01007387 */ /* 0x000fe20000100800 */
[----:B0-----:R-:W-:Y:S01]  /*a7770*/  VIADD R3, R0, UR6 ;  /* 0x0000000600037c36 */ /* 0x001fe20008000000 */
[----:B------:R-:W-:Y:S01]  /*a7780*/  F2FP.SATFINITE.E4M3.F32.PACK_AB_MERGE_C R12, R12, R13, RZ ;  /* 0x0000000d0c0c723e */ /* 0x000fe200048070ff */
[----:B------:R-:W-:Y:S01]  /*a7790*/  ULDC UR6, c[0x0][0x248] ;  /* 0x0000920000067ab9 */ /* 0x000fe20000000800 */
[----:B-1----:R-:W3:Y:S01]  /*a77a0*/  LDL.LU R0, [R1+0x3d50] ;  /* 0x003d500001007983 */ /* 0x002ee20000300800 */
[----:B------:R-:W-:-:S03]  /*a77b0*/  F2FP.SATFINITE.E4M3.F32.PACK_AB_MERGE_C R10, R10, R11, RZ ;  /* 0x0000000b0a0a723e */ /* 0x000fc600048070ff */
[----:B------:R-:W-:Y:S01]  /*a77c0*/  STL [R1+0x5010], R12 ;  /* 0x0050100c01007387 */ /* 0x000fe20000100800 */
[----:B------:R-:W-:Y:S01]  /*a77d0*/  VIADD R26, R3, UR6 ;  /* 0x00000006031a7c36 */ /* 0x000fe20008000000 */
[----:B------:R-:W-:Y:S01]  /*a77e0*/  ULDC UR6, c[0x0][0x248] ;  /* 0x0000920000067ab9 */ /* 0x000fe20000000800 */
[----:B------:R-:W-:Y:S01]  /*a77f0*/  UMOV UR4, UR9 ;  /* 0x0000000900047c82 */ /* 0x000fe20008000000 */
[----:B------:R0:W-:Y:S01]  /*a7800*/  STL [R1+0xa8], R3 ;  /* 0x0000a80301007387 */ /* 0x0001e20000100800 */
[----:B------:R-:W1:Y:S01]  /*a7810*/  LDC R11, c[0x0][0x244] ;  /* 0x00009100ff0b7b82 */ /* 0x000e620000000800 */
[----:B------:R-:W-:Y:S02]  /*a7820*/  F2FP.SATFINITE.E4M3.F32.PACK_AB_MERGE_C R8, R8, R9, RZ ;  /* 0x000000090808723e */ /* 0x000fe400048070ff */
[----:B------:R4:W-:Y:S04]  /*a7830*/  STL [R1+0x4f88], R10 ;  /* 0x004f880a01007387 */ /* 0x0009e80000100800 */
[----:B------:R4:W-:Y:S01]  /*a7840*/  STL [R1+0x4fa0], R8 ;  /* 0x004fa00801007387 */ /* 0x0009e20000100800 */
[----:B0-----:R-:W-:-:S03]  /*a7850*/  F2FP.SATFINITE.E4M3.F32.PACK_AB_MERGE_C R3, R5, R7, RZ ;  /* 0x000000070503723e */ /* 0x001fc600048070ff */
[----:B------:R-:W3:Y:S01]  /*a7860*/  LDL.LU R5, [R1+0x3d54] ;  /* 0x003d540001057983 */ /* 0x000ee20000300800 */
[----:B------:R-:W-:Y:S01]  /*a7870*/  VIADD R23, R26, UR6 ;  /* 0x000000061a177c36 */ /* 0x000fe20008000000 */
[----:B------:R-:W-:Y:S01]  /*a7880*/  ULDC UR6, c[0x0][0x248] ;  /* 0x0000920000067ab9 */ /* 0x000fe20000000800 */
[----:B------:R-:W0:Y:S01]  /*a7890*/  LDC R7, c[0x0][0x244] ;  /* 0x00009100ff077b82 */ /* 0x000e220000000800 */
[----:B------:R-:W-:Y:S04]  /*a78a0*/  STL [R1+0xa4], R26 ;  /* 0x0000a41a01007387 */ /* 0x000fe80000100800 */
[----:B------:R4:W-:Y:S03]  /*a78b0*/  STL [R1+0x4f60], R3 ;  /* 0x004f600301007387 */ /* 0x0009e60000100800 */
[----:B----4-:R-:W4:Y:S01]  /*a78c0*/  LDC R10, c[0x0][0x244] ;  /* 0x00009100ff0a7b82 */ /* 0x010f220000000800 */
[----:B------:R-:W-:Y:S04]  /*a78d0*/  STL [R1+0xa0], R23 ;  /* 0x0000a01701007387 */ /* 0x000fe80000100800 */
[----:B------:R-:W4:Y:S01]  /*a78e0*/  LDL.LU R8, [R1+0x3d58] ;  /* 0x003d580001087983 */ /* 0x000f220000300800 */
[----:B------:R-:W-:Y:S01]  /*a78f0*/  IMAD.U32 R3, RZ, RZ, UR8 ;  /* 0x00000008ff037e24 */ /* 0x000fe2000f8e00ff */
[----:B------:R-:W-:Y:S01]  /*a7900*/  ULDC.64 UR8, c[0x0][0x228] ;  /* 0x00008a0000087ab9 */ /* 0x000fe20000000a00 */
[----:B------:R-:W-:Y:S01]  /*a7910*/  VIADD R21, R23, UR6 ;  /* 0x0000000617157c36 */ /* 0x000fe20008000000 */
[----:B------:R-:W-:Y:S01]  /*a7920*/  UMOV UR5, UR9 ;  /* 0x0000000900057c82 */ /* 0x000fe20008000000 */
[----:B------:R-:W-:-:S03]  /*a7930*/  ULDC UR6, c[0x0][0x248] ;  /* 0x0000920000067ab9 */ /* 0x000fc60000000800 */
[----:B------:R-:W-:Y:S01]  /*a7940*/  STL [R1+0x9c], R21 ;  /* 0x00009c1501007387 */ /* 0x000fe20000100800 */
[----:B--2---:R-:W-:Y:S01]  /*a7950*/  ISETP.GE.AND P0, PT, R4, UR4, PT ;  /* 0x0000000404007c0c */ /* 0x004fe2000bf06270 */
[----:B------:R-:W-:Y:S01]  /*a7960*/  UMOV UR4, UR8 ;  /* 0x0000000800047c82 */ /* 0x000fe20008000000 */
[----:B------:R-:W-:Y:S01]  /*a7970*/  ULDC.64 UR8, c[0x0][0x228] ;  /* 0x00008a0000087ab9 */ /* 0x000fe20000000a00 */
[----:B------:R-:W-:-:S05]  /*a7980*/  MOV R32, UR4 ;  /* 0x0000000400207c02 */ /* 0x000fca0008000f00 */
[----:B------:R-:W-:Y:S05]  /*a7990*/  STL [R1+0x56ec], R32 ;  /* 0x0056ec2001007387 */ /* 0x000fea0000100800 */
[----:B------:R-:W-:Y:S02]  /*a79a0*/  @P0 LOP3.LUT R2, R2, 0x400000, RZ, 0xfc, !PT ;  /* 0x0040000002020812 */ /* 0x000fe400078efcff */
[----:B---3--:R-:W-:Y:S02]  /*a79b0*/  ISETP.GE.AND P0, PT, R0, UR5, PT ;  /* 0x0000000500007c0c */ /* 0x008fe4000bf06270 */
[----:B------:R-:W2:Y:S01]  /*a79c0*/  LDL R0, [R1+0x13c] ;  /* 0x00013c0001007983 */ /* 0x000ea20000100800 */
[----:B------:R-:W-:Y:S01]  /*a79d0*/  LOP3.LUT R2, R2, 0xffdfffff, RZ, 0xc0, !PT ;  /* 0xffdfffff02027812 */ /* 0x000fe200078ec0ff */
[----:B------:R-:W-:Y:S01]  /*a79e0*/  UMOV UR4, UR9 ;  /* 0x0000000900047c82 */ /* 0x000fe20008000000 */
[----:B------:R-:W-:Y:S01]  /*a79f0*/  VIADD R4, R21, UR6 ;  /* 0x0000000615047c36 */ /* 0x000fe20008000000 */
[----:B------:R-:W-:-:S07]  /*a7a00*/  ULDC UR6, c[0x0][0x248] ;  /* 0x0000920000067ab9 */ /* 0x000fce0000000800 */
[----:B------:R-:W-:Y:S02]  /*a7a10*/  @P0 LOP3.LUT R2, R2, 0x200000, RZ, 0xfc, !PT ;  /* 0x0020000002020812 */ /* 0x000fe400078efcff */
[----:B------:R-:W-:Y:S02]  /*a7a20*/  ISETP.GE.AND P0, PT, R5, UR4, PT ;  /* 0x0000000405007c0c */ /* 0x000fe4000bf06270 */
[----:B------:R-:W-:Y:S01]  /*a7a30*/  LOP3.LUT R2, R2, 0xffefffff, RZ, 0xc0, !PT ;  /* 0xffefffff02027812 */ /* 0x000fe200078ec0ff */
[----:B------:R3:W-:Y:S01]  /*a7a40*/  STL [R1+0x98], R4 ;  /* 0x0000980401007387 */ /* 0x0007e20000100800 */
[----:B------:R-:W-:Y:S01]  /*a7a50*/  UMOV UR4, UR11 ;  /* 0x0000000b00047c82 */ /* 0x000fe20008000000 */
[----:B---3--:R-:W-:-:S08]  /*a7a60*/  VIADD R4, R4, UR6 ;  /* 0x0000000604047c36 */ /* 0x008fd00008000000 */
[----:B------:R-:W-:Y:S01]  /*a7a70*/  @P0 LOP3.LUT R2, R2, 0x100000, RZ, 0xfc, !PT ;  /* 0x0010000002020812 */ /* 0x000fe200078efcff */
[----:B------:R-:W-:Y:S01]  /*a7a80*/  ULDC UR6, c[0x0][0x248] ;  /* 0x0000920000067ab9 */ /* 0x000fe20000000800 */
[----:B----4-:R-:W-:Y:S01]  /*a7a90*/  ISETP.GE.AND P0, PT, R8, UR4, PT ;  /* 0x0000000408007c0c */ /* 0x010fe2000bf06270 */
[----:B------:R-:W-:Y:S01]  /*a7aa0*/  VIADD R19, R4, UR6 ;  /* 0x0000000604137c36 */ /* 0x000fe20008000000 */
[----:B------:R3:W-:Y:S01]  /*a7ab0*/  STL [R1+0x94], R4 ;  /* 0x0000940401007387 */ /* 0x0007e20000100800 */
[----:B------:R-:W-:Y:S01]  /*a7ac0*/  UMOV UR5, UR8 ;  /* 0x0000000800057c82 */ /* 0x000fe20008000000 */
[----:B------:R-:W-:Y:S01]  /*a7ad0*/  LOP3.LUT R2, R2, 0xfff7ffff, RZ, 0xc0, !PT ;  /* 0xfff7ffff02027812 */ /* 0x000fe200078ec0ff */
[----:B------:R-:W-:Y:S01]  /*a7ae0*/  ULDC UR8, c[0x0][0x248] ;  /* 0x0000920000087ab9 */ /* 0x000fe20000000800 */
[----:B------:R-:W-:Y:S01]  /*a7af0*/  STL [R1+0x90], R19 ;  /* 0x0000901301007387 */ /* 0x000fe20000100800 */
[----:B------:R-:W-:Y:S01]  /*a7b00*/  ULDC UR6, c[0x0][0x244] ;  /* 0x0000910000067ab9 */ /* 0x000fe20000000800 */
[----:B---3--:R-:W-:-:S05]  /*a7b10*/  VIADD R4, R19, UR7 ;  /* 0x0000000713047c36 */ /* 0x008fca0008000000 */
[----:B------:R-:W-:Y:S01]  /*a7b20*/  @P0 LOP3.LUT R2, R2, 0x80000, RZ, 0xfc, !PT ;  /* 0x0008000002020812 */ /* 0x000fe200078efcff */
[----:B------:R3:W-:Y:S02]  /*a7b30*/  STL [R1+0x8c], R4 ;  /* 0x00008c0401007387 */ /* 0x0007e40000100800 */
[----:B---3--:R-:W-:Y:S01]  /*a7b40*/  VIADD R4, R4, UR8 ;  /* 0x0000000804047c36 */ /* 0x008fe20008000000 */
[----:B------:R-:W-:Y:S01]  /*a7b50*/  ULDC.64 UR8, c[0x0][0x220] ;  /* 0x0000880000087ab9 */ /* 0x000fe20000000a00 */
[----:B------:R-:W-:Y:S01]  /*a7b60*/  UMOV UR59, UR10 ;  /* 0x0000000a003b7c82 */ /* 0x000fe20008000000 */
[----:B------:R-:W-:Y:S01]  /*a7b70*/  ULDC.64 UR10, c[0x0][0x220] ;  /* 0x00008800000a7ab9 */ /* 0x000fe20000000a00 */
[----:B--2---:R2:W-:Y:S01]  /*a7b80*/  STL [R1+0x56f0], R0 ;  /* 0x0056f00001007387 */ /* 0x0045e20000100800 */
[----:B------:R-:W-:Y:S01]  /*a7b90*/  IMAD R5, R0, UR6, RZ ;  /* 0x0000000600057c24 */ /* 0x000fe2000f8e02ff */
[----:B------:R-:W-:Y:S02]  /*a7ba0*/  ULDC UR6, c[0x0][0x248] ;  /* 0x0000920000067ab9 */ /* 0x000fe40000000800 */
[----:B------:R3:W-:Y:S04]  /*a7bb0*/  STL [R1+0x88], R4 ;  /* 0x0000880401007387 */ /* 0x0007e80000100800 */
[----:B------:R4:W-:Y:S04]  /*a7bc0*/  STL.64 [R1+0x56c0], R2 ;  /* 0x0056c00201007387 */ /* 0x0009e80000100a00 */
[----:B--2---:R-:W2:Y:S04]  /*a7bd0*/  LDL.LU R0, [R1+0x2374] ;  /* 0x0023740001007983 */ /* 0x004ea80000300800 */
[----:B------:R-:W2:Y:S01]  /*a7be0*/  LDL.LU R32, [R1+0x2378] ;  /* 0x0023780001207983 */ /* 0x000ea20000300800 */
[----:B------:R-:W-:Y:S01]  /*a7bf0*/  VIADD R14, R4, UR6 ;  /* 0x00000006040e7c36 */ /* 0x000fe20008000000 */
[----:B---3--:R-:W-:Y:S01]  /*a7c00*/  IADD3 R4, P0, R5, UR8, RZ ;  /* 0x0000000805047c10 */ /* 0x008fe2000ff1e0ff */
[----:B------:R-:W-:Y:S01]  /*a7c10*/  ULDC UR6, c[0x0][0x248] ;  /* 0x0000920000067ab9 */ /* 0x000fe20000000800 */
[----:B0-----:R-:W-:Y:S01]  /*a7c20*/  IMAD R7, R7, 0x20, R5 ;  /* 0x0000002007077824 */ /* 0x001fe200078e0205 */
[----:B------:R-:W-:Y:S01]  /*a7c30*/  ULDC UR8, c[0x0][0x248] ;  /* 0x0000920000087ab9 */ /* 0x000fe20000000800 */
[----:B------:R-:W-:Y:S01]  /*a7c40*/  VIADD R15, R14, UR6 ;  /* 0x000000060e0f7c36 */ /* 0x000fe20008000000 */
[----:B------:R-:W-:Y:S01]  /*a7c50*/  ULDC.64 UR6, c[0x0][0x220] ;  /* 0x0000880000067ab9 */ /* 0x000fe20000000a00 */
[----:B----4-:R-:W-:Y:S01]  /*a7c60*/  IMAD.MOV.U32 R3, RZ, RZ, R6 ;  /* 0x000000ffff037224 */ /* 0x010fe200078e0006 */
[----:B------:R-:W-:Y:S01]  /*a7c70*/  LEA.HI.X.SX32 R5, R5, UR9, 0x1, P0 ;  /* 0x0000000905057c11 */ /* 0x000fe200080f0eff */
[----:B------:R-:W-:Y:S01]  /*a7c80*/  VIADD R18, R15, UR8 ;  /* 0x000000080f127c36 */ /* 0x000fe20008000000 */
[C---:B------:R-:W-:Y:S01]  /*a7c90*/  IADD3 R6, P0, R7.reuse, UR6, RZ ;  /* 0x0000000607067c10 */ /* 0x040fe2000ff1e0ff */
[----:B------:R-:W-:Y:S01]  /*a7ca0*/  ULDC UR6, c[0x0][0x248] ;  /* 0x0000920000067ab9 */ /* 0x000fe20000000800 */
[----:B------:R-:W-:Y:S01]  /*a7cb0*/  IMAD R10, R10, 0x20, R7 ;  /* 0x000000200a0a7824 */ /* 0x000fe200078e0207 */
[----:B------:R-:W-:Y:S01]  /*a7cc0*/  STL [R1+0x59e8], R4 ;  /* 0x0059e80401007387 */ /* 0x000fe20000100800 */
[----:B------:R-:W-:Y:S01]  /*a7cd0*/  LEA.HI.X.SX32 R7, R7, UR7, 0x1, P0 ;  /* 0x0000000707077c11 */ /* 0x000fe200080f0eff */
[----:B------:R-:W-:Y:S01]  /*a7ce0*/  VIADD R2, R18, UR6 ;  /* 0x0000000612027c36 */ /* 0x000fe20008000000 */
[----:B------:R-:W-:Y:S01]  /*a7cf0*/  ULDC UR6, c[0x0][0x248] ;  /* 0x0000920000067ab9 */ /* 0x000fe20000000800 */
[----:B------:R-:W-:Y:S01]  /*a7d00*/  STL [R1+0x59ec], R5 ;  /* 0x0059ec0501007387 */ /* 0x000fe20000100800 */
[----:B-1----:R-:W-:Y:S01]  /*a7d10*/  IMAD R11, R11, 0x20, R10 ;  /* 0x000000200b0b7824 */ /* 0x002fe200078e020a */
[----:B------:R-:W-:Y:S01]  /*a7d20*/  ULDC UR7, c[0x0][0x248] ;  /* 0x0000920000077ab9 */ /* 0x000fe20000000800 */
[----:B------:R-:W-:Y:S01]  /*a7d30*/  ULDC.64 UR8, c[0x0][0x220] ;  /* 0x0000880000087ab9 */ /* 0x000fe20000000a00 */
[----:B------:R-:W-:Y:S04]  /*a7d40*/  STL [R1+0x80], R15 ;  /* 0x0000800f01007387 */ /* 0x000fe80000100800 */
[----:B------:R-:W-:Y:S04]  /*a7d50*/  STL [R1+0x59f0], R6 ;  /* 0x0059f00601007387 */ /* 0x000fe80000100800 */
[----:B------:R-:W-:Y:S04]  /*a7d60*/  STL [R1+0x7c], R18 ;  /* 0x00007c1201007387 */ /* 0x000fe80000100800 */
[----:B------:R-:W-:Y:S04]  /*a7d70*/  STL [R1+0x59f4], R7 ;  /* 0x0059f40701007387 */ /* 0x000fe80000100800 */
[----:B------:R0:W-:Y:S01]  /*a7d80*/  STL [R1+0x78], R2 ;  /* 0x0000780201007387 */ /* 0x0001e20000100800 */
[----:B------:R-:W-:Y:S01]  /*a7d90*/  IADD3 R8, P1, R10, UR10, RZ ;  /* 0x0000000a0a087c10 */ /* 0x000fe2000ff3e0ff */
[----:B------:R-:W-:Y:S01]  /*a7da0*/  ULDC UR10, c[0x0][0x248] ;  /* 0x00009200000a7ab9 */ /* 0x000fe20000000800 */
[----:B------:R-:W-:Y:S01]  /*a7db0*/  IADD3 R9, P0, R11, UR8, RZ ;  /* 0x000000080b097c10 */ /* 0x000fe2000ff1e0ff */
[----:B------:R-:W-:Y:S01]  /*a7dc0*/  ULDC UR8, c[0x0][0x248] ;  /* 0x0000920000087ab9 */ /* 0x000fe20000000800 */
[----:B0-----:R-:W-:Y:S01]  /*a7dd0*/  VIADD R2, R2, UR6 ;  /* 0x0000000602027c36 */ /* 0x001fe20008000000 */
[----:B------:R-:W-:-:S03]  /*a7de0*/  ULDC UR6, c[0x0][0x248] ;  /* 0x0000920000067ab9 */ /* 0x000fc60000000800 */
[----:B------:R-:W-:Y:S01]  /*a7df0*/  VIADD R13, R2, UR7 ;  /* 0x00000007020d7c36 */ /* 0x000fe20008000000 */
[----:B------:R0:W-:Y:S01]  /*a7e00*/  STL [R1+0x74], R2 ;  /* 0x0000740201007387 */ /* 0x0001e20000100800 */
[----:B------:R-:W-:Y:S01]  /*a7e10*/  LEA.HI.X.SX32 R10, R10, UR11, 0x1, P1 ;  /* 0x0000000b0a0a7c11 */ /* 0x000fe200088f0eff */
[----:B------:R-:W-:Y:S01]  /*a7e20*/  ULDC UR7, c[0x0][0x248] ;  /* 0x0000920000077ab9 */ /* 0x000fe20000000800 */
[----:B------:R-:W-:Y:S01]  /*a7e30*/  LEA.HI.X.SX32 R11, R11, UR9, 0x1, P0 ;  /* 0x000000090b0b7c11 */ /* 0x000fe200080f0eff */
[----:B------:R-:W-:Y:S01]  /*a7e40*/  STL [R1+0x59f8], R8 ;  /* 0x0059f80801007387 */ /* 0x000fe20000100800 */
[----:B------:R-:W-:Y:S01]  /*a7e50*/  ULDC UR9, c[0x0][0x248] ;  /* 0x0000920000097ab9 */ /* 0x000fe20000000800 */
[----:B------:R-:W-:Y:S02]  /*a7e60*/  ULDC UR11, c[0x0][0x248] ;  /* 0x00009200000b7ab9 */ /* 0x000fe40000000800 */
[----:B------:R-:W-:Y:S01]  /*a7e70*/  STL [R1+0x70], R13 ;  /* 0x0000700d01007387 */ /* 0x000fe20000100800 */
[----:B0-----:R-:W-:Y:S01]  /*a7e80*/  VIADD R2, R13, UR6 ;  /* 0x000000060d027c36 */ /* 0x001fe20008000000 */
[----:B------:R-:W-:-:S02]  /*a7e90*/  ULDC UR6, c[0x0][0x248] ;  /* 0x0000920000067ab9 */ /* 0x000fc40000000800 */
[----:B------:R-:W-:Y:S04]  /*a7ea0*/  STL [R1+0x59fc], R9 ;  /* 0x0059fc0901007387 */ /* 0x000fe80000100800 */
[----:B------:R-:W-:Y:S04]  /*a7eb0*/  STL [R1+0x5a00], R10 ;  /* 0x005a000a01007387 */ /* 0x000fe80000100800 */
[----:B------:R0:W-:Y:S02]  /*a7ec0*/  STL [R1+0x6c], R2 ;  /* 0x00006c0201007387 */ /* 0x0001e40000100800 */
[----:B0-----:R-:W-:Y:S01]  /*a7ed0*/  VIADD R2, R2, UR6 ;  /* 0x0000000602027c36 */ /* 0x001fe20008000000 */
[----:B------:R-:W-:-:S03]  /*a7ee0*/  ULDC UR6, c[0x0][0x248] ;  /* 0x0000920000067ab9 */ /* 0x000fc60000000800 */
[----:B------:R-:W-:Y:S01]  /*a7ef0*/  VIADD R17, R2, UR6 ;  /* 0x0000000602117c36 */ /* 0x000fe20008000000 */
[----:B------:R0:W-:Y:S01]  /*a7f00*/  STL [R1+0x5a04], R11 ;  /* 0x005a040b01007387 */ /* 0x0001e20000100800 */
[----:B------:R-:W-:Y:S02]  /*a7f10*/  ULDC UR6, c[0x0][0x248] ;  /* 0x0000920000067ab9 */ /* 0x000fe40000000800 */
[----:B------:R-:W-:Y:S01]  /*a7f20*/  VIADD R12, R17, UR7 ;  /* 0x00000007110c7c36 */ /* 0x000fe20008000000 */
[----:B------:R1:W-:Y:S01]  /*a7f30*/  STL [R1+0x68], R2 ;  /* 0x0000680201007387 */ /* 0x0003e20000100800 */
[----:B------:R-:W-:Y:S02]  /*a7f40*/  ULDC UR7, c[0x0][0x248] ;  /* 0x0000920000077ab9 */ /* 0x000fe40000000800 */
[----:B0-----:R-:W-:Y:S01]  /*a7f50*/  VIADD R11, R12, UR8 ;  /* 0x000000080c0b7c36 */ /* 0x001fe20008000000 */
[----:B------:R-:W-:Y:S01]  /*a7f60*/  STL [R1+0x60], R12 ;  /* 0x0000600c01007387 */ /* 0x000fe20000100800 */
[----:B------:R-:W-:-:S02]  /*a7f70*/  ULDC UR8, c[0x0][0x248] ;  /* 0x0000920000087ab9 */ /* 0x000fc40000000800 */
[----:B-1----:R-:W-:Y:S01]  /*a7f80*/  VIADD R2, R11, UR6 ;  /* 0x000000060b027c36 */ /* 0x002fe20008000000 */
[----:B------:R-:W-:Y:S01]  /*a7f90*/  STL [R1+0x5c], R11 ;  /* 0x00005c0b01007387 */ /* 0x000fe20000100800 */
[----:B------:R-:W-:-:S03]  /*a7fa0*/  ULDC UR6, c[0x0][0x248] ;  /* 0x0000920000067ab9 */ /* 0x000fc60000000800 */
[----:B------:R0:W-:Y:S02]  /*a7fb0*/  STL [R1+0x58], R2 ;  /* 0x0000580201007387 */ /* 0x0001e40000100800 */
[----:B0-----:R-:W-:Y:S01]  /*a7fc0*/  VIADD R2, R2, UR9 ;  /* 0x0000000902027c36 */ /* 0x001fe20008000000 */
[----:B------:R-:W-:-:S03]  /*a7fd0*/  ULDC UR9, c[0x0][0x248] ;  /* 0x0000920000097ab9 */ /* 0x000fc60000000800 */
[----:B------:R-:W-:Y:S01]  /*a7fe0*/  VIADD R7, R2, UR10 ;  /* 0x0000000a02077c36 */ /* 0x000fe20008000000 */
[----:B------:R0:W-:Y:S01]  /*a7ff0*/  STL [R1+0x54], R2 ;  /* 0x0000540201007387 */ /* 0x0001e20000100800 */
[----:B------:R-:W-:-:S03]  /*a8000*/  ULDC UR10, c[0x0][0x248] ;  /* 0x00009200000a7ab9 */ /* 0x000fc60000000800 */
[----:B------:R-:W-:Y:S01]  /*a8010*/  STL [R1+0x50], R7 ;  /* 0x0000500701007387 */ /* 0x000fe20000100800 */
[----:B0-----:R-:W-:Y:S01]  /*a8020*/  VIADD R2, R7, UR7 ;  /* 0x0000000707027c36 */ /* 0x001fe20008000000 */
[----:B------:R-:W-:-:S04]  /*a8030*/  ULDC UR7, c[0x0][0x248] ;  /* 0x0000920000077ab9 */ /* 0x000fc80000000800 */
[----:B------:R0:W-:Y:S02]  /*a8040*/  STL [R1+0x4c], R2 ;  /* 0x00004c0201007387 */ /* 0x0001e40000100800 */
[----:B0-----:R-:W-:Y:S01]  /*a8050*/  VIADD R2, R2, UR11 ;  /* 0x0000000b02027c36 */ /* 0x001fe20008000000 */
[----:B------:R-:W-:-:S03]  /*a8060*/  ULDC UR11, c[0x0][0x248] ;  /* 0x00009200000b7ab9 */ /* 0x000fc60000000800 */
[----:B------:R-:W-:Y:S01]  /*a8070*/  VIADD R8, R2, UR12 ;  /* 0x0000000c02087c36 */ /* 0x000fe20008000000 */
[----:B------:R0:W-:Y:S01]  /*a8080*/  STL [R1+0x48], R2 ;  /* 0x0000480201007387 */ /* 0x0001e20000100800 */
[----:B------:R-:W-:Y:S02]  /*a8090*/  ULDC UR12, c[0x0][0x248] ;  /* 0x00009200000c7ab9 */ /* 0x000fe40000000800 */
[----:B------:R-:W-:Y:S01]  /*a80a0*/  VIADD R6, R8, UR13 ;  /* 0x0000000d08067c36 */ /* 0x000fe20008000000 */
[----:B------:R-:W-:-:S03]  /*a80b0*/  ULDC UR13, c[0x0][0x248] ;  /* 0x00009200000d7ab9 */ /* 0x000fc60000000800 */
[----:B0-----:R-:W-:Y:S01]  /*a80c0*/  VIADD R2, R6, UR14 ;  /* 0x0000000e06027c36 */ /* 0x001fe20008000000 */
[----:B------:R-:W-:Y:S01]  /*a80d0*/  STL [R1+0x40], R6 ;  /* 0x0000400601007387 */ /* 0x000fe20000100800 */
[----:B------:R-:W-:-:S03]  /*a80e0*/  ULDC UR14, c[0x0][0x248] ;  /* 0x00009200000e7ab9 */ /* 0x000fc60000000800 */
[----:B------:R0:W-:Y:S02]  /*a80f0*/  STL [R1+0x3c], R2 ;  /* 0x00003c0201007387 */ /* 0x0001e40000100800 */
[----:B0-----:R-:W-:Y:S01]  /*a8100*/  VIADD R2, R2, UR17 ;  /* 0x0000001102027c36 */ /* 0x001fe20008000000 */
[----:B------:R-:W-:Y:S01]  /*a8110*/  SHF.R.S32.HI R31, RZ, 0x1f, R31 ;  /* 0x0000001fff1f7819 */ /* 0x000fe2000001141f */
[----:B------:R-:W-:-:S03]  /*a8120*/  ULDC UR17, c[0x0][0x248] ;  /* 0x0000920000117ab9 */ /* 0x000fc60000000800 */
[----:B------:R0:W-:Y:S02]  /*a8130*/  STL [R1+0x38], R2 ;  /* 0x0000380201007387 */ /* 0x0001e40000100800 */
[----:B0-----:R-:W-:Y:S01]  /*a8140*/  VIADD R2, R2, UR20 ;  /* 0x0000001402027c36 */ /* 0x001fe20008000000 */
[----:B------:R-:W-:Y:S01]  /*a8150*/  SHF.R.S32.HI R29, RZ, 0x1f, R29 ;  /* 0x0000001fff1d7819 */ /* 0x000fe2000001141d */
[----:B------:R-:W-:Y:S02]  /*a8160*/  ULDC UR20, c[0x0][0x248] ;  /* 0x0000920000147ab9 */ /* 0x000fe40000000800 */
[----:B------:R-:W-:Y:S01]  /*a8170*/  VIADD R16, R2, UR23 ;  /* 0x0000001702107c36 */ /* 0x000fe20008000000 */
[----:B------:R0:W-:Y:S01]  /*a8180*/  STL [R1+0x34], R2 ;  /* 0x0000340201007387 */ /* 0x0001e20000100800 */
[----:B------:R-:W-:Y:S01]  /*a8190*/  SHF.R.S32.HI R27, RZ, 0x1f, R27 ;  /* 0x0000001fff1b7819 */ /* 0x000fe2000001141b */
[----:B------:R-:W-:Y:S01]  /*a81a0*/  ULDC UR23, c[0x0][0x248] ;  /* 0x0000920000177ab9 */ /* 0x000fe20000000800 */
        /* <DEDUP_REMOVED lines=9> */
[----:B------:R-:W-:Y:S02]  /*a8240*/  ULDC UR32, c[0x0][0x248] ;  /* 0x0000920000207ab9 */ /* 0x000fe40000000800 */
[----:B------:R-:W-:Y:S01]  /*a8250*/  VIADD R25, R10, UR35 ;  /* 0x000000230a197c36 */ /* 0x000fe20008000000 */
[----:B------:R-:W-:-:S03]  /*a8260*/  ULDC UR35, c[0x0][0x248] ;  /* 0x0000920000237ab9 */ /* 0x000fc60000000800 */
[----:B------:R-:W-:Y:S01]  /*a8270*/  VIADD R20, R25, UR38 ;  /* 0x0000002619147c36 */ /* 0x000fe20008000000 */
[----:B------:R-:W-:-:S03]  /*a8280*/  ULDC UR38, c[0x0][0x248] ;  /* 0x0000920000267ab9 */ /* 0x000fc60000000800 */
[----:B0-----:R-:W-:Y:S01]  /*a8290*/  VIADD R2, R20, UR41 ;  /* 0x0000002914027c36 */ /* 0x001fe20008000000 */
[----:B------:R-:W-:-:S04]  /*a82a0*/  ULDC UR41, c[0x0][0x248] ;  /* 0x0000920000297ab9 */ /* 0x000fc80000000800 */
[----:B------:R0:W-:Y:S04]  /*a82b0*/  STL [R1+0x18], R2 ;  /* 0x0000180201007387 */ /* 0x0001e80000100800 */
[----:B------:R-:W3:Y:S01]  /*a82c0*/  LDL R9, [R1+0x236c] ;  /* 0x00236c0001097983 */ /* 0x000ee20000100800 */
[----:B0-----:R-:W-:Y:S01]  /*a82d0*/  VIADD R2, R2, UR44 ;  /* 0x0000002c02027c36 */ /* 0x001fe20008000000 */
[----:B------:R-:W-:-:S03]  /*a82e0*/  ULDC UR44, c[0x0][0x248] ;  /* 0x00009200002c7ab9 */ /* 0x000fc60000000800 */
[----:B------:R-:W-:Y:S01]  /*a82f0*/  VIADD R24, R2, UR47 ;  /* 0x0000002f02187c36 */ /* 0x000fe20008000000 */
[----:B------:R0:W-:Y:S01]  /*a8300*/  STL [R1+0x14], R2 ;  /* 0x0000140201007387 */ /* 0x0001e20000100800 */
[----:B------:R-:W-:Y:S02]  /*a8310*/  ULDC UR47, c[0x0][0x248] ;  /* 0x00009200002f7ab9 */ /* 0x000fe40000000800 */
[----:B------:R-:W-:Y:S01]  /*a8320*/  VIADD R22, R24, UR50 ;  /* 0x0000003218167c36 */ /* 0x000fe20008000000 */
[----:B------:R-:W4:Y:S01]  /*a8330*/  LDL R5, [R1+0x2360] ;  /* 0x0023600001057983 */ /* 0x000f220000100800 */
[----:B------:R-:W-:Y:S01]  /*a8340*/  SHF.R.S32.HI R15, RZ, 0x1f, R15 ;  /* 0x0000001fff0f7819 */ /* 0x000fe2000001140f */
[----:B------:R-:W-:Y:S02]  /*a8350*/  ULDC UR50, c[0x0][0x248] ;  /* 0x0000920000327ab9 */ /* 0x000fe40000000800 */
[----:B------:R-:W4:Y:S01]  /*a8360*/  LDL R60, [R1+0x428] ;  /* 0x00042800013c7983 */ /* 0x000f220000100800 */
[----:B0-----:R-:W-:Y:S01]  /*a8370*/  VIADD R2, R22, UR53 ;  /* 0x0000003516027c36 */ /* 0x001fe20008000000 */
[----:B------:R-:W-:-:S03]  /*a8380*/  ULDC UR53, c[0x0][0x248] ;  /* 0x0000920000357ab9 */ /* 0x000fc60000000800 */
[----:B------:R-:W-:Y:S01]  /*a8390*/  VIADD R4, R2, UR56 ;  /* 0x0000003802047c36 */ /* 0x000fe20008000000 */
[----:B------:R-:W-:Y:S04]  /*a83a0*/  STL [R1+0x8], R2 ;  /* 0x0000080201007387 */ /* 0x000fe80000100800 */
[----:B------:R-:W4:Y:S04]  /*a83b0*/  LDL R61, [R1+0x418] ;  /* 0x00041800013d7983 */ /* 0x000f280000100800 */
[----:B------:R0:W-:Y:S04]  /*a83c0*/  STL [R1+0x56f4], R3 ;  /* 0x0056f40301007387 */ /* 0x0001e80000100800 */
[----:B0-----:R-:W3:Y:S01]  /*a83d0*/  LDL R3, [R1+0x2370] ;  /* 0x0023700001037983 */ /* 0x001ee20000100800 */
[----:B--2---:R-:W-:-:S05]  /*a83e0*/  SHF.R.S32.HI R2, RZ, 0x1f, R32 ;  /* 0x0000001fff027819 */ /* 0x004fca0000011420 */
[----:B------:R0:W-:Y:S04]  /*a83f0*/  STL [R1+0x56fc], R2 ;  /* 0x0056fc0201007387 */ /* 0x0001e80000100800 */
[----:B0-----:R-:W2:Y:S04]  /*a8400*/  LDL.LU R2, [R1+0x42c] ;  /* 0x00042c0001027983 */ /* 0x001ea80000300800 */
[----:B------:R0:W-:Y:S04]  /*a8410*/  STL [R1+0x56f8], R32 ;  /* 0x0056f82001007387 */ /* 0x0001e80000100800 */
[----:B0-----:R-:W4:Y:S04]  /*a8420*/  LDL R32, [R1+0x2364] ;  /* 0x0023640001207983 */ /* 0x001f280000100800 */
[----:B------:R0:W-:Y:S04]  /*a8430*/  STL [R1+0x5700], R0 ;  /* 0x0057000001007387 */ /* 0x0001e80000100800 */
[----:B0-----:R-:W2:Y:S01]  /*a8440*/  LDL R0, [R1+0x2368] ;  /* 0x0023680001007983 */ /* 0x001ea20000100800 */
[----:B---3--:R-:W-:-:S05]  /*a8450*/  SHF.R.S32.HI R3, RZ, 0x1f, R3 ;  /* 0x0000001fff037819 */ /* 0x008fca0000011403 */
[----:B------:R0:W-:Y:S02]  /*a8460*/  STL [R1+0x320], R3 ;  /* 0x0003200301007387 */ /* 0x0001e40000100800 */
[----:B0-----:R-:W-:Y:S02]  /*a8470*/  SHF.R.S32.HI R3, RZ, 0x1f, R9 ;  /* 0x0000001fff037819 */ /* 0x001fe40000011409 */
[----:B------:R-:W3:Y:S04]  /*a8480*/  LDL R9, [R1+0x3f8] ;  /* 0x0003f80001097983 */ /* 0x000ee80000100800 */
[----:B------:R0:W-:Y:S04]  /*a8490*/  STL [R1+0x5704], R3 ;  /* 0x0057040301007387 */ /* 0x0001e80000100800 */
[----:B0-----:R-:W3:Y:S01]  /*a84a0*/  LDL.LU R3, [R1+0x424] ;  /* 0x0004240001037983 */ /* 0x001ee20000300800 */
[----:B--2---:R-:W-:-:S05]  /*a84b0*/  SHF.R.S32.HI R0, RZ, 0x1f, R0 ;  /* 0x0000001fff007819 */ /* 0x004fca0000011400 */
[----:B------:R4:W-:Y:S02]  /*a84c0*/  STL [R1+0x328], R0 ;  /* 0x0003280001007387 */ /* 0x0009e40000100800 */
[----:B----4-:R-:W-:Y:S02]  /*a84d0*/  SHF.R.S32.HI R0, RZ, 0x1f, R32 ;  /* 0x0000001fff007819 */ /* 0x010fe40000011420 */
[----:B------:R-:W-:-:S05]  /*a84e0*/  SHF.R.S32.HI R32, RZ, 0x1f, R5 ;  /* 0x0000001fff207819 */ /* 0x000fca0000011405 */
[----:B------:R0:W-:Y:S04]  /*a84f0*/  STL [R1+0x5708], R32 ;  /* 0x0057082001007387 */ /* 0x0001e80000100800 */
[----:B------:R1:W-:Y:S04]  /*a8500*/  STL [R1+0x32c], R0 ;  /* 0x00032c0001007387 */ /* 0x0003e80000100800 */
[----:B0-----:R-:W2:Y:S01]  /*a8510*/  LDL.LU R32, [R1+0x420] ;  /* 0x0004200001207983 */ /* 0x001ea20000300800 */
[----:B-1----:R-:W-:-:S03]  /*a8520*/  SHF.R.S32.HI R0, RZ, 0x1f, R60 ;  /* 0x0000001fff007819 */ /* 0x002fc6000001143c */
[----:B------:R-:W4:Y:S04]  /*a8530*/  LDL R5, [R1+0x3d8] ;  /* 0x0003d80001057983 */ /* 0x000f280000100800 */
[----:B------:R0:W-:Y:S04]  /*a8540*/  STL [R1+0x570c], R2 ;  /* 0x00570c0201007387 */ /* 0x0001e80000100800 */
[----:B------:R-:W4:Y:S04]  /*a8550*/  LDL R60, [R1+0x3d4] ;  /* 0x0003d400013c7983 */ /* 0x000f280000100800 */
[----:B0-----:R-:W4:Y:S04]  /*a8560*/  LDL R2, [R1+0x414] ;  /* 0x0004140001027983 */ /* 0x001f280000100800 */
[----:B------:R3:W-:Y:S02]  /*a8570*/  STL [R1+0x338], R0 ;  /* 0x0003380001007387 */ /* 0x0007e40000100800 */
[----:B---3--:R-:W-:-:S05]  /*a8580*/  SHF.R.S32.HI R0, RZ, 0x1f, R3 ;  /* 0x0000001fff007819 */ /* 0x008fca0000011403 */
[----:B------:R0:W-:Y:S04]  /*a8590*/  STL [R1+0x5714], R0 ;  /* 0x0057140001007387 */ /* 0x0001e80000100800 */
[----:B0-----:R-:W3:Y:S04]  /*a85a0*/  LDL.LU R0, [R1+0x3fc] ;  /* 0x0003fc0001007983 */ /* 0x001ee80000300800 */
[----:B------:R0:W-:Y:S04]  /*a85b0*/  STL [R1+0x5710], R3 ;  /* 0x0057100301007387 */ /* 0x0001e80000100800 */
[----:B0-----:R-:W3:Y:S04]  /*a85c0*/  LDL.LU R3, [R1+0x410] ;  /* 0x0004100001037983 */ /* 0x001ee80000300800 */
[----:B--2---:R0:W-:Y:S04]  /*a85d0*/  STL [R1+0x5718], R32 ;  /* 0x0057182001007387 */ /* 0x0041e80000100800 */
[----:B0-----:R-:W2:Y:S02]  /*a85e0*/  LDL R32, [R1+0x41c] ;  /* 0x00041c0001207983 */ /* 0x001ea40000100800 */
[----:B--2---:R-:W-:-:S05]  /*a85f0*/  SHF.R.S32.HI R32, RZ, 0x1f, R32 ;  /* 0x0000001fff207819 */ /* 0x004fca0000011420 */
[----:B------:R0:W-:Y:S02]  /*a8600*/  STL [R1+0x3a4], R32 ;  /* 0x0003a42001007387 */ /* 0x0001e40000100800 */
[----:B0-----:R-:W-:Y:S02]  /*a8610*/  SHF.R.S32.HI R32, RZ, 0x1f, R61 ;  /* 0x0000001fff207819 */ /* 0x001fe4000001143d */
[----:B------:R-:W2:Y:S04]  /*a8620*/  LDL R61, [R1+0x3b8] ;  /* 0x0003b800013d7983 */ /* 0x000ea80000100800 */
[----:B------:R4:W-:Y:S02]  /*a8630*/  STL [R1+0x3a8], R32 ;  /* 0x0003a82001007387 */ /* 0x0009e40000100800 */
[----:B----4-:R-:W-:-:S02]  /*a8640*/  SHF.R.S32.HI R32, RZ, 0x1f, R2 ;  /* 0x0000001fff207819 */ /* 0x010fc40000011402 */
[----:B---3--:R-:W-:-:S05]  /*a8650*/  SHF.R.S32.HI R2, RZ, 0x1f, R3 ;  /* 0x0000001fff027819 */ /* 0x008fca0000011403 */
[----:B------:R0:W-:Y:S04]  /*a8660*/  STL [R1+0x5720], R2 ;  /* 0x0057200201007387 */ /* 0x0001e80000100800 */
[----:B------:R-:W-:Y:S04]  /*a8670*/  STL [R1+0x3ac], R32 ;  /* 0x0003ac2001007387 */ /* 0x000fe80000100800 */
[----:B0-----:R-:W3:Y:S04]  /*a8680*/  LDL.LU R2, [R1+0x3f0] ;  /* 0x0003f00001027983 */ /* 0x001ee80000300800 */
[----:B------:R0:W-:Y:S04]  /*a8690*/  STL [R1+0x571c], R3 ;  /* 0x00571c0301007387 */ /* 0x0001e80000100800 */
[----:B0-----:R-:W4:Y:S01]  /*a86a0*/  LDL.LU R3, [R1+0x3f4] ;  /* 0x0003f40001037983 */ /* 0x001f220000300800 */
[----:B------:R-:W-:-:S03]  /*a86b0*/  SHF.R.S32.HI R32, RZ, 0x1f, R9 ;  /* 0x0000001fff207819 */ /* 0x000fc60000011409 */
[----:B------:R0:W-:Y:S04]  /*a86c0*/  STL [R1+0x5724], R0 ;  /* 0x0057240001007387 */ /* 0x0001e80000100800 */
[----:B------:R-:W2:Y:S04]  /*a86d0*/  LDL R9, [R1+0x398] ;  /* 0x0003980001097983 */ /* 0x000ea80000100800 */
[----:B0-----:R-:W2:Y:S04]  /*a86e0*/  LDL R0, [R1+0x3dc] ;  /* 0x0003dc0001007983 */ /* 0x001ea80000100800 */
[----:B------:R4:W-:Y:S02]  /*a86f0*/  STL [R1+0x3c8], R32 ;  /* 0x0003c82001007387 */ /* 0x0009e40000100800 */
[----:B----4-:R-:W-:-:S05]  /*a8700*/  SHF.R.S32.HI R32, RZ, 0x1f, R3 ;  /* 0x0000001fff207819 */ /* 0x010fca0000011403 */
[----:B------:R0:W-:Y:S04]  /*a8710*/  STL [R1+0x572c], R32 ;  /* 0x00572c2001007387 */ /* 0x0001e80000100800 */
[----:B0-----:R-:W4:Y:S04]  /*a8720*/  LDL.LU R32, [R1+0x3bc] ;  /* 0x0003bc0001207983 */ /* 0x001f280000300800 */
[----:B------:R0:W-:Y:S04]  /*a8730*/  STL [R1+0x5728], R3 ;  /* 0x0057280301007387 */ /* 0x0001e80000100800 */
[----:B0-----:R-:W4:Y:S04]  /*a8740*/  LDL.LU R3, [R1+0x3d0] ;  /* 0x0003d00001037983 */ /* 0x001f280000300800 */
[----:B---3--:R2:W-:Y:S02]  /*a8750*/  STL [R1+0x5730], R2 ;  /* 0x0057300201007387 */ /* 0x0085e40000100800 */
[----:B--2---:R-:W-:-:S02]  /*a8760*/  SHF.R.S32.HI R2, RZ, 0x1f, R0 ;  /* 0x0000001fff027819 */ /* 0x004fc40000011400 */
[----:B------:R-:W-:Y:S02]  /*a8770*/  SHF.R.S32.HI R0, RZ, 0x1f, R5 ;  /* 0x0000001fff007819 */ /* 0x000fe40000011405 */
[----:B------:R-:W2:Y:S04]  /*a8780*/  LDL R5, [R1+0x358] ;  /* 0x0003580001057983 */ /* 0x000ea80000100800 */
[----:B------:R0:W-:Y:S04]  /*a8790*/  STL [R1+0x3e4], R2 ;  /* 0x0003e40201007387 */ /* 0x0001e80000100800 */
[----:B------:R4:W-:Y:S01]  /*a87a0*/  STL [R1+0x3e8], R0 ;  /* 0x0003e80001007387 */ /* 0x0009e20000100800 */
[----:B0-----:R-:W-:-:S02]  /*a87b0*/  SHF.R.S32.HI R2, RZ, 0x1f, R60 ;  /* 0x0000001fff027819 */ /* 0x001fc4000001143c */
[----:B----4-:R-:W-:-:S05]  /*a87c0*/  SHF.R.S32.HI R0, RZ, 0x1f, R3 ;  /* 0x0000001fff007819 */ /* 0x010fca0000011403 */
[----:B------:R0:W-:Y:S04]  /*a87d0*/  STL [R1+0x5738], R0 ;  /* 0x0057380001007387 */ /* 0x0001e80000100800 */
[----:B------:R-:W-:Y:S04]  /*a87e0*/  STL [R1+0x3ec], R2 ;  /* 0x0003ec0201007387 */ /* 0x000fe80000100800 */
[----:B0-----:R-:W3:Y:S04]  /*a87f0*/  LDL.LU R0, [R1+0x3b0] ;  /* 0x0003b00001007983 */ /* 0x001ee80000300800 */
[----:B------:R0:W-:Y:S04]  /*a8800*/  STL [R1+0x5734], R3 ;  /* 0x0057340301007387 */ /* 0x0001e80000100800 */
[----:B0-----:R-:W4:Y:S01]  /*a8810*/  LDL.LU R3, [R1+0x3b4] ;  /* 0x0003b40001037983 */ /* 0x001f220000300800 */
[----:B------:R-:W-:-:S03]  /*a8820*/  SHF.R.S32.HI R2, RZ, 0x1f, R61 ;  /* 0x0000001fff027819 */ /* 0x000fc6000001143d */
[----:B------:R-:W2:Y:S04]  /*a8830*/  LDL R60, [R1+0x348] ;  /* 0x00034800013c7983 */ /* 0x000ea80000100800 */
        /* <DEDUP_REMOVED lines=9> */
[----:B---3--:R0:W-:Y:S04]  /*a88d0*/  STL [R1+0x5748], R0 ;  /* 0x0057480001007387 */ /* 0x0081e80000100800 */
[----:B0-----:R-:W3:Y:S02]  /*a88e0*/  LDL R0, [R1+0x39c] ;  /* 0x00039c0001007983 */ /* 0x001ee40000100800 */
[----:B---3--:R-:W-:-:S05]  /*a88f0*/  SHF.R.S32.HI R0, RZ, 0x1f, R0 ;  /* 0x0000001fff007819 */ /* 0x008fca0000011400 */
[----:B------:R0:W-:Y:S02]  /*a8900*/  STL [R1+0x434], R0 ;  /* 0x0004340001007387 */ /* 0x0001e40000100800 */
[----:B0-----:R-:W-:Y:S02]  /*a8910*/  SHF.R.S32.HI R0, RZ, 0x1f, R9 ;  /* 0x0000001fff007819 */ /* 0x001fe40000011409 */
[----:B------:R-:W3:Y:S04]  /*a8920*/  LDL R9, [R1+0x318] ;  /* 0x0003180001097983 */ /* 0x000ee80000100800 */
[----:B------:R2:W-:Y:S02]  /*a8930*/  STL [R1+0x438], R0 ;  /* 0x0004380001007387 */ /* 0x0005e40000100800 */
[----:B--2---:R-:W-:-:S02]  /*a8940*/  SHF.R.S32.HI R0, RZ, 0x1f, R32 ;  /* 0x0000001fff007819 */ /* 0x004fc40000011420 */
[----:B----4-:R-:W-:-:S05]  /*a8950*/  SHF.R.S32.HI R32, RZ, 0x1f, R3 ;  /* 0x0000001fff207819 */ /* 0x010fca0000011403 */
[----:B------:R0:W-:Y:S04]  /*a8960*/  STL [R1+0x5750], R32 ;  /* 0x0057502001007387 */ /* 0x0001e80000100800 */
[----:B------:R-:W-:Y:S04]  /*a8970*/  STL [R1+0x43c], R0 ;  /* 0x00043c0001007387 */ /* 0x000fe80000100800 */
[----:B0-----:R-:W2:Y:S04]  /*a8980*/  LDL.LU R32, [R1+0x350] ;  /* 0x0003500001207983 */ /* 0x001ea80000300800 */
[----:B------:R0:W-:Y:S04]  /*a8990*/  STL [R1+0x574c], R3 ;  /* 0x00574c0301007387 */ /* 0x0001e80000100800 */
[----:B0-----:R-:W4:Y:S01]  /*a89a0*/  LDL.LU R3, [R1+0x354] ;  /* 0x0003540001037983 */ /* 0x001f220000300800 */
[----:B------:R-:W-:-:S03]  /*a89b0*/  SHF.R.S32.HI R0, RZ, 0x1f, R5 ;  /* 0x0000001fff007819 */ /* 0x000fc60000011405 */
[----:B------:R0:W-:Y:S04]  /*a89c0*/  STL [R1+0x5754], R2 ;  /* 0x0057540201007387 */ /* 0x0001e80000100800 */
[----:B------:R-:W3:Y:S04]  /*a89d0*/  LDL R5, [R1+0x2e8] ;  /* 0x0002e80001057983 */ /* 0x000ee80000100800 */
[----:B0-----:R-:W3:Y:S04]  /*a89e0*/  LDL R2, [R1+0x34c] ;  /* 0x00034c0001027983 */ /* 0x001ee80000100800 */
[----:B------:R4:W-:Y:S02]  /*a89f0*/  STL [R1+0x458], R0 ;  /* 0x0004580001007387 */ /* 0x0009e40000100800 */
[----:B----4-:R-:W-:-:S05]  /*a8a00*/  SHF.R.S32.HI R0, RZ, 0x1f, R3 ;  /* 0x0000001fff007819 */ /* 0x010fca0000011403 */
[----:B------:R0:W-:Y:S04]  /*a8a10*/  STL [R1+0x575c], R0 ;  /* 0x00575c0001007387 */ /* 0x0001e80000100800 */
[----:B0-----:R-:W4:Y:S04]  /*a8a20*/  LDL.LU R0, [R1+0x31c] ;  /* 0x00031c0001007983 */ /* 0x001f280000300800 */
[----:B------:R0:W-:Y:S04]  /*a8a30*/  STL [R1+0x5758], R3 ;  /* 0x0057580301007387 */ /* 0x0001e80000100800 */
[----:B0-----:R-:W4:Y:S04]  /*a8a40*/  LDL.LU R3, [R1+0x340] ;  /* 0x0003400001037983 */ /* 0x001f280000300800 */
[----:B--2---:R3:W-:Y:S02]  /*a8a50*/  STL [R1+0x5760], R32 ;  /* 0x0057602001007387 */ /* 0x0047e40000100800 */
[----:B---3--:R-:W-:-:S02]  /*a8a60*/  SHF.R.S32.HI R32, RZ, 0x1f, R2 ;  /* 0x0000001fff207819 */ /* 0x008fc40000011402 */
        /* <DEDUP_REMOVED lines=71> */
[----:B0-----:R-:W3:Y:S01]  /*a8ee0*/  LDL R32, [R1+0x278] ;  /* 0x0002780001207983 */ /* 0x001ee20000100800 */
[----:B------:R-:W-:-:S05]  /*a8ef0*/  SHF.R.S32.HI R60, RZ, 0x1f, R60 ;  /* 0x0000001fff3c7819 */ /* 0x000fca000001143c */
[----:B------:R0:W-:Y:S04]  /*a8f00*/  STL [R1+0x504], R60 ;  /* 0x0005043c01007387 */ /* 0x0001e80000100800 */
[----:B0-----:R-:W4:Y:S01]  /*a8f10*/  LDL R60, [R1+0x248] ;  /* 0x00024800013c7983 */ /* 0x001f220000100800 */
[----:B---3--:R-:W-:-:S05]  /*a8f20*/  SHF.R.S32.HI R32, RZ, 0x1f, R32 ;  /* 0x0000001fff207819 */ /* 0x008fca0000011420 */
[----:B------:R2:W-:Y:S02]  /*a8f30*/  STL [R1+0x508], R32 ;  /* 0x0005082001007387 */ /* 0x0005e40000100800 */
[----:B--2---:R-:W-:Y:S02]  /*a8f40*/  SHF.R.S32.HI R32, RZ, 0x1f, R2 ;  /* 0x0000001fff207819 */ /* 0x004fe40000011402 */
[----:B----4-:R-:W-:-:S05]  /*a8f50*/  SHF.R.S32.HI R2, RZ, 0x1f, R3 ;  /* 0x0000001fff027819 */ /* 0x010fca0000011403 */
[----:B------:R0:W-:Y:S04]  /*a8f60*/  STL [R1+0x57b0], R2 ;  /* 0x0057b00201007387 */ /* 0x0001e80000100800 */
[----:B------:R-:W-:Y:S04]  /*a8f70*/  STL [R1+0x50c], R32 ;  /* 0x00050c2001007387 */ /* 0x000fe80000100800 */
[----:B0-----:R-:W2:Y:S04]  /*a8f80*/  LDL.LU R2, [R1+0x260] ;  /* 0x0002600001027983 */ /* 0x001ea80000300800 */
[----:B------:R0:W-:Y:S04]  /*a8f90*/  STL [R1+0x57ac], R3 ;  /* 0x0057ac0301007387 */ /* 0x0001e80000100800 */
[----:B0-----:R-:W3:Y:S01]  /*a8fa0*/  LDL.LU R3, [R1+0x264] ;  /* 0x0002640001037983 */ /* 0x001ee20000300800 */
[----:B------:R-:W-:-:S03]  /*a8fb0*/  SHF.R.S32.HI R32, RZ, 0x1f, R61 ;  /* 0x0000001fff207819 */ /* 0x000fc6000001143d */
        /* <DEDUP_REMOVED lines=9> */
[----:B--2---:R4:W-:Y:S02]  /*a9050*/  STL [R1+0x57c0], R2 ;  /* 0x0057c00201007387 */ /* 0x0049e40000100800 */
[----:B----4-:R-:W-:-:S02]  /*a9060*/  SHF.R.S32.HI R2, RZ, 0x1f, R0 ;  /* 0x0000001fff027819 */ /* 0x010fc40000011400 */
[----:B------:R-:W-:Y:S02]  /*a9070*/  SHF.R.S32.HI R0, RZ, 0x1f, R9 ;  /* 0x0000001fff007819 */ /* 0x000fe40000011409 */
[----:B------:R-:W2:Y:S04]  /*a9080*/  LDL R9, [R1+0x228] ;  /* 0x0002280001097983 */ /* 0x000ea80000100800 */
[----:B------:R0:W-:Y:S04]  /*a9090*/  STL [R1+0x524], R2 ;  /* 0x0005240201007387 */ /* 0x0001e80000100800 */
[----:B------:R3:W-:Y:S01]  /*a90a0*/  STL [R1+0x528], R0 ;  /* 0x0005280001007387 */ /* 0x0007e20000100800 */
[----:B0-----:R-:W-:-:S02]  /*a90b0*/  SHF.R.S32.HI R2, RZ, 0x1f, R5 ;  /* 0x0000001fff027819 */ /* 0x001fc40000011405 */
        /* <DEDUP_REMOVED lines=19> */
[----:B--2---:R-:W-:-:S02]  /*a91f0*/  SHF.R.S32.HI R32, RZ, 0x1f, R32 ;  /* 0x0000001fff207819 */ /* 0x004fc40000011420 */
[----:B---3--:R-:W-:-:S05]  /*a9200*/  SHF.R.S32.HI R0, RZ, 0x1f, R0 ;  /* 0x0000001fff007819 */ /* 0x008fca0000011400 */
[----:B------:R0:W-:Y:S04]  /*a9210*/  STL [R1+0x544], R0 ;  /* 0x0005440001007387 */ /* 0x0001e80000100800 */
[----:B------:R4:W-:Y:S01]  /*a9220*/  STL [R1+0x548], R32 ;  /* 0x0005482001007387 */ /* 0x0009e20000100800 */
[----:B0-----:R-:W-:Y:S02]  /*a9230*/  SHF.R.S32.HI R0, RZ, 0x1f, R61 ;  /* 0x0000001fff007819 */ /* 0x001fe4000001143d */
[----:B----4-:R-:W-:-:S05]  /*a9240*/  SHF.R.S32.HI R32, RZ, 0x1f, R3 ;  /* 0x0000001fff207819 */ /* 0x010fca0000011403 */
[----:B------:R0:W-:Y:S04]  /*a9250*/  STL [R1+0x57e0], R32 ;  /* 0x0057e02001007387 */ /* 0x0001e80000100800 */
[----:B------:R-:W-:Y:S04]  /*a9260*/  STL [R1+0x54c], R0 ;  /* 0x00054c0001007387 */ /* 0x000fe80000100800 */
[----:B0-----:R-:W2:Y:S04]  /*a9270*/  LDL.LU R32, [R1+0x220] ;  /* 0x0002200001207983 */ /* 0x001ea80000300800 */
[----:B------:R0:W-:Y:S04]  /*a9280*/  STL [R1+0x57dc], R3 ;  /* 0x0057dc0301007387 */ /* 0x0001e80000100800 */
[----:B0-----:R-:W3:Y:S04]  /*a9290*/  LDL.LU R3, [R1+0x224] ;  /* 0x0002240001037983 */ /* 0x001ee80000300800 */
[----:B------:R-:W4:Y:S04]  /*a92a0*/  LDL R61, [R1+0x1fc] ;  /* 0x0001fc00013d7983 */ /* 0x000f280000100800 */
[----:B------:R0:W-:Y:S01]  /*a92b0*/  STL [R1+0x57e4], R2 ;  /* 0x0057e40201007387 */ /* 0x0001e20000100800 */
[----:B------:R-:W-:-:S03]  /*a92c0*/  SHF.R.S32.HI R9, RZ, 0x1f, R9 ;  /* 0x0000001fff097819 */ /* 0x000fc60000011409 */
[----:B0-----:R-:W2:Y:S01]  /*a92d0*/  LDL R2, [R1+0x218] ;  /* 0x0002180001027983 */ /* 0x001ea20000100800 */
[----:B---3--:R-:W-:-:S05]  /*a92e0*/  SHF.R.S32.HI R0, RZ, 0x1f, R3 ;  /* 0x0000001fff007819 */ /* 0x008fca0000011403 */
[----:B------:R0:W-:Y:S04]  /*a92f0*/  STL [R1+0x57ec], R0 ;  /* 0x0057ec0001007387 */ /* 0x0001e80000100800 */
[----:B------:R-:W-:Y:S04]  /*a9300*/  STL [R1+0x558], R9 ;  /* 0x0005580901007387 */ /* 0x000fe80000100800 */
[----:B0-----:R-:W3:Y:S04]  /*a9310*/  LDL.LU R0, [R1+0x20c] ;  /* 0x00020c0001007983 */ /* 0x001ee80000300800 */
[----:B------:R0:W-:Y:S04]  /*a9320*/  STL [R1+0x57e8], R3 ;  /* 0x0057e80301007387 */ /* 0x0001e80000100800 */
[----:B0-----:R-:W4:Y:S01]  /*a9330*/  LDL.LU R3, [R1+0x210] ;  /* 0x0002100001037983 */ /* 0x001f220000300800 */
[----:B------:R-:W-:-:S02]  /*a9340*/  SHF.R.S32.HI R60, RZ, 0x1f, R60 ;  /* 0x0000001fff3c7819 */ /* 0x000fc4000001143c */
[----:B--2---:R-:W-:Y:S01]  /*a9350*/  SHF.R.S32.HI R2, RZ, 0x1f, R2 ;  /* 0x0000001fff027819 */ /* 0x004fe20000011402 */
[----:B------:R-:W2:Y:S04]  /*a9360*/  LDL R9, [R1+0x1e8] ;  /* 0x0001e80001097983 */ /* 0x000ea80000100800 */
[----:B------:R0:W-:Y:S04]  /*a9370*/  STL [R1+0x57f0], R32 ;  /* 0x0057f02001007387 */ /* 0x0001e80000100800 */
[----:B0-----:R-:W3:Y:S04]  /*a9380*/  LDL R32, [R1+0x208] ;  /* 0x0002080001207983 */ /* 0x001ee80000100800 */
[----:B------:R0:W-:Y:S04]  /*a9390*/  STL [R1+0x574], R60 ;  /* 0x0005743c01007387 */ /* 0x0001e80000100800 */
[----:B0-----:R-:W2:Y:S04]  /*a93a0*/  LDL.LU R60, [R1+0x5a14] ;  /* 0x005a1400013c7983 */ /* 0x001ea80000300800 */
[----:B------:R0:W-:Y:S02]  /*a93b0*/  STL [R1+0x578], R2 ;  /* 0x0005780201007387 */ /* 0x0001e40000100800 */
[----:B0-----:R-:W-:-:S02]  /*a93c0*/  SHF.R.S32.HI R2, RZ, 0x1f, R5 ;  /* 0x0000001fff027819 */ /* 0x001fc40000011405 */
[----:B------:R-:W2:Y:S04]  /*a93d0*/  LDL R5, [R1+0x1dc] ;  /* 0x0001dc0001057983 */ /* 0x000ea80000100800 */
[----:B------:R4:W-:Y:S02]  /*a93e0*/  STL [R1+0x57c], R2 ;  /* 0x00057c0201007387 */ /* 0x0009e40000100800 */
[----:B----4-:R-:W-:-:S05]  /*a93f0*/  SHF.R.S32.HI R2, RZ, 0x1f, R3 ;  /* 0x0000001fff027819 */ /* 0x010fca0000011403 */
[----:B------:R0:W-:Y:S04]  /*a9400*/  STL [R1+0x57f8], R2 ;  /* 0x0057f80201007387 */ /* 0x0001e80000100800 */
[----:B0-----:R-:W4:Y:S04]  /*a9410*/  LDL.LU R2, [R1+0x200] ;  /* 0x0002000001027983 */ /* 0x001f280000300800 */
[----:B------:R0:W-:Y:S04]  /*a9420*/  STL [R1+0x57f4], R3 ;  /* 0x0057f40301007387 */ /* 0x0001e80000100800 */
[----:B0-----:R-:W2:Y:S01]  /*a9430*/  LDL.LU R3, [R1+0x204] ;  /* 0x0002040001037983 */ /* 0x001ea20000300800 */
[----:B---3--:R-:W-:-:S03]  /*a9440*/  SHF.R.S32.HI R32, RZ, 0x1f, R32 ;  /* 0x0000001fff207819 */ /* 0x008fc60000011420 */
[----:B------:R0:W-:Y:S04]  /*a9450*/  STL [R1+0x57fc], R0 ;  /* 0x0057fc0001007387 */ /* 0x0001e80000100800 */
[----:B0-----:R-:W3:Y:S04]  /*a9460*/  LDL R0, [R1+0x1f4] ;  /* 0x0001f40001007983 */ /* 0x001ee80000100800 */
[----:B------:R2:W-:Y:S02]  /*a9470*/  STL [R1+0x598], R32 ;  /* 0x0005982001007387 */ /* 0x0005e40000100800 */
[----:B--2---:R-:W-:-:S05]  /*a9480*/  SHF.R.S32.HI R32, RZ, 0x1f, R3 ;  /* 0x0000001fff207819 */ /* 0x004fca0000011403 */
[----:B------:R0:W-:Y:S04]  /*a9490*/  STL [R1+0x5804], R32 ;  /* 0x0058042001007387 */ /* 0x0001e80000100800 */
[----:B0-----:R-:W2:Y:S04]  /*a94a0*/  LDL.LU R32, [R1+0x1ec] ;  /* 0x0001ec0001207983 */ /* 0x001ea80000300800 */
[----:B------:R0:W-:Y:S04]  /*a94b0*/  STL [R1+0x5800], R3 ;  /* 0x0058000301007387 */ /* 0x0001e80000100800 */
[----:B0-----:R-:W2:Y:S04]  /*a94c0*/  LDL.LU R3, [R1+0x1f0] ;  /* 0x0001f00001037983 */ /* 0x001ea80000300800 */
[----:B----4-:R0:W-:Y:S04]  /*a94d0*/  STL [R1+0x5808], R2 ;  /* 0x0058080201007387 */ /* 0x0101e80000100800 */
[----:B0-----:R-:W4:Y:S01]  /*a94e0*/  LDL R2, [R1+0x1f8] ;  /* 0x0001f80001027983 */ /* 0x001f220000100800 */
[----:B------:R-:W-:-:S05]  /*a94f0*/  SHF.R.S32.HI R61, RZ, 0x1f, R61 ;  /* 0x0000001fff3d7819 */ /* 0x000fca000001143d */
[----:B------:R0:W-:Y:S04]  /*a9500*/  STL [R1+0x5b4], R61 ;  /* 0x0005b43d01007387 */ /* 0x0001e80000100800 */
[----:B0-----:R-:W2:Y:S01]  /*a9510*/  LDL.LU R61, [R1+0x5a10] ;  /* 0x005a1000013d7983 */ /* 0x001ea20000300800 */
[----:B----4-:R-:W-:-:S05]  /*a9520*/  SHF.R.S32.HI R2, RZ, 0x1f, R2 ;  /* 0x0000001fff027819 */ /* 0x010fca0000011402 */
[----:B------:R3:W-:Y:S02]  /*a9530*/  STL [R1+0x5b8], R2 ;  /* 0x0005b80201007387 */ /* 0x0007e40000100800 */
[----:B---3--:R-:W-:Y:S02]  /*a9540*/  SHF.R.S32.HI R2, RZ, 0x1f, R0 ;  /* 0x0000001fff027819 */ /* 0x008fe40000011400 */
[----:B--2---:R-:W-:-:S05]  /*a9550*/  SHF.R.S32.HI R0, RZ, 0x1f, R3 ;  /* 0x0000001fff007819 */ /* 0x004fca0000011403 */
[----:B------:R0:W-:Y:S04]  /*a9560*/  STL [R1+0x5810], R0 ;  /* 0x0058100001007387 */ /* 0x0001e80000100800 */
[----:B------:R-:W-:Y:S04]  /*a9570*/  STL [R1+0x5bc], R2 ;  /* 0x0005bc0201007387 */ /* 0x000fe80000100800 */
[----:B0-----:R-:W2:Y:S04]  /*a9580*/  LDL.LU R0, [R1+0x1e0] ;  /* 0x0001e00001007983 */ /* 0x001ea80000300800 */
[----:B------:R0:W-:Y:S04]  /*a9590*/  STL [R1+0x580c], R3 ;  /* 0x00580c0301007387 */ /* 0x0001e80000100800 */
[----:B0-----:R-:W3:Y:S01]  /*a95a0*/  LDL.LU R3, [R1+0x1e4] ;  /* 0x0001e40001037983 */ /* 0x001ee20000300800 */
[----:B------:R-:W-:-:S03]  /*a95b0*/  SHF.R.S32.HI R9, RZ, 0x1f, R9 ;  /* 0x0000001fff097819 */ /* 0x000fc60000011409 */
[----:B------:R-:W-:Y:S01]  /*a95c0*/  STL [R1+0x5814], R32 ;  /* 0x0058142001007387 */ /* 0x000fe20000100800 */
[----:B---3--:R-:W-:-:S05]  /*a95d0*/  SHF.R.S32.HI R2, RZ, 0x1f, R3 ;  /* 0x0000001fff027819 */ /* 0x008fca0000011403 */
[----:B------:R0:W-:Y:S04]  /*a95e0*/  STL [R1+0x581c], R2 ;  /* 0x00581c0201007387 */ /* 0x0001e80000100800 */
[----:B------:R-:W-:Y:S04]  /*a95f0*/  STL [R1+0x5d8], R9 ;  /* 0x0005d80901007387 */ /* 0x000fe80000100800 */
[----:B0-----:R-:W3:Y:S04]  /*a9600*/  LDL.LU R2, [R1+0x1cc] ;  /* 0x0001cc0001027983 */ /* 0x001ee80000300800 */
[----:B------:R0:W-:Y:S04]  /*a9610*/  STL [R1+0x5818], R3 ;  /* 0x0058180301007387 */ /* 0x0001e80000100800 */
[----:B0-----:R-:W4:Y:S01]  /*a9620*/  LDL.LU R3, [R1+0x1d0] ;  /* 0x0001d00001037983 */ /* 0x001f220000300800 */
[----:B------:R-:W-:-:S02]  /*a9630*/  SHF.R.S32.HI R9, RZ, 0x1f, R5 ;  /* 0x0000001fff097819 */ /* 0x000fc40000011405 */
[----:B------:R-:W-:Y:S01]  /*a9640*/  SHF.R.S32.HI R5, RZ, 0x1f, R61 ;  /* 0x0000001fff057819 */ /* 0x000fe2000001143d */
[----:B--2---:R0:W-:Y:S04]  /*a9650*/  STL [R1+0x5820], R0 ;  /* 0x0058200001007387 */ /* 0x0041e80000100800 */
[----:B------:R-:W-:Y:S01]  /*a9660*/  STL [R1+0x5f4], R9 ;  /* 0x0005f40901007387 */ /* 0x000fe20000100800 */
[----:B0-----:R-:W-:-:S03]  /*a9670*/  SHF.R.S32.HI R0, RZ, 0x1f, R60 ;  /* 0x0000001fff007819 */ /* 0x001fc6000001143c */
[----:B------:R-:W-:Y:S01]  /*a9680*/  STL [R1+0x5f8], R5 ;  /* 0x0005f80501007387 */ /* 0x000fe20000100800 */
[----:B----4-:R-:W-:-:S05]  /*a9690*/  SHF.R.S32.HI R32, RZ, 0x1f, R3 ;  /* 0x0000001fff207819 */ /* 0x010fca0000011403 */
[----:B------:R0:W-:Y:S04]  /*a96a0*/  STL [R1+0x5828], R32 ;  /* 0x0058282001007387 */ /* 0x0001e80000100800 */
[----:B------:R-:W-:Y:S04]  /*a96b0*/  STL [R1+0x5fc], R0 ;  /* 0x0005fc0001007387 */ /* 0x000fe80000100800 */
[----:B0-----:R-:W2:Y:S04]  /*a96c0*/  LDL.LU R32, [R1+0x1c0] ;  /* 0x0001c00001207983 */ /* 0x001ea80000300800 */
[----:B------:R0:W-:Y:S04]  /*a96d0*/  STL [R1+0x5824], R3 ;  /* 0x0058240301007387 */ /* 0x0001e80000100800 */
[----:B0-----:R-:W4:Y:S04]  /*a96e0*/  LDL.LU R3, [R1+0x1c4] ;  /* 0x0001c40001037983 */ /* 0x001f280000300800 */
[----:B---3--:R0:W-:Y:S02]  /*a96f0*/  STL [R1+0x582c], R2 ;  /* 0x00582c0201007387 */ /* 0x0081e40000100800 */
[----:B0-----:R-:W-:-:S02]  /*a9700*/  SHF.R.S32.HI R2, RZ, 0x1f, R59 ;  /* 0x0000001fff027819 */ /* 0x001fc4000001143b */
[----:B----4-:R-:W-:-:S05]  /*a9710*/  SHF.R.S32.HI R0, RZ, 0x1f, R3 ;  /* 0x0000001fff007819 */ /* 0x010fca0000011403 */
[----:B------:R0:W-:Y:S04]  /*a9720*/  STL [R1+0x5834], R0 ;  /* 0x0058340001007387 */ /* 0x0001e80000100800 */
[----:B------:R-:W-:Y:S04]  /*a9730*/  STL [R1+0x618], R2 ;  /* 0x0006180201007387 */ /* 0x000fe80000100800 */
[----:B0-----:R-:W3:Y:S04]  /*a9740*/  LDL.LU R0, [R1+0x1ac] ;  /* 0x0001ac0001007983 */ /* 0x001ee80000300800 */
[----:B------:R0:W-:Y:S04]  /*a9750*/  STL [R1+0x5830], R3 ;  /* 0x0058300301007387 */ /* 0x0001e80000100800 */
[----:B0-----:R-:W4:Y:S01]  /*a9760*/  LDL.LU R3, [R1+0x1b0] ;  /* 0x0001b00001037983 */ /* 0x001f220000300800 */
[----:B------:R-:W-:-:S02]  /*a9770*/  SHF.R.S32.HI R9, RZ, 0x1f, R58 ;  /* 0x0000001fff097819 */ /* 0x000fc4000001143a */
[----:B------:R-:W-:Y:S01]  /*a9780*/  SHF.R.S32.HI R2, RZ, 0x1f, R57 ;  /* 0x0000001fff027819 */ /* 0x000fe20000011439 */
[----:B--2---:R-:W-:Y:S01]  /*a9790*/  STL [R1+0x5838], R32 ;  /* 0x0058382001007387 */ /* 0x004fe20000100800 */
[----:B------:R-:W-:-:S03]  /*a97a0*/  SHF.R.S32.HI R5, RZ, 0x1f, R56 ;  /* 0x0000001fff057819 */ /* 0x000fc60000011438 */
[----:B------:R-:W-:Y:S04]  /*a97b0*/  STL [R1+0x634], R9 ;  /* 0x0006340901007387 */ /* 0x000fe80000100800 */
[----:B------:R4:W-:Y:S04]  /*a97c0*/  STL [R1+0x638], R2 ;  /* 0x0006380201007387 */ /* 0x0009e80000100800 */
[----:B------:R-:W-:Y:S01]  /*a97d0*/  STL [R1+0x63c], R5 ;  /* 0x00063c0501007387 */ /* 0x000fe20000100800 */
[----:B----4-:R-:W-:-:S05]  /*a97e0*/  SHF.R.S32.HI R2, RZ, 0x1f, R3 ;  /* 0x0000001fff027819 */ /* 0x010fca0000011403 */
[----:B------:R0:W-:Y:S04]  /*a97f0*/  STL [R1+0x5840], R2 ;  /* 0x0058400201007387 */ /* 0x0001e80000100800 */
[----:B0-----:R-:W2:Y:S04]  /*a9800*/  LDL.LU R2, [R1+0x1a0] ;  /* 0x0001a00001027983 */ /* 0x001ea80000300800 */
[----:B------:R0:W-:Y:S04]  /*a9810*/  STL [R1+0x583c], R3 ;  /* 0x00583c0301007387 */ /* 0x0001e80000100800 */
[----:B0-----:R-:W4:Y:S04]  /*a9820*/  LDL.LU R3, [R1+0x1a4] ;  /* 0x0001a40001037983 */ /* 0x001f280000300800 */
[----:B---3--:R0:W-:Y:S02]  /*a9830*/  STL [R1+0x5844], R0 ;  /* 0x0058440001007387 */ /* 0x0081e40000100800 */
[----:B0-----:R-:W-:-:S05]  /*a9840*/  SHF.R.S32.HI R0, RZ, 0x1f, R55 ;  /* 0x0000001fff007819 */ /* 0x001fca0000011437 */
[----:B------:R-:W-:Y:S01]  /*a9850*/  STL [R1+0x658], R0 ;  /* 0x0006580001007387 */ /* 0x000fe20000100800 */
[----:B----4-:R-:W-:-:S05]  /*a9860*/  SHF.R.S32.HI R32, RZ, 0x1f, R3 ;  /* 0x0000001fff207819 */ /* 0x010fca0000011403 */
[----:B------:R0:W-:Y:S04]  /*a9870*/  STL [R1+0x584c], R32 ;  /* 0x00584c2001007387 */ /* 0x0001e80000100800 */
[----:B0-----:R-:W3:Y:S04]  /*a9880*/  LDL.LU R32, [R1+0x18c] ;  /* 0x00018c0001207983 */ /* 0x001ee80000300800 */
[----:B------:R0:W-:Y:S04]  /*a9890*/  STL [R1+0x5848], R3 ;  /* 0x0058480301007387 */ /* 0x0001e80000100800 */
[----:B0-----:R-:W4:Y:S01]  /*a98a0*/  LDL.LU R3, [R1+0x190] ;  /* 0x0001900001037983 */ /* 0x001f220000300800 */
[----:B------:R-:W-:-:S02]  /*a98b0*/  SHF.R.S32.HI R0, RZ, 0x1f, R54 ;  /* 0x0000001fff007819 */ /* 0x000fc40000011436 */
[----:B------:R-:W-:Y:S01]  /*a98c0*/  SHF.R.S32.HI R5, RZ, 0x1f, R53 ;  /* 0x0000001fff057819 */ /* 0x000fe20000011435 */
[----:B--2---:R0:W-:Y:S04]  /*a98d0*/  STL [R1+0x5850], R2 ;  /* 0x0058500201007387 */ /* 0x0041e80000100800 */
[----:B------:R4:W-:Y:S01]  /*a98e0*/  STL [R1+0x674], R0 ;  /* 0x0006740001007387 */ /* 0x0009e20000100800 */
[----:B0-----:R-:W-:-:S03]  /*a98f0*/  SHF.R.S32.HI R2, RZ, 0x1f, R52 ;  /* 0x0000001fff027819 */ /* 0x001fc60000011434 */
[----:B------:R-:W-:Y:S01]  /*a9900*/  STL [R1+0x678], R5 ;  /* 0x0006780501007387 */ /* 0x000fe20000100800 */
[----:B----4-:R-:W-:-:S05]  /*a9910*/  SHF.R.S32.HI R0, RZ, 0x1f, R3 ;  /* 0x0000001fff007819 */ /* 0x010fca0000011403 */
[----:B------:R0:W-:Y:S04]  /*a9920*/  STL [R1+0x5858], R0 ;  /* 0x0058580001007387 */ /* 0x0001e80000100800 */
[----:B------:R-:W-:Y:S04]  /*a9930*/  STL [R1+0x67c], R2 ;  /* 0x00067c0201007387 */ /* 0x000fe80000100800 */
[----:B0-----:R-:W2:Y:S04]  /*a9940*/  LDL.LU R0, [R1+0x180] ;  /* 0x0001800001007983 */ /* 0x001ea80000300800 */
[----:B------:R0:W-:Y:S04]  /*a9950*/  STL [R1+0x5854], R3 ;  /* 0x0058540301007387 */ /* 0x0001e80000100800 */
[----:B0-----:R-:W4:Y:S01]  /*a9960*/  LDL.LU R3, [R1+0x184] ;  /* 0x0001840001037983 */ /* 0x001f220000300800 */
[----:B------:R-:W-:-:S03]  /*a9970*/  SHF.R.S32.HI R5, RZ, 0x1f, R51 ;  /* 0x0000001fff057819 */ /* 0x000fc60000011433 */
[----:B---3--:R-:W-:Y:S01]  /*a9980*/  STL [R1+0x585c], R32 ;  /* 0x00585c2001007387 */ /* 0x008fe20000100800 */
[----:B----4-:R-:W-:-:S05]  /*a9990*/  SHF.R.S32.HI R2, RZ, 0x1f, R3 ;  /* 0x0000001fff027819 */ /* 0x010fca0000011403 */
[----:B------:R0:W-:Y:S04]  /*a99a0*/  STL [R1+0x5864], R2 ;  /* 0x0058640201007387 */ /* 0x0001e80000100800 */
[----:B------:R-:W-:Y:S04]  /*a99b0*/  STL [R1+0x698], R5 ;  /* 0x0006980501007387 */ /* 0x000fe80000100800 */
[----:B0-----:R-:W3:Y:S04]  /*a99c0*/  LDL.LU R2, [R1+0x16c] ;  /* 0x00016c0001027983 */ /* 0x001ee80000300800 */
[----:B------:R0:W-:Y:S04]  /*a99d0*/  STL [R1+0x5860], R3 ;  /* 0x0058600301007387 */ /* 0x0001e80000100800 */
[----:B0-----:R-:W4:Y:S04]  /*a99e0*/  LDL.LU R3, [R1+0x170] ;  /* 0x0001700001037983 */ /* 0x001f280000300800 */
[----:B--2---:R0:W-:Y:S01]  /*a99f0*/  STL [R1+0x5868], R0 ;  /* 0x0058680001007387 */ /* 0x0041e20000100800 */
[----:B------:R-:W-:-:S02]  /*a9a00*/  SHF.R.S32.HI R5, RZ, 0x1f, R49 ;  /* 0x0000001fff057819 */ /* 0x000fc40000011431 */
[----:B0-----:R-:W-:-:S05]  /*a9a10*/  SHF.R.S32.HI R0, RZ, 0x1f, R50 ;  /* 0x0000001fff007819 */ /* 0x001fca0000011432 */
[----:B------:R0:W-:Y:S04]  /*a9a20*/  STL [R1+0x6b4], R0 ;  /* 0x0006b40001007387 */ /* 0x0001e80000100800 */
[----:B------:R-:W-:Y:S01]  /*a9a30*/  STL [R1+0x6b8], R5 ;  /* 0x0006b80501007387 */ /* 0x000fe20000100800 */
[----:B0-----:R-:W-:Y:S02]  /*a9a40*/  SHF.R.S32.HI R0, RZ, 0x1f, R48 ;  /* 0x0000001fff007819 */ /* 0x001fe40000011430 */
[----:B----4-:R-:W-:-:S05]  /*a9a50*/  SHF.R.S32.HI R32, RZ, 0x1f, R3 ;  /* 0x0000001fff207819 */ /* 0x010fca0000011403 */
[----:B------:R0:W-:Y:S04]  /*a9a60*/  STL [R1+0x5870], R32 ;  /* 0x0058702001007387 */ /* 0x0001e80000100800 */
[----:B------:R-:W-:Y:S04]  /*a9a70*/  STL [R1+0x6bc], R0 ;  /* 0x0006bc0001007387 */ /* 0x000fe80000100800 */
[----:B0-----:R-:W2:Y:S04]  /*a9a80*/  LDL.LU R32, [R1+0x160] ;  /* 0x0001600001207983 */ /* 0x001ea80000300800 */
[----:B------:R0:W-:Y:S04]  /*a9a90*/  STL [R1+0x586c], R3 ;  /* 0x00586c0301007387 */ /* 0x0001e80000100800 */
[----:B0-----:R-:W4:Y:S04]  /*a9aa0*/  LDL.LU R3, [R1+0x164] ;  /* 0x0001640001037983 */ /* 0x001f280000300800 */
[----:B---3--:R0:W-:Y:S02]  /*a9ab0*/  STL [R1+0x5874], R2 ;  /* 0x0058740201007387 */ /* 0x0081e40000100800 */
[----:B0-----:R-:W-:Y:S01]  /*a9ac0*/  SHF.R.S32.HI R2, RZ, 0x1f, R47 ;  /* 0x0000001fff027819 */ /* 0x001fe2000001142f */
[----:B------:R-:W-:Y:S01]  /*a9ad0*/  VIADD R9, R4, UR6 ;  /* 0x0000000604097c36 */ /* 0x000fe20008000000 */
[----:B------:R-:W-:Y:S01]  /*a9ae0*/  SHF.R.S32.HI R5, RZ, 0x1f, R45 ;  /* 0x0000001fff057819 */ /* 0x000fe2000001142d */
[----:B------:R-:W-:Y:S01]  /*a9af0*/  UMOV UR56, UR61 ;  /* 0x0000003d00387c82 */ /* 0x000fe20008000000 */
[----:B------:R-:W-:Y:S01]  /*a9b00*/  ULDC UR6, c[0x0][0x248] ;  /* 0x0000920000067ab9 */ /* 0x000fe20000000800 */
[----:B------:R-:W-:Y:S01]  /*a9b10*/  VIADD R61, R9, UR7 ;  /* 0x00000007093d7c36 */ /* 0x000fe20008000000 */
[----:B----4-:R-:W-:-:S05]  /*a9b20*/  SHF.R.S32.HI R0, RZ, 0x1f, R3 ;  /* 0x0000001fff007819 */ /* 0x010fca0000011403 */
[----:B------:R0:W-:Y:S04]  /*a9b30*/  STL [R1+0x587c], R0 ;  /* 0x00587c0001007387 */ /* 0x0001e80000100800 */
[----:B------:R-:W-:Y:S04]  /*a9b40*/  STL [R1+0x6d8], R2 ;  /* 0x0006d80201007387 */ /* 0x000fe80000100800 */
[----:B0-----:R-:W3:Y:S04]  /*a9b50*/  LDL.LU R0, [R1+0x134] ;  /* 0x0001340001007983 */ /* 0x001ee80000300800 */
[----:B------:R0:W-:Y:S04]  /*a9b60*/  STL [R1+0x5878], R3 ;  /* 0x0058780301007387 */ /* 0x0001e80000100800 */
[----:B0-----:R-:W4:Y:S01]  /*a9b70*/  LDL.LU R3, [R1+0x14c] ;  /* 0x00014c0001037983 */ /* 0x001f220000300800 */
[----:B------:R-:W-:-:S04]  /*a9b80*/  VIADD R60, R61, UR8 ;  /* 0x000000083d3c7c36 */ /* 0x000fc80008000000 */
[----:B------:R-:W-:Y:S01]  /*a9b90*/  VIADD R59, R60, UR9 ;  /* 0x000000093c3b7c36 */ /* 0x000fe20008000000 */
[----:B--2---:R0:W-:Y:S01]  /*a9ba0*/  STL [R1+0x5880], R32 ;  /* 0x0058802001007387 */ /* 0x0041e20000100800 */
[----:B------:R-:W-:Y:S01]  /*a9bb0*/  SHF.R.S32.HI R2, RZ, 0x1f, R44 ;  /* 0x0000001fff027819 */ /* 0x000fe2000001142c */
[----:B------:R-:W-:Y:S01]  /*a9bc0*/  ULDC.64 UR8, c[0x0][0x228] ;  /* 0x00008a0000087ab9 */ /* 0x000fe20000000a00 */
[----:B------:R-:W-:-:S04]  /*a9bd0*/  VIADD R58, R59, UR10 ;  /* 0x0000000a3b3a7c36 */ /* 0x000fc80008000000 */
[----:B------:R-:W-:-:S04]  /*a9be0*/  VIADD R57, R58, UR11 ;  /* 0x0000000b3a397c36 */ /* 0x000fc80008000000 */
[----:B------:R-:W-:Y:S01]  /*a9bf0*/  VIADD R56, R57, UR12 ;  /* 0x0000000c39387c36 */ /* 0x000fe20008000000 */
[----:B0-----:R-:W-:-:S03]  /*a9c00*/  SHF.R.S32.HI R32, RZ, 0x1f, R46 ;  /* 0x0000001fff207819 */ /* 0x001fc6000001142e */
[----:B------:R-:W-:Y:S01]  /*a9c10*/  VIADD R55, R56, UR13 ;  /* 0x0000000d38377c36 */ /* 0x000fe20008000000 */
[----:B------:R-:W-:Y:S01]  /*a9c20*/  UMOV UR58, UR8 ;  /* 0x00000008003a7c82 */ /* 0x000fe20008000000 */
[----:B------:R-:W-:Y:S01]  /*a9c30*/  STL [R1+0x6f4], R32 ;  /* 0x0006f42001007387 */ /* 0x000fe20000100800 */
[----:B------:R-:W-:-:S03]  /*a9c40*/  ULDC.64 UR12, c[0x0][0x228] ;  /* 0x00008a00000c7ab9 */ /* 0x000fc60000000a00 */
[----:B------:R-:W-:Y:S04]  /*a9c50*/  STL [R1+0x6f8], R5 ;  /* 0x0006f80501007387 */ /* 0x000fe80000100800 */
[----:B------:R-:W-:Y:S04]  /*a9c60*/  STL [R1+0x5a0c], R55 ;  /* 0x005a0c3701007387 */ /* 0x000fe80000100800 */
[----:B------:R4:W-:Y:S02]  /*a9c70*/  STL [R1+0x6fc], R2 ;  /* 0x0006fc0201007387 */ /* 0x0009e40000100800 */
        /* <DEDUP_REMOVED lines=13> */
[----:B------:R-:W-:Y:S01]  /*a9d50*/  VIADD R54, R55, UR14 ;  /* 0x0000000e37367c36 */ /* 0x000fe20008000000 */
[----:B------:R-:W-:-:S03]  /*a9d60*/  SHF.R.S32.HI R0, RZ, 0x1f, R42 ;  /* 0x0000001fff007819 */ /* 0x000fc6000001142a */
[----:B------:R-:W-:Y:S01]  /*a9d70*/  VIADD R53, R54, UR15 ;  /* 0x0000000f36357c36 */ /* 0x000fe20008000000 */
[----:B--2---:R0:W-:Y:S01]  /*a9d80*/  STL [R1+0x5898], R2 ;  /* 0x0058980201007387 */ /* 0x0041e20000100800 */
[----:B------:R-:W-:-:S03]  /*a9d90*/  SHF.R.S32.HI R5, RZ, 0x1f, R41 ;  /* 0x0000001fff057819 */ /* 0x000fc60000011429 */
[----:B------:R-:W-:Y:S04]  /*a9da0*/  STL [R1+0x5a08], R53 ;  /* 0x005a083501007387 */ /* 0x000fe80000100800 */
        /* <DEDUP_REMOVED lines=29> */
[----:B------:R-:W2:Y:S04]  /*a9f80*/  LDL.LU R5, [R1+0xc4] ;  /* 0x0000c40001057983 */ /* 0x000ea80000300800 */
        /* <DEDUP_REMOVED lines=9> */
[----:B--2---:R0:W-:Y:S02]  /*aa020*/  STL [R1+0x58c8], R32 ;  /* 0x0058c82001007387 */ /* 0x0041e40000100800 */
[----:B0-----:R-:W-:-:S05]  /*aa030*/  SHF.R.S32.HI R32, RZ, 0x1f, R34 ;  /* 0x0000001fff207819 */ /* 0x001fca0000011422 */
        /* <DEDUP_REMOVED lines=16> */
[----:B------:R-:W-:-:S03]  /*aa140*/  SHF.R.S32.HI R0, RZ, 0x1f, R5 ;  /* 0x0000001fff007819 */ /* 0x000fc60000011405 */
        /* <DEDUP_REMOVED lines=10> */
[----:B---3--:R-:W-:Y:S01]  /*aa1f0*/  STL [R1+0x58ec], R32 ;  /* 0x0058ec2001007387 */ /* 0x008fe20000100800 */
[----:B----4-:R-:W-:-:S05]  /*aa200*/  SHF.R.S32.HI R2, RZ, 0x1f, R3 ;  /* 0x0000001fff027819 */ /* 0x010fca0000011403 */
[----:B------:R0:W-:Y:S04]  /*aa210*/  STL [R1+0x58f4], R2 ;  /* 0x0058f40201007387 */ /* 0x0001e80000100800 */
[----:B------:R-:W-:Y:S04]  /*aa220*/  STL [R1+0x818], R27 ;  /* 0x0008181b01007387 */ /* 0x000fe80000100800 */
[----:B0-----:R-:W3:Y:S04]  /*aa230*/  LDL.LU R2, [R1+0x94] ;  /* 0x0000940001027983 */ /* 0x001ee80000300800 */
[----:B------:R0:W-:Y:S04]  /*aa240*/  STL [R1+0x58f0], R3 ;  /* 0x0058f00301007387 */ /* 0x0001e80000100800 */
[----:B0-----:R-:W4:Y:S04]  /*aa250*/  LDL.LU R3, [R1+0x98] ;  /* 0x0000980001037983 */ /* 0x001f280000300800 */
[----:B--2---:R0:W-:Y:S02]  /*aa260*/  STL [R1+0x58f8], R0 ;  /* 0x0058f80001007387 */ /* 0x0041e40000100800 */
        /* <DEDUP_REMOVED lines=19> */
[----:B--2---:R-:W-:Y:S04]  /*aa3a0*/  STL [R1+0x5910], R32 ;  /* 0x0059102001007387 */ /* 0x004fe80000100800 */
[----:B------:R4:W-:Y:S04]  /*aa3b0*/  STL [R1+0x874], R2 ;  /* 0x0008740201007387 */ /* 0x0009e80000100800 */
[----:B------:R-:W-:Y:S01]  /*aa3c0*/  STL [R1+0x87c], R18 ;  /* 0x00087c1201007387 */ /* 0x000fe20000100800 */
[----:B----4-:R-:W-:-:S05]  /*aa3d0*/  SHF.R.S32.HI R2, RZ, 0x1f, R3 ;  /* 0x0000001fff027819 */ /* 0x010fca0000011403 */
[----:B------:R0:W-:Y:S04]  /*aa3e0*/  STL [R1+0x5918], R2 ;  /* 0x0059180201007387 */ /* 0x0001e80000100800 */
[----:B0-----:R-:W2:Y:S04]  /*aa3f0*/  LDL.LU R2, [R1+0x68] ;  /* 0x0000680001027983 */ /* 0x001ea80000300800 */
[----:B------:R0:W-:Y:S04]  /*aa400*/  STL [R1+0x5914], R3 ;  /* 0x0059140301007387 */ /* 0x0001e80000100800 */
[----:B0-----:R-:W4:Y:S04]  /*aa410*/  LDL.LU R3, [R1+0x6c] ;  /* 0x00006c0001037983 */ /* 0x001f280000300800 */
[----:B---3--:R0:W-:Y:S04]  /*aa420*/  STL [R1+0x591c], R0 ;  /* 0x00591c0001007387 */ /* 0x0081e80000100800 */
[----:B------:R-:W3:Y:S01]  /*aa430*/  LDL.LU R55, [R1+0x3c] ;  /* 0x00003c0001377983 */ /* 0x000ee20000300800 */
[----:B0-----:R-:W-:-:S05]  /*aa440*/  SHF.R.S32.HI R0, RZ, 0x1f, R13 ;  /* 0x0000001fff007819 */ /* 0x001fca000001140d */
[----:B------:R-:W-:Y:S01]  /*aa450*/  STL [R1+0x898], R0 ;  /* 0x0008980001007387 */ /* 0x000fe20000100800 */
[----:B----4-:R-:W-:-:S05]  /*aa460*/  SHF.R.S32.HI R32, RZ, 0x1f, R3 ;  /* 0x0000001fff207819 */ /* 0x010fca0000011403 */
[----:B------:R0:W-:Y:S04]  /*aa470*/  STL [R1+0x5924], R32 ;  /* 0x0059242001007387 */ /* 0x0001e80000100800 */
[----:B0-----:R-:W4:Y:S04]  /*aa480*/  LDL.LU R32, [R1+0x54] ;  /* 0x0000540001207983 */ /* 0x001f280000300800 */
[----:B------:R0:W-:Y:S04]  /*aa490*/  STL [R1+0x5920], R3 ;  /* 0x0059200301007387 */ /* 0x0001e80000100800 */
[----:B0-----:R-:W3:Y:S01]  /*aa4a0*/  LDL.LU R3, [R1+0x58] ;  /* 0x0000580001037983 */ /* 0x001ee20000300800 */
[----:B------:R-:W-:-:S03]  /*aa4b0*/  SHF.R.S32.HI R0, RZ, 0x1f, R17 ;  /* 0x0000001fff007819 */ /* 0x000fc60000011411 */
[----:B--2---:R0:W-:Y:S04]  /*aa4c0*/  STL [R1+0x5928], R2 ;  /* 0x0059280201007387 */ /* 0x0041e80000100800 */
[----:B------:R3:W-:Y:S01]  /*aa4d0*/  STL [R1+0x8b4], R0 ;  /* 0x0008b40001007387 */ /* 0x0007e20000100800 */
[----:B0-----:R-:W-:Y:S02]  /*aa4e0*/  SHF.R.S32.HI R2, RZ, 0x1f, R11 ;  /* 0x0000001fff027819 */ /* 0x001fe4000001140b */
[----:B---3--:R-:W-:-:S05]  /*aa4f0*/  SHF.R.S32.HI R0, RZ, 0x1f, R3 ;  /* 0x0000001fff007819 */ /* 0x008fca0000011403 */
[----:B------:R0:W-:Y:S04]  /*aa500*/  STL [R1+0x5930], R0 ;  /* 0x0059300001007387 */ /* 0x0001e80000100800 */
[----:B------:R-:W-:Y:S04]  /*aa510*/  STL [R1+0x8bc], R2 ;  /* 0x0008bc0201007387 */ /* 0x000fe80000100800 */
[----:B0-----:R-:W2:Y:S04]  /*aa520*/  LDL.LU R0, [R1+0x48] ;  /* 0x0000480001007983 */ /* 0x001ea80000300800 */
[----:B------:R0:W-:Y:S04]  /*aa530*/  STL [R1+0x592c], R3 ;  /* 0x00592c0301007387 */ /* 0x0001e80000100800 */
[----:B0-----:R-:W3:Y:S04]  /*aa540*/  LDL.LU R3, [R1+0x4c] ;  /* 0x00004c0001037983 */ /* 0x001ee80000300800 */
[----:B----4-:R-:W-:Y:S01]  /*aa550*/  STL [R1+0x5934], R32 ;  /* 0x0059342001007387 */ /* 0x010fe20000100800 */
[----:B---3--:R-:W-:-:S05]  /*aa560*/  SHF.R.S32.HI R2, RZ, 0x1f, R3 ;  /* 0x0000001fff027819 */ /* 0x008fca0000011403 */
[----:B------:R0:W-:Y:S04]  /*aa570*/  STL [R1+0x593c], R2 ;  /* 0x00593c0201007387 */ /* 0x0001e80000100800 */
[----:B0-----:R-:W3:Y:S04]  /*aa580*/  LDL.LU R2, [R1+0x34] ;  /* 0x0000340001027983 */ /* 0x001ee80000300800 */
[----:B------:R0:W-:Y:S04]  /*aa590*/  STL [R1+0x5938], R3 ;  /* 0x0059380301007387 */ /* 0x0001e80000100800 */
[----:B0-----:R-:W4:Y:S01]  /*aa5a0*/  LDL.LU R3, [R1+0x38] ;  /* 0x0000380001037983 */ /* 0x001f220000300800 */
[----:B------:R-:W-:-:S03]  /*aa5b0*/  VIADD R52, R53, UR16 ;  /* 0x0000001035347c36 */ /* 0x000fc60008000000 */
[----:B--2---:R-:W-:Y:S04]  /*aa5c0*/  STL [R1+0x5940], R0 ;  /* 0x0059400001007387 */ /* 0x004fe80000100800 */
[----:B------:R-:W2:Y:S01]  /*aa5d0*/  LDL.LU R53, [R1+0x8] ;  /* 0x0000080001357983 */ /* 0x000ea20000300800 */
[----:B----4-:R-:W-:-:S05]  /*aa5e0*/  SHF.R.S32.HI R32, RZ, 0x1f, R3 ;  /* 0x0000001fff207819 */ /* 0x010fca0000011403 */
[----:B------:R0:W-:Y:S04]  /*aa5f0*/  STL [R1+0x5948], R32 ;  /* 0x0059482001007387 */ /* 0x0001e80000100800 */
[----:B0-----:R-:W4:Y:S04]  /*aa600*/  LDL.LU R32, [R1+0x28] ;  /* 0x0000280001207983 */ /* 0x001f280000300800 */
[----:B------:R0:W-:Y:S04]  /*aa610*/  STL [R1+0x5944], R3 ;  /* 0x0059440301007387 */ /* 0x0001e80000100800 */
[----:B0-----:R-:W2:Y:S04]  /*aa620*/  LDL.LU R3, [R1+0x2c] ;  /* 0x00002c0001037983 */ /* 0x001ea80000300800 */
[----:B---3--:R-:W-:Y:S01]  /*aa630*/  STL [R1+0x594c], R2 ;  /* 0x00594c0201007387 */ /* 0x008fe20000100800 */
[----:B--2---:R-:W-:-:S05]  /*aa640*/  SHF.R.S32.HI R0, RZ, 0x1f, R3 ;  /* 0x0000001fff007819 */ /* 0x004fca0000011403 */
[----:B------:R0:W-:Y:S04]  /*aa650*/  STL [R1+0x5954], R0 ;  /* 0x0059540001007387 */ /* 0x0001e80000100800 */
[----:B0-----:R-:W2:Y:S04]  /*aa660*/  LDL.LU R0, [R1+0x14] ;  /* 0x0000140001007983 */ /* 0x001ea80000300800 */
[----:B------:R0:W-:Y:S04]  /*aa670*/  STL [R1+0x5950], R3 ;  /* 0x0059500301007387 */ /* 0x0001e80000100800 */
[----:B0-----:R-:W3:Y:S01]  /*aa680*/  LDL.LU R3, [R1+0x18] ;  /* 0x0000180001037983 */ /* 0x001ee20000300800 */
[----:B------:R-:W-:-:S02]  /*aa690*/  SHF.R.S32.HI R26, RZ, 0x1f, R55 ;  /* 0x0000001fff1a7819 */ /* 0x000fc40000011437 */
[----:B------:R-:W-:Y:S01]  /*aa6a0*/  SHF.R.S32.HI R21, RZ, 0x1f, R53 ;  /* 0x0000001fff157819 */ /* 0x000fe20000011435 */
[----:B------:R-:W-:Y:S01]  /*aa6b0*/  VIADD R51, R52, UR17 ;  /* 0x0000001134337c36 */ /* 0x000fe20008000000 */
[----:B------:R-:W-:Y:S01]  /*aa6c0*/  SHF.R.S32.HI R19, RZ, 0x1f, R10 ;  /* 0x0000001fff137819 */ /* 0x000fe2000001140a */
[----:B------:R-:W-:Y:S01]  /*aa6d0*/  UMOV UR4, UR60 ;  /* 0x0000003c00047c82 */ /* 0x000fe20008000000 */
[----:B------:R-:W-:Y:S02]  /*aa6e0*/  SHF.R.S32.HI R11, RZ, 0x1f, R24 ;  /* 0x0000001fff0b7819 */ /* 0x000fe40000011418 */
[----:B---3--:R-:W-:Y:S01]  /*aa6f0*/  SHF.R.S32.HI R2, RZ, 0x1f, R3 ;  /* 0x0000001fff027819 */ /* 0x008fe20000011403 */
[----:B------:R-:W-:Y:S01]  /*aa700*/  UMOV UR10, UR5 ;  /* 0x00000005000a7c82 */ /* 0x000fe20008000000 */
[----:B------:R-:W-:Y:S01]  /*aa710*/  SHF.R.S32.HI R13, RZ, 0x1f, R7 ;  /* 0x0000001fff0d7819 */ /* 0x000fe20000011407 */
[----:B------:R-:W-:Y:S02]  /*aa720*/  ULDC.64 UR16, c[0x0][0x228] ;  /* 0x00008a0000107ab9 */ /* 0x000fe40000000a00 */
[----:B------:R-:W-:Y:S04]  /*aa730*/  STL.64 [R1+0x5958], R2 ;  /* 0x0059580201007387 */ /* 0x000fe80000100a00 */
[----:B------:R0:W-:Y:S02]  /*aa740*/  STL.64 [R1+0x5960], R60 ;  /* 0x0059603c01007387 */ /* 0x0001e40000100a00 */
[----:B0-----:R-:W-:-:S02]  /*aa750*/  IMAD.MOV.U32 R60, RZ, RZ, R55 ;  /* 0x000000ffff3c7224 */ /* 0x001fc400078e0037 */
[----:B------:R-:W3:Y:S04]  /*aa760*/  LDL.LU R55, [R1+0x5a0c] ;  /* 0x005a0c0001377983 */ /* 0x000ee80000300800 */
[----:B------:R0:W-:Y:S02]  /*aa770*/  STL.64 [R1+0x5968], R58 ;  /* 0x0059683a01007387 */ /* 0x0001e40000100a00 */
[----:B0-----:R-:W-:Y:S02]  /*aa780*/  IMAD.MOV.U32 R58, RZ, RZ, R53 ;  /* 0x000000ffff3a7224 */ /* 0x001fe400078e0035 */
[----:B------:R-:W4:Y:S01]  /*aa790*/  LDL.LU R53, [R1+0x5a08] ;  /* 0x005a080001357983 */ /* 0x000f220000300800 */
[----:B------:R-:W-:Y:S02]  /*aa7a0*/  VIADD R50, R51, UR18 ;  /* 0x0000001233327c36 */ /* 0x000fe40008000000 */
[----:B------:R-:W-:Y:S01]  /*aa7b0*/  IMAD.MOV.U32 R3, RZ, RZ, R10 ;  /* 0x000000ffff037224 */ /* 0x000fe200078e000a */
[----:B------:R-:W-:Y:S01]  /*aa7c0*/  SHF.R.S32.HI R10, RZ, 0x1f, R9 ;  /* 0x0000001fff0a7819 */ /* 0x000fe20000011409 */
[----:B------:R-:W-:Y:S01]  /*aa7d0*/  VIADD R49, R50, UR19 ;  /* 0x0000001332317c36 */ /* 0x000fe20008000000 */
[----:B------:R-:W-:Y:S01]  /*aa7e0*/  SHF.R.S32.HI R7, RZ, 0x1f, R6 ;  /* 0x0000001fff077819 */ /* 0x000fe20000011406 */
[----:B------:R0:W-:Y:S01]  /*aa7f0*/  STL.64 [R1+0x5970], R56 ;  /* 0x0059703801007387 */ /* 0x0001e20000100a00 */
[----:B------:R-:W-:Y:S01]  /*aa800*/  SHF.R.S32.HI R6, RZ, 0x1f, R25 ;  /* 0x0000001fff067819 */ /* 0x000fe20000011419 */
[----:B------:R-:W-:-:S04]  /*aa810*/  VIADD R48, R49, UR20 ;  /* 0x0000001431307c36 */ /* 0x000fc80008000000 */
[----:B------:R-:W-:Y:S02]  /*aa820*/  VIADD R47, R48, UR21 ;  /* 0x00000015302f7c36 */ /* 0x000fe40008000000 */
[----:B0-----:R-:W-:Y:S02]  /*aa830*/  IMAD.MOV.U32 R56, RZ, RZ, R11 ;  /* 0x000000ffff387224 */ /* 0x001fe400078e000b */
[----:B------:R-:W2:Y:S01]  /*aa840*/  LDL.LU R11, [R1+0x5a04] ;  /* 0x005a0400010b7983 */ /* 0x000ea20000300800 */
[----:B------:R-:W-:-:S03]  /*aa850*/  IMAD.MOV.U32 R57, RZ, RZ, R10 ;  /* 0x000000ffff397224 */ /* 0x000fc600078e000a */
[----:B------:R-:W2:Y:S01]  /*aa860*/  LDL.LU R10, [R1+0x5a00] ;  /* 0x005a0000010a7983 */ /* 0x000ea20000300800 */
[----:B------:R-:W-:Y:S01]  /*aa870*/  IMAD.MOV.U32 R2, RZ, RZ, R6 ;  /* 0x000000ffff027224 */ /* 0x000fe200078e0006 */
[----:B------:R-:W-:Y:S01]  /*aa880*/  SHF.R.S32.HI R6, RZ, 0x1f, R22 ;  /* 0x0000001fff067819 */ /* 0x000fe20000011416 */
[----:B------:R-:W-:Y:S01]  /*aa890*/  VIADD R46, R47, UR22 ;  /* 0x000000162f2e7c36 */ /* 0x000fe20008000000 */
[----:B------:R-:W-:-:S03]  /*aa8a0*/  SHF.R.S32.HI R23, RZ, 0x1f, R8 ;  /* 0x0000001fff177819 */ /* 0x000fc60000011408 */
[----:B------:R-:W-:Y:S01]  /*aa8b0*/  VIADD R45, R46, UR23 ;  /* 0x000000172e2d7c36 */ /* 0x000fe20008000000 */
[----:B------:R-:W-:Y:S01]  /*aa8c0*/  SHF.R.S32.HI R18, RZ, 0x1f, R12 ;  /* 0x0000001fff127819 */ /* 0x000fe2000001140c */
[----:B------:R-:W-:Y:S02]  /*aa8d0*/  IMAD.MOV.U32 R61, RZ, RZ, R26 ;  /* 0x000000ffff3d7224 */ /* 0x000fe400078e001a */
[----:B------:R-:W-:Y:S01]  /*aa8e0*/  IMAD.MOV.U32 R59, RZ, RZ, R25 ;  /* 0x000000ffff3b7224 */ /* 0x000fe200078e0019 */
[----:B------:R-:W-:Y:S01]  /*aa8f0*/  UMOV UR19, UR4 ;  /* 0x0000000400137c82 */ /* 0x000fe20008000000 */
[----:B------:R-:W-:Y:S01]  /*aa900*/  VIADD R44, R45, UR24 ;  /* 0x000000182d2c7c36 */ /* 0x000fe20008000000 */
[----:B------:R-:W-:Y:S01]  /*aa910*/  SHF.R.S32.HI R12, RZ, 0x1f, R4 ;  /* 0x0000001fff0c7819 */ /* 0x000fe20000011404 */
[----:B------:R-:W-:Y:S02]  /*aa920*/  ULDC.64 UR22, c[0x0][0x228] ;  /* 0x00008a0000167ab9 */ /* 0x000fe40000000a00 */
[----:B------:R-:W-:Y:S01]  /*aa930*/  VIADD R43, R44, UR25 ;  /* 0x000000192c2b7c36 */ /* 0x000fe20008000000 */
[----:B------:R-:W-:-:S03]  /*aa940*/  ULDC.64 UR24, c[0x0][0x228] ;  /* 0x00008a0000187ab9 */ /* 0x000fc60000000a00 */
[----:B------:R-:W-:-:S04]  /*aa950*/  VIADD R42, R43, UR26 ;  /* 0x0000001a2b2a7c36 */ /* 0x000fc80008000000 */
[----:B------:R-:W-:-:S04]  /*aa960*/  VIADD R41, R42, UR27 ;  /* 0x0000001b2a297c36 */ /* 0x000fc80008000000 */
[----:B------:R-:W-:-:S04]  /*aa970*/  VIADD R40, R41, UR28 ;  /* 0x0000001c29287c36 */ /* 0x000fc80008000000 */
[----:B------:R-:W-:-:S04]  /*aa980*/  VIADD R39, R40, UR29 ;  /* 0x0000001d28277c36 */ /* 0x000fc80008000000 */
[----:B------:R-:W-:-:S04]  /*aa990*/  VIADD R38, R39, UR30 ;  /* 0x0000001e27267c36 */ /* 0x000fc80008000000 */
[----:B------:R-:W-:Y:S01]  /*aa9a0*/  VIADD R37, R38, UR31 ;  /* 0x0000001f26257c36 */ /* 0x000fe20008000000 */
[----:B---3--:R0:W-:Y:S01]  /*aa9b0*/  STL.64 [R1+0x5978], R54 ;  /* 0x0059783601007387 */ /* 0x0081e20000100a00 */
[----:B------:R-:W-:Y:S01]  /*aa9c0*/  UMOV UR26, UR10 ;  /* 0x0000000a001a7c82 */ /* 0x000fe20008000000 */
[----:B------:R-:W-:Y:S01]  /*aa9d0*/  ULDC.64 UR30, c[0x0][0x228] ;  /* 0x00008a00001e7ab9 */ /* 0x000fe20000000a00 */
[----:B0-----:R-:W-:Y:S02]  /*aa9e0*/  IMAD.MOV.U32 R55, RZ, RZ, R9 ;  /* 0x000000ffff377224 */ /* 0x001fe400078e0009 */
[----:B------:R-:W3:Y:S04]  /*aa9f0*/  LDL.LU R9, [R1+0x59fc] ;  /* 0x0059fc0001097983 */ /* 0x000ee80000300800 */
[----:B----4-:R0:W-:Y:S02]  /*aaa00*/  STL.64 [R1+0x5980], R52 ;  /* 0x0059803401007387 */ /* 0x0101e40000100a00 */
[----:B0-----:R-:W-:-:S02]  /*aaa10*/  IMAD.MOV.U32 R53, RZ, RZ, R8 ;  /* 0x000000ffff357224 */ /* 0x001fc400078e0008 */
[----:B------:R-:W4:Y:S04]  /*aaa20*/  LDL.LU R8, [R1+0x59f8] ;  /* 0x0059f80001087983 */ /* 0x000f280000300800 */
[----:B------:R0:W-:Y:S02]  /*aaa30*/  STL.64 [R1+0x5988], R50 ;  /* 0x0059883201007387 */ /* 0x0001e40000100a00 */
[----:B0-----:R-:W-:Y:S02]  /*aaa40*/  IMAD.MOV.U32 R50, RZ, RZ, R7 ;  /* 0x000000ffff327224 */ /* 0x001fe400078e0007 */
[----:B------:R-:W3:Y:S01]  /*aaa50*/  LDL.LU R7, [R1+0x59f4] ;  /* 0x0059f40001077983 */ /* 0x000ee20000300800 */
[----:B------:R-:W-:-:S03]  /*aaa60*/  IMAD.MOV.U32 R51, RZ, RZ, R6 ;  /* 0x000000ffff337224 */ /* 0x000fc600078e0006 */
[----:B------:R-:W3:Y:S04]  /*aaa70*/  LDL.LU R6, [R1+0x59f0] ;  /* 0x0059f00001067983 */ /* 0x000ee80000300800 */
[----:B------:R0:W-:Y:S02]  /*aaa80*/  STL.64 [R1+0x5990], R48 ;  /* 0x0059903001007387 */ /* 0x0001e40000100a00 */
[----:B0-----:R-:W-:Y:S02]  /*aaa90*/  IMAD.MOV.U32 R48, RZ, RZ, R5 ;  /* 0x000000ffff307224 */ /* 0x001fe400078e0005 */
[----:B------:R-:W3:Y:S04]  /*aaaa0*/  LDL.LU R5, [R1+0x59ec] ;  /* 0x0059ec0001057983 */ /* 0x000ee80000300800 */
[----:B------:R-:W-:Y:S04]  /*aaab0*/  STL.64 [R1+0x5998], R46 ;  /* 0x0059982e01007387 */ /* 0x000fe80000100a00 */
[----:B------:R0:W-:Y:S02]  /*aaac0*/  STL.64 [R1+0x59a0], R44 ;  /* 0x0059a02c01007387 */ /* 0x0001e40000100a00 */
[----:B0-----:R-:W-:-:S02]  /*aaad0*/  IMAD.MOV.U32 R44, RZ, RZ, R4 ;  /* 0x000000ffff2c7224 */ /* 0x001fc400078e0004 */
[----:B------:R-:W3:Y:S01]  /*aaae0*/  LDL.LU R4, [R1+0x59e8] ;  /* 0x0059e80001047983 */ /* 0x000ee20000300800 */
[----:B------:R-:W-:-:S04]  /*aaaf0*/  VIADD R36, R37, UR32 ;  /* 0x0000002025247c36 */ /* 0x000fc80008000000 */
[----:B------:R-:W-:Y:S02]  /*aab00*/  VIADD R35, R36, UR33 ;  /* 0x0000002124237c36 */ /* 0x000fe40008000000 */
[----:B------:R-:W-:Y:S02]  /*aab10*/  IMAD.MOV.U32 R54, RZ, RZ, R24 ;  /* 0x000000ffff367224 */ /* 0x000fe400078e0018 */
[----:B------:R-:W-:Y:S02]  /*aab20*/  IMAD.MOV.U32 R52, RZ, RZ, R53 ;  /* 0x000000ffff347224 */ /* 0x000fe400078e0035 */
[----:B------:R-:W-:Y:S01]  /*aab30*/  IMAD.MOV.U32 R49, RZ, RZ, R22 ;  /* 0x000000ffff317224 */ /* 0x000fe200078e0016 */
[----:B------:R0:W-:Y:S01]  /*aab40*/  STL.64 [R1+0x59a8], R42 ;  /* 0x0059a82a01007387 */ /* 0x0001e20000100a00 */
[----:B------:R-:W-:Y:S01]  /*aab50*/  VIADD R34, R35, UR34 ;  /* 0x0000002223227c36 */ /* 0x000fe20008000000 */
[----:B------:R-:W-:-:S03]  /*aab60*/  ULDC.64 UR32, c[0x0][0x228] ;  /* 0x00008a0000207ab9 */ /* 0x000fc60000000a00 */
[----:B------:R-:W-:Y:S02]  /*aab70*/  VIADD R33, R34, UR35 ;  /* 0x0000002322217c36 */ /* 0x000fe40008000000 */
[----:B------:R-:W-:Y:S02]  /*aab80*/  IMAD.MOV.U32 R53, RZ, RZ, R54 ;  /* 0x000000ffff357224 */ /* 0x000fe400078e0036 */
[----:B------:R-:W-:Y:S02]  /*aab90*/  IMAD.MOV.U32 R47, RZ, RZ, R21 ;  /* 0x000000ffff2f7224 */ /* 0x000fe400078e0015 */
[----:B0-----:R-:W-:Y:S01]  /*aaba0*/  IMAD.MOV.U32 R43, RZ, RZ, R19 ;  /* 0x000000ffff2b7224 */ /* 0x001fe200078e0013 */
[----:B------:R0:W-:Y:S01]  /*aabb0*/  STL.64 [R1+0x59b0], R40 ;  /* 0x0059b02801007387 */ /* 0x0001e20000100a00 */
[----:B------:R-:W-:Y:S01]  /*aabc0*/  VIADD R31, R33, UR36 ;  /* 0x00000024211f7c36 */ /* 0x000fe20008000000 */
[----:B------:R-:W-:-:S03]  /*aabd0*/  ULDC.64 UR34, c[0x0][0x228] ;  /* 0x00008a0000227ab9 */ /* 0x000fc60000000a00 */
[----:B------:R-:W-:Y:S02]  /*aabe0*/  VIADD R30, R31, UR37 ;  /* 0x000000251f1e7c36 */ /* 0x000fe40008000000 */
[----:B------:R-:W-:Y:S02]  /*aabf0*/  IMAD.MOV.U32 R54, RZ, RZ, R23 ;  /* 0x000000ffff367224 */ /* 0x000fe400078e0017 */
[----:B------:R-:W-:Y:S02]  /*aac00*/  IMAD.MOV.U32 R46, RZ, RZ, R58 ;  /* 0x000000ffff2e7224 */ /* 0x000fe400078e003a */
[----:B------:R-:W-:Y:S02]  /*aac10*/  IMAD.MOV.U32 R45, RZ, RZ, R20 ;  /* 0x000000ffff2d7224 */ /* 0x000fe400078e0014 */
[----:B0-----:R-:W-:Y:S02]  /*aac20*/  IMAD.MOV.U32 R41, RZ, RZ, R43 ;  /* 0x000000ffff297224 */ /* 0x001fe400078e002b */
[----:B------:R-:W-:Y:S01]  /*aac30*/  IMAD.MOV.U32 R42, RZ, RZ, R50 ;  /* 0x000000ffff2a7224 */ /* 0x000fe200078e0032 */
[----:B------:R0:W-:Y:S01]  /*aac40*/  STL.64 [R1+0x59b8], R38 ;  /* 0x0059b82601007387 */ /* 0x0001e20000100a00 */
[----:B------:R-:W-:Y:S01]  /*aac50*/  VIADD R29, R30, UR38 ;  /* 0x000000261e1d7c36 */ /* 0x000fe20008000000 */
[----:B------:R-:W-:-:S03]  /*aac60*/  ULDC.64 UR36, c[0x0][0x228] ;  /* 0x00008a0000247ab9 */ /* 0x000fc60000000a00 */
[----:B------:R-:W-:Y:S01]  /*aac70*/  VIADD R28, R29, UR39 ;  /* 0x000000271d1c7c36 */ /* 0x000fe20008000000 */
[----:B------:R-:W-:Y:S01]  /*aac80*/  SHF.R.S32.HI R58, RZ, 0x1f, R20 ;  /* 0x0000001fff3a7819 */ /* 0x000fe20000011414 */
[----:B------:R-:W-:Y:S02]  /*aac90*/  IMAD.MOV.U32 R43, RZ, RZ, R51 ;  /* 0x000000ffff2b7224 */ /* 0x000fe400078e0033 */
        /* <DEDUP_REMOVED lines=10> */
[----:B------:R-:W-:Y:S02]  /*aad40*/  IMAD.MOV.U32 R42, RZ, RZ, R50 ;  /* 0x000000ffff2a7224 */ /* 0x000fe400078e0032 */
[----:B------:R-:W-:Y:S01]  /*aad50*/  IMAD.MOV.U32 R38, RZ, RZ, R39 ;  /* 0x000000ffff267224 */ /* 0x000fe200078e0027 */
[----:B------:R1:W-:Y:S01]  /*aad60*/  STL.64 [R1+0x59c8], R34 ;  /* 0x0059c82201007387 */ /* 0x0003e20000100a00 */
[----:B------:R-:W-:Y:S01]  /*aad70*/  VIADD R25, R26, UR42 ;  /* 0x0000002a1a197c36 */ /* 0x000fe20008000000 */
[----:B------:R-:W-:-:S03]  /*aad80*/  ULDC.64 UR40, c[0x0][0x228] ;  /* 0x00008a0000287ab9 */ /* 0x000fc60000000a00 */
[----:B------:R-:W-:-:S04]  /*aad90*/  VIADD R24, R25, UR43 ;  /* 0x0000002b19187c36 */ /* 0x000fc80008000000 */
[----:B------:R-:W-:-:S04]  /*aada0*/  VIADD R23, R24, UR44 ;  /* 0x0000002c18177c36 */ /* 0x000fc80008000000 */
[----:B------:R-:W-:-:S04]  /*aadb0*/  VIADD R22, R23, UR45 ;  /* 0x0000002d17167c36 */ /* 0x000fc80008000000 */
[----:B------:R-:W-:-:S04]  /*aadc0*/  VIADD R21, R22, UR46 ;  /* 0x0000002e16157c36 */ /* 0x000fc80008000000 */
[----:B------:R-:W-:Y:S02]  /*aadd0*/  VIADD R20, R21, UR47 ;  /* 0x0000002f15147c36 */ /* 0x000fe40008000000 */
[----:B------:R-:W-:Y:S02]  /*aade0*/  IMAD.MOV.U32 R54, RZ, RZ, R18 ;  /* 0x000000ffff367224 */ /* 0x000fe400078e0012 */
[----:B------:R-:W-:Y:S02]  /*aadf0*/  VIADD R19, R20, UR48 ;  /* 0x0000003014137c36 */ /* 0x000fe40008000000 */
[----:B------:R-:W-:Y:S02]  /*aae00*/  IMAD.MOV.U32 R43, RZ, RZ, R51 ;  /* 0x000000ffff2b7224 */ /* 0x000fe400078e0033 */
[----:B------:R-:W-:Y:S02]  /*aae10*/  VIADD R18, R19, UR49 ;  /* 0x0000003113127c36 */ /* 0x000fe40008000000 */
[----:B------:R-:W-:-:S02]  /*aae20*/  IMAD.MOV.U32 R53, RZ, RZ, R56 ;  /* 0x000000ffff357224 */ /* 0x000fc400078e0038 */
[----:B------:R-:W-:Y:S02]  /*aae30*/  IMAD.MOV.U32 R50, RZ, RZ, R52 ;  /* 0x000000ffff327224 */ /* 0x000fe400078e0034 */
[----:B------:R-:W-:Y:S02]  /*aae40*/  IMAD.MOV.U32 R39, RZ, RZ, R40 ;  /* 0x000000ffff277224 */ /* 0x000fe400078e0028 */
[----:B------:R-:W-:Y:S02]  /*aae50*/  IMAD.MOV.U32 R52, RZ, RZ, R54 ;  /* 0x000000ffff347224 */ /* 0x000fe400078e0036 */
[----:B------:R-:W-:Y:S02]  /*aae60*/  IMAD.MOV.U32 R40, RZ, RZ, R41 ;  /* 0x000000ffff287224 */ /* 0x000fe400078e0029 */
[----:B------:R-:W-:Y:S02]  /*aae70*/  IMAD.MOV.U32 R54, RZ, RZ, R17 ;  /* 0x000000ffff367224 */ /* 0x000fe400078e0011 */
[----:B------:R-:W-:-:S02]  /*aae80*/  IMAD.MOV.U32 R41, RZ, RZ, R42 ;  /* 0x000000ffff297224 */ /* 0x000fc400078e002a */
[----:B------:R-:W-:Y:S02]  /*aae90*/  VIADD R17, R18, UR50 ;  /* 0x0000003212117c36 */ /* 0x000fe40008000000 */
[----:B------:R-:W-:Y:S02]  /*aaea0*/  IMAD.MOV.U32 R42, RZ, RZ, R43 ;  /* 0x000000ffff2a7224 */ /* 0x000fe400078e002b */
[----:B0-----:R-:W-:Y:S02]  /*aaeb0*/  IMAD.MOV.U32 R37, RZ, RZ, R38 ;  /* 0x000000ffff257224 */ /* 0x001fe400078e0026 */
[----:B------:R-:W-:Y:S02]  /*aaec0*/  IMAD.MOV.U32 R51, RZ, RZ, R53 ;  /* 0x000000ffff337224 */ /* 0x000fe400078e0035 */
[----:B------:R-:W-:Y:S02]  /*aaed0*/  IMAD.MOV.U32 R43, RZ, RZ, R15 ;  /* 0x000000ffff2b7224 */ /* 0x000fe400078e000f */
[----:B------:R-:W-:Y:S01]  /*aaee0*/  IMAD.MOV.U32 R38, RZ, RZ, R39 ;  /* 0x000000ffff267224 */ /* 0x000fe200078e0027 */
[----:B------:R-:W-:Y:S01]  /*aaef0*/  SHF.R.S32.HI R56, RZ, 0x1f, R16 ;  /* 0x0000001fff387819 */ /* 0x000fe20000011410 */
[----:B------:R-:W-:-:S02]  /*aaf00*/  IMAD.MOV.U32 R53, RZ, RZ, R55 ;  /* 0x000000ffff357224 */ /* 0x000fc400078e0037 */
[----:B------:R-:W-:Y:S02]  /*aaf10*/  IMAD.MOV.U32 R39, RZ, RZ, R40 ;  /* 0x000000ffff277224 */ /* 0x000fe400078e0028 */
[----:B------:R-:W-:Y:S02]  /*aaf20*/  IMAD.MOV.U32 R55, RZ, RZ, R16 ;  /* 0x000000ffff377224 */ /* 0x000fe400078e0010 */
[----:B------:R-:W-:Y:S02]  /*aaf30*/  IMAD.MOV.U32 R40, RZ, RZ, R41 ;  /* 0x000000ffff287224 */ /* 0x000fe400078e0029 */
[----:B------:R-:W-:Y:S02]  /*aaf40*/  VIADD R16, R17, UR51 ;  /* 0x0000003311107c36 */ /* 0x000fe40008000000 */
        /* <DEDUP_REMOVED lines=10> */
[----:B------:R-:W-:Y:S02]  /*aaff0*/  IMAD.MOV.U32 R41, RZ, RZ, R42 ;  /* 0x000000ffff297224 */ /* 0x000fe400078e002a */
[----:B------:R-:W-:Y:S02]  /*ab000*/  IMAD.MOV.U32 R42, RZ, RZ, R43 ;  /* 0x000000ffff2a7224 */ /* 0x000fe400078e002b */
[----:B------:R-:W-:Y:S02]  /*ab010*/  IMAD.MOV.U32 R43, RZ, RZ, R44 ;  /* 0x000000ffff2b7224 */ /* 0x000fe400078e002c */
[----:B------:R-:W-:-:S02]  /*ab020*/  VIADD R14, R15, UR53 ;  /* 0x000000350f0e7c36 */ /* 0x000fc40008000000 */
[----:B------:R-:W-:Y:S02]  /*ab030*/  IMAD.MOV.U32 R44, RZ, RZ, R13 ;  /* 0x000000ffff2c7224 */ /* 0x000fe400078e000d */
[----:B------:R-:W-:Y:S02]  /*ab040*/  VIADD R13, R14, UR54 ;  /* 0x000000360e0d7c36 */ /* 0x000fe40008000000 */
[----:B-1----:R-:W-:Y:S02]  /*ab050*/  IMAD.MOV.U32 R35, RZ, RZ, R44 ;  /* 0x000000ffff237224 */ /* 0x002fe400078e002c */
[----:B------:R-:W-:Y:S02]  /*ab060*/  IMAD.MOV.U32 R44, RZ, RZ, R45 ;  /* 0x000000ffff2c7224 */ /* 0x000fe400078e002d */
[----:B------:R-:W-:Y:S02]  /*ab070*/  IMAD.MOV.U32 R45, RZ, RZ, R58 ;  /* 0x000000ffff2d7224 */ /* 0x000fe400078e003a */
[----:B------:R-:W-:-:S02]  /*ab080*/  IMAD.MOV.U32 R58, RZ, RZ, R12 ;  /* 0x000000ffff3a7224 */ /* 0x000fc400078e000c */
[----:B------:R-:W-:Y:S01]  /*ab090*/  VIADD R12, R13, UR55 ;  /* 0x000000370d0c7c36 */ /* 0x000fe20008000000 */
[----:B------:R-:W-:Y:S04]  /*ab0a0*/  STL.64 [R1+0x59d0], R32 ;  /* 0x0059d02001007387 */ /* 0x000fe80000100a00 */
[----:B------:R-:W-:Y:S04]  /*ab0b0*/  STL.64 [R1+0x59d8], R30 ;  /* 0x0059d81e01007387 */ /* 0x000fe80000100a00 */
[----:B------:R0:W-:Y:S02]  /*ab0c0*/  STL.64 [R1+0x59e0], R28 ;  /* 0x0059e01c01007387 */ /* 0x0001e40000100a00 */
[----:B0-----:R-:W-:-:S02]  /*ab0d0*/  SHF.R.S32.HI R29, RZ, 0x1f, R12 ;  /* 0x0000001fff1d7819 */ /* 0x001fc4000001140c */
[----:B----4-:R-:W-:-:S05]  /*ab0e0*/  IADD3 R32, P1, R12, R8, RZ ;  /* 0x000000080c207210 */ /* 0x010fca0007f3e0ff */
[----:B--2---:R-:W-:-:S05]  /*ab0f0*/  IMAD.X R33, R29, 0x1, R10, P1 ;  /* 0x000000011d217824 */ /* 0x004fca00008e060a */
[----:B------:R0:W-:Y:S01]  /*ab100*/  STL.64 [R1+0x4c50], R32 ;  /* 0x004c502001007387 */ /* 0x0001e20000100a00 */
[----:B---3--:R-:W-:-:S05]  /*ab110*/  IADD3 R30, P2, R12, R6, RZ ;  /* 0x000000060c1e7210 */ /* 0x008fca0007f5e0ff */
[----:B------:R-:W-:Y:S01]  /*ab120*/  IMAD.X R31, R29, 0x1, R7, P2 ;  /* 0x000000011d1f7824 */ /* 0x000fe200010e0607 */
[----:B0-----:R-:W-:-:S04]  /*ab130*/  IADD3 R32, P1, R13, R9, RZ ;  /* 0x000000090d207210 */ /* 0x001fc80007f3e0ff */
[----:B------:R0:W-:Y:S02]  /*ab140*/  STL.64 [R1+0x4c48], R30 ;  /* 0x004c481e01007387 */ /* 0x0001e40000100a00 */
[----:B0-----:R-:W-:-:S05]  /*ab150*/  SHF.R.S32.HI R31, RZ, 0x1f, R13 ;  /* 0x0000001fff1f7819 */ /* 0x001fca000001140d */
[----:B------:R-:W-:Y:S01]  /*ab160*/  IMAD.X R33, R31, 0x1, R11, P1 ;  /* 0x000000011f217824 */ /* 0x000fe200008e060b */
[----:B------:R-:W-:Y:S02]  /*ab170*/  IADD3 R30, P2, R13, R8, RZ ;  /* 0x000000080d1e7210 */ /* 0x000fe40007f5e0ff */
[----:B------:R-:W-:-:S05]  /*ab180*/  IADD3 R28, P0, R12, R4, RZ ;  /* 0x000000040c1c7210 */ /* 0x000fca0007f1e0ff */
[----:B------:R-:W-:-:S05]  /*ab190*/  IMAD.X R29, R29, 0x1, R5, P0 ;  /* 0x000000011d1d7824 */ /* 0x000fca00000e0605 */
[----:B------:R-:W-:Y:S04]  /*ab1a0*/  STL.64 [R1+0x4c40], R28 ;  /* 0x004c401c01007387 */ /* 0x000fe80000100a00 */
[----:B------:R0:W-:Y:S02]  /*ab1b0*/  STL.64 [R1+0x4c38], R32 ;  /* 0x004c382001007387 */ /* 0x0001e40000100a00 */
[----:B0-----:R-:W-:-:S04]  /*ab1c0*/  IMAD.MOV.U32 R33, RZ, RZ, R31 ;  /* 0x000000ffff217224 */ /* 0x001fc800078e001f */
[----:B------:R-:W-:Y:S01]  /*ab1d0*/  IMAD.X R31, R33, 0x1, R10, P2 ;  /* 0x00000001211f7824 */ /* 0x000fe200010e060a */
[C---:B------:R-:W-:Y:S02]  /*ab1e0*/  IADD3 R28, P0, R13.reuse, R6, RZ ;  /* 0x000000060d1c7210 */ /* 0x040fe40007f1e0ff */
[----:B------:R-:W-:Y:S02]  /*ab1f0*/  IADD3 R32, P1, R13, R4, RZ ;  /* 0x000000040d207210 */ /* 0x000fe40007f3e0ff */
[----:B------:R0:W-:Y:S01]  /*ab200*/  STL.64 [R1+0x4c30], R30 ;  /* 0x004c301e01007387 */ /* 0x0001e20000100a00 */
[----:B------:R-:W-:Y:S01]  /*ab210*/  SHF.R.S32.HI R13, RZ, 0x1f, R14 ;  /* 0x0000001fff0d7819 */ /* 0x000fe2000001140e */
[C---:B------:R-:W-:Y:S02]  /*ab220*/  IMAD.X R29, R33.reuse, 0x1, R7, P0 ;  /* 0x00000001211d7824 */ /* 0x040fe400000e0607 */
[----:B------:R-:W-:Y:S01]  /*ab230*/  IMAD.X R33, R33, 0x1, R5, P1 ;  /* 0x0000000121217824 */ /* 0x000fe200008e0605 */
[----:B0-----:R-:W-:-:S02]  /*ab240*/  IADD3 R30, P2, R14, R9, RZ ;  /* 0x000000090e1e7210 */ /* 0x001fc40007f5e0ff */
[----:B------:R0:W-:Y:S03]  /*ab250*/  STL.64 [R1+0x4c28], R28 ;  /* 0x004c281c01007387 */ /* 0x0001e60000100a00 */
[----:B------:R-:W-:Y:S01]  /*ab260*/  IMAD.X R31, R13, 0x1, R11, P2 ;  /* 0x000000010d1f7824 */ /* 0x000fe200010e060b */
[----:B------:R1:W-:Y:S04]  /*ab270*/  STL.64 [R1+0x4c20], R32 ;  /* 0x004c202001007387 */ /* 0x0003e80000100a00 */
[----:B------:R2:W-:Y:S01]  /*ab280*/  STL.64 [R1+0x4c18], R30 ;  /* 0x004c181e01007387 */ /* 0x0005e20000100a00 */
[C---:B0-----:R-:W-:Y:S02]  /*ab290*/  IADD3 R28, P0, R14.reuse, R8, RZ ;  /* 0x000000080e1c7210 */ /* 0x041fe40007f1e0ff */
[----:B-1----:R-:W-:-:S02]  /*ab2a0*/  IADD3 R32, P1, R14, R6, RZ ;  /* 0x000000060e207210 */ /* 0x002fc40007f3e0ff */
[----:B--2---:R-:W-:Y:S01]  /*ab2b0*/  IADD3 R30, P2, R14, R4, RZ ;  /* 0x000000040e1e7210 */ /* 0x004fe20007f5e0ff */
[----:B------:R-:W-:-:S04]  /*ab2c0*/  IMAD.MOV.U32 R14, RZ, RZ, R13 ;  /* 0x000000ffff0e7224 */ /* 0x000fc800078e000d */
[C---:B------:R-:W-:Y:S01]  /*ab2d0*/  IMAD.X R29, R14.reuse, 0x1, R10, P0 ;  /* 0x000000010e1d7824 */ /* 0x040fe200000e060a */
[----:B------:R-:W-:Y:S01]  /*ab2e0*/  SHF.R.S32.HI R13, RZ, 0x1f, R15 ;  /* 0x0000001fff0d7819 */ /* 0x000fe2000001140f */
[C---:B------:R-:W-:Y:S02]  /*ab2f0*/  IMAD.X R33, R14.reuse, 0x1, R7, P1 ;  /* 0x000000010e217824 */ /* 0x040fe400008e0607 */
[----:B------:R-:W-:Y:S01]  /*ab300*/  IMAD.X R31, R14, 0x1, R5, P2 ;  /* 0x000000010e1f7824 */ /* 0x000fe200010e0605 */
[----:B------:R0:W-:Y:S04]  /*ab310*/  STL.64 [R1+0x4c10], R28 ;  /* 0x004c101c01007387 */ /* 0x0001e80000100a00 */
[----:B------:R1:W-:Y:S01]  /*ab320*/  STL.64 [R1+0x4c08], R32 ;  /* 0x004c082001007387 */ /* 0x0003e20000100a00 */
[----:B0-----:R-:W-:-:S03]  /*ab330*/  IADD3 R28, P0, R15, R9, RZ ;  /* 0x000000090f1c7210 */ /* 0x001fc60007f1e0ff */
[----:B------:R0:W-:Y:S01]  /*ab340*/  STL.64 [R1+0x4c00], R30 ;  /* 0x004c001e01007387 */ /* 0x0001e20000100a00 */
[----:B-1----:R-:W-:Y:S01]  /*ab350*/  IADD3 R32, P1, R15, R8, RZ ;  /* 0x000000080f207210 */ /* 0x002fe20007f3e0ff */
[----:B------:R-:W-:Y:S01]  /*ab360*/  IMAD.X R29, R13, 0x1, R11, P0 ;  /* 0x000000010d1d7824 */ /* 0x000fe200000e060b */
[C---:B------:R-:W-:Y:S02]  /*ab370*/  IADD3 R14, P0, R15.reuse, R4, RZ ;  /* 0x000000040f0e7210 */ /* 0x040fe40007f1e0ff */
[----:B0-----:R-:W-:Y:S01]  /*ab380*/  IADD3 R30, P2, R15, R6, RZ ;  /* 0x000000060f1e7210 */ /* 0x001fe20007f5e0ff */
[----:B------:R-:W-:Y:S01]  /*ab390*/  IMAD.MOV.U32 R15, RZ, RZ, R13 ;  /* 0x000000ffff0f7224 */ /* 0x000fe200078e000d */
[----:B------:R0:W-:Y:S03]  /*ab3a0*/  STL.64 [R1+0x4bf8], R28 ;  /* 0x004bf81c01007387 */ /* 0x0001e60000100a00 */
[C---:B------:R-:W-:Y:S01]  /*ab3b0*/  IMAD.X R33, R15.reuse, 0x1, R10, P1 ;  /* 0x000000010f217824 */ /* 0x040fe200008e060a */
[----:B------:R-:W-:Y:S01]  /*ab3c0*/  SHF.R.S32.HI R13, RZ, 0x1f, R16 ;  /* 0x0000001fff0d7819 */ /* 0x000fe20000011410 */
[C---:B------:R-:W-:Y:S01]  /*ab3d0*/  IMAD.X R31, R15.reuse, 0x1, R7, P2 ;  /* 0x000000010f1f7824 */ /* 0x040fe200010e0607 */
[----:B0-----:R-:W2:Y:S04]  /*ab3e0*/  LDL.LU.64 R28, [R1+0x59e0] ;  /* 0x0059e000011c7983 */ /* 0x001ea80000300a00 */
[----:B------:R0:W-:Y:S01]  /*ab3f0*/  STL.64 [R1+0x4bf0], R32 ;  /* 0x004bf02001007387 */ /* 0x0001e20000100a00 */
[----:B------:R-:W-:-:S03]  /*ab400*/  IMAD.X R15, R15, 0x1, R5, P0 ;  /* 0x000000010f0f7824 */ /* 0x000fc600000e0605 */
[----:B------:R1:W-:Y:S01]  /*ab410*/  STL.64 [R1+0x4be8], R30 ;  /* 0x004be81e01007387 */ /* 0x0003e20000100a00 */
[----:B0-----:R-:W-:-:S03]  /*ab420*/  IADD3 R32, P1, R16, R9, RZ ;  /* 0x0000000910207210 */ /* 0x001fc60007f3e0ff */
[----:B------:R0:W-:Y:S02]  /*ab430*/  STL.64 [R1+0x4be0], R14 ;  /* 0x004be00e01007387 */ /* 0x0001e40000100a00 */
[----:B------:R-:W-:Y:S01]  /*ab440*/  IMAD.X R33, R13, 0x1, R11, P1 ;  /* 0x000000010d217824 */ /* 0x000fe200008e060b */
[----:B-1----:R-:W-:-:S04]  /*ab450*/  IADD3 R30, P2, R16, R8, RZ ;  /* 0x00000008101e7210 */ /* 0x002fc80007f5e0ff */
[----:B------:R1:W-:Y:S01]  /*ab460*/  STL.64 [R1+0x4bd8], R32 ;  /* 0x004bd82001007387 */ /* 0x0003e20000100a00 */
[C---:B0-----:R-:W-:Y:S02]  /*ab470*/  IADD3 R14, P0, R16.reuse, R6, RZ ;  /* 0x00000006100e7210 */ /* 0x041fe40007f1e0ff */
[----:B-1----:R-:W-:Y:S01]  /*ab480*/  IADD3 R32, P1, R16, R4, RZ ;  /* 0x0000000410207210 */ /* 0x002fe20007f3e0ff */
        /* <DEDUP_REMOVED lines=18> */
[----:B0-----:R-:W3:Y:S04]  /*ab5b0*/  LDL.LU.64 R30, [R1+0x59d8] ;  /* 0x0059d800011e7983 */ /* 0x001ee80000300a00 */
        /* <DEDUP_REMOVED lines=11> */
[C---:B------:R-:W-:Y:S02]  /*ab670*/  IMAD.X R33, R18.reuse, 0x1, R10, P1 ;  /* 0x0000000112217824 */ /* 0x040fe400008e060a */
[C---:B------:R-:W-:Y:S01]  /*ab680*/  IMAD.X R17, R18.reuse, 0x1, R7, P2 ;  /* 0x0000000112117824 */ /* 0x040fe200010e0607 */
[----:B------:R-:W-:Y:S02]  /*ab690*/  SHF.R.S32.HI R13, RZ, 0x1f, R19 ;  /* 0x0000001fff0d7819 */ /* 0x000fe40000011413 */
[----:B------:R0:W-:Y:S04]  /*ab6a0*/  STL.64 [R1+0x4b90], R32 ;  /* 0x004b902001007387 */ /* 0x0001e80000100a00 */
[----:B------:R1:W-:Y:S01]  /*ab6b0*/  STL.64 [R1+0x4b88], R16 ;  /* 0x004b881001007387 */ /* 0x0003e20000100a00 */
[----:B------:R-:W-:Y:S01]  /*ab6c0*/  IMAD.X R15, R18, 0x1, R5, P0 ;  /* 0x00000001120f7824 */ /* 0x000fe200000e0605 */
[----:B0-----:R-:W-:-:S02]  /*ab6d0*/  IADD3 R32, P1, R19, R9, RZ ;  /* 0x0000000913207210 */ /* 0x001fc40007f3e0ff */
[----:B-1----:R-:W-:-:S03]  /*ab6e0*/  IADD3 R16, P2, R19, R8, RZ ;  /* 0x0000000813107210 */ /* 0x002fc60007f5e0ff */
[C---:B------:R-:W-:Y:S01]  /*ab6f0*/  IMAD.X R33, R13.reuse, 0x1, R11, P1 ;  /* 0x000000010d217824 */ /* 0x040fe200008e060b */
[----:B------:R0:W-:Y:S01]  /*ab700*/  STL.64 [R1+0x4b80], R14 ;  /* 0x004b800e01007387 */ /* 0x0001e20000100a00 */
[----:B------:R-:W-:-:S03]  /*ab710*/  IMAD.X R17, R13, 0x1, R10, P2 ;  /* 0x000000010d117824 */ /* 0x000fc600010e060a */
[----:B------:R1:W-:Y:S01]  /*ab720*/  STL.64 [R1+0x4b78], R32 ;  /* 0x004b782001007387 */ /* 0x0003e20000100a00 */
[----:B------:R-:W-:-:S03]  /*ab730*/  SHF.R.S32.HI R34, RZ, 0x1f, R20 ;  /* 0x0000001fff227819 */ /* 0x000fc60000011414 */
[----:B------:R4:W-:Y:S01]  /*ab740*/  STL.64 [R1+0x4b70], R16 ;  /* 0x004b701001007387 */ /* 0x0009e20000100a00 */
[C---:B0-----:R-:W-:Y:S02]  /*ab750*/  IADD3 R14, P0, R19.reuse, R6, RZ ;  /* 0x00000006130e7210 */ /* 0x041fe40007f1e0ff */
[----:B-1----:R-:W-:-:S03]  /*ab760*/  IADD3 R32, P1, R19, R4, RZ ;  /* 0x0000000413207210 */ /* 0x002fc60007f3e0ff */
[C---:B------:R-:W-:Y:S01]  /*ab770*/  IMAD.X R15, R13.reuse, 0x1, R7, P0 ;  /* 0x000000010d0f7824 */ /* 0x040fe200000e0607 */
[----:B----4-:R-:W-:Y:S01]  /*ab780*/  IADD3 R16, P2, R20, R9, RZ ;  /* 0x0000000914107210 */ /* 0x010fe20007f5e0ff */
[----:B------:R-:W-:-:S03]  /*ab790*/  IMAD.X R33, R13, 0x1, R5, P1 ;  /* 0x000000010d217824 */ /* 0x000fc600008e0605 */
[----:B------:R0:W-:Y:S01]  /*ab7a0*/  STL.64 [R1+0x4b68], R14 ;  /* 0x004b680e01007387 */ /* 0x0001e20000100a00 */
[----:B------:R-:W-:-:S03]  /*ab7b0*/  IMAD.X R17, R34, 0x1, R11, P2 ;  /* 0x0000000122117824 */ /* 0x000fc600010e060b */
[----:B------:R1:W-:Y:S04]  /*ab7c0*/  STL.64 [R1+0x4b60], R32 ;  /* 0x004b602001007387 */ /* 0x0003e80000100a00 */
[----:B------:R4:W-:Y:S01]  /*ab7d0*/  STL.64 [R1+0x4b58], R16 ;  /* 0x004b581001007387 */ /* 0x0009e20000100a00 */
[C---:B0-----:R-:W-:Y:S02]  /*ab7e0*/  IADD3 R14, P0, R20.reuse, R8, RZ ;  /* 0x00000008140e7210 */ /* 0x041fe40007f1e0ff */
[C---:B-1----:R-:W-:Y:S02]  /*ab7f0*/  IADD3 R32, P1, R20.reuse, R6, RZ ;  /* 0x0000000614207210 */ /* 0x042fe40007f3e0ff */
[----:B----4-:R-:W-:Y:S01]  /*ab800*/  IADD3 R16, P2, R20, R4, RZ ;  /* 0x0000000414107210 */ /* 0x010fe20007f5e0ff */
[----:B------:R-:W-:-:S04]  /*ab810*/  IMAD.MOV.U32 R20, RZ, RZ, R34 ;  /* 0x000000ffff147224 */ /* 0x000fc800078e0022 */
[C---:B------:R-:W-:Y:S01]  /*ab820*/  IMAD.X R15, R20.reuse, 0x1, R10, P0 ;  /* 0x00000001140f7824 */ /* 0x040fe200000e060a */
[----:B------:R-:W-:Y:S01]  /*ab830*/  SHF.R.S32.HI R18, RZ, 0x1f, R21 ;  /* 0x0000001fff127819 */ /* 0x000fe20000011415 */
[----:B------:R-:W-:-:S03]  /*ab840*/  IMAD.X R33, R20, 0x1, R7, P1 ;  /* 0x0000000114217824 */ /* 0x000fc600008e0607 */
[----:B------:R0:W-:Y:S01]  /*ab850*/  STL.64 [R1+0x4b50], R14 ;  /* 0x004b500e01007387 */ /* 0x0001e20000100a00 */
[----:B------:R-:W-:-:S03]  /*ab860*/  IMAD.X R17, R20, 0x1, R5, P2 ;  /* 0x0000000114117824 */ /* 0x000fc600010e0605 */
[----:B------:R1:W-:Y:S01]  /*ab870*/  STL.64 [R1+0x4b48], R32 ;  /* 0x004b482001007387 */ /* 0x0003e20000100a00 */
[C---:B0-----:R-:W-:Y:S02]  /*ab880*/  IADD3 R14, P0, R21.reuse, R9, RZ ;  /* 0x00000009150e7210 */ /* 0x041fe40007f1e0ff */
[C---:B------:R-:W-:Y:S01]  /*ab890*/  IADD3 R34, P1, R21.reuse, R8, RZ ;  /* 0x0000000815227210 */ /* 0x040fe20007f3e0ff */
[----:B-1----:R-:W4:Y:S02]  /*ab8a0*/  LDL.LU.64 R32, [R1+0x59d0] ;  /* 0x0059d00001207983 */ /* 0x002f240000300a00 */
[----:B------:R-:W-:Y:S02]  /*ab8b0*/  IMAD.X R15, R18, 0x1, R11, P0 ;  /* 0x00000001120f7824 */ /* 0x000fe400000e060b */
[----:B------:R0:W-:Y:S04]  /*ab8c0*/  STL.64 [R1+0x4b40], R16 ;  /* 0x004b401001007387 */ /* 0x0001e80000100a00 */
[----:B------:R1:W-:Y:S01]  /*ab8d0*/  STL.64 [R1+0x4b38], R14 ;  /* 0x004b380e01007387 */ /* 0x0003e20000100a00 */
[----:B------:R-:W-:Y:S01]  /*ab8e0*/  IMAD.MOV.U32 R13, RZ, RZ, R35 ;  /* 0x000000ffff0d7224 */ /* 0x000fe200078e0023 */
[C---:B0-----:R-:W-:Y:S01]  /*ab8f0*/  IADD3 R16, P2, R21.reuse, R6, RZ ;  /* 0x0000000615107210 */ /* 0x041fe20007f5e0ff */
[----:B-1----:R-:W-:Y:S01]  /*ab900*/  IMAD.MOV.U32 R15, RZ, RZ, R18 ;  /* 0x000000ffff0f7224 */ /* 0x002fe200078e0012 */
[----:B------:R-:W-:-:S03]  /*ab910*/  IADD3 R14, P0, R21, R4, RZ ;  /* 0x00000004150e7210 */ /* 0x000fc60007f1e0ff */
[C---:B------:R-:W-:Y:S02]  /*ab920*/  IMAD.X R35, R15.reuse, 0x1, R10, P1 ;  /* 0x000000010f237824 */ /* 0x040fe400008e060a */
[C---:B------:R-:W-:Y:S02]  /*ab930*/  IMAD.X R17, R15.reuse, 0x1, R7, P2 ;  /* 0x000000010f117824 */ /* 0x040fe400010e0607 */
[----:B------:R-:W-:Y:S01]  /*ab940*/  IMAD.X R15, R15, 0x1, R5, P0 ;  /* 0x000000010f0f7824 */ /* 0x000fe200000e0605 */
[----:B------:R0:W-:Y:S01]  /*ab950*/  STL.64 [R1+0x4b30], R34 ;  /* 0x004b302201007387 */ /* 0x0001e20000100a00 */
[----:B------:R-:W-:Y:S02]  /*ab960*/  IADD3 R20, P1, R22, R9, RZ ;  /* 0x0000000916147210 */ /* 0x000fe40007f3e0ff */
[----:B------:R-:W-:Y:S01]  /*ab970*/  SHF.R.S32.HI R18, RZ, 0x1f, R22 ;  /* 0x0000001fff127819 */ /* 0x000fe20000011416 */
[----:B0-----:R-:W4:Y:S04]  /*ab980*/  LDL.LU.64 R34, [R1+0x59c8] ;  /* 0x0059c80001227983 */ /* 0x001f280000300a00 */
        /* <DEDUP_REMOVED lines=8> */
[----:B------:R1:W-:Y:S04]  /*aba10*/  STL.64 [R1+0x4b10], R16 ;  /* 0x004b101001007387 */ /* 0x0003e80000100a00 */
[----:B------:R2:W-:Y:S01]  /*aba20*/  STL.64 [R1+0x4b08], R14 ;  /* 0x004b080e01007387 */ /* 0x0005e20000100a00 */
[----:B0-----:R-:W-:Y:S02]  /*aba30*/  IADD3 R20, P1, R22, R4, RZ ;  /* 0x0000000416147210 */ /* 0x001fe40007f3e0ff */
[----:B------:R-:W-:Y:S02]  /*aba40*/  SHF.R.S32.HI R22, RZ, 0x1f, R23 ;  /* 0x0000001fff167819 */ /* 0x000fe40000011417 */
[C---:B-1----:R-:W-:Y:S01]  /*aba50*/  IADD3 R16, P2, R23.reuse, R9, RZ ;  /* 0x0000000917107210 */ /* 0x042fe20007f5e0ff */
[----:B------:R-:W-:Y:S01]  /*aba60*/  IMAD.X R21, R18, 0x1, R5, P1 ;  /* 0x0000000112157824 */ /* 0x000fe200008e0605 */
[----:B--2---:R-:W-:-:S03]  /*aba70*/  IADD3 R14, P0, R23, R8, RZ ;  /* 0x00000008170e7210 */ /* 0x004fc60007f1e0ff */
        /* <DEDUP_REMOVED lines=8> */
[----:B------:R-:W-:Y:S01]  /*abb00*/  IMAD.X R21, R22, 0x1, R7, P1 ;  /* 0x0000000116157824 */ /* 0x000fe200008e0607 */
[----:B--2---:R-:W-:Y:S01]  /*abb10*/  IADD3 R14, P0, R24, R9, RZ ;  /* 0x00000009180e7210 */ /* 0x004fe20007f1e0ff */
[----:B------:R-:W-:-:S03]  /*abb20*/  IMAD.X R17, R22, 0x1, R5, P2 ;  /* 0x0000000116117824 */ /* 0x000fc600010e0605 */
[----:B------:R0:W-:Y:S01]  /*abb30*/  STL.64 [R1+0x4ae8], R20 ;  /* 0x004ae81401007387 */ /* 0x0001e20000100a00 */
[----:B------:R-:W-:-:S03]  /*abb40*/  IMAD.X R15, R18, 0x1, R11, P0 ;  /* 0x00000001120f7824 */ /* 0x000fc600000e060b */
[----:B------:R1:W-:Y:S04]  /*abb50*/  STL.64 [R1+0x4ae0], R16 ;  /* 0x004ae01001007387 */ /* 0x0003e80000100a00 */
[----:B------:R2:W-:Y:S01]  /*abb60*/  STL.64 [R1+0x4ad8], R14 ;  /* 0x004ad80e01007387 */ /* 0x0005e20000100a00 */
[C---:B0-----:R-:W-:Y:S02]  /*abb70*/  IADD3 R20, P1, R24.reuse, R8, RZ ;  /* 0x0000000818147210 */ /* 0x041fe40007f3e0ff */
[C---:B-1----:R-:W-:Y:S01]  /*abb80*/  IADD3 R16, P2, R24.reuse, R6, RZ ;  /* 0x0000000618107210 */ /* 0x042fe20007f5e0ff */
[----:B--2---:R-:W-:Y:S01]  /*abb90*/  IMAD.MOV.U32 R15, RZ, RZ, R36 ;  /* 0x000000ffff0f7224 */ /* 0x004fe200078e0024 */
[----:B------:R-:W-:Y:S01]  /*abba0*/  IADD3 R36, P0, R24, R4, RZ ;  /* 0x0000000418247210 */ /* 0x000fe20007f1e0ff */
[----:B------:R-:W-:-:S02]  /*abbb0*/  IMAD.MOV.U32 R14, RZ, RZ, R13 ;  /* 0x000000ffff0e7224 */ /* 0x000fc400078e000d */
[C---:B------:R-:W-:Y:S02]  /*abbc0*/  IMAD.X R21, R18.reuse, 0x1, R10, P1 ;  /* 0x0000000112157824 */ /* 0x040fe400008e060a */
[----:B------:R-:W-:Y:S02]  /*abbd0*/  IMAD.MOV.U32 R13, RZ, RZ, R37 ;  /* 0x000000ffff0d7224 */ /* 0x000fe400078e0025 */
[C---:B------:R-:W-:Y:S02]  /*abbe0*/  IMAD.X R17, R18.reuse, 0x1, R7, P2 ;  /* 0x0000000112117824 */ /* 0x040fe400010e0607 */
[----:B------:R-:W-:Y:S01]  /*abbf0*/  IMAD.X R37, R18, 0x1, R5, P0 ;  /* 0x0000000112257824 */ /* 0x000fe200000e0605 */
[----:B------:R-:W-:Y:S04]  /*abc00*/  STL.64 [R1+0x4ad0], R20 ;  /* 0x004ad01401007387 */ /* 0x000fe80000100a00 */
[----:B------:R-:W-:Y:S04]  /*abc10*/  STL.64 [R1+0x4ac8], R16 ;  /* 0x004ac81001007387 */ /* 0x000fe80000100a00 */
[----:B------:R0:W-:Y:S04]  /*abc20*/  STL.64 [R1+0x4ac0], R36 ;  /* 0x004ac02401007387 */ /* 0x0001e80000100a00 */
[----:B0-----:R-:W2:Y:S01]  /*abc30*/  LDL.LU.64 R36, [R1+0x59c0] ;  /* 0x0059c00001247983 */ /* 0x001ea20000300a00 */
[----:B------:R-:W-:-:S02]  /*abc40*/  IADD3 R20, P1, R25, R9, RZ ;  /* 0x0000000919147210 */ /* 0x000fc40007f3e0ff */
[----:B------:R-:W-:Y:S01]  /*abc50*/  SHF.R.S32.HI R22, RZ, 0x1f, R25 ;  /* 0x0000001fff167819 */ /* 0x000fe20000011419 */
[----:B------:R-:W-:-:S04]  /*abc60*/  IMAD.MOV.U32 R17, RZ, RZ, R15 ;  /* 0x000000ffff117224 */ /* 0x000fc800078e000f */
[----:B------:R-:W-:Y:S02]  /*abc70*/  IMAD.X R21, R22, 0x1, R11, P1 ;  /* 0x0000000116157824 */ /* 0x000fe400008e060b */
[----:B------:R-:W-:Y:S01]  /*abc80*/  IMAD.MOV.U32 R15, RZ, RZ, R38 ;  /* 0x000000ffff0f7224 */ /* 0x000fe200078e0026 */
[C---:B------:R-:W-:Y:S02]  /*abc90*/  IADD3 R38, P2, R25.reuse, R8, RZ ;  /* 0x0000000819267210 */ /* 0x040fe40007f5e0ff */
[----:B------:R0:W-:Y:S01]  /*abca0*/  STL.64 [R1+0x4ab8], R20 ;  /* 0x004ab81401007387 */ /* 0x0001e20000100a00 */
[----:B------:R-:W-:Y:S01]  /*abcb0*/  IMAD.MOV.U32 R16, RZ, RZ, R13 ;  /* 0x000000ffff107224 */ /* 0x000fe200078e000d */
[----:B------:R-:W-:Y:S01]  /*abcc0*/  IADD3 R18, P0, R25, R6, RZ ;  /* 0x0000000619127210 */ /* 0x000fe20007f1e0ff */
[----:B------:R-:W-:Y:S02]  /*abcd0*/  IMAD.MOV.U32 R13, RZ, RZ, R39 ;  /* 0x000000ffff0d7224 */ /* 0x000fe400078e0027 */
[----:B0-----:R-:W-:-:S04]  /*abce0*/  IMAD.MOV.U32 R21, RZ, RZ, R22 ;  /* 0x000000ffff157224 */ /* 0x001fc800078e0016 */
[----:B------:R-:W-:Y:S01]  /*abcf0*/  IMAD.X R39, R21, 0x1, R10, P2 ;  /* 0x0000000115277824 */ /* 0x000fe200010e060a */
[----:B------:R-:W-:Y:S04]  /*abd00*/  STL [R1+0x4aa8], R18 ;  /* 0x004aa81201007387 */ /* 0x000fe80000100800 */
[----:B------:R0:W-:Y:S04]  /*abd10*/  STL.64 [R1+0x4ab0], R38 ;  /* 0x004ab02601007387 */ /* 0x0001e80000100a00 */
[----:B0-----:R-:W2:Y:S01]  /*abd20*/  LDL.LU.64 R38, [R1+0x59b8] ;  /* 0x0059b80001267983 */ /* 0x001ea20000300a00 */
[----:B------:R-:W-:Y:S01]  /*abd30*/  IADD3 R20, P1, R25, R4, RZ ;  /* 0x0000000419147210 */ /* 0x000fe20007f3e0ff */
[----:B------:R-:W-:Y:S01]  /*abd40*/  IMAD.MOV.U32 R24, RZ, RZ, R18 ;  /* 0x000000ffff187224 */ /* 0x000fe200078e0012 */
[----:B------:R-:W-:-:S02]  /*abd50*/  IADD3 R18, P2, R26, R9, RZ ;  /* 0x000000091a127210 */ /* 0x000fc40007f5e0ff */
[----:B------:R-:W-:Y:S01]  /*abd60*/  SHF.R.S32.HI R22, RZ, 0x1f, R26 ;  /* 0x0000001fff167819 */ /* 0x000fe2000001141a */
[----:B------:R-:W-:Y:S02]  /*abd70*/  IMAD.MOV.U32 R25, RZ, RZ, R19 ;  /* 0x000000ffff197224 */ /* 0x000fe400078e0013 */
[C---:B------:R-:W-:Y:S01]  /*abd80*/  IMAD.X R25, R21.reuse, 0x1, R7, P0 ;  /* 0x0000000115197824 */ /* 0x040fe200000e0607 */
[----:B------:R-:W-:Y:S01]  /*abd90*/  IADD3 R24, P0, R26, R8, RZ ;  /* 0x000000081a187210 */ /* 0x000fe20007f1e0ff */
[----:B------:R-:W-:Y:S02]  /*abda0*/  IMAD.X R21, R21, 0x1, R5, P1 ;  /* 0x0000000115157824 */ /* 0x000fe400008e0605 */
[C---:B------:R-:W-:Y:S01]  /*abdb0*/  IMAD.X R19, R22.reuse, 0x1, R11, P2 ;  /* 0x0000000116137824 */ /* 0x040fe200010e060b */
[----:B------:R0:W-:Y:S04]  /*abdc0*/  STL [R1+0x4aac], R25 ;  /* 0x004aac1901007387 */ /* 0x0001e80000100800 */
[----:B------:R1:W-:Y:S04]  /*abdd0*/  STL.64 [R1+0x4aa0], R20 ;  /* 0x004aa01401007387 */ /* 0x0003e80000100a00 */
[----:B------:R3:W-:Y:S01]  /*abde0*/  STL.64 [R1+0x4a98], R18 ;  /* 0x004a981201007387 */ /* 0x0007e20000100a00 */
[----:B0-----:R-:W-:Y:S01]  /*abdf0*/  IMAD.X R25, R22, 0x1, R10, P0 ;  /* 0x0000000116197824 */ /* 0x001fe200000e060a */
[----:B-1----:R-:W-:Y:S01]  /*abe00*/  IADD3 R20, P1, R26, R6, RZ ;  /* 0x000000061a147210 */ /* 0x002fe20007f3e0ff */
[----:B---3--:R-:W-:-:S02]  /*abe10*/  IMAD.MOV.U32 R18, RZ, RZ, R16 ;  /* 0x000000ffff127224 */ /* 0x008fc400078e0010 */
[----:B------:R-:W-:Y:S02]  /*abe20*/  IMAD.MOV.U32 R16, RZ, RZ, R13 ;  /* 0x000000ffff107224 */ /* 0x000fe400078e000d */
[----:B------:R-:W-:Y:S01]  /*abe30*/  IMAD.MOV.U32 R13, RZ, RZ, R40 ;  /* 0x000000ffff0d7224 */ /* 0x000fe200078e0028 */
[----:B------:R-:W-:Y:S01]  /*abe40*/  IADD3 R40, P2, R26, R4, RZ ;  /* 0x000000041a287210 */ /* 0x000fe20007f5e0ff */
[----:B------:R0:W-:Y:S01]  /*abe50*/  STL.64 [R1+0x4a90], R24 ;  /* 0x004a901801007387 */ /* 0x0001e20000100a00 */
[----:B------:R-:W-:Y:S01]  /*abe60*/  IMAD.MOV.U32 R19, RZ, RZ, R17 ;  /* 0x000000ffff137224 */ /* 0x000fe200078e0011 */
[----:B------:R-:W-:Y:S01]  /*abe70*/  SHF.R.S32.HI R26, RZ, 0x1f, R27 ;  /* 0x0000001fff1a7819 */ /* 0x000fe2000001141b */
[----:B------:R-:W-:Y:S02]  /*abe80*/  IMAD.MOV.U32 R17, RZ, RZ, R15 ;  /* 0x000000ffff117224 */ /* 0x000fe400078e000f */
[----:B------:R-:W-:Y:S02]  /*abe90*/  IMAD.X R21, R22, 0x1, R7, P1 ;  /* 0x0000000116157824 */ /* 0x000fe400008e0607 */
[----:B------:R-:W-:-:S02]  /*abea0*/  IMAD.MOV.U32 R15, RZ, RZ, R41 ;  /* 0x000000ffff0f7224 */ /* 0x000fc400078e0029 */
[----:B------:R-:W-:Y:S01]  /*abeb0*/  IMAD.X R41, R22, 0x1, R5, P2 ;  /* 0x0000000116297824 */ /* 0x000fe200010e0605 */
[C---:B0-----:R-:W-:Y:S01]  /*abec0*/  IADD3 R24, P0, R27.reuse, R9, RZ ;  /* 0x000000091b187210 */ /* 0x041fe20007f1e0ff */
[----:B------:R0:W-:Y:S04]  /*abed0*/  STL.64 [R1+0x4a88], R20 ;  /* 0x004a881401007387 */ /* 0x0001e80000100a00 */
[----:B------:R-:W-:Y:S01]  /*abee0*/  IMAD.X R25, R26, 0x1, R11, P0 ;  /* 0x000000011a197824 */ /* 0x000fe200000e060b */
[----:B------:R1:W-:Y:S01]  /*abef0*/  STL.64 [R1+0x4a80], R40 ;  /* 0x004a802801007387 */ /* 0x0003e20000100a00 */
[----:B------:R-:W-:Y:S01]  /*abf00*/  IADD3 R22, P2, R27, R6, RZ ;  /* 0x000000061b167210 */ /* 0x000fe20007f5e0ff */
[----:B0-----:R-:W-:Y:S02]  /*abf10*/  IMAD.MOV.U32 R21, RZ, RZ, R19 ;  /* 0x000000ffff157224 */ /* 0x001fe400078e0013 */
[----:B------:R-:W-:-:S02]  /*abf20*/  IMAD.MOV.U32 R19, RZ, RZ, R17 ;  /* 0x000000ffff137224 */ /* 0x000fc400078e0011 */
[----:B------:R-:W-:Y:S01]  /*abf30*/  IMAD.MOV.U32 R17, RZ, RZ, R42 ;  /* 0x000000ffff117224 */ /* 0x000fe200078e002a */
[----:B-1----:R-:W3:Y:S01]  /*abf40*/  LDL.LU.64 R40, [R1+0x59b0] ;  /* 0x0059b00001287983 */ /* 0x002ee20000300a00 */
[----:B------:R-:W-:Y:S01]  /*abf50*/  IADD3 R42, P1, R27, R8, RZ ;  /* 0x000000081b2a7210 */ /* 0x000fe20007f3e0ff */
[----:B------:R-:W-:Y:S02]  /*abf60*/  IMAD.MOV.U32 R20, RZ, RZ, R18 ;  /* 0x000000ffff147224 */ /* 0x000fe400078e0012 */
[----:B------:R0:W-:Y:S01]  /*abf70*/  STL.64 [R1+0x4a78], R24 ;  /* 0x004a781801007387 */ /* 0x0001e20000100a00 */
[----:B------:R-:W-:Y:S02]  /*abf80*/  IMAD.MOV.U32 R18, RZ, RZ, R16 ;  /* 0x000000ffff127224 */ /* 0x000fe400078e0010 */
[----:B------:R-:W-:Y:S02]  /*abf90*/  IMAD.MOV.U32 R16, RZ, RZ, R15 ;  /* 0x000000ffff107224 */ /* 0x000fe400078e000f */
[----:B------:R-:W-:-:S02]  /*abfa0*/  IMAD.MOV.U32 R15, RZ, RZ, R43 ;  /* 0x000000ffff0f7224 */ /* 0x000fc400078e002b */
[----:B0-----:R-:W-:Y:S01]  /*abfb0*/  IMAD.MOV.U32 R25, RZ, RZ, R26 ;  /* 0x000000ffff197224 */ /* 0x001fe200078e001a */
[----:B------:R-:W-:Y:S01]  /*abfc0*/  IADD3 R24, P0, R27, R4, RZ ;  /* 0x000000041b187210 */ /* 0x000fe20007f1e0ff */
[----:B------:R-:W-:Y:S02]  /*abfd0*/  IMAD.MOV.U32 R27, RZ, RZ, R23 ;  /* 0x000000ffff1b7224 */ /* 0x000fe400078e0017 */
[C---:B------:R-:W-:Y:S02]  /*abfe0*/  IMAD.X R43, R25.reuse, 0x1, R10, P1 ;  /* 0x00000001192b7824 */ /* 0x040fe400008e060a */
[----:B------:R-:W-:Y:S01]  /*abff0*/  IMAD.X R27, R25, 0x1, R7, P2 ;  /* 0x00000001191b7824 */ /* 0x000fe200010e0607 */
[----:B------:R0:W-:Y:S01]  /*ac000*/  STL [R1+0x4a68], R22 ;  /* 0x004a681601007387 */ /* 0x0001e20000100800 */
[----:B------:R-:W-:-:S03]  /*ac010*/  IMAD.MOV.U32 R26, RZ, RZ, R22 ;  /* 0x000000ffff1a7224 */ /* 0x000fc600078e0016 */
[----:B------:R1:W-:Y:S01]  /*ac020*/  STL.64 [R1+0x4a70], R42 ;  /* 0x004a702a01007387 */ /* 0x0003e20000100a00 */
[----:B------:R-:W-:Y:S01]  /*ac030*/  IMAD.X R25, R25, 0x1, R5, P0 ;  /* 0x0000000119197824 */ /* 0x000fe200000e0605 */
[----:B0-----:R-:W-:Y:S02]  /*ac040*/  IADD3 R22, P1, R28, R9, RZ ;  /* 0x000000091c167210 */ /* 0x001fe40007f3e0ff */
[----:B-1----:R-:W3:Y:S04]  /*ac050*/  LDL.LU.64 R42, [R1+0x59a8] ;  /* 0x0059a800012a7983 */ /* 0x002ee80000300a00 */
[----:B------:R0:W-:Y:S02]  /*ac060*/  STL [R1+0x4a6c], R27 ;  /* 0x004a6c1b01007387 */ /* 0x0001e40000100800 */
[----:B0-----:R-:W-:-:S02]  /*ac070*/  SHF.R.S32.HI R27, RZ, 0x1f, R28 ;  /* 0x0000001fff1b7819 */ /* 0x001fc4000001141c */
[----:B------:R0:W-:Y:S03]  /*ac080*/  STL.64 [R1+0x4a60], R24 ;  /* 0x004a601801007387 */ /* 0x0001e60000100a00 */
[----:B------:R-:W-:Y:S01]  /*ac090*/  IMAD.X R23, R27, 0x1, R11, P1 ;  /* 0x000000011b177824 */ /* 0x000fe200008e060b */
[----:B------:R-:W-:-:S04]  /*ac0a0*/  IADD3 R26, P2, R28, R8, RZ ;  /* 0x000000081c1a7210 */ /* 0x000fc80007f5e0ff */
[----:B------:R1:W-:Y:S01]  /*ac0b0*/  STL.64 [R1+0x4a58], R22 ;  /* 0x004a581601007387 */ /* 0x0003e20000100a00 */
[----:B0-----:R-:W-:Y:S01]  /*ac0c0*/  IADD3 R24, P0, R28, R6, RZ ;  /* 0x000000061c187210 */ /* 0x001fe20007f1e0ff */
[----:B-1----:R-:W-:-:S04]  /*ac0d0*/  IMAD.MOV.U32 R23, RZ, RZ, R27 ;  /* 0x000000ffff177224 */ /* 0x002fc800078e001b */
[C---:B------:R-:W-:Y:S01]  /*ac0e0*/  IMAD.X R27, R23.reuse, 0x1, R10, P2 ;  /* 0x00000001171b7824 */ /* 0x040fe200010e060a */
[----:B------:R-:W-:Y:S02]  /*ac0f0*/  IADD3 R22, P1, R28, R4, RZ ;  /* 0x000000041c167210 */ /* 0x000fe40007f3e0ff */
[----:B------:R-:W-:Y:S02]  /*ac100*/  SHF.R.S32.HI R28, RZ, 0x1f, R29 ;  /* 0x0000001fff1c7819 */ /* 0x000fe4000001141d */
[----:B------:R0:W-:Y:S01]  /*ac110*/  STL.64 [R1+0x4a50], R26 ;  /* 0x004a501a01007387 */ /* 0x0001e20000100a00 */
[C---:B------:R-:W-:Y:S02]  /*ac120*/  IMAD.X R25, R23.reuse, 0x1, R7, P0 ;  /* 0x0000000117197824 */ /* 0x040fe400000e0607 */
[----:B------:R-:W-:Y:S01]  /*ac130*/  IMAD.X R23, R23, 0x1, R5, P1 ;  /* 0x0000000117177824 */ /* 0x000fe200008e0605 */
[C---:B0-----:R-:W-:Y:S02]  /*ac140*/  IADD3 R26, P2, R29.reuse, R9, RZ ;  /* 0x000000091d1a7210 */ /* 0x041fe40007f5e0ff */
[----:B------:R0:W-:Y:S03]  /*ac150*/  STL.64 [R1+0x4a48], R24 ;  /* 0x004a481801007387 */ /* 0x0001e60000100a00 */
[----:B------:R-:W-:Y:S01]  /*ac160*/  IMAD.X R27, R28, 0x1, R11, P2 ;  /* 0x000000011c1b7824 */ /* 0x000fe200010e060b */
[----:B------:R-:W-:Y:S04]  /*ac170*/  STL.64 [R1+0x4a40], R22 ;  /* 0x004a401601007387 */ /* 0x000fe80000100a00 */
[----:B------:R1:W-:Y:S01]  /*ac180*/  STL.64 [R1+0x4a38], R26 ;  /* 0x004a381a01007387 */ /* 0x0003e20000100a00 */
[----:B0-----:R-:W-:Y:S01]  /*ac190*/  IADD3 R24, P0, R29, R8, RZ ;  /* 0x000000081d187210 */ /* 0x001fe20007f1e0ff */
[----:B-1----:R-:W-:-:S04]  /*ac1a0*/  IMAD.MOV.U32 R27, RZ, RZ, R28 ;  /* 0x000000ffff1b7224 */ /* 0x002fc800078e001c */
        /* <DEDUP_REMOVED lines=14> */
[----:B----4-:R-:W-:Y:S01]  /*ac290*/  IADD3 R24, P0, R30, R4, RZ ;  /* 0x000000041e187210 */ /* 0x010fe20007f1e0ff */
[----:B------:R-:W-:-:S04]  /*ac2a0*/  IMAD.MOV.U32 R30, RZ, RZ, R28 ;  /* 0x000000ffff1e7224 */ /* 0x000fc800078e001c */
[----:B------:R-:W-:-:S05]  /*ac2b0*/  IMAD.X R23, R30, 0x1, R10, P1 ;  /* 0x000000011e177824 */ /* 0x000fca00008e060a */
[----:B------:R0:W-:Y:S01]  /*ac2c0*/  STL.64 [R1+0x4a10], R22 ;  /* 0x004a101601007387 */ /* 0x0001e20000100a00 */
[C---:B------:R-:W-:Y:S01]  /*ac2d0*/  IMAD.X R27, R30.reuse, 0x1, R7, P2 ;  /* 0x000000011e1b7824 */ /* 0x040fe200010e0607 */
[----:B------:R-:W-:Y:S01]  /*ac2e0*/  SHF.R.S32.HI R28, RZ, 0x1f, R31 ;  /* 0x0000001fff1c7819 */ /* 0x000fe2000001141f */
[----:B------:R-:W-:Y:S02]  /*ac2f0*/  IMAD.X R25, R30, 0x1, R5, P0 ;  /* 0x000000011e197824 */ /* 0x000fe400000e0605 */
[----:B0-----:R-:W-:Y:S02]  /*ac300*/  IMAD.MOV.U32 R22, RZ, RZ, R20 ;  /* 0x000000ffff167224 */ /* 0x001fe400078e0014 */
[----:B------:R-:W-:Y:S02]  /*ac310*/  IMAD.MOV.U32 R20, RZ, RZ, R18 ;  /* 0x000000ffff147224 */ /* 0x000fe400078e0012 */
[----:B------:R-:W-:Y:S02]  /*ac320*/  IMAD.MOV.U32 R18, RZ, RZ, R15 ;  /* 0x000000ffff127224 */ /* 0x000fe400078e000f */
[----:B------:R-:W-:Y:S01]  /*ac330*/  IMAD.MOV.U32 R15, RZ, RZ, R44 ;  /* 0x000000ffff0f7224 */ /* 0x000fe200078e002c */
[----:B------:R-:W-:Y:S01]  /*ac340*/  IADD3 R44, P1, R31, R9, RZ ;  /* 0x000000091f2c7210 */ /* 0x000fe20007f3e0ff */
[----:B------:R-:W-:-:S02]  /*ac350*/  IMAD.MOV.U32 R23, RZ, RZ, R21 ;  /* 0x000000ffff177224 */ /* 0x000fc400078e0015 */
[----:B------:R-:W-:Y:S02]  /*ac360*/  IMAD.MOV.U32 R21, RZ, RZ, R19 ;  /* 0x000000ffff157224 */ /* 0x000fe400078e0013 */
[----:B------:R-:W-:Y:S01]  /*ac370*/  IMAD.MOV.U32 R19, RZ, RZ, R17 ;  /* 0x000000ffff137224 */ /* 0x000fe200078e0011 */
[----:B------:R0:W-:Y:S01]  /*ac380*/  STL.64 [R1+0x4a08], R26 ;  /* 0x004a081a01007387 */ /* 0x0001e20000100a00 */
[----:B------:R-:W-:Y:S02]  /*ac390*/  IMAD.MOV.U32 R17, RZ, RZ, R14 ;  /* 0x000000ffff117224 */ /* 0x000fe400078e000e */
[----:B------:R-:W-:Y:S01]  /*ac3a0*/  IMAD.MOV.U32 R14, RZ, RZ, R45 ;  /* 0x000000ffff0e7224 */ /* 0x000fe200078e002d */
[----:B------:R1:W-:Y:S01]  /*ac3b0*/  STL.64 [R1+0x4a00], R24 ;  /* 0x004a001801007387 */ /* 0x0003e20000100a00 */
[----:B------:R-:W-:Y:S01]  /*ac3c0*/  IMAD.X R45, R28, 0x1, R11, P1 ;  /* 0x000000011c2d7824 */ /* 0x000fe200008e060b */
[C---:B------:R-:W-:Y:S02]  /*ac3d0*/  IADD3 R30, P1, R31.reuse, R4, RZ ;  /* 0x000000041f1e7210 */ /* 0x040fe40007f3e0ff */
[----:B0-----:R-:W-:-:S02]  /*ac3e0*/  IADD3 R26, P2, R31, R8, RZ ;  /* 0x000000081f1a7210 */ /* 0x001fc40007f5e0ff */
[----:B-1----:R-:W-:Y:S01]  /*ac3f0*/  IADD3 R24, P0, R31, R6, RZ ;  /* 0x000000061f187210 */ /* 0x002fe20007f1e0ff */
[----:B------:R-:W-:Y:S01]  /*ac400*/  IMAD.MOV.U32 R31, RZ, RZ, R28 ;  /* 0x000000ffff1f7224 */ /* 0x000fe200078e001c */
[----:B------:R0:W-:Y:S03]  /*ac410*/  STL.64 [R1+0x49f8], R44 ;  /* 0x0049f82c01007387 */ /* 0x0001e60000100a00 */
[C---:B------:R-:W-:Y:S01]  /*ac420*/  IMAD.X R27, R31.reuse, 0x1, R10, P2 ;  /* 0x000000011f1b7824 */ /* 0x040fe200010e060a */
[----:B------:R-:W-:Y:S01]  /*ac430*/  SHF.R.S32.HI R28, RZ, 0x1f, R33 ;  /* 0x0000001fff1c7819 */ /* 0x000fe20000011421 */
[C---:B------:R-:W-:Y:S01]  /*ac440*/  IMAD.X R25, R31.reuse, 0x1, R7, P0 ;  /* 0x000000011f197824 */ /* 0x040fe200000e0607 */
[----:B0-----:R-:W4:Y:S04]  /*ac450*/  LDL.LU.64 R44, [R1+0x59a0] ;  /* 0x0059a000012c7983 */ /* 0x001f280000300a00 */
        /* <DEDUP_REMOVED lines=13> */
[----:B------:R-:W-:-:S03]  /*ac530*/  IMAD.X R31, R33, 0x1, R7, P1 ;  /* 0x00000001211f7824 */ /* 0x000fc600008e0607 */
[----:B------:R0:W-:Y:S01]  /*ac540*/  STL.64 [R1+0x49d0], R24 ;  /* 0x0049d01801007387 */ /* 0x0001e20000100a00 */
[----:B------:R-:W-:-:S03]  /*ac550*/  IMAD.X R27, R33, 0x1, R5, P2 ;  /* 0x00000001211b7824 */ /* 0x000fc600010e0605 */
[----:B------:R1:W-:Y:S01]  /*ac560*/  STL.64 [R1+0x49c8], R30 ;  /* 0x0049c81e01007387 */ /* 0x0003e20000100a00 */
[----:B0-----:R-:W-:-:S03]  /*ac570*/  IADD3 R24, P0, R34, R9, RZ ;  /* 0x0000000922187210 */ /* 0x001fc60007f1e0ff */
[----:B------:R0:W-:Y:S01]  /*ac580*/  STL.64 [R1+0x49c0], R26 ;  /* 0x0049c01a01007387 */ /* 0x0001e20000100a00 */
[----:B-1----:R-:W-:Y:S01]  /*ac590*/  IADD3 R30, P1, R34, R8, RZ ;  /* 0x00000008221e7210 */ /* 0x002fe20007f3e0ff */
[----:B------:R-:W-:-:S04]  /*ac5a0*/  IMAD.X R25, R28, 0x1, R11, P0 ;  /* 0x000000011c197824 */ /* 0x000fc800000e060b */
[----:B------:R-:W-:Y:S01]  /*ac5b0*/  IMAD.X R31, R28, 0x1, R10, P1 ;  /* 0x000000011c1f7824 */ /* 0x000fe200008e060a */
[----:B------:R1:W-:Y:S01]  /*ac5c0*/  STL.64 [R1+0x49b8], R24 ;  /* 0x0049b81801007387 */ /* 0x0003e20000100a00 */
[----:B0-----:R-:W-:-:S03]  /*ac5d0*/  IADD3 R26, P2, R34, R6, RZ ;  /* 0x00000006221a7210 */ /* 0x001fc60007f5e0ff */
[----:B------:R0:W-:Y:S01]  /*ac5e0*/  STL.64 [R1+0x49b0], R30 ;  /* 0x0049b01e01007387 */ /* 0x0001e20000100a00 */
[----:B------:R-:W-:Y:S01]  /*ac5f0*/  SHF.R.S32.HI R33, RZ, 0x1f, R35 ;  /* 0x0000001fff217819 */ /* 0x000fe20000011423 */
[----:B-1----:R-:W-:Y:S02]  /*ac600*/  IMAD.MOV.U32 R25, RZ, RZ, R19 ;  /* 0x000000ffff197224 */ /* 0x002fe400078e0013 */
[----:B------:R-:W-:Y:S02]  /*ac610*/  IMAD.MOV.U32 R19, RZ, RZ, R18 ;  /* 0x000000ffff137224 */ /* 0x000fe400078e0012 */
[----:B------:R-:W-:Y:S02]  /*ac620*/  IMAD.MOV.U32 R18, RZ, RZ, R15 ;  /* 0x000000ffff127224 */ /* 0x000fe400078e000f */
[----:B------:R-:W-:Y:S01]  /*ac630*/  IMAD.MOV.U32 R15, RZ, RZ, R46 ;  /* 0x000000ffff0f7224 */ /* 0x000fe200078e002e */
[----:B------:R-:W-:Y:S01]  /*ac640*/  IADD3 R46, P0, R34, R4, RZ ;  /* 0x00000004222e7210 */ /* 0x000fe20007f1e0ff */
[----:B------:R-:W-:Y:S01]  /*ac650*/  IMAD.MOV.U32 R24, RZ, RZ, R23 ;  /* 0x000000ffff187224 */ /* 0x000fe200078e0017 */
[----:B0-----:R-:W-:Y:S01]  /*ac660*/  IADD3 R30, P1, R35, R9, RZ ;  /* 0x00000009231e7210 */ /* 0x001fe20007f3e0ff */
[----:B------:R-:W-:-:S02]  /*ac670*/  IMAD.MOV.U32 R23, RZ, RZ, R17 ;  /* 0x000000ffff177224 */ /* 0x000fc400078e0011 */
[----:B------:R-:W-:Y:S02]  /*ac680*/  IMAD.MOV.U32 R17, RZ, RZ, R14 ;  /* 0x000000ffff117224 */ /* 0x000fe400078e000e */
[----:B------:R-:W-:Y:S02]  /*ac690*/  IMAD.MOV.U32 R14, RZ, RZ, R47 ;  /* 0x000000ffff0e7224 */ /* 0x000fe400078e002f */
[C---:B------:R-:W-:Y:S02]  /*ac6a0*/  IMAD.X R27, R28.reuse, 0x1, R7, P2 ;  /* 0x000000011c1b7824 */ /* 0x040fe400010e0607 */
[----:B------:R-:W-:Y:S02]  /*ac6b0*/  IMAD.X R47, R28, 0x1, R5, P0 ;  /* 0x000000011c2f7824 */ /* 0x000fe400000e0605 */
[----:B------:R-:W-:Y:S01]  /*ac6c0*/  IMAD.X R31, R33, 0x1, R11, P1 ;  /* 0x00000001211f7824 */ /* 0x000fe200008e060b */
[----:B------:R0:W-:Y:S01]  /*ac6d0*/  STL.64 [R1+0x49a8], R26 ;  /* 0x0049a81a01007387 */ /* 0x0001e20000100a00 */
[----:B------:R-:W-:-:S03]  /*ac6e0*/  IADD3 R28, P0, R35, R6, RZ ;  /* 0x00000006231c7210 */ /* 0x000fc60007f1e0ff */
[----:B------:R1:W-:Y:S01]  /*ac6f0*/  STL.64 [R1+0x49a0], R46 ;  /* 0x0049a02e01007387 */ /* 0x0003e20000100a00 */
[----:B0-----:R-:W-:Y:S02]  /*ac700*/  IMAD.MOV.U32 R27, RZ, RZ, R14 ;  /* 0x000000ffff1b7224 */ /* 0x001fe400078e000e */
[----:B------:R-:W-:Y:S01]  /*ac710*/  IMAD.MOV.U32 R14, RZ, RZ, R48 ;  /* 0x000000ffff0e7224 */ /* 0x000fe200078e0030 */
[----:B------:R-:W-:Y:S01]  /*ac720*/  IADD3 R48, P2, R35, R8, RZ ;  /* 0x0000000823307210 */ /* 0x000fe20007f5e0ff */
[----:B-1----:R-:W4:Y:S01]  /*ac730*/  LDL.LU.64 R46, [R1+0x5998] ;  /* 0x00599800012e7983 */ /* 0x002f220000300a00 */
[----:B------:R-:W-:-:S03]  /*ac740*/  IMAD.MOV.U32 R26, RZ, RZ, R25 ;  /* 0x000000ffff1a7224 */ /* 0x000fc600078e0019 */
[----:B------:R0:W-:Y:S01]  /*ac750*/  STL.64 [R1+0x4998], R30 ;  /* 0x0049981e01007387 */ /* 0x0001e20000100a00 */
[----:B------:R-:W-:-:S03]  /*ac760*/  IMAD.MOV.U32 R25, RZ, RZ, R49 ;  /* 0x000000ffff197224 */ /* 0x000fc600078e0031 */
[----:B------:R-:W-:Y:S04]  /*ac770*/  STL [R1+0x4988], R28 ;  /* 0x0049881c01007387 */ /* 0x000fe80000100800 */
[----:B------:R1:W-:Y:S01]  /*ac780*/  STL.64 [R1+0x56d0], R34 ;  /* 0x0056d02201007387 */ /* 0x0003e20000100a00 */
[----:B0-----:R-:W-:Y:S01]  /*ac790*/  IMAD.MOV.U32 R31, RZ, RZ, R33 ;  /* 0x000000ffff1f7224 */ /* 0x001fe200078e0021 */
[----:B------:R-:W-:Y:S02]  /*ac7a0*/  IADD3 R30, P1, R35, R4, RZ ;  /* 0x00000004231e7210 */ /* 0x000fe40007f3e0ff */
[----:B--2---:R-:W-:Y:S01]  /*ac7b0*/  SHF.R.S32.HI R33, RZ, 0x1f, R36 ;  /* 0x0000001fff217819 */ /* 0x004fe20000011424 */
[----:B------:R-:W-:Y:S02]  /*ac7c0*/  IMAD.X R49, R31, 0x1, R10, P2 ;  /* 0x000000011f317824 */ /* 0x000fe400010e060a */
[----:B-1----:R-:W-:Y:S01]  /*ac7d0*/  IMAD.MOV.U32 R34, RZ, RZ, R28 ;  /* 0x000000ffff227224 */ /* 0x002fe200078e001c */
[----:B------:R-:W-:Y:S01]  /*ac7e0*/  IADD3 R28, P2, R36, R9, RZ ;  /* 0x00000009241c7210 */ /* 0x000fe20007f5e0ff */
[----:B------:R-:W-:-:S02]  /*ac7f0*/  IMAD.MOV.U32 R35, RZ, RZ, R29 ;  /* 0x000000ffff237224 */ /* 0x000fc400078e001d */
[C---:B------:R-:W-:Y:S02]  /*ac800*/  IMAD.X R35, R31.reuse, 0x1, R7, P0 ;  /* 0x000000011f237824 */ /* 0x040fe400000e0607 */
[----:B------:R-:W-:Y:S01]  /*ac810*/  IMAD.X R31, R31, 0x1, R5, P1 ;  /* 0x000000011f1f7824 */ /* 0x000fe200008e0605 */
[----:B------:R0:W-:Y:S01]  /*ac820*/  STL.64 [R1+0x4990], R48 ;  /* 0x0049903001007387 */ /* 0x0001e20000100a00 */
[----:B------:R-:W-:Y:S01]  /*ac830*/  IMAD.X R29, R33, 0x1, R11, P2 ;  /* 0x00000001211d7824 */ /* 0x000fe200010e060b */
[----:B------:R-:W-:Y:S02]  /*ac840*/  IADD3 R34, P0, R36, R8, RZ ;  /* 0x0000000824227210 */ /* 0x000fe40007f1e0ff */
[----:B0-----:R-:W2:Y:S04]  /*ac850*/  LDL.LU.64 R48, [R1+0x5990] ;  /* 0x0059900001307983 */ /* 0x001ea80000300a00 */
[----:B------:R-:W-:Y:S04]  /*ac860*/  STL [R1+0x498c], R35 ;  /* 0x00498c2301007387 */ /* 0x000fe80000100800 */
[----:B------:R-:W-:Y:S04]  /*ac870*/  STL.64 [R1+0x4980], R30 ;  /* 0x0049801e01007387 */ /* 0x000fe80000100a00 */
[----:B------:R0:W-:Y:S02]  /*ac880*/  STL.64 [R1+0x4978], R28 ;  /* 0x0049781c01007387 */ /* 0x0001e40000100a00 */
[----:B0-----:R-:W-:-:S04]  /*ac890*/  IMAD.MOV.U32 R29, RZ, RZ, R33 ;  /* 0x000000ffff1d7224 */ /* 0x001fc800078e0021 */
[C---:B------:R-:W-:Y:S01]  /*ac8a0*/  IMAD.X R35, R29.reuse, 0x1, R10, P0 ;  /* 0x000000011d237824 */ /* 0x040fe200000e060a */
        /* <DEDUP_REMOVED lines=13> */
[----:B---3--:R-:W-:Y:S01]  /*ac980*/  IADD3 R34, P0, R37, R4, RZ ;  /* 0x0000000425227210 */ /* 0x008fe20007f1e0ff */
        /* <DEDUP_REMOVED lines=14> */
[----:B------:R-:W-:Y:S02]  /*aca70*/  SHF.R.S32.HI R37, RZ, 0x1f, R39 ;  /* 0x0000001fff257819 */ /* 0x000fe40000011427 */
[C---:B0-----:R-:W-:Y:S02]  /*aca80*/  IADD3 R34, P0, R38.reuse, R6, RZ ;  /* 0x0000000626227210 */ /* 0x041fe40007f1e0ff */
[----:B-1----:R-:W-:Y:S01]  /*aca90*/  IADD3 R30, P1, R38, R4, RZ ;  /* 0x00000004261e7210 */ /* 0x002fe20007f3e0ff */
[----:B---3--:R-:W-:-:S02]  /*acaa0*/  IMAD.MOV.U32 R28, RZ, RZ, R25 ;  /* 0x000000ffff1c7224 */ /* 0x008fc400078e0019 */
[----:B------:R-:W-:Y:S02]  /*acab0*/  IMAD.MOV.U32 R25, RZ, RZ, R21 ;  /* 0x000000ffff197224 */ /* 0x000fe400078e0015 */
[----:B------:R-:W-:Y:S02]  /*acac0*/  IMAD.MOV.U32 R21, RZ, RZ, R20 ;  /* 0x000000ffff157224 */ /* 0x000fe400078e0014 */
[----:B------:R-:W-:Y:S01]  /*acad0*/  IMAD.MOV.U32 R20, RZ, RZ, R50 ;  /* 0x000000ffff147224 */ /* 0x000fe200078e0032 */
[----:B------:R-:W-:Y:S01]  /*acae0*/  IADD3 R50, P2, R39, R9, RZ ;  /* 0x0000000927327210 */ /* 0x000fe20007f5e0ff */
[----:B------:R-:W-:Y:S02]  /*acaf0*/  IMAD.MOV.U32 R29, RZ, RZ, R27 ;  /* 0x000000ffff1d7224 */ /* 0x000fe400078e001b */
[----:B------:R-:W-:Y:S02]  /*acb00*/  IMAD.MOV.U32 R27, RZ, RZ, R24 ;  /* 0x000000ffff1b7224 */ /* 0x000fe400078e0018 */
[----:B------:R-:W-:-:S02]  /*acb10*/  IMAD.MOV.U32 R24, RZ, RZ, R13 ;  /* 0x000000ffff187224 */ /* 0x000fc400078e000d */
[C---:B------:R-:W-:Y:S02]  /*acb20*/  IMAD.X R35, R33.reuse, 0x1, R7, P0 ;  /* 0x0000000121237824 */ /* 0x040fe400000e0607 */
[----:B------:R-:W-:Y:S02]  /*acb30*/  IMAD.MOV.U32 R13, RZ, RZ, R51 ;  /* 0x000000ffff0d7224 */ /* 0x000fe400078e0033 */
[----:B------:R-:W-:Y:S02]  /*acb40*/  IMAD.X R31, R33, 0x1, R5, P1 ;  /* 0x00000001211f7824 */ /* 0x000fe400008e0605 */
[----:B------:R-:W-:Y:S01]  /*acb50*/  IMAD.X R51, R37, 0x1, R11, P2 ;  /* 0x0000000125337824 */ /* 0x000fe200010e060b */
[----:B------:R-:W-:Y:S04]  /*acb60*/  STL.64 [R1+0x4928], R34 ;  /* 0x0049282201007387 */ /* 0x000fe80000100a00 */
[----:B------:R-:W-:Y:S04]  /*acb70*/  STL.64 [R1+0x4920], R30 ;  /* 0x0049201e01007387 */ /* 0x000fe80000100a00 */
[----:B------:R0:W-:Y:S04]  /*acb80*/  STL.64 [R1+0x4918], R50 ;  /* 0x0049183201007387 */ /* 0x0001e80000100a00 */
[----:B0-----:R-:W3:Y:S01]  /*acb90*/  LDL.LU.64 R50, [R1+0x5988] ;  /* 0x0059880001327983 */ /* 0x001ee20000300a00 */
[----:B------:R-:W-:-:S02]  /*acba0*/  IADD3 R34, P0, R39, R8, RZ ;  /* 0x0000000827227210 */ /* 0x000fc40007f1e0ff */
[----:B------:R-:W-:-:S03]  /*acbb0*/  IADD3 R30, P1, R39, R6, RZ ;  /* 0x00000006271e7210 */ /* 0x000fc60007f3e0ff */
[C---:B------:R-:W-:Y:S02]  /*acbc0*/  IMAD.X R35, R37.reuse, 0x1, R10, P0 ;  /* 0x0000000125237824 */ /* 0x040fe400000e060a */
[----:B------:R-:W-:Y:S01]  /*acbd0*/  IMAD.X R31, R37, 0x1, R7, P1 ;  /* 0x00000001251f7824 */ /* 0x000fe200008e0607 */
[----:B------:R-:W-:Y:S02]  /*acbe0*/  IADD3 R38, P2, R39, R4, RZ ;  /* 0x0000000427267210 */ /* 0x000fe40007f5e0ff */
[----:B------:R0:W-:Y:S01]  /*acbf0*/  STL.64 [R1+0x4910], R34 ;  /* 0x0049102201007387 */ /* 0x0001e20000100a00 */
[----:B------:R-:W-:-:S03]  /*acc00*/  SHF.R.S32.HI R33, RZ, 0x1f, R40 ;  /* 0x0000001fff217819 */ /* 0x000fc60000011428 */
[----:B------:R1:W-:Y:S01]  /*acc10*/  STL.64 [R1+0x4908], R30 ;  /* 0x0049081e01007387 */ /* 0x0003e20000100a00 */
[----:B------:R-:W-:Y:S01]  /*acc20*/  IMAD.X R39, R37, 0x1, R5, P2 ;  /* 0x0000000125277824 */ /* 0x000fe200010e0605 */
[C---:B0-----:R-:W-:Y:S02]  /*acc30*/  IADD3 R34, P0, R40.reuse, R9, RZ ;  /* 0x0000000928227210 */ /* 0x041fe40007f1e0ff */
[----:B-1----:R-:W-:-:S03]  /*acc40*/  IADD3 R30, P1, R40, R8, RZ ;  /* 0x00000008281e7210 */ /* 0x002fc60007f3e0ff */
[C---:B------:R-:W-:Y:S01]  /*acc50*/  IMAD.X R35, R33.reuse, 0x1, R11, P0 ;  /* 0x0000000121237824 */ /* 0x040fe200000e060b */
[----:B------:R0:W-:Y:S01]  /*acc60*/  STL.64 [R1+0x4900], R38 ;  /* 0x0049002601007387 */ /* 0x0001e20000100a00 */
[----:B------:R-:W-:-:S03]  /*acc70*/  IMAD.X R31, R33, 0x1, R10, P1 ;  /* 0x00000001211f7824 */ /* 0x000fc600008e060a */
[----:B------:R1:W-:Y:S04]  /*acc80*/  STL.64 [R1+0x48f8], R34 ;  /* 0x0048f82201007387 */ /* 0x0003e80000100a00 */
[----:B------:R1:W-:Y:S01]  /*acc90*/  STL.64 [R1+0x48f0], R30 ;  /* 0x0048f01e01007387 */ /* 0x0003e20000100a00 */
[C---:B0-----:R-:W-:Y:S02]  /*acca0*/  IADD3 R38, P2, R40.reuse, R6, RZ ;  /* 0x0000000628267210 */ /* 0x041fe40007f5e0ff */
[----:B-1----:R-:W-:-:S03]  /*accb0*/  IADD3 R34, P0, R40, R4, RZ ;  /* 0x0000000428227210 */ /* 0x002fc60007f1e0ff */
[C---:B------:R-:W-:Y:S02]  /*accc0*/  IMAD.X R39, R33.reuse, 0x1, R7, P2 ;  /* 0x0000000121277824 */ /* 0x040fe400010e0607 */
[----:B------:R-:W-:Y:S02]  /*accd0*/  IMAD.MOV.U32 R31, RZ, RZ, R29 ;  /* 0x000000ffff1f7224 */ /* 0x000fe400078e001d */
[----:B------:R-:W-:Y:S02]  /*acce0*/  IMAD.MOV.U32 R29, RZ, RZ, R27 ;  /* 0x000000ffff1d7224 */ /* 0x000fe400078e001b */
[----:B------:R-:W-:Y:S02]  /*accf0*/  IMAD.MOV.U32 R27, RZ, RZ, R24 ;  /* 0x000000ffff1b7224 */ /* 0x000fe400078e0018 */
[----:B------:R-:W-:Y:S02]  /*acd00*/  IMAD.X R35, R33, 0x1, R5, P0 ;  /* 0x0000000121237824 */ /* 0x000fe400000e0605 */
[----:B------:R-:W-:Y:S01]  /*acd10*/  IMAD.MOV.U32 R24, RZ, RZ, R13 ;  /* 0x000000ffff187224 */ /* 0x000fe200078e000d */
[----:B------:R-:W-:Y:S01]  /*acd20*/  SHF.R.S32.HI R37, RZ, 0x1f, R41 ;  /* 0x0000001fff257819 */ /* 0x000fe20000011429 */
[----:B------:R-:W-:Y:S01]  /*acd30*/  IMAD.MOV.U32 R13, RZ, RZ, R52 ;  /* 0x000000ffff0d7224 */ /* 0x000fe200078e0034 */
[----:B------:R-:W-:Y:S01]  /*acd40*/  IADD3 R52, P1, R41, R9, RZ ;  /* 0x0000000929347210 */ /* 0x000fe20007f3e0ff */
[----:B------:R-:W-:Y:S01]  /*acd50*/  IMAD.MOV.U32 R30, RZ, RZ, R28 ;  /* 0x000000ffff1e7224 */ /* 0x000fe200078e001c */
[----:B------:R0:W-:Y:S01]  /*acd60*/  STL.64 [R1+0x48e8], R38 ;  /* 0x0048e82601007387 */ /* 0x0001e20000100a00 */
[----:B------:R-:W-:-:S02]  /*acd70*/  IMAD.MOV.U32 R28, RZ, RZ, R25 ;  /* 0x000000ffff1c7224 */ /* 0x000fc400078e0019 */
[----:B------:R-:W-:Y:S01]  /*acd80*/  IMAD.MOV.U32 R25, RZ, RZ, R20 ;  /* 0x000000ffff197224 */ /* 0x000fe200078e0014 */
[----:B------:R1:W-:Y:S01]  /*acd90*/  STL.64 [R1+0x48e0], R34 ;  /* 0x0048e02201007387 */ /* 0x0003e20000100a00 */
[----:B------:R-:W-:Y:S02]  /*acda0*/  IMAD.MOV.U32 R20, RZ, RZ, R53 ;  /* 0x000000ffff147224 */ /* 0x000fe400078e0035 */
[----:B------:R-:W-:Y:S01]  /*acdb0*/  IMAD.X R53, R37, 0x1, R11, P1 ;  /* 0x0000000125357824 */ /* 0x000fe200008e060b */
[C---:B0-----:R-:W-:Y:S02]  /*acdc0*/  IADD3 R38, P2, R41.reuse, R8, RZ ;  /* 0x0000000829267210 */ /* 0x041fe40007f5e0ff */
[----:B-1----:R-:W-:-:S03]  /*acdd0*/  IADD3 R34, P0, R41, R6, RZ ;  /* 0x0000000629227210 */ /* 0x002fc60007f1e0ff */
[C---:B------:R-:W-:Y:S01]  /*acde0*/  IMAD.X R39, R37.reuse, 0x1, R10, P2 ;  /* 0x0000000125277824 */ /* 0x040fe200010e060a */
[----:B------:R0:W-:Y:S01]  /*acdf0*/  STL.64 [R1+0x48d8], R52 ;  /* 0x0048d83401007387 */ /* 0x0001e20000100a00 */
[----:B------:R-:W-:Y:S01]  /*ace00*/  IMAD.X R35, R37, 0x1, R7, P0 ;  /* 0x0000000125237824 */ /* 0x000fe200000e0607 */
[----:B------:R-:W-:Y:S02]  /*ace10*/  IADD3 R40, P1, R41, R4, RZ ;  /* 0x0000000429287210 */ /* 0x000fe40007f3e0ff */
[----:B0-----:R-:W3:Y:S04]  /*ace20*/  LDL.LU.64 R52, [R1+0x5980] ;  /* 0x0059800001347983 */ /* 0x001ee80000300a00 */
[----:B------:R0:W-:Y:S04]  /*ace30*/  STL.64 [R1+0x48d0], R38 ;  /* 0x0048d02601007387 */ /* 0x0001e80000100a00 */
[----:B------:R1:W-:Y:S01]  /*ace40*/  STL.64 [R1+0x48c8], R34 ;  /* 0x0048c82201007387 */ /* 0x0003e20000100a00 */
[----:B------:R-:W-:Y:S01]  /*ace50*/  IMAD.X R41, R37, 0x1, R5, P1 ;  /* 0x0000000125297824 */ /* 0x000fe200008e0605 */
[----:B0-----:R-:W-:-:S02]  /*ace60*/  IADD3 R38, P2, R42, R9, RZ ;  /* 0x000000092a267210 */ /* 0x001fc40007f5e0ff */
[----:B-1----:R-:W-:Y:S01]  /*ace70*/  SHF.R.S32.HI R34, RZ, 0x1f, R42 ;  /* 0x0000001fff227819 */ /* 0x002fe2000001142a */
[----:B------:R-:W-:Y:S02]  /*ace80*/  IMAD.MOV.U32 R35, RZ, RZ, R30 ;  /* 0x000000ffff237224 */ /* 0x000fe400078e001e */
[----:B------:R-:W-:Y:S02]  /*ace90*/  IMAD.MOV.U32 R30, RZ, RZ, R27 ;  /* 0x000000ffff1e7224 */ /* 0x000fe400078e001b */
[----:B------:R-:W-:Y:S01]  /*acea0*/  IMAD.X R39, R34, 0x1, R11, P2 ;  /* 0x0000000122277824 */ /* 0x000fe200010e060b */
[----:B------:R0:W-:Y:S01]  /*aceb0*/  STL.64 [R1+0x48c0], R40 ;  /* 0x0048c02801007387 */ /* 0x0001e20000100a00 */
[----:B------:R-:W-:Y:S02]  /*acec0*/  IMAD.MOV.U32 R27, RZ, RZ, R25 ;  /* 0x000000ffff1b7224 */ /* 0x000fe400078e0019 */
[----:B------:R-:W-:Y:S01]  /*aced0*/  IMAD.MOV.U32 R25, RZ, RZ, R20 ;  /* 0x000000ffff197224 */ /* 0x000fe200078e0014 */
[----:B------:R1:W-:Y:S01]  /*acee0*/  STL.64 [R1+0x48b8], R38 ;  /* 0x0048b82601007387 */ /* 0x0003e20000100a00 */
[----:B------:R-:W-:Y:S01]  /*acef0*/  IMAD.MOV.U32 R20, RZ, RZ, R54 ;  /* 0x000000ffff147224 */ /* 0x000fe200078e0036 */
[----:B------:R-:W-:Y:S01]  /*acf00*/  IADD3 R54, P0, R42, R8, RZ ;  /* 0x000000082a367210 */ /* 0x000fe20007f1e0ff */
[----:B------:R-:W-:-:S02]  /*acf10*/  IMAD.MOV.U32 R33, RZ, RZ, R31 ;  /* 0x000000ffff217224 */ /* 0x000fc400078e001f */
[----:B------:R-:W-:Y:S01]  /*acf20*/  IMAD.MOV.U32 R31, RZ, RZ, R28 ;  /* 0x000000ffff1f7224 */ /* 0x000fe200078e001c */
[C---:B0-----:R-:W-:Y:S01]  /*acf30*/  IADD3 R40, P1, R42.reuse, R6, RZ ;  /* 0x000000062a287210 */ /* 0x041fe20007f3e0ff */
[----:B------:R-:W-:Y:S01]  /*acf40*/  IMAD.MOV.U32 R28, RZ, RZ, R24 ;  /* 0x000000ffff1c7224 */ /* 0x000fe200078e0018 */
[----:B-1----:R-:W-:Y:S01]  /*acf50*/  IADD3 R38, P2, R42, R4, RZ ;  /* 0x000000042a267210 */ /* 0x002fe20007f5e0ff */
[----:B------:R-:W-:Y:S02]  /*acf60*/  IMAD.MOV.U32 R42, RZ, RZ, R34 ;  /* 0x000000ffff2a7224 */ /* 0x000fe400078e0022 */
[----:B------:R-:W-:Y:S02]  /*acf70*/  IMAD.MOV.U32 R24, RZ, RZ, R55 ;  /* 0x000000ffff187224 */ /* 0x000fe400078e0037 */
[C---:B------:R-:W-:Y:S02]  /*acf80*/  IMAD.X R55, R42.reuse, 0x1, R10, P0 ;  /* 0x000000012a377824 */ /* 0x040fe400000e060a */
[----:B------:R-:W-:-:S02]  /*acf90*/  IMAD.X R41, R42, 0x1, R7, P1 ;  /* 0x000000012a297824 */ /* 0x000fc400008e0607 */
[----:B------:R-:W-:Y:S01]  /*acfa0*/  IMAD.MOV.U32 R37, RZ, RZ, R35 ;  /* 0x000000ffff257224 */ /* 0x000fe200078e0023 */
[----:B------:R0:W-:Y:S01]  /*acfb0*/  STL.64 [R1+0x48b0], R54 ;  /* 0x0048b03601007387 */ /* 0x0001e20000100a00 */
[----:B------:R-:W-:Y:S02]  /*acfc0*/  IMAD.MOV.U32 R35, RZ, RZ, R30 ;  /* 0x000000ffff237224 */ /* 0x000fe400078e001e */
[----:B------:R-:W-:Y:S02]  /*acfd0*/  IMAD.MOV.U32 R30, RZ, RZ, R25 ;  /* 0x000000ffff1e7224 */ /* 0x000fe400078e0019 */
[----:B------:R-:W-:Y:S02]  /*acfe0*/  IMAD.MOV.U32 R25, RZ, RZ, R24 ;  /* 0x000000ffff197224 */ /* 0x000fe400078e0018 */
[----:B------:R-:W-:Y:S01]  /*acff0*/  IMAD.MOV.U32 R24, RZ, RZ, R56 ;  /* 0x000000ffff187224 */ /* 0x000fe200078e0038 */
[----:B------:R-:W-:Y:S01]  /*ad000*/  IADD3 R56, P0, R43, R9, RZ ;  /* 0x000000092b387210 */ /* 0x000fe20007f1e0ff */
[----:B------:R-:W-:Y:S01]  /*ad010*/  IMAD.X R39, R42, 0x1, R5, P2 ;  /* 0x000000012a277824 */ /* 0x000fe200010e0605 */
[----:B0-----:R-:W3:Y:S01]  /*ad020*/  LDL.LU.64 R54, [R1+0x5978] ;  /* 0x0059780001367983 */ /* 0x001ee20000300a00 */
[----:B------:R-:W-:-:S03]  /*ad030*/  IMAD.MOV.U32 R34, RZ, RZ, R31 ;  /* 0x000000ffff227224 */ /* 0x000fc600078e001f */
[----:B------:R0:W-:Y:S01]  /*ad040*/  STL.64 [R1+0x48a8], R40 ;  /* 0x0048a82801007387 */ /* 0x0001e20000100a00 */
[----:B------:R-:W-:Y:S02]  /*ad050*/  IMAD.MOV.U32 R31, RZ, RZ, R28 ;  /* 0x000000ffff1f7224 */ /* 0x000fe400078e001c */
[----:B------:R-:W-:Y:S01]  /*ad060*/  IMAD.MOV.U32 R28, RZ, RZ, R57 ;  /* 0x000000ffff1c7224 */ /* 0x000fe200078e0039 */
[----:B------:R1:W-:Y:S01]  /*ad070*/  STL.64 [R1+0x48a0], R38 ;  /* 0x0048a02601007387 */ /* 0x0003e20000100a00 */
[----:B0-----:R-:W-:Y:S02]  /*ad080*/  SHF.R.S32.HI R41, RZ, 0x1f, R43 ;  /* 0x0000001fff297819 */ /* 0x001fe4000001142b */
[C---:B------:R-:W-:Y:S02]  /*ad090*/  IADD3 R40, P1, R43.reuse, R8, RZ ;  /* 0x000000082b287210 */ /* 0x040fe40007f3e0ff */
[----:B-1----:R-:W-:Y:S01]  /*ad0a0*/  IADD3 R38, P2, R43, R6, RZ ;  /* 0x000000062b267210 */ /* 0x002fe20007f5e0ff */
[----:B------:R-:W-:Y:S01]  /*ad0b0*/  IMAD.X R57, R41, 0x1, R11, P0 ;  /* 0x0000000129397824 */ /* 0x000fe200000e060b */
[----:B------:R-:W-:Y:S01]  /*ad0c0*/  IADD3 R42, P0, R43, R4, RZ ;  /* 0x000000042b2a7210 */ /* 0x000fe20007f1e0ff */
[----:B------:R-:W-:-:S04]  /*ad0d0*/  IMAD.MOV.U32 R43, RZ, RZ, R41 ;  /* 0x000000ffff2b7224 */ /* 0x000fc800078e0029 */
[C---:B------:R-:W-:Y:S02]  /*ad0e0*/  IMAD.X R41, R43.reuse, 0x1, R10, P1 ;  /* 0x000000012b297824 */ /* 0x040fe400008e060a */
[C---:B------:R-:W-:Y:S01]  /*ad0f0*/  IMAD.X R39, R43.reuse, 0x1, R7, P2 ;  /* 0x000000012b277824 */ /* 0x040fe200010e0607 */
[----:B------:R0:W-:Y:S01]  /*ad100*/  STL.64 [R1+0x4898], R56 ;  /* 0x0048983801007387 */ /* 0x0001e20000100a00 */
[----:B------:R-:W-:-:S03]  /*ad110*/  IMAD.X R43, R43, 0x1, R5, P0 ;  /* 0x000000012b2b7824 */ /* 0x000fc600000e0605 */
[----:B0-----:R-:W3:Y:S04]  /*ad120*/  LDL.LU.64 R56, [R1+0x5970] ;  /* 0x0059700001387983 */ /* 0x001ee80000300a00 */
[----:B------:R4:W-:Y:S04]  /*ad130*/  STL.64 [R1+0x4890], R40 ;  /* 0x0048902801007387 */ /* 0x0009e80000100a00 */
[----:B------:R0:W-:Y:S01]  /*ad140*/  STL.64 [R1+0x4888], R38 ;  /* 0x0048882601007387 */ /* 0x0001e20000100a00 */
[C---:B----4-:R-:W-:Y:S02]  /*ad150*/  IADD3 R40, P1, R44.reuse, R9, RZ ;  /* 0x000000092c287210 */ /* 0x050fe40007f3e0ff */
[----:B0-----:R-:W-:Y:S01]  /*ad160*/  SHF.R.S32.HI R39, RZ, 0x1f, R44 ;  /* 0x0000001fff277819 */ /* 0x001fe2000001142c */
[----:B------:R0:W-:Y:S04]  /*ad170*/  STL.64 [R1+0x4880], R42 ;  /* 0x0048802a01007387 */ /* 0x0001e80000100a00 */
        /* <DEDUP_REMOVED lines=41> */
[----:B------:R0:W-:Y:S02]  /*ad410*/  STL.64 [R1+0x4820], R42 ;  /* 0x0048202a01007387 */ /* 0x0001e40000100a00 */
[----:B------:R-:W-:Y:S02]  /*ad420*/  IMAD.X R41, R44, 0x1, R11, P1 ;  /* 0x000000012c297824 */ /* 0x000fe400008e060b */
[----:B-1----:R-:W-:Y:S02]  /*ad430*/  IMAD.MOV.U32 R39, RZ, RZ, R30 ;  /* 0x000000ffff277224 */ /* 0x002fe400078e001e */
[----:B------:R-:W-:Y:S01]  /*ad440*/  IMAD.MOV.U32 R30, RZ, RZ, R26 ;  /* 0x000000ffff1e7224 */ /* 0x000fe200078e001a */
[----:B------:R1:W-:Y:S01]  /*ad450*/  STL.64 [R1+0x4818], R40 ;  /* 0x0048182801007387 */ /* 0x0003e20000100a00 */
[----:B------:R-:W-:Y:S02]  /*ad460*/  IMAD.MOV.U32 R38, RZ, RZ, R37 ;  /* 0x000000ffff267224 */ /* 0x000fe400078e0025 */
[----:B------:R-:W-:Y:S01]  /*ad470*/  IMAD.MOV.U32 R26, RZ, RZ, R58 ;  /* 0x000000ffff1a7224 */ /* 0x000fe200078e003a */
[C---:B------:R-:W-:Y:S01]  /*ad480*/  IADD3 R58, P2, R47.reuse, R8, RZ ;  /* 0x000000082f3a7210 */ /* 0x040fe20007f5e0ff */
[----:B------:R-:W-:Y:S01]  /*ad490*/  IMAD.MOV.U32 R37, RZ, RZ, R34 ;  /* 0x000000ffff257224 */ /* 0x000fe200078e0022 */
[----:B0-----:R-:W-:Y:S01]  /*ad4a0*/  IADD3 R42, P0, R47, R6, RZ ;  /* 0x000000062f2a7210 */ /* 0x001fe20007f1e0ff */
[----:B------:R-:W-:-:S02]  /*ad4b0*/  IMAD.MOV.U32 R34, RZ, RZ, R35 ;  /* 0x000000ffff227224 */ /* 0x000fc400078e0023 */
[----:B------:R-:W-:Y:S02]  /*ad4c0*/  IMAD.MOV.U32 R35, RZ, RZ, R28 ;  /* 0x000000ffff237224 */ /* 0x000fe400078e001c */
[----:B-1----:R-:W-:Y:S02]  /*ad4d0*/  IMAD.MOV.U32 R41, RZ, RZ, R44 ;  /* 0x000000ffff297224 */ /* 0x002fe400078e002c */
[----:B------:R-:W-:Y:S02]  /*ad4e0*/  IMAD.MOV.U32 R28, RZ, RZ, R18 ;  /* 0x000000ffff1c7224 */ /* 0x000fe400078e0012 */
[----:B------:R-:W-:Y:S02]  /*ad4f0*/  IMAD.MOV.U32 R18, RZ, RZ, R59 ;  /* 0x000000ffff127224 */ /* 0x000fe400078e003b */
[C---:B------:R-:W-:Y:S02]  /*ad500*/  IMAD.X R59, R41.reuse, 0x1, R10, P2 ;  /* 0x00000001293b7824 */ /* 0x040fe400010e060a */
[----:B------:R-:W-:Y:S01]  /*ad510*/  IMAD.X R43, R41, 0x1, R7, P0 ;  /* 0x00000001292b7824 */ /* 0x000fe200000e0607 */
[----:B------:R-:W-:-:S02]  /*ad520*/  IADD3 R40, P1, R47, R4, RZ ;  /* 0x000000042f287210 */ /* 0x000fc40007f3e0ff */
[----:B------:R0:W-:Y:S01]  /*ad530*/  STL.64 [R1+0x4810], R58 ;  /* 0x0048103a01007387 */ /* 0x0001e20000100a00 */
[----:B--2---:R-:W-:Y:S02]  /*ad540*/  IADD3 R46, P2, R48, R9, RZ ;  /* 0x00000009302e7210 */ /* 0x004fe40007f5e0ff */
[----:B------:R-:W-:Y:S01]  /*ad550*/  SHF.R.S32.HI R44, RZ, 0x1f, R48 ;  /* 0x0000001fff2c7819 */ /* 0x000fe20000011430 */
[----:B------:R-:W-:Y:S01]  /*ad560*/  IMAD.X R41, R41, 0x1, R5, P1 ;  /* 0x0000000129297824 */ /* 0x000fe200008e0605 */
        /* <DEDUP_REMOVED lines=9> */
[----:B------:R-:W-:Y:S01]  /*ad600*/  IMAD.X R41, R44, 0x1, R7, P1 ;  /* 0x000000012c297824 */ /* 0x000fe200008e0607 */
[----:B0-----:R-:W-:Y:S02]  /*ad610*/  IADD3 R46, P2, R48, R4, RZ ;  /* 0x00000004302e7210 */ /* 0x001fe40007f5e0ff */
[----:B------:R-:W-:Y:S02]  /*ad620*/  SHF.R.S32.HI R48, RZ, 0x1f, R49 ;  /* 0x0000001fff307819 */ /* 0x000fe40000011431 */
[----:B------:R0:W-:Y:S01]  /*ad630*/  STL.64 [R1+0x47e8], R40 ;  /* 0x0047e82801007387 */ /* 0x0001e20000100a00 */
[----:B------:R-:W-:Y:S01]  /*ad640*/  IMAD.X R47, R44, 0x1, R5, P2 ;  /* 0x000000012c2f7824 */ /* 0x000fe200010e0605 */
[----:B-1----:R-:W-:-:S04]  /*ad650*/  IADD3 R42, P0, R49, R9, RZ ;  /* 0x00000009312a7210 */ /* 0x002fc80007f1e0ff */
[----:B------:R1:W-:Y:S01]  /*ad660*/  STL.64 [R1+0x47e0], R46 ;  /* 0x0047e02e01007387 */ /* 0x0003e20000100a00 */
[----:B------:R-:W-:Y:S01]  /*ad670*/  IMAD.X R43, R48, 0x1, R11, P0 ;  /* 0x00000001302b7824 */ /* 0x000fe200000e060b */
[----:B0-----:R-:W-:-:S04]  /*ad680*/  IADD3 R40, P1, R49, R8, RZ ;  /* 0x0000000831287210 */ /* 0x001fc80007f3e0ff */
[----:B------:R0:W-:Y:S01]  /*ad690*/  STL.64 [R1+0x47d8], R42 ;  /* 0x0047d82a01007387 */ /* 0x0001e20000100a00 */
[C---:B------:R-:W-:Y:S01]  /*ad6a0*/  IMAD.X R41, R48.reuse, 0x1, R10, P1 ;  /* 0x0000000130297824 */ /* 0x040fe200008e060a */
[C---:B-1----:R-:W-:Y:S02]  /*ad6b0*/  IADD3 R46, P2, R49.reuse, R6, RZ ;  /* 0x00000006312e7210 */ /* 0x042fe40007f5e0ff */
[----:B---3--:R-:W-:Y:S02]  /*ad6c0*/  SHF.R.S32.HI R44, RZ, 0x1f, R50 ;  /* 0x0000001fff2c7819 */ /* 0x008fe40000011432 */
[----:B------:R1:W-:Y:S01]  /*ad6d0*/  STL.64 [R1+0x47d0], R40 ;  /* 0x0047d02801007387 */ /* 0x0003e20000100a00 */
[----:B------:R-:W-:Y:S01]  /*ad6e0*/  IMAD.X R47, R48, 0x1, R7, P2 ;  /* 0x00000001302f7824 */ /* 0x000fe200010e0607 */
[----:B0-----:R-:W-:-:S04]  /*ad6f0*/  IADD3 R42, P0, R49, R4, RZ ;  /* 0x00000004312a7210 */ /* 0x001fc80007f1e0ff */
[----:B------:R0:W-:Y:S01]  /*ad700*/  STL.64 [R1+0x47c8], R46 ;  /* 0x0047c82e01007387 */ /* 0x0001e20000100a00 */
[----:B------:R-:W-:Y:S01]  /*ad710*/  IMAD.X R43, R48, 0x1, R5, P0 ;  /* 0x00000001302b7824 */ /* 0x000fe200000e0605 */
[----:B-1----:R-:W-:-:S04]  /*ad720*/  IADD3 R40, P1, R50, R9, RZ ;  /* 0x0000000932287210 */ /* 0x002fc80007f3e0ff */
[----:B------:R1:W-:Y:S01]  /*ad730*/  STL.64 [R1+0x47c0], R42 ;  /* 0x0047c02a01007387 */ /* 0x0003e20000100a00 */
[----:B------:R-:W-:Y:S01]  /*ad740*/  IMAD.X R41, R44, 0x1, R11, P1 ;  /* 0x000000012c297824 */ /* 0x000fe200008e060b */
[----:B0-----:R-:W-:-:S04]  /*ad750*/  IADD3 R46, P2, R50, R8, RZ ;  /* 0x00000008322e7210 */ /* 0x001fc80007f5e0ff */
[----:B------:R0:W-:Y:S01]  /*ad760*/  STL.64 [R1+0x47b8], R40 ;  /* 0x0047b82801007387 */ /* 0x0001e20000100a00 */
[----:B------:R-:W-:Y:S01]  /*ad770*/  IMAD.X R47, R44, 0x1, R10, P2 ;  /* 0x000000012c2f7824 */ /* 0x000fe200010e060a */
[----:B-1----:R-:W-:-:S04]  /*ad780*/  IADD3 R42, P0, R50, R6, RZ ;  /* 0x00000006322a7210 */ /* 0x002fc80007f1e0ff */
[----:B------:R1:W-:Y:S01]  /*ad790*/  STL.64 [R1+0x47b0], R46 ;  /* 0x0047b02e01007387 */ /* 0x0003e20000100a00 */
[----:B------:R-:W-:Y:S02]  /*ad7a0*/  IMAD.X R43, R44, 0x1, R7, P0 ;  /* 0x000000012c2b7824 */ /* 0x000fe400000e0607 */
[----:B0-----:R-:W-:Y:S02]  /*ad7b0*/  IMAD.MOV.U32 R40, RZ, RZ, R35 ;  /* 0x000000ffff287224 */ /* 0x001fe400078e0023 */
[----:B------:R-:W-:Y:S01]  /*ad7c0*/  IMAD.MOV.U32 R35, RZ, RZ, R26 ;  /* 0x000000ffff237224 */ /* 0x000fe200078e001a */
[----:B------:R0:W-:Y:S01]  /*ad7d0*/  STL.64 [R1+0x47a8], R42 ;  /* 0x0047a82a01007387 */ /* 0x0001e20000100a00 */
[----:B------:R-:W-:Y:S02]  /*ad7e0*/  IMAD.MOV.U32 R41, RZ, RZ, R39 ;  /* 0x000000ffff297224 */ /* 0x000fe400078e0027 */
[----:B------:R-:W-:Y:S01]  /*ad7f0*/  IMAD.MOV.U32 R26, RZ, RZ, R60 ;  /* 0x000000ffff1a7224 */ /* 0x000fe200078e003c */
[----:B------:R-:W-:Y:S01]  /*ad800*/  IADD3 R60, P1, R50, R4, RZ ;  /* 0x00000004323c7210 */ /* 0x000fe20007f3e0ff */
[----:B------:R-:W-:-:S02]  /*ad810*/  IMAD.MOV.U32 R39, RZ, RZ, R30 ;  /* 0x000000ffff277224 */ /* 0x000fc400078e001e */
[----:B------:R-:W-:Y:S01]  /*ad820*/  IMAD.MOV.U32 R30, RZ, RZ, R28 ;  /* 0x000000ffff1e7224 */ /* 0x000fe200078e001c */
[C---:B-1----:R-:W-:Y:S01]  /*ad830*/  IADD3 R46, P2, R51.reuse, R9, RZ ;  /* 0x00000009332e7210 */ /* 0x042fe20007f5e0ff */
[----:B------:R-:W-:Y:S01]  /*ad840*/  IMAD.MOV.U32 R28, RZ, RZ, R15 ;  /* 0x000000ffff1c7224 */ /* 0x000fe200078e000f */
[----:B------:R-:W-:Y:S01]  /*ad850*/  SHF.R.S32.HI R48, RZ, 0x1f, R51 ;  /* 0x0000001fff307819 */ /* 0x000fe20000011433 */
[----:B0-----:R-:W-:Y:S02]  /*ad860*/  IMAD.MOV.U32 R42, RZ, RZ, R40 ;  /* 0x000000ffff2a7224 */ /* 0x001fe400078e0028 */
[----:B------:R-:W-:Y:S02]  /*ad870*/  IMAD.MOV.U32 R40, RZ, RZ, R35 ;  /* 0x000000ffff287224 */ /* 0x000fe400078e0023 */
[----:B------:R-:W-:Y:S01]  /*ad880*/  IMAD.MOV.U32 R35, RZ, RZ, R2 ;  /* 0x000000ffff237224 */ /* 0x000fe200078e0002 */
[----:B------:R-:W-:Y:S01]  /*ad890*/  IADD3 R2, P0, R51, R8, RZ ;  /* 0x0000000833027210 */ /* 0x000fe20007f1e0ff */
[----:B------:R-:W-:-:S02]  /*ad8a0*/  IMAD.MOV.U32 R15, RZ, RZ, R61 ;  /* 0x000000ffff0f7224 */ /* 0x000fc400078e003d */
[----:B------:R-:W-:Y:S02]  /*ad8b0*/  IMAD.MOV.U32 R43, RZ, RZ, R41 ;  /* 0x000000ffff2b7224 */ /* 0x000fe400078e0029 */
[----:B------:R-:W-:Y:S02]  /*ad8c0*/  IMAD.MOV.U32 R41, RZ, RZ, R39 ;  /* 0x000000ffff297224 */ /* 0x000fe400078e0027 */
[----:B------:R-:W-:Y:S01]  /*ad8d0*/  IMAD.X R61, R44, 0x1, R5, P1 ;  /* 0x000000012c3d7824 */ /* 0x000fe200008e0605 */
[----:B------:R-:W-:Y:S01]  /*ad8e0*/  IADD3 R44, P1, R51, R6, RZ ;  /* 0x00000006332c7210 */ /* 0x000fe20007f3e0ff */
[----:B------:R-:W-:Y:S02]  /*ad8f0*/  IMAD.MOV.U32 R39, RZ, RZ, R28 ;  /* 0x000000ffff277224 */ /* 0x000fe400078e001c */
[----:B------:R-:W-:Y:S02]  /*ad900*/  IMAD.MOV.U32 R28, RZ, RZ, R26 ;  /* 0x000000ffff1c7224 */ /* 0x000fe400078e001a */
[----:B------:R-:W-:-:S02]  /*ad910*/  IMAD.MOV.U32 R26, RZ, RZ, R3 ;  /* 0x000000ffff1a7224 */ /* 0x000fc400078e0003 */
[C---:B------:R-:W-:Y:S01]  /*ad920*/  IMAD.X R47, R48.reuse, 0x1, R11, P2 ;  /* 0x00000001302f7824 */ /* 0x040fe200010e060b */
[----:B------:R0:W-:Y:S01]  /*ad930*/  STL.64 [R1+0x47a0], R60 ;  /* 0x0047a03c01007387 */ /* 0x0001e20000100a00 */
[----:B------:R-:W-:-:S03]  /*ad940*/  IMAD.X R3, R48, 0x1, R10, P0 ;  /* 0x0000000130037824 */ /* 0x000fc600000e060a */
[----:B0-----:R-:W3:Y:S04]  /*ad950*/  LDL.LU.64 R60, [R1+0x5960] ;  /* 0x00596000013c7983 */ /* 0x001ee80000300a00 */
[----:B------:R-:W-:Y:S04]  /*ad960*/  STL [R1+0x4788], R44 ;  /* 0x0047882c01007387 */ /* 0x000fe80000100800 */
[----:B------:R-:W-:Y:S04]  /*ad970*/  STL.64 [R1+0x4798], R46 ;  /* 0x0047982e01007387 */ /* 0x000fe80000100a00 */
[----:B------:R0:W-:Y:S04]  /*ad980*/  STL.64 [R1+0x4790], R2 ;  /* 0x0047900201007387 */ /* 0x0001e80000100a00 */
[----:B0-----:R-:W4:Y:S01]  /*ad990*/  LDL.LU.64 R2, [R1+0x5958] ;  /* 0x0059580001027983 */ /* 0x001f220000300a00 */
[----:B------:R-:W-:Y:S01]  /*ad9a0*/  IADD3 R46, P2, R51, R4, RZ ;  /* 0x00000004332e7210 */ /* 0x000fe20007f5e0ff */
[----:B------:R-:W-:Y:S01]  /*ad9b0*/  IMAD.MOV.U32 R50, RZ, RZ, R44 ;  /* 0x000000ffff327224 */ /* 0x000fe200078e002c */
[----:B------:R-:W-:-:S02]  /*ad9c0*/  IADD3 R44, P0, R52, R9, RZ ;  /* 0x00000009342c7210 */ /* 0x000fc40007f1e0ff */
[----:B------:R-:W-:Y:S01]  /*ad9d0*/  SHF.R.S32.HI R49, RZ, 0x1f, R52 ;  /* 0x0000001fff317819 */ /* 0x000fe20000011434 */
[----:B------:R-:W-:Y:S02]  /*ad9e0*/  IMAD.MOV.U32 R51, RZ, RZ, R45 ;  /* 0x000000ffff337224 */ /* 0x000fe400078e002d */
[C---:B------:R-:W-:Y:S02]  /*ad9f0*/  IMAD.X R51, R48.reuse, 0x1, R7, P1 ;  /* 0x0000000130337824 */ /* 0x040fe400008e0607 */
[----:B------:R-:W-:Y:S02]  /*ada00*/  IMAD.X R47, R48, 0x1, R5, P2 ;  /* 0x00000001302f7824 */ /* 0x000fe400010e0605 */
[----:B------:R-:W-:Y:S01]  /*ada10*/  IMAD.X R45, R49, 0x1, R11, P0 ;  /* 0x00000001312d7824 */ /* 0x000fe200000e060b */
[----:B------:R0:W-:Y:S01]  /*ada20*/  STL [R1+0x478c], R51 ;  /* 0x00478c3301007387 */ /* 0x0001e20000100800 */
[----:B------:R-:W-:-:S03]  /*ada30*/  IADD3 R50, P1, R52, R8, RZ ;  /* 0x0000000834327210 */ /* 0x000fc60007f3e0ff */
[----:B------:R1:W-:Y:S04]  /*ada40*/  STL.64 [R1+0x4780], R46 ;  /* 0x0047802e01007387 */ /* 0x0003e80000100a00 */
[----:B------:R1:W-:Y:S01]  /*ada50*/  STL.64 [R1+0x4778], R44 ;  /* 0x0047782c01007387 */ /* 0x0003e20000100a00 */
[----:B0-----:R-:W-:Y:S01]  /*ada60*/  IMAD.X R51, R49, 0x1, R10, P1 ;  /* 0x0000000131337824 */ /* 0x001fe200008e060a */
[C---:B-1----:R-:W-:Y:S02]  /*ada70*/  IADD3 R46, P2, R52.reuse, R6, RZ ;  /* 0x00000006342e7210 */ /* 0x042fe40007f5e0ff */
[----:B------:R-:W-:-:S03]  /*ada80*/  IADD3 R44, P0, R52, R4, RZ ;  /* 0x00000004342c7210 */ /* 0x000fc60007f1e0ff */
        /* <DEDUP_REMOVED lines=9> */
[----:B------:R-:W-:Y:S01]  /*adb20*/  IADD3 R44, P0, R53, R6, RZ ;  /* 0x00000006352c7210 */ /* 0x000fe20007f1e0ff */
[----:B------:R-:W-:-:S03]  /*adb30*/  IMAD.X R47, R48, 0x1, R10, P2 ;  /* 0x00000001302f7824 */ /* 0x000fc600010e060a */
[----:B------:R0:W-:Y:S01]  /*adb40*/  STL.64 [R1+0x4758], R50 ;  /* 0x0047583201007387 */ /* 0x0001e20000100a00 */
[----:B------:R-:W-:-:S03]  /*adb50*/  IMAD.X R45, R48, 0x1, R7, P0 ;  /* 0x00000001302d7824 */ /* 0x000fc600000e0607 */
[----:B------:R1:W-:Y:S01]  /*adb60*/  STL.64 [R1+0x4750], R46 ;  /* 0x0047502e01007387 */ /* 0x0003e20000100a00 */
[----:B------:R-:W-:-:S03]  /*adb70*/  SHF.R.S32.HI R49, RZ, 0x1f, R54 ;  /* 0x0000001fff317819 */ /* 0x000fc60000011436 */
[----:B------:R1:W-:Y:S01]  /*adb80*/  STL.64 [R1+0x4748], R44 ;  /* 0x0047482c01007387 */ /* 0x0003e20000100a00 */
[----:B0-----:R-:W-:Y:S02]  /*adb90*/  IADD3 R50, P1, R53, R4, RZ ;  /* 0x0000000435327210 */ /* 0x001fe40007f3e0ff */
[----:B-1----:R-:W-:-:S03]  /*adba0*/  IADD3 R46, P2, R54, R9, RZ ;  /* 0x00000009362e7210 */ /* 0x002fc60007f5e0ff */
[----:B------:R-:W-:Y:S01]  /*adbb0*/  IMAD.X R51, R48, 0x1, R5, P1 ;  /* 0x0000000130337824 */ /* 0x000fe200008e0605 */
[----:B------:R-:W-:Y:S01]  /*adbc0*/  IADD3 R44, P0, R54, R8, RZ ;  /* 0x00000008362c7210 */ /* 0x000fe20007f1e0ff */
[----:B------:R-:W-:-:S03]  /*adbd0*/  IMAD.X R47, R49, 0x1, R11, P2 ;  /* 0x00000001312f7824 */ /* 0x000fc600010e060b */
        /* <DEDUP_REMOVED lines=8> */
[----:B------:R-:W-:Y:S01]  /*adc60*/  IADD3 R44, P0, R55, R9, RZ ;  /* 0x00000009372c7210 */ /* 0x000fe20007f1e0ff */
[----:B------:R-:W-:-:S03]  /*adc70*/  IMAD.X R47, R49, 0x1, R5, P2 ;  /* 0x00000001312f7824 */ /* 0x000fc600010e0605 */
[----:B------:R0:W-:Y:S01]  /*adc80*/  STL.64 [R1+0x4728], R50 ;  /* 0x0047283201007387 */ /* 0x0001e20000100a00 */
[----:B------:R-:W-:-:S03]  /*adc90*/  IMAD.X R45, R48, 0x1, R11, P0 ;  /* 0x00000001302d7824 */ /* 0x000fc600000e060b */
[----:B------:R1:W-:Y:S04]  /*adca0*/  STL.64 [R1+0x4720], R46 ;  /* 0x0047202e01007387 */ /* 0x0003e80000100a00 */
        /* <DEDUP_REMOVED lines=14> */
[----:B--2---:R-:W-:Y:S01]  /*add90*/  IADD3 R44, P0, R56, R6, RZ ;  /* 0x00000006382c7210 */ /* 0x004fe20007f1e0ff */
        /* <DEDUP_REMOVED lines=9> */
[----:B--2---:R-:W-:Y:S01]  /*ade30*/  IADD3 R44, P0, R57, R8, RZ ;  /* 0x00000008392c7210 */ /* 0x004fe20007f1e0ff */
        /* <DEDUP_REMOVED lines=12> */
[C---:B------:R-:W-:Y:S01]  /*adf00*/  IMAD.X R45, R49.reuse, 0x1, R11, P0 ;  /* 0x00000001312d7824 */ /* 0x040fe200000e060b */
[C---:B------:R-:W-:Y:S02]  /*adf10*/  IADD3 R52, P1, R58.reuse, R8, RZ ;  /* 0x000000083a347210 */ /* 0x040fe40007f3e0ff */
[----:B------:R1:W-:Y:S04]  /*adf20*/  STL.64 [R1+0x46c0], R46 ;  /* 0x0046c02e01007387 */ /* 0x0003e80000100a00 */
[----:B------:R2:W-:Y:S01]  /*adf30*/  STL.64 [R1+0x46b8], R44 ;  /* 0x0046b82c01007387 */ /* 0x0005e20000100a00 */
[----:B------:R-:W-:Y:S01]  /*adf40*/  IMAD.X R53, R49, 0x1, R10, P1 ;  /* 0x0000000131357824 */ /* 0x000fe200008e060a */
[----:B0-----:R-:W-:-:S02]  /*adf50*/  IADD3 R50, P2, R58, R6, RZ ;  /* 0x000000063a327210 */ /* 0x001fc40007f5e0ff */
[----:B-1----:R-:W-:Y:S01]  /*adf60*/  IADD3 R46, P0, R58, R4, RZ ;  /* 0x000000043a2e7210 */ /* 0x002fe20007f1e0ff */
[----:B--2---:R-:W-:Y:S02]  /*adf70*/  IMAD.MOV.U32 R44, RZ, RZ, R43 ;  /* 0x000000ffff2c7224 */ /* 0x004fe400078e002b */
        /* <DEDUP_REMOVED lines=8> */
[----:B------:R-:W-:Y:S01]  /*ae000*/  IMAD.MOV.U32 R43, RZ, RZ, R42 ;  /* 0x000000ffff2b7224 */ /* 0x000fe200078e002a */
[----:B------:R0:W-:Y:S01]  /*ae010*/  STL.64 [R1+0x46b0], R52 ;  /* 0x0046b03401007387 */ /* 0x0001e20000100a00 */
[----:B------:R-:W-:Y:S02]  /*ae020*/  IMAD.MOV.U32 R37, RZ, RZ, R34 ;  /* 0x000000ffff257224 */ /* 0x000fe400078e0022 */
[----:B------:R-:W-:Y:S01]  /*ae030*/  IMAD.MOV.U32 R42, RZ, RZ, R41 ;  /* 0x000000ffff2a7224 */ /* 0x000fe200078e0029 */
[----:B------:R-:W-:Y:S01]  /*ae040*/  SHF.R.S32.HI R45, RZ, 0x1f, R59 ;  /* 0x0000001fff2d7819 */ /* 0x000fe2000001143b */
[----:B------:R-:W-:-:S02]  /*ae050*/  IMAD.MOV.U32 R34, RZ, RZ, R31 ;  /* 0x000000ffff227224 */ /* 0x000fc400078e001f */
[----:B------:R-:W-:Y:S02]  /*ae060*/  IMAD.MOV.U32 R41, RZ, RZ, R40 ;  /* 0x000000ffff297224 */ /* 0x000fe400078e0028 */
[C---:B------:R-:W-:Y:S02]  /*ae070*/  IMAD.X R51, R49.reuse, 0x1, R7, P2 ;  /* 0x0000000131337824 */ /* 0x040fe400010e0607 */
[----:B------:R-:W-:Y:S01]  /*ae080*/  IMAD.X R47, R49, 0x1, R5, P0 ;  /* 0x00000001312f7824 */ /* 0x000fe200000e0605 */
[----:B0-----:R-:W-:Y:S01]  /*ae090*/  IADD3 R52, P1, R59, R9, RZ ;  /* 0x000000093b347210 */ /* 0x001fe20007f3e0ff */
[----:B------:R-:W-:Y:S02]  /*ae0a0*/  IMAD.MOV.U32 R40, RZ, RZ, R39 ;  /* 0x000000ffff287224 */ /* 0x000fe400078e0027 */
[----:B------:R-:W-:Y:S02]  /*ae0b0*/  IMAD.MOV.U32 R49, RZ, RZ, R44 ;  /* 0x000000ffff317224 */ /* 0x000fe400078e002c */
[----:B------:R-:W-:-:S02]  /*ae0c0*/  IMAD.MOV.U32 R39, RZ, RZ, R38 ;  /* 0x000000ffff277224 */ /* 0x000fc400078e0026 */
[----:B------:R-:W-:Y:S02]  /*ae0d0*/  IMAD.MOV.U32 R44, RZ, RZ, R43 ;  /* 0x000000ffff2c7224 */ /* 0x000fe400078e002b */
[----:B------:R-:W-:Y:S02]  /*ae0e0*/  IMAD.MOV.U32 R38, RZ, RZ, R37 ;  /* 0x000000ffff267224 */ /* 0x000fe400078e0025 */
[----:B------:R-:W-:Y:S01]  /*ae0f0*/  IMAD.MOV.U32 R43, RZ, RZ, R42 ;  /* 0x000000ffff2b7224 */ /* 0x000fe200078e002a */
[----:B------:R-:W-:Y:S01]  /*ae100*/  SHF.R.S32.HI R31, RZ, 0x1f, R0 ;  /* 0x0000001fff1f7819 */ /* 0x000fe20000011400 */
[----:B------:R-:W-:Y:S02]  /*ae110*/  IMAD.MOV.U32 R37, RZ, RZ, R34 ;  /* 0x000000ffff257224 */ /* 0x000fe400078e0022 */
[----:B------:R-:W-:Y:S02]  /*ae120*/  IMAD.MOV.U32 R42, RZ, RZ, R41 ;  /* 0x000000ffff2a7224 */ /* 0x000fe400078e0029 */
[----:B------:R-:W-:-:S02]  /*ae130*/  IMAD.MOV.U32 R34, RZ, RZ, R0 ;  /* 0x000000ffff227224 */ /* 0x000fc400078e0000 */
[----:B------:R-:W-:Y:S01]  /*ae140*/  IMAD.MOV.U32 R41, RZ, RZ, R40 ;  /* 0x000000ffff297224 */ /* 0x000fe200078e0028 */
[----:B------:R-:W2:Y:S01]  /*ae150*/  LDL.LU R0, [R1+0x5954] ;  /* 0x0059540001007983 */ /* 0x000ea20000300800 */
[----:B------:R-:W-:Y:S02]  /*ae160*/  IMAD.X R53, R45, 0x1, R11, P1 ;  /* 0x000000012d357824 */ /* 0x000fe400008e060b */
[----:B------:R-:W-:Y:S02]  /*ae170*/  IMAD.MOV.U32 R40, RZ, RZ, R39 ;  /* 0x000000ffff287224 */ /* 0x000fe400078e0027 */
[----:B------:R-:W-:Y:S01]  /*ae180*/  IMAD.MOV.U32 R39, RZ, RZ, R38 ;  /* 0x000000ffff277224 */ /* 0x000fe200078e0026 */
[----:B------:R0:W-:Y:S01]  /*ae190*/  STL.64 [R1+0x46a8], R50 ;  /* 0x0046a83201007387 */ /* 0x0001e20000100a00 */
[----:B------:R-:W-:Y:S02]  /*ae1a0*/  IMAD.MOV.U32 R38, RZ, RZ, R37 ;  /* 0x000000ffff267224 */ /* 0x000fe400078e0025 */
[----:B------:R-:W-:Y:S01]  /*ae1b0*/  IMAD.MOV.U32 R37, RZ, RZ, R34 ;  /* 0x000000ffff257224 */ /* 0x000fe200078e0022 */
[----:B------:R1:W-:Y:S01]  /*ae1c0*/  STL.64 [R1+0x46a0], R46 ;  /* 0x0046a02e01007387 */ /* 0x0003e20000100a00 */
[----:B------:R-:W-:-:S03]  /*ae1d0*/  IMAD.MOV.U32 R34, RZ, RZ, R31 ;  /* 0x000000ffff227224 */ /* 0x000fc600078e001f */
[----:B------:R3:W-:Y:S01]  /*ae1e0*/  STL.64 [R1+0x4698], R52 ;  /* 0x0046983401007387 */ /* 0x0007e20000100a00 */
[----:B----4-:R-:W-:-:S03]  /*ae1f0*/  IMAD.MOV.U32 R31, RZ, RZ, R3 ;  /* 0x000000ffff1f7224 */ /* 0x010fc600078e0003 */
[----:B------:R-:W4:Y:S01]  /*ae200*/  LDL.LU R3, [R1+0x5950] ;  /* 0x0059500001037983 */ /* 0x000f220000300800 */
[----:B0-----:R-:W-:Y:S01]  /*ae210*/  IADD3 R50, P2, R59, R8, RZ ;  /* 0x000000083b327210 */ /* 0x001fe20007f5e0ff */
[----:B------:R-:W-:-:S04]  /*ae220*/  IMAD.MOV.U32 R56, RZ, RZ, R44 ;  /* 0x000000ffff387224 */ /* 0x000fc800078e002c */
[----:B------:R-:W-:Y:S01]  /*ae230*/  IMAD.X R51, R45, 0x1, R10, P2 ;  /* 0x000000012d337824 */ /* 0x000fe200010e060a */
[C---:B-1----:R-:W-:Y:S01]  /*ae240*/  IADD3 R46, P0, R59.reuse, R6, RZ ;  /* 0x000000063b2e7210 */ /* 0x042fe20007f1e0ff */
[----:B------:R-:W-:Y:S01]  /*ae250*/  IMAD.MOV.U32 R44, RZ, RZ, R43 ;  /* 0x000000ffff2c7224 */ /* 0x000fe200078e002b */
[----:B---3--:R-:W-:Y:S01]  /*ae260*/  IADD3 R52, P1, R59, R4, RZ ;  /* 0x000000043b347210 */ /* 0x008fe20007f3e0ff */
[----:B------:R-:W-:Y:S01]  /*ae270*/  IMAD.MOV.U32 R43, RZ, RZ, R42 ;  /* 0x000000ffff2b7224 */ /* 0x000fe200078e002a */
[----:B------:R0:W-:Y:S01]  /*ae280*/  STL.64 [R1+0x4690], R50 ;  /* 0x0046903201007387 */ /* 0x0001e20000100a00 */
[----:B------:R-:W-:Y:S01]  /*ae290*/  IMAD.MOV.U32 R42, RZ, RZ, R41 ;  /* 0x000000ffff2a7224 */ /* 0x000fe200078e0029 */
[----:B------:R-:W-:Y:S01]  /*ae2a0*/  SHF.R.S32.HI R57, RZ, 0x1f, R60 ;  /* 0x0000001fff397819 */ /* 0x000fe2000001143c */
[----:B------:R-:W-:Y:S02]  /*ae2b0*/  IMAD.MOV.U32 R41, RZ, RZ, R40 ;  /* 0x000000ffff297224 */ /* 0x000fe400078e0028 */
[----:B------:R-:W-:-:S02]  /*ae2c0*/  IMAD.MOV.U32 R40, RZ, RZ, R39 ;  /* 0x000000ffff287224 */ /* 0x000fc400078e0027 */
[----:B------:R-:W-:Y:S02]  /*ae2d0*/  IMAD.MOV.U32 R39, RZ, RZ, R38 ;  /* 0x000000ffff277224 */ /* 0x000fe400078e0026 */
[----:B------:R-:W-:Y:S01]  /*ae2e0*/  IMAD.MOV.U32 R38, RZ, RZ, R37 ;  /* 0x000000ffff267224 */ /* 0x000fe200078e0025 */
[----:B0-----:R-:W-:Y:S01]  /*ae2f0*/  IADD3 R50, P2, R60, R9, RZ ;  /* 0x000000093c327210 */ /* 0x001fe20007f5e0ff */
[C---:B------:R-:W-:Y:S02]  /*ae300*/  IMAD.X R47, R45.reuse, 0x1, R7, P0 ;  /* 0x000000012d2f7824 */ /* 0x040fe400000e0607 */
[----:B------:R-:W-:Y:S02]  /*ae310*/  IMAD.MOV.U32 R37, RZ, RZ, R34 ;  /* 0x000000ffff257224 */ /* 0x000fe400078e0022 */
[----:B------:R-:W-:Y:S02]  /*ae320*/  IMAD.X R53, R45, 0x1, R5, P1 ;  /* 0x000000012d357824 */ /* 0x000fe400008e0605 */
[----:B------:R-:W-:-:S02]  /*ae330*/  IMAD.MOV.U32 R34, RZ, RZ, R31 ;  /* 0x000000ffff227224 */ /* 0x000fc400078e001f */
[----:B------:R-:W-:Y:S02]  /*ae340*/  IMAD.X R51, R57, 0x1, R11, P2 ;  /* 0x0000000139337824 */ /* 0x000fe400010e060b */
[----:B------:R-:W-:Y:S02]  /*ae350*/  IMAD.MOV.U32 R31, RZ, RZ, R2 ;  /* 0x000000ffff1f7224 */ /* 0x000fe400078e0002 */
[----:B------:R-:W3:Y:S04]  /*ae360*/  LDL.LU R2, [R1+0x594c] ;  /* 0x00594c0001027983 */ /* 0x000ee80000300800 */
[----:B------:R-:W-:Y:S04]  /*ae370*/  STL.64 [R1+0x4688], R46 ;  /* 0x0046882e01007387 */ /* 0x000fe80000100a00 */
[----:B------:R-:W-:Y:S04]  /*ae380*/  STL.64 [R1+0x4680], R52 ;  /* 0x0046803401007387 */ /* 0x000fe80000100a00 */
[----:B------:R0:W-:Y:S02]  /*ae390*/  STL.64 [R1+0x4678], R50 ;  /* 0x0046783201007387 */ /* 0x0001e40000100a00 */
[----:B0-----:R-:W-:-:S02]  /*ae3a0*/  IMAD.MOV.U32 R51, RZ, RZ, R44 ;  /* 0x000000ffff337224 */ /* 0x001fc400078e002c */
        /* <DEDUP_REMOVED lines=12> */
[----:B------:R-:W-:Y:S01]  /*ae470*/  IADD3 R46, P0, R60, R8, RZ ;  /* 0x000000083c2e7210 */ /* 0x000fe20007f1e0ff */
[----:B------:R-:W-:-:S02]  /*ae480*/  IMAD.MOV.U32 R34, RZ, RZ, R31 ;  /* 0x000000ffff227224 */ /* 0x000fc400078e001f */
[----:B------:R-:W-:Y:S02]  /*ae490*/  IMAD.MOV.U32 R41, RZ, RZ, R40 ;  /* 0x000000ffff297224 */ /* 0x000fe400078e0028 */
[----:B------:R-:W-:Y:S02]  /*ae4a0*/  IMAD.MOV.U32 R31, RZ, RZ, R30 ;  /* 0x000000ffff1f7224 */ /* 0x000fe400078e001e */
[----:B------:R-:W-:Y:S02]  /*ae4b0*/  IMAD.MOV.U32 R40, RZ, RZ, R39 ;  /* 0x000000ffff287224 */ /* 0x000fe400078e0027 */
[----:B------:R-:W-:Y:S02]  /*ae4c0*/  IMAD.MOV.U32 R30, RZ, RZ, R17 ;  /* 0x000000ffff1e7224 */ /* 0x000fe400078e0011 */
[----:B------:R-:W-:Y:S01]  /*ae4d0*/  IMAD.MOV.U32 R39, RZ, RZ, R38 ;  /* 0x000000ffff277224 */ /* 0x000fe200078e0026 */
[----:B------:R-:W-:Y:S01]  /*ae4e0*/  IADD3 R54, P1, R60, R6, RZ ;  /* 0x000000063c367210 */ /* 0x000fe20007f3e0ff */
[----:B------:R-:W-:Y:S01]  /*ae4f0*/  IMAD.MOV.U32 R45, RZ, RZ, R44 ;  /* 0x000000ffff2d7224 */ /* 0x000fe200078e002c */
[----:B------:R-:W3:Y:S01]  /*ae500*/  LDL.LU R17, [R1+0x838] ;  /* 0x0008380001117983 */ /* 0x000ee20000300800 */
[----:B------:R-:W-:-:S02]  /*ae510*/  IMAD.MOV.U32 R38, RZ, RZ, R37 ;  /* 0x000000ffff267224 */ /* 0x000fc400078e0025 */
[----:B------:R-:W-:Y:S02]  /*ae520*/  IMAD.MOV.U32 R44, RZ, RZ, R43 ;  /* 0x000000ffff2c7224 */ /* 0x000fe400078e002b */
[----:B------:R-:W-:Y:S02]  /*ae530*/  IMAD.MOV.U32 R37, RZ, RZ, R34 ;  /* 0x000000ffff257224 */ /* 0x000fe400078e0022 */
[----:B------:R-:W-:Y:S02]  /*ae540*/  IMAD.MOV.U32 R43, RZ, RZ, R42 ;  /* 0x000000ffff2b7224 */ /* 0x000fe400078e002a */
[----:B------:R-:W-:Y:S02]  /*ae550*/  IMAD.MOV.U32 R34, RZ, RZ, R31 ;  /* 0x000000ffff227224 */ /* 0x000fe400078e001f */
[----:B------:R-:W-:Y:S02]  /*ae560*/  IMAD.MOV.U32 R42, RZ, RZ, R41 ;  /* 0x000000ffff2a7224 */ /* 0x000fe400078e0029 */
[----:B------:R-:W-:-:S02]  /*ae570*/  IMAD.X R47, R57, 0x1, R10, P0 ;  /* 0x00000001392f7824 */ /* 0x000fc400000e060a */
[----:B------:R-:W-:Y:S02]  /*ae580*/  IMAD.MOV.U32 R31, RZ, RZ, R30 ;  /* 0x000000ffff1f7224 */ /* 0x000fe400078e001e */
[----:B------:R-:W-:Y:S02]  /*ae590*/  IMAD.MOV.U32 R41, RZ, RZ, R40 ;  /* 0x000000ffff297224 */ /* 0x000fe400078e0028 */
[----:B------:R-:W-:Y:S02]  /*ae5a0*/  IMAD.MOV.U32 R30, RZ, RZ, R18 ;  /* 0x000000ffff1e7224 */ /* 0x000fe400078e0012 */
[----:B------:R-:W-:Y:S02]  /*ae5b0*/  IMAD.MOV.U32 R40, RZ, RZ, R39 ;  /* 0x000000ffff287224 */ /* 0x000fe400078e0027 */
[----:B------:R-:W-:Y:S02]  /*ae5c0*/  IMAD.MOV.U32 R39, RZ, RZ, R38 ;  /* 0x000000ffff277224 */ /* 0x000fe400078e0026 */
[----:B------:R-:W-:Y:S01]  /*ae5d0*/  IMAD.MOV.U32 R38, RZ, RZ, R37 ;  /* 0x000000ffff267224 */ /* 0x000fe200078e0025 */
[----:B------:R-:W-:Y:S01]  /*ae5e0*/  IADD3 R52, P2, R60, R4, RZ ;  /* 0x000000043c347210 */ /* 0x000fe20007f5e0ff */
[----:B------:R-:W-:Y:S01]  /*ae5f0*/  IMAD.MOV.U32 R37, RZ, RZ, R34 ;  /* 0x000000ffff257224 */ /* 0x000fe200078e0022 */
[----:B------:R0:W-:Y:S01]  /*ae600*/  STL.64 [R1+0x4670], R46 ;  /* 0x0046702e01007387 */ /* 0x0001e20000100a00 */
[----:B------:R-:W-:Y:S01]  /*ae610*/  IMAD.MOV.U32 R34, RZ, RZ, R30 ;  /* 0x000000ffff227224 */ /* 0x000fe200078e001e */
[----:B------:R-:W-:Y:S01]  /*ae620*/  SHF.R.S32.HI R30, RZ, 0x1f, R61 ;  /* 0x0000001fff1e7819 */ /* 0x000fe2000001143d */
[C---:B------:R-:W-:Y:S01]  /*ae630*/  IMAD.X R55, R57.reuse, 0x1, R7, P1 ;  /* 0x0000000139377824 */ /* 0x040fe200008e0607 */
[----:B------:R-:W3:Y:S01]  /*ae640*/  LDL.LU R18, [R1+0xa4] ;  /* 0x0000a40001127983 */ /* 0x000ee20000300800 */
[----:B------:R-:W-:Y:S01]  /*ae650*/  IMAD.X R53, R57, 0x1, R5, P2 ;  /* 0x0000000139357824 */ /* 0x000fe200010e0605 */
[----:B0-----:R-:W-:-:S02]  /*ae660*/  IADD3 R46, P0, R61, R9, RZ ;  /* 0x000000093d2e7210 */ /* 0x001fc40007f1e0ff */
[----:B------:R0:W-:Y:S03]  /*ae670*/  STL.64 [R1+0x4668], R54 ;  /* 0x0046683601007387 */ /* 0x0001e60000100a00 */
[----:B------:R-:W-:Y:S01]  /*ae680*/  IMAD.X R47, R30, 0x1, R11, P0 ;  /* 0x000000011e2f7824 */ /* 0x000fe200000e060b */
[----:B------:R-:W-:Y:S04]  /*ae690*/  STL.64 [R1+0x4660], R52 ;  /* 0x0046603401007387 */ /* 0x000fe80000100a00 */
[----:B------:R1:W-:Y:S01]  /*ae6a0*/  STL.64 [R1+0x4658], R46 ;  /* 0x0046582e01007387 */ /* 0x0003e20000100a00 */
[----:B0-----:R-:W-:Y:S01]  /*ae6b0*/  IADD3 R54, P1, R61, R8, RZ ;  /* 0x000000083d367210 */ /* 0x001fe20007f3e0ff */
[----:B-1----:R-:W-:-:S02]  /*ae6c0*/  IMAD.MOV.U32 R46, RZ, RZ, R45 ;  /* 0x000000ffff2e7224 */ /* 0x002fc400078e002d */
        /* <DEDUP_REMOVED lines=9> */
[----:B------:R-:W-:Y:S02]  /*ae760*/  IMAD.X R55, R30, 0x1, R10, P1 ;  /* 0x000000011e377824 */ /* 0x000fe400008e060a */
[----:B------:R-:W-:Y:S01]  /*ae770*/  IMAD.MOV.U32 R34, RZ, RZ, R35 ;  /* 0x000000ffff227224 */ /* 0x000fe200078e0023 */
[----:B------:R-:W-:Y:S01]  /*ae780*/  IADD3 R58, P2, R61, R6, RZ ;  /* 0x000000063d3a7210 */ /* 0x000fe20007f5e0ff */
[----:B------:R-:W-:-:S02]  /*ae790*/  IMAD.MOV.U32 R35, RZ, RZ, R26 ;  /* 0x000000ffff237224 */ /* 0x000fc400078e001a */
[----:B------:R-:W-:Y:S01]  /*ae7a0*/  IMAD.MOV.U32 R47, RZ, RZ, R46 ;  /* 0x000000ffff2f7224 */ /* 0x000fe200078e002e */
[----:B------:R-:W3:Y:S01]  /*ae7b0*/  LDL.LU R26, [R1+0x40] ;  /* 0x00004000011a7983 */ /* 0x000ee20000300800 */
[----:B------:R-:W-:Y:S01]  /*ae7c0*/  IMAD.MOV.U32 R46, RZ, RZ, R44 ;  /* 0x000000ffff2e7224 */ /* 0x000fe200078e002c */
[----:B------:R-:W-:Y:S01]  /*ae7d0*/  IADD3 R52, P0, R61, R4, RZ ;  /* 0x000000043d347210 */ /* 0x000fe20007f1e0ff */
[----:B------:R-:W-:Y:S01]  /*ae7e0*/  IMAD.MOV.U32 R44, RZ, RZ, R43 ;  /* 0x000000ffff2c7224 */ /* 0x000fe200078e002b */
[----:B------:R-:W-:Y:S01]  /*ae7f0*/  STL.64 [R1+0x56d8], R60 ;  /* 0x0056d83c01007387 */ /* 0x000fe20000100a00 */
[----:B------:R-:W-:Y:S02]  /*ae800*/  IMAD.MOV.U32 R43, RZ, RZ, R42 ;  /* 0x000000ffff2b7224 */ /* 0x000fe400078e002a */
[----:B------:R-:W-:Y:S01]  /*ae810*/  IMAD.MOV.U32 R42, RZ, RZ, R41 ;  /* 0x000000ffff2a7224 */ /* 0x000fe200078e0029 */
[----:B------:R0:W-:Y:S01]  /*ae820*/  STL.64 [R1+0x4650], R54 ;  /* 0x0046503601007387 */ /* 0x0001e20000100a00 */
[----:B------:R-:W-:-:S02]  /*ae830*/  IMAD.MOV.U32 R41, RZ, RZ, R40 ;  /* 0x000000ffff297224 */ /* 0x000fc400078e0028 */
[C---:B------:R-:W-:Y:S02]  /*ae840*/  IMAD.X R59, R30.reuse, 0x1, R7, P2 ;  /* 0x000000011e3b7824 */ /* 0x040fe400010e0607 */
[----:B------:R-:W-:Y:S02]  /*ae850*/  IMAD.MOV.U32 R40, RZ, RZ, R39 ;  /* 0x000000ffff287224 */ /* 0x000fe400078e0027 */
[----:B------:R-:W-:Y:S02]  /*ae860*/  IMAD.X R53, R30, 0x1, R5, P0 ;  /* 0x000000011e357824 */ /* 0x000fe400000e0605 */
[----:B------:R-:W-:Y:S01]  /*ae870*/  IMAD.MOV.U32 R39, RZ, RZ, R38 ;  /* 0x000000ffff277224 */ /* 0x000fe200078e0026 */
[----:B0-----:R-:W-:Y:S01]  /*ae880*/  IADD3 R54, P1, R48, R9, RZ ;  /* 0x0000000930367210 */ /* 0x001fe20007f3e0ff */
[----:B------:R-:W-:Y:S02]  /*ae890*/  IMAD.MOV.U32 R38, RZ, RZ, R37 ;  /* 0x000000ffff267224 */ /* 0x000fe400078e0025 */
[----:B------:R-:W-:-:S02]  /*ae8a0*/  IMAD.MOV.U32 R37, RZ, RZ, R34 ;  /* 0x000000ffff257224 */ /* 0x000fc400078e0022 */
[----:B------:R-:W-:Y:S01]  /*ae8b0*/  IMAD.X R55, R49, 0x1, R11, P1 ;  /* 0x0000000131377824 */ /* 0x000fe200008e060b */
[----:B------:R0:W-:Y:S01]  /*ae8c0*/  STL.64 [R1+0x4648], R58 ;  /* 0x0046483a01007387 */ /* 0x0001e20000100a00 */
[----:B------:R-:W-:Y:S01]  /*ae8d0*/  IMAD.MOV.U32 R34, RZ, RZ, R35 ;  /* 0x000000ffff227224 */ /* 0x000fe200078e0023 */
[--C-:B------:R-:W-:Y:S01]  /*ae8e0*/  SHF.R.S32.HI R30, RZ, 0x1f, R32.reuse ;  /* 0x0000001fff1e7819 */ /* 0x100fe20000011420 */
[----:B------:R-:W-:Y:S01]  /*ae8f0*/  IMAD.MOV.U32 R35, RZ, RZ, R29 ;  /* 0x000000ffff237224 */ /* 0x000fe200078e001d */
[----:B------:R1:W-:Y:S01]  /*ae900*/  STL.64 [R1+0x4640], R52 ;  /* 0x0046403401007387 */ /* 0x0003e20000100a00 */
[----:B------:R-:W-:-:S03]  /*ae910*/  IMAD.MOV.U32 R29, RZ, RZ, R32 ;  /* 0x000000ffff1d7224 */ /* 0x000fc600078e0020 */
[----:B------:R-:W3:Y:S04]  /*ae920*/  LDL.LU R32, [R1+0x5948] ;  /* 0x0059480001207983 */ /* 0x000ee80000300800 */
[----:B------:R1:W-:Y:S01]  /*ae930*/  STL.64 [R1+0x4638], R54 ;  /* 0x0046383601007387 */ /* 0x0003e20000100a00 */
[C---:B0-----:R-:W-:Y:S02]  /*ae940*/  IADD3 R58, P2, R48.reuse, R8, RZ ;  /* 0x00000008303a7210 */ /* 0x041fe40007f5e0ff */
[----:B-1----:R-:W-:-:S03]  /*ae950*/  IADD3 R52, P0, R48, R6, RZ ;  /* 0x0000000630347210 */ /* 0x002fc60007f1e0ff */
[----:B------:R-:W-:Y:S01]  /*ae960*/  IMAD.X R59, R49, 0x1, R10, P2 ;  /* 0x00000001313b7824 */ /* 0x000fe200010e060a */
[----:B------:R-:W-:Y:S01]  /*ae970*/  IADD3 R54, P1, R48, R4, RZ ;  /* 0x0000000430367210 */ /* 0x000fe20007f3e0ff */
[----:B------:R-:W-:Y:S02]  /*ae980*/  IMAD.MOV.U32 R48, RZ, RZ, R46 ;  /* 0x000000ffff307224 */ /* 0x000fe400078e002e */
[----:B------:R-:W-:Y:S02]  /*ae990*/  IMAD.MOV.U32 R46, RZ, RZ, R44 ;  /* 0x000000ffff2e7224 */ /* 0x000fe400078e002c */
[----:B------:R-:W-:Y:S02]  /*ae9a0*/  IMAD.MOV.U32 R44, RZ, RZ, R43 ;  /* 0x000000ffff2c7224 */ /* 0x000fe400078e002b */
[----:B------:R-:W-:Y:S02]  /*ae9b0*/  IMAD.MOV.U32 R43, RZ, RZ, R42 ;  /* 0x000000ffff2b7224 */ /* 0x000fe400078e002a */
[----:B------:R-:W-:-:S02]  /*ae9c0*/  IMAD.MOV.U32 R42, RZ, RZ, R41 ;  /* 0x000000ffff2a7224 */ /* 0x000fc400078e0029 */
[C---:B------:R-:W-:Y:S02]  /*ae9d0*/  IMAD.X R53, R49.reuse, 0x1, R7, P0 ;  /* 0x0000000131357824 */ /* 0x040fe400000e0607 */
[----:B------:R-:W-:Y:S02]  /*ae9e0*/  IMAD.X R55, R49, 0x1, R5, P1 ;  /* 0x0000000131377824 */ /* 0x000fe400008e0605 */
        /* <DEDUP_REMOVED lines=16> */
[----:B------:R-:W-:-:S02]  /*aeaf0*/  IMAD.MOV.U32 R29, RZ, RZ, R21 ;  /* 0x000000ffff1d7224 */ /* 0x000fc400078e0015 */
[----:B------:R-:W-:Y:S01]  /*aeb00*/  IMAD.MOV.U32 R38, RZ, RZ, R37 ;  /* 0x000000ffff267224 */ /* 0x000fe200078e0025 */
[----:B------:R-:W3:Y:S01]  /*aeb10*/  LDL.LU R21, [R1+0x60] ;  /* 0x0000600001157983 */ /* 0x000ee20000300800 */
[----:B------:R-:W-:Y:S02]  /*aeb20*/  IMAD.MOV.U32 R37, RZ, RZ, R34 ;  /* 0x000000ffff257224 */ /* 0x000fe400078e0022 */
[----:B------:R-:W-:Y:S01]  /*aeb30*/  IMAD.MOV.U32 R34, RZ, RZ, R35 ;  /* 0x000000ffff227224 */ /* 0x000fe200078e0023 */
[----:B------:R1:W-:Y:S04]  /*aeb40*/  STL.64 [R1+0x4628], R52 ;  /* 0x0046283401007387 */ /* 0x0003e80000100a00 */
[----:B------:R2:W-:Y:S01]  /*aeb50*/  STL.64 [R1+0x4620], R54 ;  /* 0x0046203601007387 */ /* 0x0005e20000100a00 */
[----:B----4-:R-:W-:-:S03]  /*aeb60*/  IMAD.MOV.U32 R35, RZ, RZ, R3 ;  /* 0x000000ffff237224 */ /* 0x010fc600078e0003 */
[----:B------:R-:W4:Y:S01]  /*aeb70*/  LDL.LU R3, [R1+0x5944] ;  /* 0x0059440001037983 */ /* 0x000f220000300800 */
[C---:B0-----:R-:W-:Y:S02]  /*aeb80*/  IADD3 R58, P2, R56.reuse, R9, RZ ;  /* 0x00000009383a7210 */ /* 0x041fe40007f5e0ff */
[----:B-1----:R-:W-:-:S03]  /*aeb90*/  IADD3 R52, P0, R56, R8, RZ ;  /* 0x0000000838347210 */ /* 0x002fc60007f1e0ff */
[C---:B------:R-:W-:Y:S02]  /*aeba0*/  IMAD.X R59, R51.reuse, 0x1, R11, P2 ;  /* 0x00000001333b7824 */ /* 0x040fe400010e060b */
[----:B------:R-:W-:Y:S01]  /*aebb0*/  IMAD.X R53, R51, 0x1, R10, P0 ;  /* 0x0000000133357824 */ /* 0x000fe200000e060a */
[C---:B--2---:R-:W-:Y:S02]  /*aebc0*/  IADD3 R54, P1, R56.reuse, R6, RZ ;  /* 0x0000000638367210 */ /* 0x044fe40007f3e0ff */
[----:B------:R-:W-:Y:S01]  /*aebd0*/  STL.64 [R1+0x4618], R58 ;  /* 0x0046183a01007387 */ /* 0x000fe20000100a00 */
[----:B------:R-:W-:-:S03]  /*aebe0*/  IADD3 R56, P2, R56, R4, RZ ;  /* 0x0000000438387210 */ /* 0x000fc60007f5e0ff */
[----:B------:R0:W-:Y:S01]  /*aebf0*/  STL.64 [R1+0x4610], R52 ;  /* 0x0046103401007387 */ /* 0x0001e20000100a00 */
[C---:B------:R-:W-:Y:S02]  /*aec00*/  IMAD.X R55, R51.reuse, 0x1, R7, P1 ;  /* 0x0000000133377824 */ /* 0x040fe400008e0607 */
[----:B------:R-:W-:Y:S02]  /*aec10*/  IMAD.X R57, R51, 0x1, R5, P2 ;  /* 0x0000000133397824 */ /* 0x000fe400010e0605 */
[----:B0-----:R-:W-:Y:S02]  /*aec20*/  IMAD.MOV.U32 R52, RZ, RZ, R46 ;  /* 0x000000ffff347224 */ /* 0x001fe400078e002e */
        /* <DEDUP_REMOVED lines=15> */
[----:B------:R-:W-:Y:S02]  /*aed20*/  IMAD.MOV.U32 R42, RZ, RZ, R41 ;  /* 0x000000ffff2a7224 */ /* 0x000fe400078e0029 */
[----:B------:R-:W-:-:S02]  /*aed30*/  IMAD.MOV.U32 R35, RZ, RZ, R0 ;  /* 0x000000ffff237224 */ /* 0x000fc400078e0000 */
[----:B------:R-:W-:Y:S01]  /*aed40*/  IMAD.MOV.U32 R41, RZ, RZ, R40 ;  /* 0x000000ffff297224 */ /* 0x000fe200078e0028 */
[----:B------:R-:W2:Y:S01]  /*aed50*/  LDL.LU R0, [R1+0x5940] ;  /* 0x0059400001007983 */ /* 0x000ea20000300800 */
[----:B------:R-:W-:Y:S02]  /*aed60*/  IMAD.MOV.U32 R40, RZ, RZ, R39 ;  /* 0x000000ffff287224 */ /* 0x000fe400078e0027 */
[----:B------:R-:W-:Y:S01]  /*aed70*/  IMAD.MOV.U32 R39, RZ, RZ, R38 ;  /* 0x000000ffff277224 */ /* 0x000fe200078e0026 */
[----:B------:R0:W-:Y:S01]  /*aed80*/  STL.64 [R1+0x4608], R54 ;  /* 0x0046083601007387 */ /* 0x0001e20000100a00 */
[----:B------:R-:W-:Y:S02]  /*aed90*/  IMAD.MOV.U32 R38, RZ, RZ, R37 ;  /* 0x000000ffff267224 */ /* 0x000fe400078e0025 */
[----:B------:R-:W-:Y:S02]  /*aeda0*/  IMAD.X R59, R33, 0x1, R11, P0 ;  /* 0x00000001213b7824 */ /* 0x000fe400000e060b */
[----:B------:R-:W-:Y:S01]  /*aedb0*/  IMAD.MOV.U32 R37, RZ, RZ, R34 ;  /* 0x000000ffff257224 */ /* 0x000fe200078e0022 */
[----:B------:R1:W-:Y:S01]  /*aedc0*/  STL.64 [R1+0x4600], R56 ;  /* 0x0046003801007387 */ /* 0x0003e20000100a00 */
[----:B------:R-:W-:-:S02]  /*aedd0*/  IMAD.MOV.U32 R34, RZ, RZ, R35 ;  /* 0x000000ffff227224 */ /* 0x000fc400078e0023 */
[----:B------:R-:W-:Y:S02]  /*aede0*/  IMAD.MOV.U32 R35, RZ, RZ, R25 ;  /* 0x000000ffff237224 */ /* 0x000fe400078e0019 */
[----:B------:R-:W2:Y:S01]  /*aedf0*/  LDL.LU R25, [R1+0x8b4] ;  /* 0x0008b40001197983 */ /* 0x000ea20000300800 */
[----:B0-----:R-:W-:-:S03]  /*aee00*/  IADD3 R54, P1, R50, R8, RZ ;  /* 0x0000000832367210 */ /* 0x001fc60007f3e0ff */
[----:B------:R0:W-:Y:S02]  /*aee10*/  STL.64 [R1+0x45f8], R58 ;  /* 0x0045f83a01007387 */ /* 0x0001e40000100a00 */
[----:B------:R-:W-:Y:S01]  /*aee20*/  IMAD.X R55, R33, 0x1, R10, P1 ;  /* 0x0000000121377824 */ /* 0x000fe200008e060a */
[----:B-1----:R-:W-:-:S04]  /*aee30*/  IADD3 R56, P2, R50, R6, RZ ;  /* 0x0000000632387210 */ /* 0x002fc80007f5e0ff */
[----:B------:R1:W-:Y:S01]  /*aee40*/  STL.64 [R1+0x45f0], R54 ;  /* 0x0045f03601007387 */ /* 0x0003e20000100a00 */
[----:B0-----:R-:W-:Y:S01]  /*aee50*/  IADD3 R58, P0, R50, R4, RZ ;  /* 0x00000004323a7210 */ /* 0x001fe20007f1e0ff */
[----:B------:R-:W-:Y:S02]  /*aee60*/  IMAD.MOV.U32 R50, RZ, RZ, R46 ;  /* 0x000000ffff327224 */ /* 0x000fe400078e002e */
[----:B------:R-:W-:Y:S02]  /*aee70*/  IMAD.MOV.U32 R46, RZ, RZ, R44 ;  /* 0x000000ffff2e7224 */ /* 0x000fe400078e002c */
[----:B------:R-:W-:Y:S02]  /*aee80*/  IMAD.MOV.U32 R44, RZ, RZ, R43 ;  /* 0x000000ffff2c7224 */ /* 0x000fe400078e002b */
[----:B------:R-:W-:Y:S01]  /*aee90*/  IMAD.MOV.U32 R43, RZ, RZ, R42 ;  /* 0x000000ffff2b7224 */ /* 0x000fe200078e002a */
[----:B-1----:R-:W-:Y:S01]  /*aeea0*/  IADD3 R54, P1, R47, R9, RZ ;  /* 0x000000092f367210 */ /* 0x002fe20007f3e0ff */
[----:B------:R-:W-:-:S02]  /*aeeb0*/  IMAD.MOV.U32 R42, RZ, RZ, R41 ;  /* 0x000000ffff2a7224 */ /* 0x000fc400078e0029 */
[----:B------:R-:W-:Y:S02]  /*aeec0*/  IMAD.MOV.U32 R41, RZ, RZ, R40 ;  /* 0x000000ffff297224 */ /* 0x000fe400078e0028 */
[C---:B------:R-:W-:Y:S02]  /*aeed0*/  IMAD.X R57, R33.reuse, 0x1, R7, P2 ;  /* 0x0000000121397824 */ /* 0x040fe400010e0607 */
[----:B------:R-:W-:Y:S02]  /*aeee0*/  IMAD.MOV.U32 R40, RZ, RZ, R39 ;  /* 0x000000ffff287224 */ /* 0x000fe400078e0027 */
[----:B------:R-:W-:Y:S02]  /*aeef0*/  IMAD.X R59, R33, 0x1, R5, P0 ;  /* 0x00000001213b7824 */ /* 0x000fe400000e0605 */
[----:B------:R-:W-:Y:S02]  /*aef00*/  IMAD.MOV.U32 R39, RZ, RZ, R38 ;  /* 0x000000ffff277224 */ /* 0x000fe400078e0026 */
[----:B------:R-:W-:-:S02]  /*aef10*/  IMAD.MOV.U32 R38, RZ, RZ, R37 ;  /* 0x000000ffff267224 */ /* 0x000fc400078e0025 */
[----:B------:R-:W-:Y:S02]  /*aef20*/  IMAD.MOV.U32 R37, RZ, RZ, R34 ;  /* 0x000000ffff257224 */ /* 0x000fe400078e0022 */
[----:B------:R-:W-:Y:S01]  /*aef30*/  IMAD.X R55, R45, 0x1, R11, P1 ;  /* 0x000000012d377824 */ /* 0x000fe200008e060b */
[----:B------:R0:W-:Y:S01]  /*aef40*/  STL.64 [R1+0x45e8], R56 ;  /* 0x0045e83801007387 */ /* 0x0001e20000100a00 */
[----:B------:R-:W-:Y:S01]  /*aef50*/  IMAD.MOV.U32 R34, RZ, RZ, R35 ;  /* 0x000000ffff227224 */ /* 0x000fe200078e0023 */
[----:B---3--:R-:W-:Y:S01]  /*aef60*/  SHF.R.S32.HI R33, RZ, 0x1f, R2 ;  /* 0x0000001fff217819 */ /* 0x008fe20000011402 */
        /* <DEDUP_REMOVED lines=28> */
[----:B------:R-:W-:Y:S01]  /*af130*/  IMAD.MOV.U32 R39, RZ, RZ, R38 ;  /* 0x000000ffff277224 */ /* 0x000fe200078e0026 */
[----:B------:R0:W-:Y:S01]  /*af140*/  STL.64 [R1+0x45d0], R56 ;  /* 0x0045d03801007387 */ /* 0x0001e20000100a00 */
[----:B------:R-:W-:Y:S02]  /*af150*/  IMAD.MOV.U32 R38, RZ, RZ, R37 ;  /* 0x000000ffff267224 */ /* 0x000fe400078e0025 */
[----:B------:R-:W-:Y:S01]  /*af160*/  IMAD.MOV.U32 R37, RZ, RZ, R34 ;  /* 0x000000ffff257224 */ /* 0x000fe200078e0022 */
[----:B------:R-:W3:Y:S01]  /*af170*/  LDL.LU R24, [R1+0x50] ;  /* 0x0000500001187983 */ /* 0x000ee20000300800 */
[----:B------:R-:W-:-:S02]  /*af180*/  IMAD.MOV.U32 R34, RZ, RZ, R35 ;  /* 0x000000ffff227224 */ /* 0x000fc400078e0023 */
[----:B------:R-:W-:Y:S01]  /*af190*/  IMAD.MOV.U32 R35, RZ, RZ, R33 ;  /* 0x000000ffff237224 */ /* 0x000fe200078e0021 */
[----:B------:R1:W-:Y:S04]  /*af1a0*/  STL.64 [R1+0x45c8], R58 ;  /* 0x0045c83a01007387 */ /* 0x0003e80000100a00 */
[----:B------:R1:W-:Y:S01]  /*af1b0*/  STL.64 [R1+0x45c0], R54 ;  /* 0x0045c03601007387 */ /* 0x0003e20000100a00 */
[----:B----4-:R-:W-:-:S03]  /*af1c0*/  IMAD.MOV.U32 R33, RZ, RZ, R3 ;  /* 0x000000ffff217224 */ /* 0x010fc600078e0003 */
[----:B------:R-:W4:Y:S01]  /*af1d0*/  LDL.LU R3, [R1+0x5938] ;  /* 0x0059380001037983 */ /* 0x000f220000300800 */
[----:B0-----:R-:W-:-:S05]  /*af1e0*/  IADD3 R56, P2, R48, R9, RZ ;  /* 0x0000000930387210 */ /* 0x001fca0007f5e0ff */
[C---:B------:R-:W-:Y:S01]  /*af1f0*/  IMAD.X R57, R49.reuse, 0x1, R11, P2 ;  /* 0x0000000131397824 */ /* 0x040fe200010e060b */
[C---:B-1----:R-:W-:Y:S02]  /*af200*/  IADD3 R58, P0, R48.reuse, R8, RZ ;  /* 0x00000008303a7210 */ /* 0x042fe40007f1e0ff */
[C---:B------:R-:W-:Y:S02]  /*af210*/  IADD3 R54, P1, R48.reuse, R6, RZ ;  /* 0x0000000630367210 */ /* 0x040fe40007f3e0ff */
[----:B------:R0:W-:Y:S01]  /*af220*/  STL.64 [R1+0x45b8], R56 ;  /* 0x0045b83801007387 */ /* 0x0001e20000100a00 */
[----:B------:R-:W-:Y:S01]  /*af230*/  IMAD.X R59, R49, 0x1, R10, P0 ;  /* 0x00000001313b7824 */ /* 0x000fe200000e060a */
[----:B0-----:R-:W-:Y:S01]  /*af240*/  IADD3 R56, P2, R48, R4, RZ ;  /* 0x0000000430387210 */ /* 0x001fe20007f5e0ff */
        /* <DEDUP_REMOVED lines=10> */
[C---:B------:R-:W-:Y:S02]  /*af2f0*/  IMAD.X R55, R49.reuse, 0x1, R7, P1 ;  /* 0x0000000131377824 */ /* 0x040fe400008e0607 */
[----:B------:R-:W-:Y:S02]  /*af300*/  IMAD.X R57, R49, 0x1, R5, P2 ;  /* 0x0000000131397824 */ /* 0x000fe400010e0605 */
[----:B------:R-:W-:Y:S02]  /*af310*/  IMAD.MOV.U32 R34, RZ, RZ, R35 ;  /* 0x000000ffff227224 */ /* 0x000fe400078e0023 */
[----:B------:R-:W-:Y:S01]  /*af320*/  IMAD.MOV.U32 R49, RZ, RZ, R45 ;  /* 0x000000ffff317224 */ /* 0x000fe200078e002d */
[----:B------:R0:W-:Y:S01]  /*af330*/  STL.64 [R1+0x45b0], R58 ;  /* 0x0045b03a01007387 */ /* 0x0001e20000100a00 */
[----:B------:R-:W-:-:S02]  /*af340*/  IMAD.MOV.U32 R35, RZ, RZ, R33 ;  /* 0x000000ffff237224 */ /* 0x000fc400078e0021 */
[----:B------:R-:W-:Y:S02]  /*af350*/  IMAD.MOV.U32 R45, RZ, RZ, R44 ;  /* 0x000000ffff2d7224 */ /* 0x000fe400078e002c */
[----:B------:R-:W-:Y:S02]  /*af360*/  IMAD.MOV.U32 R33, RZ, RZ, R32 ;  /* 0x000000ffff217224 */ /* 0x000fe400078e0020 */
[----:B------:R-:W-:Y:S01]  /*af370*/  IMAD.MOV.U32 R44, RZ, RZ, R43 ;  /* 0x000000ffff2c7224 */ /* 0x000fe200078e002b */
[----:B------:R-:W3:Y:S01]  /*af380*/  LDL.LU R32, [R1+0x5934] ;  /* 0x0059340001207983 */ /* 0x000ee20000300800 */
[----:B------:R-:W-:Y:S02]  /*af390*/  IMAD.MOV.U32 R43, RZ, RZ, R42 ;  /* 0x000000ffff2b7224 */ /* 0x000fe400078e002a */
[----:B------:R-:W-:Y:S01]  /*af3a0*/  IMAD.MOV.U32 R42, RZ, RZ, R41 ;  /* 0x000000ffff2a7224 */ /* 0x000fe200078e0029 */
[----:B0-----:R-:W-:Y:S01]  /*af3b0*/  IADD3 R58, P0, R52, R9, RZ ;  /* 0x00000009343a7210 */ /* 0x001fe20007f1e0ff */
[----:B------:R0:W-:Y:S01]  /*af3c0*/  STL.64 [R1+0x45a8], R54 ;  /* 0x0045a83601007387 */ /* 0x0001e20000100a00 */
[----:B------:R-:W-:-:S02]  /*af3d0*/  IMAD.MOV.U32 R41, RZ, RZ, R40 ;  /* 0x000000ffff297224 */ /* 0x000fc400078e0028 */
[----:B------:R-:W-:Y:S02]  /*af3e0*/  IMAD.MOV.U32 R40, RZ, RZ, R39 ;  /* 0x000000ffff287224 */ /* 0x000fe400078e0027 */
[----:B------:R-:W-:Y:S02]  /*af3f0*/  IMAD.MOV.U32 R39, RZ, RZ, R38 ;  /* 0x000000ffff277224 */ /* 0x000fe400078e0026 */
[----:B------:R-:W-:Y:S01]  /*af400*/  IMAD.MOV.U32 R38, RZ, RZ, R37 ;  /* 0x000000ffff267224 */ /* 0x000fe200078e0025 */
[----:B0-----:R-:W-:Y:S01]  /*af410*/  IADD3 R54, P1, R52, R8, RZ ;  /* 0x0000000834367210 */ /* 0x001fe20007f3e0ff */
[----:B------:R-:W-:Y:S02]  /*af420*/  IMAD.MOV.U32 R37, RZ, RZ, R34 ;  /* 0x000000ffff257224 */ /* 0x000fe400078e0022 */
[----:B------:R-:W-:Y:S02]  /*af430*/  IMAD.X R59, R51, 0x1, R11, P0 ;  /* 0x00000001333b7824 */ /* 0x000fe400000e060b */
[----:B------:R-:W-:-:S02]  /*af440*/  IMAD.MOV.U32 R34, RZ, RZ, R35 ;  /* 0x000000ffff227224 */ /* 0x000fc400078e0023 */
[----:B------:R-:W-:Y:S01]  /*af450*/  IMAD.X R55, R51, 0x1, R10, P1 ;  /* 0x0000000133377824 */ /* 0x000fe200008e060a */
[----:B------:R0:W-:Y:S01]  /*af460*/  STL.64 [R1+0x45a0], R56 ;  /* 0x0045a03801007387 */ /* 0x0001e20000100a00 */
[----:B------:R-:W-:Y:S02]  /*af470*/  IMAD.MOV.U32 R35, RZ, RZ, R33 ;  /* 0x000000ffff237224 */ /* 0x000fe400078e0021 */
[----:B------:R-:W-:Y:S02]  /*af480*/  IMAD.MOV.U32 R33, RZ, RZ, R28 ;  /* 0x000000ffff217224 */ /* 0x000fe400078e001c */
[----:B------:R-:W3:Y:S04]  /*af490*/  LDL.LU R28, [R1+0x898] ;  /* 0x00089800011c7983 */ /* 0x000ee80000300800 */
[----:B------:R-:W-:Y:S01]  /*af4a0*/  STL.64 [R1+0x4598], R58 ;  /* 0x0045983a01007387 */ /* 0x000fe20000100a00 */
[----:B0-----:R-:W-:-:S03]  /*af4b0*/  IADD3 R56, P2, R52, R6, RZ ;  /* 0x0000000634387210 */ /* 0x001fc60007f5e0ff */
[----:B------:R0:W-:Y:S01]  /*af4c0*/  STL.64 [R1+0x4590], R54 ;  /* 0x0045903601007387 */ /* 0x0001e20000100a00 */
[----:B------:R-:W-:Y:S01]  /*af4d0*/  IADD3 R52, P0, R52, R4, RZ ;  /* 0x0000000434347210 */ /* 0x000fe20007f1e0ff */
[----:B------:R-:W-:-:S04]  /*af4e0*/  IMAD.X R57, R51, 0x1, R7, P2 ;  /* 0x0000000133397824 */ /* 0x000fc800010e0607 */
[----:B------:R-:W-:Y:S02]  /*af4f0*/  IMAD.X R53, R51, 0x1, R5, P0 ;  /* 0x0000000133357824 */ /* 0x000fe400000e0605 */
[----:B0-----:R-:W-:Y:S02]  /*af500*/  IMAD.MOV.U32 R54, RZ, RZ, R45 ;  /* 0x000000ffff367224 */ /* 0x001fe400078e002d */
        /* <DEDUP_REMOVED lines=8> */
[----:B------:R-:W-:Y:S01]  /*af590*/  IADD3 R58, P1, R50, R9, RZ ;  /* 0x00000009323a7210 */ /* 0x000fe20007f3e0ff */
        /* <DEDUP_REMOVED lines=12> */
[----:B------:R-:W-:Y:S01]  /*af660*/  IMAD.MOV.U32 R38, RZ, RZ, R37 ;  /* 0x000000ffff267224 */ /* 0x000fe200078e0025 */
[----:B------:R-:W3:Y:S01]  /*af670*/  LDL.LU R15, [R1+0x7f8] ;  /* 0x0007f800010f7983 */ /* 0x000ee20000300800 */
[----:B------:R-:W-:-:S02]  /*af680*/  IMAD.X R59, R46, 0x1, R11, P1 ;  /* 0x000000012e3b7824 */ /* 0x000fc400008e060b */
[----:B------:R-:W-:Y:S01]  /*af690*/  IMAD.MOV.U32 R37, RZ, RZ, R34 ;  /* 0x000000ffff257224 */ /* 0x000fe200078e0022 */
[----:B------:R0:W-:Y:S01]  /*af6a0*/  STL.64 [R1+0x4588], R56 ;  /* 0x0045883801007387 */ /* 0x0001e20000100a00 */
[----:B------:R-:W-:Y:S02]  /*af6b0*/  IMAD.MOV.U32 R34, RZ, RZ, R35 ;  /* 0x000000ffff227224 */ /* 0x000fe400078e0023 */
[----:B------:R-:W-:Y:S01]  /*af6c0*/  IMAD.MOV.U32 R35, RZ, RZ, R26 ;  /* 0x000000ffff237224 */ /* 0x000fe200078e001a */
[----:B------:R1:W-:Y:S04]  /*af6d0*/  STL.64 [R1+0x4580], R52 ;  /* 0x0045803401007387 */ /* 0x0003e80000100a00 */
[----:B------:R-:W3:Y:S01]  /*af6e0*/  LDL.LU R26, [R1+0x5c] ;  /* 0x00005c00011a7983 */ /* 0x000ee20000300800 */
[----:B0-----:R-:W-:-:S03]  /*af6f0*/  IADD3 R56, P2, R50, R8, RZ ;  /* 0x0000000832387210 */ /* 0x001fc60007f5e0ff */
[----:B------:R0:W-:Y:S01]  /*af700*/  STL.64 [R1+0x4578], R58 ;  /* 0x0045783a01007387 */ /* 0x0001e20000100a00 */
[----:B-1----:R-:W-:Y:S01]  /*af710*/  IADD3 R52, P0, R50, R6, RZ ;  /* 0x0000000632347210 */ /* 0x002fe20007f1e0ff */
[----:B------:R-:W-:Y:S01]  /*af720*/  IMAD.X R57, R46, 0x1, R10, P2 ;  /* 0x000000012e397824 */ /* 0x000fe200010e060a */
[----:B0-----:R-:W-:Y:S01]  /*af730*/  IADD3 R58, P1, R50, R4, RZ ;  /* 0x00000004323a7210 */ /* 0x001fe20007f3e0ff */
[----:B------:R-:W-:Y:S02]  /*af740*/  IMAD.MOV.U32 R50, RZ, RZ, R45 ;  /* 0x000000ffff327224 */ /* 0x000fe400078e002d */
[----:B------:R-:W-:Y:S02]  /*af750*/  IMAD.MOV.U32 R45, RZ, RZ, R44 ;  /* 0x000000ffff2d7224 */ /* 0x000fe400078e002c */
[----:B------:R-:W-:Y:S02]  /*af760*/  IMAD.MOV.U32 R44, RZ, RZ, R43 ;  /* 0x000000ffff2c7224 */ /* 0x000fe400078e002b */
[----:B------:R-:W-:-:S02]  /*af770*/  IMAD.MOV.U32 R43, RZ, RZ, R42 ;  /* 0x000000ffff2b7224 */ /* 0x000fc400078e002a */
[----:B------:R-:W-:Y:S02]  /*af780*/  IMAD.MOV.U32 R42, RZ, RZ, R41 ;  /* 0x000000ffff2a7224 */ /* 0x000fe400078e0029 */
[C---:B------:R-:W-:Y:S02]  /*af790*/  IMAD.X R53, R46.reuse, 0x1, R7, P0 ;  /* 0x000000012e357824 */ /* 0x040fe400000e0607 */
[----:B------:R-:W-:Y:S02]  /*af7a0*/  IMAD.X R59, R46, 0x1, R5, P1 ;  /* 0x000000012e3b7824 */ /* 0x000fe400008e0605 */
[----:B------:R-:W-:Y:S02]  /*af7b0*/  IMAD.MOV.U32 R41, RZ, RZ, R40 ;  /* 0x000000ffff297224 */ /* 0x000fe400078e0028 */
[----:B------:R-:W-:Y:S02]  /*af7c0*/  IMAD.MOV.U32 R46, RZ, RZ, R45 ;  /* 0x000000ffff2e7224 */ /* 0x000fe400078e002d */
[----:B------:R-:W-:-:S02]  /*af7d0*/  IMAD.MOV.U32 R40, RZ, RZ, R39 ;  /* 0x000000ffff287224 */ /* 0x000fc400078e0027 */
[----:B------:R-:W-:Y:S01]  /*af7e0*/  IMAD.MOV.U32 R45, RZ, RZ, R44 ;  /* 0x000000ffff2d7224 */ /* 0x000fe200078e002c */
[----:B------:R0:W-:Y:S01]  /*af7f0*/  STL.64 [R1+0x4570], R56 ;  /* 0x0045703801007387 */ /* 0x0001e20000100a00 */
[----:B------:R-:W-:Y:S02]  /*af800*/  IMAD.MOV.U32 R39, RZ, RZ, R38 ;  /* 0x000000ffff277224 */ /* 0x000fe400078e0026 */
[----:B------:R-:W-:Y:S02]  /*af810*/  IMAD.MOV.U32 R44, RZ, RZ, R43 ;  /* 0x000000ffff2c7224 */ /* 0x000fe400078e002b */
[----:B------:R-:W-:Y:S02]  /*af820*/  IMAD.MOV.U32 R38, RZ, RZ, R37 ;  /* 0x000000ffff267224 */ /* 0x000fe400078e0025 */
[----:B------:R-:W-:Y:S02]  /*af830*/  IMAD.MOV.U32 R43, RZ, RZ, R42 ;  /* 0x000000ffff2b7224 */ /* 0x000fe400078e002a */
[----:B------:R-:W-:-:S02]  /*af840*/  IMAD.MOV.U32 R37, RZ, RZ, R34 ;  /* 0x000000ffff257224 */ /* 0x000fc400078e0022 */
[----:B------:R-:W-:Y:S01]  /*af850*/  IMAD.MOV.U32 R42, RZ, RZ, R41 ;  /* 0x000000ffff2a7224 */ /* 0x000fe200078e0029 */
[----:B0-----:R-:W-:Y:S01]  /*af860*/  IADD3 R56, P2, R47, R9, RZ ;  /* 0x000000092f387210 */ /* 0x001fe20007f5e0ff */
[----:B------:R-:W-:Y:S02]  /*af870*/  IMAD.MOV.U32 R34, RZ, RZ, R35 ;  /* 0x000000ffff227224 */ /* 0x000fe400078e0023 */
[----:B------:R-:W-:Y:S02]  /*af880*/  IMAD.MOV.U32 R41, RZ, RZ, R40 ;  /* 0x000000ffff297224 */ /* 0x000fe400078e0028 */
[----:B------:R-:W-:Y:S02]  /*af890*/  IMAD.MOV.U32 R35, RZ, RZ, R22 ;  /* 0x000000ffff237224 */ /* 0x000fe400078e0016 */
[----:B------:R-:W-:Y:S01]  /*af8a0*/  IMAD.MOV.U32 R40, RZ, RZ, R39 ;  /* 0x000000ffff287224 */ /* 0x000fe200078e0027 */
[----:B------:R-:W3:Y:S01]  /*af8b0*/  LDL.LU R22, [R1+0x8bc] ;  /* 0x0008bc0001167983 */ /* 0x000ee20000300800 */
[----:B------:R-:W-:-:S02]  /*af8c0*/  IMAD.MOV.U32 R39, RZ, RZ, R38 ;  /* 0x000000ffff277224 */ /* 0x000fc400078e0026 */
[----:B------:R-:W-:Y:S01]  /*af8d0*/  IMAD.MOV.U32 R38, RZ, RZ, R37 ;  /* 0x000000ffff267224 */ /* 0x000fe200078e0025 */
[----:B------:R0:W-:Y:S01]  /*af8e0*/  STL.64 [R1+0x4568], R52 ;  /* 0x0045683401007387 */ /* 0x0001e20000100a00 */
[----:B------:R-:W-:Y:S02]  /*af8f0*/  IMAD.MOV.U32 R37, RZ, RZ, R34 ;  /* 0x000000ffff257224 */ /* 0x000fe400078e0022 */
[----:B------:R-:W-:Y:S02]  /*af900*/  IMAD.X R57, R31, 0x1, R11, P2 ;  /* 0x000000011f397824 */ /* 0x000fe400010e060b */
[----:B------:R-:W-:Y:S01]  /*af910*/  IMAD.MOV.U32 R34, RZ, RZ, R35 ;  /* 0x000000ffff227224 */ /* 0x000fe200078e0023 */
[----:B------:R1:W-:Y:S01]  /*af920*/  STL.64 [R1+0x4560], R58 ;  /* 0x0045603a01007387 */ /* 0x0003e20000100a00 */
[----:B------:R-:W-:Y:S02]  /*af930*/  IMAD.MOV.U32 R35, RZ, RZ, R29 ;  /* 0x000000ffff237224 */ /* 0x000fe400078e001d */
[----:B------:R-:W-:-:S02]  /*af940*/  IMAD.MOV.U32 R29, RZ, RZ, R21 ;  /* 0x000000ffff1d7224 */ /* 0x000fc400078e0015 */
[----:B------:R-:W3:Y:S01]  /*af950*/  LDL.LU R21, [R1+0xe4] ;  /* 0x0000e40001157983 */ /* 0x000ee20000300800 */
        /* <DEDUP_REMOVED lines=22> */
[--C-:B--2---:R-:W-:Y:S01]  /*afac0*/  SHF.R.S32.HI R31, RZ, 0x1f, R0.reuse ;  /* 0x0000001fff1f7819 */ /* 0x104fe20000011400 */
[----:B------:R-:W-:Y:S01]  /*afad0*/  IMAD.MOV.U32 R35, RZ, RZ, R27 ;  /* 0x000000ffff237224 */ /* 0x000fe200078e001b */
[----:B------:R1:W-:Y:S01]  /*afae0*/  STL.64 [R1+0x4540], R56 ;  /* 0x0045403801007387 */ /* 0x0003e20000100a00 */
[----:B------:R-:W-:-:S03]  /*afaf0*/  IMAD.MOV.U32 R27, RZ, RZ, R0 ;  /* 0x000000ffff1b7224 */ /* 0x000fc600078e0000 */
[----:B------:R-:W2:Y:S04]  /*afb00*/  LDL.LU R0, [R1+0x5930] ;  /* 0x0059300001007983 */ /* 0x000ea80000300800 */
[----:B------:R4:W-:Y:S01]  /*afb10*/  STL.64 [R1+0x4538], R52 ;  /* 0x0045383401007387 */ /* 0x0009e20000100a00 */
[C---:B0-----:R-:W-:Y:S02]  /*afb20*/  IADD3 R58, P1, R48.reuse, R8, RZ ;  /* 0x00000008303a7210 */ /* 0x041fe40007f3e0ff */
[----:B-1----:R-:W-:-:S03]  /*afb30*/  IADD3 R56, P2, R48, R6, RZ ;  /* 0x0000000630387210 */ /* 0x002fc60007f5e0ff */
[----:B------:R-:W-:Y:S01]  /*afb40*/  IMAD.X R59, R49, 0x1, R10, P1 ;  /* 0x00000001313b7824 */ /* 0x000fe200008e060a */
[----:B----4-:R-:W-:Y:S01]  /*afb50*/  IADD3 R52, P0, R48, R4, RZ ;  /* 0x0000000430347210 */ /* 0x010fe20007f1e0ff */
        /* <DEDUP_REMOVED lines=25> */
[----:B------:R-:W4:Y:S01]  /*afcf0*/  LDL.LU R20, [R1+0x80] ;  /* 0x0000800001147983 */ /* 0x000f220000300800 */
[----:B------:R-:W-:Y:S02]  /*afd00*/  IMAD.MOV.U32 R37, RZ, RZ, R34 ;  /* 0x000000ffff257224 */ /* 0x000fe400078e0022 */
[----:B------:R-:W-:Y:S01]  /*afd10*/  IMAD.MOV.U32 R34, RZ, RZ, R35 ;  /* 0x000000ffff227224 */ /* 0x000fe200078e0023 */
[----:B------:R1:W-:Y:S01]  /*afd20*/  STL.64 [R1+0x4528], R56 ;  /* 0x0045283801007387 */ /* 0x0003e20000100a00 */
[----:B------:R-:W-:-:S03]  /*afd30*/  IMAD.MOV.U32 R35, RZ, RZ, R3 ;  /* 0x000000ffff237224 */ /* 0x000fc600078e0003 */
[----:B------:R1:W-:Y:S04]  /*afd40*/  STL.64 [R1+0x4520], R52 ;  /* 0x0045203401007387 */ /* 0x0003e80000100a00 */
[----:B------:R-:W2:Y:S01]  /*afd50*/  LDL.LU R3, [R1+0x592c] ;  /* 0x00592c0001037983 */ /* 0x000ea20000300800 */
[C---:B0-----:R-:W-:Y:S02]  /*afd60*/  IADD3 R58, P1, R54.reuse, R9, RZ ;  /* 0x00000009363a7210 */ /* 0x041fe40007f3e0ff */
[----:B-1----:R-:W-:-:S03]  /*afd70*/  IADD3 R56, P2, R54, R8, RZ ;  /* 0x0000000836387210 */ /* 0x002fc60007f5e0ff */
[C---:B------:R-:W-:Y:S02]  /*afd80*/  IMAD.X R59, R51.reuse, 0x1, R11, P1 ;  /* 0x00000001333b7824 */ /* 0x040fe400008e060b */
[----:B------:R-:W-:Y:S01]  /*afd90*/  IMAD.X R57, R51, 0x1, R10, P2 ;  /* 0x0000000133397824 */ /* 0x000fe200010e060a */
[C---:B------:R-:W-:Y:S02]  /*afda0*/  IADD3 R52, P0, R54.reuse, R6, RZ ;  /* 0x0000000636347210 */ /* 0x040fe40007f1e0ff */
        /* <DEDUP_REMOVED lines=22> */
[----:B---3--:R-:W-:-:S02]  /*aff10*/  IMAD.MOV.U32 R35, RZ, RZ, R2 ;  /* 0x000000ffff237224 */ /* 0x008fc400078e0002 */
[----:B------:R-:W-:Y:S01]  /*aff20*/  IMAD.MOV.U32 R41, RZ, RZ, R40 ;  /* 0x000000ffff297224 */ /* 0x000fe200078e0028 */
[----:B------:R-:W3:Y:S01]  /*aff30*/  LDL.LU R2, [R1+0x5928] ;  /* 0x0059280001027983 */ /* 0x000ee20000300800 */
        /* <DEDUP_REMOVED lines=70> */
[----:B--2---:R-:W-:-:S03]  /*b03a0*/  IMAD.MOV.U32 R30, RZ, RZ, R3 ;  /* 0x000000ffff1e7224 */ /* 0x004fc600078e0003 */
[----:B------:R-:W2:Y:S01]  /*b03b0*/  LDL.LU R3, [R1+0x5920] ;  /* 0x0059200001037983 */ /* 0x000ea20000300800 */
        /* <DEDUP_REMOVED lines=26> */
[----:B------:R-:W2:Y:S01]  /*b0560*/  LDL.LU R0, [R1+0x591c] ;  /* 0x00591c0001007983 */ /* 0x000ea20000300800 */
        /* <DEDUP_REMOVED lines=16> */
[----:B------:R-:W2:Y:S04]  /*b0670*/  LDL.LU R26, [R1+0x858] ;  /* 0x00085800011a7983 */ /* 0x000ea80000300800 */
        /* <DEDUP_REMOVED lines=29> */
[----:B------:R-:W2:Y:S01]  /*b0850*/  LDL.LU R22, [R1+0x7b8] ;  /* 0x0007b80001167983 */ /* 0x000ea20000300800 */
[----:B------:R-:W-:-:S02]  /*b0860*/  IMAD.X R59, R46, 0x1, R11, P0 ;  /* 0x000000012e3b7824 */ /* 0x000fc400000e060b */
[----:B------:R-:W-:Y:S01]  /*b0870*/  IMAD.MOV.U32 R37, RZ, RZ, R34 ;  /* 0x000000ffff257224 */ /* 0x000fe200078e0022 */
[----:B------:R0:W-:Y:S01]  /*b0880*/  STL.64 [R1+0x4488], R54 ;  /* 0x0044883601007387 */ /* 0x0001e20000100a00 */
[----:B------:R-:W-:Y:S02]  /*b0890*/  IMAD.MOV.U32 R34, RZ, RZ, R35 ;  /* 0x000000ffff227224 */ /* 0x000fe400078e0023 */
[----:B------:R-:W-:Y:S01]  /*b08a0*/  IMAD.MOV.U32 R35, RZ, RZ, R29 ;  /* 0x000000ffff237224 */ /* 0x000fe200078e001d */
[----:B------:R1:W-:Y:S04]  /*b08b0*/  STL.64 [R1+0x4480], R56 ;  /* 0x0044803801007387 */ /* 0x0003e80000100a00 */
[----:B------:R-:W2:Y:S01]  /*b08c0*/  LDL.LU R29, [R1+0x7c] ;  /* 0x00007c00011d7983 */ /* 0x000ea20000300800 */
        /* <DEDUP_REMOVED lines=28> */
[----:B------:R-:W2:Y:S01]  /*b0a90*/  LDL.LU R13, [R1+0x87c] ;  /* 0x00087c00010d7983 */ /* 0x000ea20000300800 */
        /* <DEDUP_REMOVED lines=8> */
[----:B----4-:R-:W-:-:S02]  /*b0b20*/  IMAD.MOV.U32 R27, RZ, RZ, R20 ;  /* 0x000000ffff1b7224 */ /* 0x010fc400078e0014 */
[----:B------:R-:W4:Y:S01]  /*b0b30*/  LDL.LU R20, [R1+0x104] ;  /* 0x0001040001147983 */ /* 0x000f220000300800 */
        /* <DEDUP_REMOVED lines=22> */
[--C-:B---3--:R-:W-:Y:S01]  /*b0ca0*/  SHF.R.S32.HI R33, RZ, 0x1f, R2.reuse ;  /* 0x0000001fff217819 */ /* 0x108fe20000011402 */
        /* <DEDUP_REMOVED lines=38> */
[----:B--2---:R-:W-:-:S03]  /*b0f10*/  IMAD.MOV.U32 R35, RZ, RZ, R3 ;  /* 0x000000ffff237224 */ /* 0x004fc600078e0003 */
[----:B------:R2:W-:Y:S04]  /*b0f20*/  STL.64 [R1+0x4420], R56 ;  /* 0x0044203801007387 */ /* 0x0005e80000100a00 */
[----:B------:R-:W3:Y:S01]  /*b0f30*/  LDL.LU R3, [R1+0x5914] ;  /* 0x0059140001037983 */ /* 0x000ee20000300800 */
        /* <DEDUP_REMOVED lines=62> */
[----:B------:R-:W-:Y:S01]  /*b1320*/  SHF.R.S32.HI R31, RZ, 0x1f, R0 ;  /* 0x0000001fff1f7819 */ /* 0x000fe20000011400 */
        /* <DEDUP_REMOVED lines=32> */
[----:B------:R-:W2:Y:S01]  /*b1530*/  LDL.LU R28, [R1+0x90] ;  /* 0x00009000011c7983 */ /* 0x000ea20000300800 */
[----:B------:R-:W-:-:S02]  /*b1540*/  IMAD.MOV.U32 R34, RZ, RZ, R35 ;  /* 0x000000ffff227224 */ /* 0x000fc400078e0023 */
[----:B------:R-:W-:Y:S01]  /*b1550*/  IMAD.MOV.U32 R35, RZ, RZ, R31 ;  /* 0x000000ffff237224 */ /* 0x000fe200078e001f */
[----:B------:R1:W-:Y:S04]  /*b1560*/  STL.64 [R1+0x43c8], R58 ;  /* 0x0043c83a01007387 */ /* 0x0003e80000100a00 */
[----:B------:R1:W-:Y:S01]  /*b1570*/  STL.64 [R1+0x43c0], R56 ;  /* 0x0043c03801007387 */ /* 0x0003e20000100a00 */
[----:B---3--:R-:W-:-:S03]  /*b1580*/  IMAD.MOV.U32 R31, RZ, RZ, R3 ;  /* 0x000000ffff1f7224 */ /* 0x008fc600078e0003 */
[----:B------:R-:W3:Y:S01]  /*b1590*/  LDL.LU R3, [R1+0x5908] ;  /* 0x0059080001037983 */ /* 0x000ee20000300800 */
        /* <DEDUP_REMOVED lines=142> */
[----:B--2---:R-:W-:Y:S01]  /*b1e80*/  SHF.R.S32.HI R30, RZ, 0x1f, R32 ;  /* 0x0000001fff1e7819 */ /* 0x004fe20000011420 */
        /* <DEDUP_REMOVED lines=38> */
[----:B---3--:R-:W-:-:S03]  /*b20f0*/  IMAD.MOV.U32 R35, RZ, RZ, R3 ;  /* 0x000000ffff237224 */ /* 0x008fc600078e0003 */
[----:B------:R3:W-:Y:S04]  /*b2100*/  STL.64 [R1+0x4320], R54 ;  /* 0x0043203601007387 */ /* 0x0007e80000100a00 */
[----:B------:R-:W2:Y:S01]  /*b2110*/  LDL.LU R3, [R1+0x58fc] ;  /* 0x0058fc0001037983 */ /* 0x000ea20000300800 */
[C---:B0-----:R-:W-:Y:S02]  /*b2120*/  IADD3 R58, P2, R56.reuse, R9, RZ ;  /* 0x00000009383a7210 */ /* 0x041fe40007f5e0ff */
[----:B-1----:R-:W-:-:S03]  /*b2130*/  IADD3 R52, P0, R56, R8, RZ ;  /* 0x0000000838347210 */ /* 0x002fc60007f1e0ff */
[C---:B------:R-:W-:Y:S02]  /*b2140*/  IMAD.X R59, R51.reuse, 0x1, R11, P2 ;  /* 0x00000001333b7824 */ /* 0x040fe400010e060b */
[----:B------:R-:W-:Y:S01]  /*b2150*/  IMAD.X R53, R51, 0x1, R10, P0 ;  /* 0x0000000133357824 */ /* 0x000fe200000e060a */
[C---:B---3--:R-:W-:Y:S02]  /*b2160*/  IADD3 R54, P1, R56.reuse, R6, RZ ;  /* 0x0000000638367210 */ /* 0x048fe40007f3e0ff */
        /* <DEDUP_REMOVED lines=1455> */
[----:B------:R-:W2:Y:S01]  /*b7c60*/  LDL.LU R32, [R1+0x5880] ;  /* 0x0058800001207983 */ /* 0x000ea20000300800 */
[----:B------:R-:W-:Y:S02]  /*b7c70*/  IMAD.MOV.U32 R39, RZ, RZ, R38 ;  /* 0x000000ffff277224 */ /* 0x000fe400078e0026 */
[----:B------:R-:W-:Y:S01]  /*b7c80*/  IMAD.MOV.U32 R38, RZ, RZ, R37 ;  /* 0x000000ffff267224 */ /* 0x000fe200078e0025 */
[----:B------:R0:W-:Y:S01]  /*b7c90*/  STL.64 [R1+0x3910], R56 ;  /* 0x0039103801007387 */ /* 0x0001e20000100a00 */
[----:B------:R-:W-:-:S02]  /*b7ca0*/  IMAD.X R59, R31, 0x1, R11, P1 ;  /* 0x000000011f3b7824 */ /* 0x000fc400008e060b */
[----:B------:R-:W-:Y:S01]  /*b7cb0*/  IMAD.MOV.U32 R37, RZ, RZ, R34 ;  /* 0x000000ffff257224 */ /* 0x000fe200078e0022 */
[----:B------:R1:W-:Y:S01]  /*b7cc0*/  STL.64 [R1+0x3908], R52 ;  /* 0x0039083401007387 */ /* 0x0003e20000100a00 */
[----:B------:R-:W-:Y:S02]  /*b7cd0*/  IMAD.MOV.U32 R34, RZ, RZ, R35 ;  /* 0x000000ffff227224 */ /* 0x000fe400078e0023 */
[----:B------:R-:W-:Y:S02]  /*b7ce0*/  IMAD.MOV.U32 R35, RZ, RZ, R24 ;  /* 0x000000ffff237224 */ /* 0x000fe400078e0018 */
[----:B------:R-:W2:Y:S01]  /*b7cf0*/  LDL.LU R24, [R1+0x6b4] ;  /* 0x0006b40001187983 */ /* 0x000ea20000300800 */
[----:B0-----:R-:W-:-:S03]  /*b7d00*/  IADD3 R56, P2, R50, R8, RZ ;  /* 0x0000000832387210 */ /* 0x001fc60007f5e0ff */
[----:B------:R0:W-:Y:S01]  /*b7d10*/  STL.64 [R1+0x3900], R58 ;  /* 0x0039003a01007387 */ /* 0x0001e20000100a00 */
[C---:B-1----:R-:W-:Y:S01]  /*b7d20*/  IADD3 R52, P0, R50.reuse, R6, RZ ;  /* 0x0000000632347210 */ /* 0x042fe20007f1e0ff */
[----:B------:R-:W-:Y:S01]  /*b7d30*/  IMAD.X R57, R31, 0x1, R10, P2 ;  /* 0x000000011f397824 */ /* 0x000fe200010e060a */
[----:B0-----:R-:W-:Y:S01]  /*b7d40*/  IADD3 R58, P1, R50, R4, RZ ;  /* 0x00000004323a7210 */ /* 0x001fe20007f3e0ff */
[----:B------:R-:W-:Y:S02]  /*b7d50*/  IMAD.MOV.U32 R50, RZ, RZ, R46 ;  /* 0x000000ffff327224 */ /* 0x000fe400078e002e */
[----:B------:R-:W-:Y:S02]  /*b7d60*/  IMAD.MOV.U32 R46, RZ, RZ, R44 ;  /* 0x000000ffff2e7224 */ /* 0x000fe400078e002c */
[----:B------:R-:W-:Y:S01]  /*b7d70*/  IMAD.MOV.U32 R44, RZ, RZ, R43 ;  /* 0x000000ffff2c7224 */ /* 0x000fe200078e002b */
[----:B------:R0:W-:Y:S01]  /*b7d80*/  STL.64 [R1+0x38f8], R56 ;  /* 0x0038f83801007387 */ /* 0x0001e20000100a00 */
[----:B------:R-:W-:-:S02]  /*b7d90*/  IMAD.MOV.U32 R43, RZ, RZ, R42 ;  /* 0x000000ffff2b7224 */ /* 0x000fc400078e002a */
[----:B------:R-:W-:Y:S02]  /*b7da0*/  IMAD.MOV.U32 R42, RZ, RZ, R41 ;  /* 0x000000ffff2a7224 */ /* 0x000fe400078e0029 */
[----:B------:R-:W-:Y:S02]  /*b7db0*/  IMAD.MOV.U32 R41, RZ, RZ, R40 ;  /* 0x000000ffff297224 */ /* 0x000fe400078e0028 */
[----:B------:R-:W-:Y:S02]  /*b7dc0*/  IMAD.MOV.U32 R40, RZ, RZ, R39 ;  /* 0x000000ffff287224 */ /* 0x000fe400078e0027 */
[----:B------:R-:W-:Y:S01]  /*b7dd0*/  IMAD.X R53, R31, 0x1, R7, P0 ;  /* 0x000000011f357824 */ /* 0x000fe200000e0607 */
[----:B0-----:R-:W-:Y:S01]  /*b7de0*/  IADD3 R56, P2, R47, R9, RZ ;  /* 0x000000092f387210 */ /* 0x001fe20007f5e0ff */
[----:B------:R-:W-:Y:S02]  /*b7df0*/  IMAD.MOV.U32 R39, RZ, RZ, R38 ;  /* 0x000000ffff277224 */ /* 0x000fe400078e0026 */
[----:B------:R-:W-:-:S02]  /*b7e00*/  IMAD.X R59, R31, 0x1, R5, P1 ;  /* 0x000000011f3b7824 */ /* 0x000fc400008e0605 */
[----:B------:R-:W-:Y:S02]  /*b7e10*/  IMAD.MOV.U32 R38, RZ, RZ, R37 ;  /* 0x000000ffff267224 */ /* 0x000fe400078e0025 */
[----:B------:R-:W-:Y:S02]  /*b7e20*/  IMAD.MOV.U32 R37, RZ, RZ, R34 ;  /* 0x000000ffff257224 */ /* 0x000fe400078e0022 */
        /* <DEDUP_REMOVED lines=3270> */
[----:B----4-:R-:W-:Y:S01]  /*c4a90*/  IMAD.MOV.U32 R22, RZ, RZ, R18 ;  /* 0x000000ffff167224 */ /* 0x010fe200078e0012 */
[----:B------:R1:W-:Y:S04]  /*c4aa0*/  STL.64 [R1+0x2d78], R56 ;  /* 0x002d783801007387 */ /* 0x0003e80000100a00 */
[----:B------:R-:W4:Y:S01]  /*c4ab0*/  LDL.LU R18, [R1+0x344] ;  /* 0x0003440001127983 */ /* 0x000f220000300800 */
        /* <DEDUP_REMOVED lines=28> */
[----:B------:R-:W4:Y:S01]  /*c4c80*/  LDL.LU R15, [R1+0x47c] ;  /* 0x00047c00010f7983 */ /* 0x000f220000300800 */
        /* <DEDUP_REMOVED lines=218> */
[----:B----4-:R-:W-:Y:S02]  /*c5a30*/  IMAD.MOV.U32 R31, RZ, RZ, R18 ;  /* 0x000000ffff1f7224 */ /* 0x010fe400078e0012 */
[----:B------:R-:W4:Y:S04]  /*c5a40*/  LDL.LU R18, [R1+0x408] ;  /* 0x0004080001127983 */ /* 0x000f280000300800 */
        /* <DEDUP_REMOVED lines=29> */
[----:B------:R-:W4:Y:S01]  /*c5c20*/  LDL.LU R15, [R1+0x23fc] ;  /* 0x0023fc00010f7983 */ /* 0x000f220000300800 */
[----:B------:R-:W-:-:S02]  /*c5c30*/  IMAD.X R59, R46, 0x1, R11, P2 ;  /* 0x000000012e3b7824 */ /* 0x000fc400010e060b */
[----:B------:R-:W-:Y:S01]  /*c5c40*/  IMAD.MOV.U32 R37, RZ, RZ, R34 ;  /* 0x000000ffff257224 */ /* 0x000fe200078e0022 */
[----:B------:R0:W-:Y:S01]  /*c5c50*/  STL.64 [R1+0x2c90], R52 ;  /* 0x002c903401007387 */ /* 0x0001e20000100a00 */
[----:B------:R-:W-:Y:S02]  /*c5c60*/  IMAD.MOV.U32 R34, RZ, RZ, R35 ;  /* 0x000000ffff227224 */ /* 0x000fe400078e0023 */
[----:B------:R-:W-:Y:S01]  /*c5c70*/  IMAD.MOV.U32 R35, RZ, RZ, R28 ;  /* 0x000000ffff237224 */ /* 0x000fe200078e001c */
        /* <DEDUP_REMOVED lines=445> */
[C---:B------:R-:W-:Y:S01]  /*c7850*/  IMAD.X R55, R30.reuse, 0x1, R7, P1 ;  /* 0x000000011e377824 */ /* 0x040fe200008e0607 */
        /* <DEDUP_REMOVED lines=32> */
[----:B------:R-:W-:Y:S02]  /*c7a60*/  IMAD.MOV.U32 R43, RZ, RZ, R42 ;  /* 0x000000ffff2b7224 */ /* 0x000fe400078e002a */
[----:B------:R-:W-:Y:S02]  /*c7a70*/  IMAD.MOV.U32 R37, RZ, RZ, R34 ;  /* 0x000000ffff257224 */ /* 0x000fe400078e0022 */
[----:B------:R-:W-:Y:S01]  /*c7a80*/  IMAD.MOV.U32 R42, RZ, RZ, R41 ;  /* 0x000000ffff2a7224 */ /* 0x000fe200078e0029 */
[----:B0-----:R-:W-:Y:S01]  /*c7a90*/  IADD3 R54, P1, R48, R9, RZ ;  /* 0x0000000930367210 */ /* 0x001fe20007f3e0ff */
        /* <DEDUP_REMOVED lines=9> */
[----:B------:R-:W-:Y:S02]  /*c7b30*/  IMAD.X R55, R49, 0x1, R11, P1 ;  /* 0x0000000131377824 */ /* 0x000fe400008e060b */
[----:B------:R-:W-:Y:S01]  /*c7b40*/  IMAD.MOV.U32 R34, RZ, RZ, R35 ;  /* 0x000000ffff227224 */ /* 0x000fe200078e0023 */
[----:B------:R0:W-:Y:S01]  /*c7b50*/  STL.64 [R1+0x2ad0], R58 ;  /* 0x002ad03a01007387 */ /* 0x0001e20000100a00 */
[----:B------:R-:W-:-:S03]  /*c7b60*/  IMAD.MOV.U32 R35, RZ, RZ, R30 ;  /* 0x000000ffff237224 */ /* 0x000fc600078e001e */
[----:B------:R1:W-:Y:S01]  /*c7b70*/  STL.64 [R1+0x2ab8], R52 ;  /* 0x002ab83401007387 */ /* 0x0003e20000100a00 */
[C---:B0-----:R-:W-:Y:S02]  /*c7b80*/  IADD3 R58, P2, R48.reuse, R8, RZ ;  /* 0x00000008303a7210 */ /* 0x041fe40007f5e0ff */
[----:B-1----:R-:W-:-:S03]  /*c7b90*/  IADD3 R52, P0, R48, R6, RZ ;  /* 0x0000000630347210 */ /* 0x002fc60007f1e0ff */
[C---:B------:R-:W-:Y:S02]  /*c7ba0*/  IMAD.X R59, R49.reuse, 0x1, R10, P2 ;  /* 0x00000001313b7824 */ /* 0x040fe400010e060a */
[----:B------:R-:W-:Y:S02]  /*c7bb0*/  IMAD.X R53, R49, 0x1, R7, P0 ;  /* 0x0000000131357824 */ /* 0x000fe400000e0607 */
[----:B---3--:R-:W-:Y:S02]  /*c7bc0*/  IMAD.MOV.U32 R30, RZ, RZ, R3 ;  /* 0x000000ffff1e7224 */ /* 0x008fe400078e0003 */
[----:B------:R-:W3:Y:S04]  /*c7bd0*/  LDL.LU R3, [R1+0x5728] ;  /* 0x0057280001037983 */ /* 0x000ee80000300800 */
[----:B------:R0:W-:Y:S02]  /*c7be0*/  STL.64 [R1+0x2ac0], R54 ;  /* 0x002ac03601007387 */ /* 0x0001e40000100a00 */
[----:B0-----:R-:W-:Y:S01]  /*c7bf0*/  IADD3 R54, P1, R48, R4, RZ ;  /* 0x0000000430367210 */ /* 0x001fe20007f3e0ff */
[----:B------:R-:W-:-:S02]  /*c7c00*/  IMAD.MOV.U32 R48, RZ, RZ, R45 ;  /* 0x000000ffff307224 */ /* 0x000fc400078e002d */
[----:B------:R-:W-:Y:S02]  /*c7c10*/  IMAD.MOV.U32 R45, RZ, RZ, R44 ;  /* 0x000000ffff2d7224 */ /* 0x000fe400078e002c */
[----:B------:R-:W-:Y:S02]  /*c7c20*/  IMAD.MOV.U32 R44, RZ, RZ, R43 ;  /* 0x000000ffff2c7224 */ /* 0x000fe400078e002b */
[----:B------:R-:W-:Y:S02]  /*c7c30*/  IMAD.MOV.U32 R43, RZ, RZ, R42 ;  /* 0x000000ffff2b7224 */ /* 0x000fe400078e002a */
[----:B------:R-:W-:Y:S02]  /*c7c40*/  IMAD.MOV.U32 R42, RZ, RZ, R41 ;  /* 0x000000ffff2a7224 */ /* 0x000fe400078e0029 */
[----:B------:R-:W-:Y:S02]  /*c7c50*/  IMAD.X R55, R49, 0x1, R5, P1 ;  /* 0x0000000131377824 */ /* 0x000fe400008e0605 */
        /* <DEDUP_REMOVED lines=22> */
[----:B------:R1:W-:Y:S01]  /*c7dc0*/  STL.64 [R1+0x2ab0], R52 ;  /* 0x002ab03401007387 */ /* 0x0003e20000100a00 */
[----:B----4-:R-:W-:-:S03]  /*c7dd0*/  IMAD.MOV.U32 R30, RZ, RZ, R26 ;  /* 0x000000ffff1e7224 */ /* 0x010fc600078e001a */
[----:B------:R4:W-:Y:S04]  /*c7de0*/  STL.64 [R1+0x2a98], R54 ;  /* 0x002a983601007387 */ /* 0x0009e80000100a00 */
[----:B------:R-:W2:Y:S01]  /*c7df0*/  LDL.LU R26, [R1+0x338] ;  /* 0x00033800011a7983 */ /* 0x000ea20000300800 */
[C---:B0-----:R-:W-:Y:S02]  /*c7e00*/  IADD3 R58, P2, R56.reuse, R9, RZ ;  /* 0x00000009383a7210 */ /* 0x041fe40007f5e0ff */
[----:B-1----:R-:W-:-:S03]  /*c7e10*/  IADD3 R52, P0, R56, R8, RZ ;  /* 0x0000000838347210 */ /* 0x002fc60007f1e0ff */
[C---:B------:R-:W-:Y:S02]  /*c7e20*/  IMAD.X R59, R51.reuse, 0x1, R11, P2 ;  /* 0x00000001333b7824 */ /* 0x040fe400010e060b */
[----:B------:R-:W-:Y:S01]  /*c7e30*/  IMAD.X R53, R51, 0x1, R10, P0 ;  /* 0x0000000133357824 */ /* 0x000fe200000e060a */
[C---:B----4-:R-:W-:Y:S02]  /*c7e40*/  IADD3 R54, P1, R56.reuse, R6, RZ ;  /* 0x0000000638367210 */ /* 0x050fe40007f3e0ff */
        /* <DEDUP_REMOVED lines=16> */
[----:B------:R-:W-:Y:S01]  /*c7f50*/  IADD3 R58, P0, R50, R9, RZ ;  /* 0x00000009323a7210 */ /* 0x000fe20007f1e0ff */
        /* <DEDUP_REMOVED lines=11> */
[----:B------:R-:W-:Y:S02]  /*c8010*/  IMAD.X R59, R46, 0x1, R11, P0 ;  /* 0x000000012e3b7824 */ /* 0x000fe400000e060b */
[----:B------:R-:W-:Y:S02]  /*c8020*/  IMAD.MOV.U32 R34, RZ, RZ, R35 ;  /* 0x000000ffff227224 */ /* 0x000fe400078e0023 */
[----:B------:R-:W-:Y:S02]  /*c8030*/  IMAD.MOV.U32 R35, RZ, RZ, R29 ;  /* 0x000000ffff237224 */ /* 0x000fe400078e001d */
[----:B------:R-:W-:Y:S02]  /*c8040*/  IMAD.MOV.U32 R29, RZ, RZ, R27 ;  /* 0x000000ffff1d7224 */ /* 0x000fe400078e001b */
[----:B--2---:R-:W-:Y:S02]  /*c8050*/  IMAD.MOV.U32 R30, RZ, RZ, R26 ;  /* 0x000000ffff1e7224 */ /* 0x004fe400078e001a */
[----:B------:R-:W-:-:S02]  /*c8060*/  IMAD.MOV.U32 R26, RZ, RZ, R13 ;  /* 0x000000ffff1a7224 */ /* 0x000fc400078e000d */
[----:B------:R-:W2:Y:S04]  /*c8070*/  LDL.LU R13, [R1+0x23c0] ;  /* 0x0023c000010d7983 */ /* 0x000ea80000300800 */
[----:B------:R0:W-:Y:S04]  /*c8080*/  STL.64 [R1+0x2a90], R54 ;  /* 0x002a903601007387 */ /* 0x0001e80000100a00 */
[----:B------:R1:W-:Y:S04]  /*c8090*/  STL.64 [R1+0x2a78], R56 ;  /* 0x002a783801007387 */ /* 0x0003e80000100a00 */
[----:B------:R-:W4:Y:S04]  /*c80a0*/  LDL.LU R27, [R1+0x2360] ;  /* 0x00236000011b7983 */ /* 0x000f280000300800 */
[----:B------:R3:W-:Y:S01]  /*c80b0*/  STL.64 [R1+0x2a80], R58 ;  /* 0x002a803a01007387 */ /* 0x0007e20000100a00 */
[----:B0-----:R-:W-:-:S02]  /*c80c0*/  IADD3 R54, P1, R50, R8, RZ ;  /* 0x0000000832367210 */ /* 0x001fc40007f3e0ff */
[----:B-1----:R-:W-:-:S03]  /*c80d0*/  IADD3 R56, P2, R50, R6, RZ ;  /* 0x0000000632387210 */ /* 0x002fc60007f5e0ff */
[----:B------:R-:W-:Y:S01]  /*c80e0*/  IMAD.X R55, R46, 0x1, R10, P1 ;  /* 0x000000012e377824 */ /* 0x000fe200008e060a */
[----:B---3--:R-:W-:Y:S01]  /*c80f0*/  IADD3 R58, P0, R50, R4, RZ ;  /* 0x00000004323a7210 */ /* 0x008fe20007f1e0ff */
[----:B------:R-:W-:Y:S02]  /*c8100*/  IMAD.MOV.U32 R50, RZ, RZ, R45 ;  /* 0x000000ffff327224 */ /* 0x000fe400078e002d */
        /* <DEDUP_REMOVED lines=20> */
[----:B------:R-:W-:Y:S01]  /*c8250*/  IMAD.MOV.U32 R41, RZ, RZ, R40 ;  /* 0x000000ffff297224 */ /* 0x000fe200078e0028 */
[----:B------:R-:W3:Y:S01]  /*c8260*/  LDL.LU R16, [R1+0x3ac] ;  /* 0x0003ac0001107983 */ /* 0x000ee20000300800 */
[----:B------:R-:W-:Y:S02]  /*c8270*/  IMAD.MOV.U32 R40, RZ, RZ, R39 ;  /* 0x000000ffff287224 */ /* 0x000fe400078e0027 */
[----:B------:R-:W-:Y:S01]  /*c8280*/  IMAD.MOV.U32 R39, RZ, RZ, R38 ;  /* 0x000000ffff277224 */ /* 0x000fe200078e0026 */
[----:B------:R0:W-:Y:S01]  /*c8290*/  STL.64 [R1+0x2a70], R56 ;  /* 0x002a703801007387 */ /* 0x0001e20000100a00 */
[----:B------:R-:W-:-:S02]  /*c82a0*/  IMAD.MOV.U32 R38, RZ, RZ, R37 ;  /* 0x000000ffff267224 */ /* 0x000fc400078e0025 */
[----:B------:R-:W-:Y:S02]  /*c82b0*/  IMAD.MOV.U32 R37, RZ, RZ, R34 ;  /* 0x000000ffff257224 */ /* 0x000fe400078e0022 */
[----:B------:R-:W-:Y:S02]  /*c82c0*/  IMAD.X R55, R33, 0x1, R11, P1 ;  /* 0x0000000121377824 */ /* 0x000fe400008e060b */
[----:B------:R-:W-:Y:S01]  /*c82d0*/  IMAD.MOV.U32 R34, RZ, RZ, R35 ;  /* 0x000000ffff227224 */ /* 0x000fe200078e0023 */
[----:B------:R1:W-:Y:S01]  /*c82e0*/  STL.64 [R1+0x2a58], R58 ;  /* 0x002a583a01007387 */ /* 0x0003e20000100a00 */
[----:B------:R-:W-:Y:S01]  /*c82f0*/  IMAD.MOV.U32 R35, RZ, RZ, R20 ;  /* 0x000000ffff237224 */ /* 0x000fe200078e0014 */
[----:B0-----:R-:W-:Y:S01]  /*c8300*/  IADD3 R56, P2, R47, R8, RZ ;  /* 0x000000082f387210 */ /* 0x001fe20007f5e0ff */
[----:B------:R-:W-:Y:S02]  /*c8310*/  IMAD.MOV.U32 R20, RZ, RZ, R19 ;  /* 0x000000ffff147224 */ /* 0x000fe400078e0013 */
[----:B------:R-:W2:Y:S02]  /*c8320*/  LDL.LU R19, [R1+0x2368] ;  /* 0x0023680001137983 */ /* 0x000ea40000300800 */
[----:B------:R-:W-:-:S02]  /*c8330*/  IMAD.X R57, R33, 0x1, R10, P2 ;  /* 0x0000000121397824 */ /* 0x000fc400010e060a */
[----:B------:R0:W-:Y:S01]  /*c8340*/  STL.64 [R1+0x2a60], R54 ;  /* 0x002a603601007387 */ /* 0x0001e20000100a00 */
[----:B-1----:R-:W-:-:S03]  /*c8350*/  IADD3 R58, P0, R47, R6, RZ ;  /* 0x000000062f3a7210 */ /* 0x002fc60007f1e0ff */
[----:B------:R1:W-:Y:S02]  /*c8360*/  STL.64 [R1+0x2a68], R56 ;  /* 0x002a683801007387 */ /* 0x0003e40000100a00 */
[----:B------:R-:W-:Y:S01]  /*c8370*/  IMAD.X R59, R33, 0x1, R7, P0 ;  /* 0x00000001213b7824 */ /* 0x000fe200000e0607 */
[----:B0-----:R-:W-:Y:S01]  /*c8380*/  IADD3 R54, P1, R47, R4, RZ ;  /* 0x000000042f367210 */ /* 0x001fe20007f3e0ff */
[----:B------:R-:W-:Y:S02]  /*c8390*/  IMAD.MOV.U32 R47, RZ, RZ, R44 ;  /* 0x000000ffff2f7224 */ /* 0x000fe400078e002c */
[----:B------:R-:W-:Y:S01]  /*c83a0*/  IMAD.MOV.U32 R44, RZ, RZ, R43 ;  /* 0x000000ffff2c7224 */ /* 0x000fe200078e002b */
[----:B-1----:R-:W-:Y:S01]  /*c83b0*/  IADD3 R56, P2, R48, R9, RZ ;  /* 0x0000000930387210 */ /* 0x002fe20007f5e0ff */
[----:B------:R-:W-:Y:S02]  /*c83c0*/  IMAD.MOV.U32 R43, RZ, RZ, R42 ;  /* 0x000000ffff2b7224 */ /* 0x000fe400078e002a */
[----:B------:R-:W-:-:S02]  /*c83d0*/  IMAD.MOV.U32 R42, RZ, RZ, R41 ;  /* 0x000000ffff2a7224 */ /* 0x000fc400078e0029 */
[----:B------:R-:W-:Y:S02]  /*c83e0*/  IMAD.MOV.U32 R41, RZ, RZ, R40 ;  /* 0x000000ffff297224 */ /* 0x000fe400078e0028 */
[----:B------:R-:W-:Y:S02]  /*c83f0*/  IMAD.MOV.U32 R40, RZ, RZ, R39 ;  /* 0x000000ffff287224 */ /* 0x000fe400078e0027 */
[----:B------:R-:W-:Y:S02]  /*c8400*/  IMAD.X R55, R33, 0x1, R5, P1 ;  /* 0x0000000121377824 */ /* 0x000fe400008e0605 */
[----:B------:R-:W-:Y:S02]  /*c8410*/  IMAD.MOV.U32 R39, RZ, RZ, R38 ;  /* 0x000000ffff277224 */ /* 0x000fe400078e0026 */
        /* <DEDUP_REMOVED lines=9> */
[----:B------:R-:W4:Y:S04]  /*c84b0*/  LDL.LU R2, [R1+0x5720] ;  /* 0x0057200001027983 */ /* 0x000f280000300800 */
        /* <DEDUP_REMOVED lines=27> */
[----:B------:R0:W-:Y:S01]  /*c8670*/  STL.64 [R1+0x2a48], R58 ;  /* 0x002a483a01007387 */ /* 0x0001e20000100a00 */
[----:B------:R-:W-:-:S02]  /*c8680*/  IMAD.MOV.U32 R38, RZ, RZ, R37 ;  /* 0x000000ffff267224 */ /* 0x000fc400078e0025 */
[----:B------:R-:W-:Y:S02]  /*c8690*/  IMAD.MOV.U32 R25, RZ, RZ, R24 ;  /* 0x000000ffff197224 */ /* 0x000fe400078e0018 */
[----:B------:R-:W-:Y:S01]  /*c86a0*/  IMAD.MOV.U32 R37, RZ, RZ, R34 ;  /* 0x000000ffff257224 */ /* 0x000fe200078e0022 */
[----:B------:R-:W2:Y:S01]  /*c86b0*/  LDL.LU R24, [R1+0x236c] ;  /* 0x00236c0001187983 */ /* 0x000ea20000300800 */
[----:B------:R-:W-:Y:S02]  /*c86c0*/  IMAD.MOV.U32 R34, RZ, RZ, R35 ;  /* 0x000000ffff227224 */ /* 0x000fe400078e0023 */
[----:B------:R-:W-:Y:S01]  /*c86d0*/  IMAD.MOV.U32 R35, RZ, RZ, R33 ;  /* 0x000000ffff237224 */ /* 0x000fe200078e0021 */
[----:B------:R1:W-:Y:S01]  /*c86e0*/  STL.64 [R1+0x2a30], R54 ;  /* 0x002a303601007387 */ /* 0x0003e20000100a00 */
[----:B------:R-:W-:-:S03]  /*c86f0*/  IMAD.MOV.U32 R33, RZ, RZ, R3 ;  /* 0x000000ffff217224 */ /* 0x000fc600078e0003 */
[----:B------:R-:W-:Y:S04]  /*c8700*/  STL.64 [R1+0x2a18], R56 ;  /* 0x002a183801007387 */ /* 0x000fe80000100a00 */
[----:B------:R-:W3:Y:S01]  /*c8710*/  LDL.LU R3, [R1+0x571c] ;  /* 0x00571c0001037983 */ /* 0x000ee20000300800 */
[C---:B0-----:R-:W-:Y:S02]  /*c8720*/  IADD3 R58, P0, R52.reuse, R9, RZ ;  /* 0x00000009343a7210 */ /* 0x041fe40007f1e0ff */
[----:B-1----:R-:W-:-:S03]  /*c8730*/  IADD3 R54, P1, R52, R8, RZ ;  /* 0x0000000834367210 */ /* 0x002fc60007f3e0ff */
[C---:B------:R-:W-:Y:S02]  /*c8740*/  IMAD.X R59, R51.reuse, 0x1, R11, P0 ;  /* 0x00000001333b7824 */ /* 0x040fe400000e060b */
[----:B------:R-:W-:-:S03]  /*c8750*/  IMAD.X R55, R51, 0x1, R10, P1 ;  /* 0x0000000133377824 */ /* 0x000fc600008e060a */
[----:B------:R-:W-:Y:S04]  /*c8760*/  STL.64 [R1+0x2a20], R58 ;  /* 0x002a203a01007387 */ /* 0x000fe80000100a00 */
[----:B------:R0:W-:Y:S02]  /*c8770*/  STL.64 [R1+0x2a28], R54 ;  /* 0x002a283601007387 */ /* 0x0001e40000100a00 */
[----:B0-----:R-:W-:Y:S02]  /*c8780*/  IMAD.MOV.U32 R54, RZ, RZ, R47 ;  /* 0x000000ffff367224 */ /* 0x001fe400078e002f */
        /* <DEDUP_REMOVED lines=12> */
[----:B------:R-:W2:Y:S01]  /*c8850*/  LDL.LU R32, [R1+0x5718] ;  /* 0x0057180001207983 */ /* 0x000ea20000300800 */
[C---:B------:R-:W-:Y:S02]  /*c8860*/  IADD3 R56, P2, R52.reuse, R6, RZ ;  /* 0x0000000634387210 */ /* 0x040fe40007f5e0ff */
[----:B------:R-:W-:-:S03]  /*c8870*/  IADD3 R52, P0, R52, R4, RZ ;  /* 0x0000000434347210 */ /* 0x000fc60007f1e0ff */
[C---:B------:R-:W-:Y:S02]  /*c8880*/  IMAD.X R57, R51.reuse, 0x1, R7, P2 ;  /* 0x0000000133397824 */ /* 0x040fe400010e0607 */
[----:B------:R-:W-:Y:S02]  /*c8890*/  IMAD.X R53, R51, 0x1, R5, P0 ;  /* 0x0000000133357824 */ /* 0x000fe400000e0605 */
        /* <DEDUP_REMOVED lines=12> */
[----:B------:R-:W-:Y:S02]  /*c8960*/  IMAD.X R59, R31, 0x1, R11, P1 ;  /* 0x000000011f3b7824 */ /* 0x000fe400008e060b */
[----:B------:R-:W-:Y:S01]  /*c8970*/  IMAD.MOV.U32 R34, RZ, RZ, R35 ;  /* 0x000000ffff227224 */ /* 0x000fe200078e0023 */
[----:B------:R1:W-:Y:S01]  /*c8980*/  STL.64 [R1+0x29f8], R52 ;  /* 0x0029f83401007387 */ /* 0x0003e20000100a00 */
[----:B------:R-:W-:Y:S02]  /*c8990*/  IMAD.MOV.U32 R35, RZ, RZ, R33 ;  /* 0x000000ffff237224 */ /* 0x000fe400078e0021 */
[----:B------:R-:W-:Y:S02]  /*c89a0*/  IMAD.MOV.U32 R33, RZ, RZ, R14 ;  /* 0x000000ffff217224 */ /* 0x000fe400078e000e */
[----:B------:R-:W2:Y:S01]  /*c89b0*/  LDL.LU R14, [R1+0x2390] ;  /* 0x00239000010e7983 */ /* 0x000ea20000300800 */
[----:B0-----:R-:W-:-:S03]  /*c89c0*/  IADD3 R56, P2, R50, R8, RZ ;  /* 0x0000000832387210 */ /* 0x001fc60007f5e0ff */
[----:B------:R0:W-:Y:S02]  /*c89d0*/  STL.64 [R1+0x2a00], R58 ;  /* 0x002a003a01007387 */ /* 0x0001e40000100a00 */
[----:B------:R-:W-:Y:S01]  /*c89e0*/  IMAD.X R57, R31, 0x1, R10, P2 ;  /* 0x000000011f397824 */ /* 0x000fe200010e060a */
[C---:B-1----:R-:W-:Y:S02]  /*c89f0*/  IADD3 R52, P0, R50.reuse, R6, RZ ;  /* 0x0000000632347210 */ /* 0x042fe40007f1e0ff */
[----:B0-----:R-:W-:Y:S01]  /*c8a00*/  IADD3 R58, P1, R50, R4, RZ ;  /* 0x00000004323a7210 */ /* 0x001fe20007f3e0ff */
        /* <DEDUP_REMOVED lines=9> */
[----:B------:R-:W-:Y:S01]  /*c8aa0*/  IMAD.X R53, R31, 0x1, R7, P0 ;  /* 0x000000011f357824 */ /* 0x000fe200000e0607 */
[----:B0-----:R-:W-:Y:S01]  /*c8ab0*/  IADD3 R56, P2, R46, R9, RZ ;  /* 0x000000092e387210 */ /* 0x001fe20007f5e0ff */
[----:B------:R-:W-:-:S02]  /*c8ac0*/  IMAD.MOV.U32 R38, RZ, RZ, R37 ;  /* 0x000000ffff267224 */ /* 0x000fc400078e0025 */
[----:B------:R-:W-:Y:S02]  /*c8ad0*/  IMAD.X R59, R31, 0x1, R5, P1 ;  /* 0x000000011f3b7824 */ /* 0x000fe400008e0605 */
        /* <DEDUP_REMOVED lines=53> */
[C---:B----4-:R-:W-:Y:S02]  /*c8e30*/  IADD3 R56, P2, R48.reuse, R6, RZ ;  /* 0x0000000630387210 */ /* 0x050fe40007f5e0ff */
[----:B------:R0:W-:Y:S01]  /*c8e40*/  STL.64 [R1+0x29c0], R52 ;  /* 0x0029c03401007387 */ /* 0x0001e20000100a00 */
[C---:B------:R-:W-:Y:S02]  /*c8e50*/  IMAD.X R59, R49.reuse, 0x1, R10, P1 ;  /* 0x00000001313b7824 */ /* 0x040fe400008e060a */
[----:B------:R-:W-:Y:S01]  /*c8e60*/  IMAD.X R57, R49, 0x1, R7, P2 ;  /* 0x0000000131397824 */ /* 0x000fe200010e0607 */
        /* <DEDUP_REMOVED lines=20> */
[----:B------:R-:W-:-:S02]  /*c8fb0*/  IMAD.MOV.U32 R30, RZ, RZ, R2 ;  /* 0x000000ffff1e7224 */ /* 0x000fc400078e0002 */
[----:B------:R-:W-:Y:S01]  /*c8fc0*/  IMAD.MOV.U32 R42, RZ, RZ, R41 ;  /* 0x000000ffff2a7224 */ /* 0x000fe200078e0029 */
[----:B------:R-:W4:Y:S01]  /*c8fd0*/  LDL.LU R2, [R1+0x570c] ;  /* 0x00570c0001027983 */ /* 0x000f220000300800 */
[----:B------:R-:W-:Y:S02]  /*c8fe0*/  IMAD.MOV.U32 R41, RZ, RZ, R40 ;  /* 0x000000ffff297224 */ /* 0x000fe400078e0028 */
[----:B------:R-:W-:Y:S01]  /*c8ff0*/  IMAD.MOV.U32 R40, RZ, RZ, R39 ;  /* 0x000000ffff287224 */ /* 0x000fe200078e0027 */
[----:B0-----:R-:W-:Y:S01]  /*c9000*/  IADD3 R58, P1, R54, R9, RZ ;  /* 0x00000009363a7210 */ /* 0x001fe20007f3e0ff */
[----:B------:R0:W-:Y:S01]  /*c9010*/  STL.64 [R1+0x29b0], R56 ;  /* 0x0029b03801007387 */ /* 0x0001e20000100a00 */
[----:B------:R-:W-:Y:S02]  /*c9020*/  IMAD.MOV.U32 R39, RZ, RZ, R38 ;  /* 0x000000ffff277224 */ /* 0x000fe400078e0026 */
[----:B------:R-:W-:Y:S02]  /*c9030*/  IMAD.MOV.U32 R38, RZ, RZ, R37 ;  /* 0x000000ffff267224 */ /* 0x000fe400078e0025 */
[----:B------:R-:W-:-:S02]  /*c9040*/  IMAD.MOV.U32 R37, RZ, RZ, R34 ;  /* 0x000000ffff257224 */ /* 0x000fc400078e0022 */
[----:B------:R-:W-:Y:S01]  /*c9050*/  IMAD.MOV.U32 R34, RZ, RZ, R35 ;  /* 0x000000ffff227224 */ /* 0x000fe200078e0023 */
[----:B0-----:R-:W-:Y:S01]  /*c9060*/  IADD3 R56, P2, R54, R8, RZ ;  /* 0x0000000836387210 */ /* 0x001fe20007f5e0ff */
[----:B------:R-:W-:Y:S02]  /*c9070*/  IMAD.MOV.U32 R35, RZ, RZ, R33 ;  /* 0x000000ffff237224 */ /* 0x000fe400078e0021 */
[C---:B------:R-:W-:Y:S02]  /*c9080*/  IMAD.X R59, R51.reuse, 0x1, R11, P1 ;  /* 0x00000001333b7824 */ /* 0x040fe400008e060b */
[----:B------:R-:W-:Y:S02]  /*c9090*/  IMAD.MOV.U32 R33, RZ, RZ, R30 ;  /* 0x000000ffff217224 */ /* 0x000fe400078e001e */
[----:B------:R-:W-:Y:S01]  /*c90a0*/  IMAD.X R57, R51, 0x1, R10, P2 ;  /* 0x0000000133397824 */ /* 0x000fe200010e060a */
[----:B------:R0:W-:Y:S01]  /*c90b0*/  STL.64 [R1+0x2998], R52 ;  /* 0x0029983401007387 */ /* 0x0001e20000100a00 */
[----:B------:R-:W-:-:S02]  /*c90c0*/  IMAD.MOV.U32 R30, RZ, RZ, R29 ;  /* 0x000000ffff1e7224 */ /* 0x000fc400078e001d */
[----:B------:R-:W-:Y:S02]  /*c90d0*/  IMAD.MOV.U32 R29, RZ, RZ, R27 ;  /* 0x000000ffff1d7224 */ /* 0x000fe400078e001b */
        /* <DEDUP_REMOVED lines=19> */
[----:B------:R-:W-:Y:S01]  /*c9210*/  IMAD.MOV.U32 R43, RZ, RZ, R42 ;  /* 0x000000ffff2b7224 */ /* 0x000fe200078e002a */
[----:B------:R-:W-:Y:S01]  /*c9220*/  IADD3 R58, P2, R50, R9, RZ ;  /* 0x00000009323a7210 */ /* 0x000fe20007f5e0ff */
        /* <DEDUP_REMOVED lines=13> */
[----:B------:R-:W4:Y:S01]  /*c9300*/  LDL.LU R16, [R1+0x32c] ;  /* 0x00032c0001107983 */ /* 0x000f220000300800 */
[----:B------:R-:W-:Y:S02]  /*c9310*/  IMAD.X R59, R47, 0x1, R11, P2 ;  /* 0x000000012f3b7824 */ /* 0x000fe400010e060b */
[----:B------:R-:W-:Y:S01]  /*c9320*/  IMAD.MOV.U32 R35, RZ, RZ, R33 ;  /* 0x000000ffff237224 */ /* 0x000fe200078e0021 */
[----:B------:R0:W-:Y:S01]  /*c9330*/  STL.64 [R1+0x2990], R52 ;  /* 0x0029903401007387 */ /* 0x0001e20000100a00 */
[----:B------:R-:W-:-:S02]  /*c9340*/  IMAD.MOV.U32 R33, RZ, RZ, R20 ;  /* 0x000000ffff217224 */ /* 0x000fc400078e0014 */
[----:B--2---:R-:W-:Y:S01]  /*c9350*/  IMAD.MOV.U32 R20, RZ, RZ, R19 ;  /* 0x000000ffff147224 */ /* 0x004fe200078e0013 */
[----:B------:R1:W-:Y:S04]  /*c9360*/  STL.64 [R1+0x2978], R54 ;  /* 0x0029783601007387 */ /* 0x0003e80000100a00 */
[----:B------:R-:W2:Y:S04]  /*c9370*/  LDL.LU R19, [R1+0x23cc] ;  /* 0x0023cc0001137983 */ /* 0x000ea80000300800 */
[----:B------:R1:W-:Y:S01]  /*c9380*/  STL.64 [R1+0x2980], R58 ;  /* 0x0029803a01007387 */ /* 0x0003e20000100a00 */
[----:B0-----:R-:W-:-:S02]  /*c9390*/  IADD3 R52, P0, R50, R8, RZ ;  /* 0x0000000832347210 */ /* 0x001fc40007f1e0ff */
        /* <DEDUP_REMOVED lines=15> */
[----:B------:R-:W-:Y:S01]  /*c9490*/  IMAD.MOV.U32 R44, RZ, RZ, R43 ;  /* 0x000000ffff2c7224 */ /* 0x000fe200078e002b */
[----:B------:R0:W-:Y:S01]  /*c94a0*/  STL.64 [R1+0x2988], R52 ;  /* 0x0029883401007387 */ /* 0x0001e20000100a00 */
[----:B------:R-:W-:Y:S02]  /*c94b0*/  IMAD.MOV.U32 R38, RZ, RZ, R37 ;  /* 0x000000ffff267224 */ /* 0x000fe400078e0025 */
[----:B------:R-:W-:Y:S02]  /*c94c0*/  IMAD.MOV.U32 R43, RZ, RZ, R42 ;  /* 0x000000ffff2b7224 */ /* 0x000fe400078e002a */
[----:B------:R-:W-:Y:S02]  /*c94d0*/  IMAD.MOV.U32 R37, RZ, RZ, R34 ;  /* 0x000000ffff257224 */ /* 0x000fe400078e0022 */
[----:B------:R-:W-:-:S02]  /*c94e0*/  IMAD.MOV.U32 R42, RZ, RZ, R41 ;  /* 0x000000ffff2a7224 */ /* 0x000fc400078e0029 */
[----:B------:R-:W-:Y:S02]  /*c94f0*/  IMAD.MOV.U32 R34, RZ, RZ, R35 ;  /* 0x000000ffff227224 */ /* 0x000fe400078e0023 */
        /* <DEDUP_REMOVED lines=8> */
[----:B------:R-:W-:Y:S02]  /*c9580*/  IMAD.MOV.U32 R37, RZ, RZ, R34 ;  /* 0x000000ffff257224 */ /* 0x000fe400078e0022 */
[----:B------:R-:W-:Y:S02]  /*c9590*/  IMAD.MOV.U32 R34, RZ, RZ, R35 ;  /* 0x000000ffff227224 */ /* 0x000fe400078e0023 */
[----:B------:R-:W-:Y:S01]  /*c95a0*/  IMAD.X R53, R26, 0x1, R11, P0 ;  /* 0x000000011a357824 */ /* 0x000fe200000e060b */
[----:B------:R0:W-:Y:S01]  /*c95b0*/  STL.64 [R1+0x2970], R54 ;  /* 0x0029703601007387 */ /* 0x0001e20000100a00 */
[----:B------:R-:W-:Y:S02]  /*c95c0*/  IMAD.MOV.U32 R35, RZ, RZ, R33 ;  /* 0x000000ffff237224 */ /* 0x000fe400078e0021 */
[----:B------:R-:W-:Y:S01]  /*c95d0*/  IMAD.MOV.U32 R33, RZ, RZ, R25 ;  /* 0x000000ffff217224 */ /* 0x000fe200078e0019 */
[----:B------:R1:W-:Y:S01]  /*c95e0*/  STL.64 [R1+0x2958], R58 ;  /* 0x0029583a01007387 */ /* 0x0003e20000100a00 */
[----:B------:R-:W-:-:S03]  /*c95f0*/  IMAD.MOV.U32 R25, RZ, RZ, R24 ;  /* 0x000000ffff197224 */ /* 0x000fc600078e0018 */
[----:B------:R-:W2:Y:S04]  /*c9600*/  LDL.LU R24, [R1+0x23a0] ;  /* 0x0023a00001187983 */ /* 0x000ea80000300800 */
[----:B------:R1:W-:Y:S01]  /*c9610*/  STL.64 [R1+0x2960], R52 ;  /* 0x0029603401007387 */ /* 0x0003e20000100a00 */
[C---:B0-----:R-:W-:Y:S02]  /*c9620*/  IADD3 R54, P1, R46.reuse, R8, RZ ;  /* 0x000000082e367210 */ /* 0x041fe40007f3e0ff */
[C---:B-1----:R-:W-:Y:S02]  /*c9630*/  IADD3 R58, P2, R46.reuse, R6, RZ ;  /* 0x000000062e3a7210 */ /* 0x042fe40007f5e0ff */
[----:B------:R-:W-:Y:S01]  /*c9640*/  IADD3 R52, P0, R46, R4, RZ ;  /* 0x000000042e347210 */ /* 0x000fe20007f1e0ff */
        /* <DEDUP_REMOVED lines=8> */
[C---:B------:R-:W-:Y:S02]  /*c96d0*/  IMAD.X R59, R26.reuse, 0x1, R7, P2 ;  /* 0x000000011a3b7824 */ /* 0x040fe400010e0607 */
[----:B------:R-:W-:Y:S02]  /*c96e0*/  IMAD.MOV.U32 R39, RZ, RZ, R38 ;  /* 0x000000ffff277224 */ /* 0x000fe400078e0026 */
[----:B------:R-:W-:Y:S02]  /*c96f0*/  IMAD.X R53, R26, 0x1, R5, P0 ;  /* 0x000000011a357824 */ /* 0x000fe400000e0605 */
[----:B------:R-:W-:Y:S02]  /*c9700*/  IMAD.MOV.U32 R38, RZ, RZ, R37 ;  /* 0x000000ffff267224 */ /* 0x000fe400078e0025 */
[----:B------:R-:W-:Y:S01]  /*c9710*/  IMAD.MOV.U32 R37, RZ, RZ, R34 ;  /* 0x000000ffff257224 */ /* 0x000fe200078e0022 */
[----:B------:R0:W-:Y:S01]  /*c9720*/  STL.64 [R1+0x2968], R54 ;  /* 0x0029683601007387 */ /* 0x0001e20000100a00 */
[----:B------:R-:W-:-:S02]  /*c9730*/  IMAD.MOV.U32 R34, RZ, RZ, R35 ;  /* 0x000000ffff227224 */ /* 0x000fc400078e0023 */
[----:B------:R-:W-:Y:S01]  /*c9740*/  IMAD.MOV.U32 R35, RZ, RZ, R33 ;  /* 0x000000ffff237224 */ /* 0x000fe200078e0021 */
[----:B------:R1:W-:Y:S01]  /*c9750*/  STL.64 [R1+0x2950], R58 ;  /* 0x0029503a01007387 */ /* 0x0003e20000100a00 */
[----:B------:R-:W-:Y:S01]  /*c9760*/  IMAD.MOV.U32 R33, RZ, RZ, R22 ;  /* 0x000000ffff217224 */ /* 0x000fe200078e0016 */
[--C-:B------:R-:W-:Y:S01]  /*c9770*/  SHF.R.S32.HI R26, RZ, 0x1f, R32.reuse ;  /* 0x0000001fff1a7819 */ /* 0x100fe20000011420 */
[----:B------:R-:W-:Y:S01]  /*c9780*/  IMAD.MOV.U32 R22, RZ, RZ, R32 ;  /* 0x000000ffff167224 */ /* 0x000fe200078e0020 */
[----:B------:R3:W-:Y:S04]  /*c9790*/  STL.64 [R1+0x2938], R52 ;  /* 0x0029383401007387 */ /* 0x0007e80000100a00 */
[----:B------:R-:W2:Y:S01]  /*c97a0*/  LDL.LU R32, [R1+0x5708] ;  /* 0x0057080001207983 */ /* 0x000ea20000300800 */
[----:B0-----:R-:W-:-:S05]  /*c97b0*/  IADD3 R54, P1, R48, R9, RZ ;  /* 0x0000000930367210 */ /* 0x001fca0007f3e0ff */
[C---:B------:R-:W-:Y:S01]  /*c97c0*/  IMAD.X R55, R49.reuse, 0x1, R11, P1 ;  /* 0x0000000131377824 */ /* 0x040fe200008e060b */
[C---:B-1----:R-:W-:Y:S02]  /*c97d0*/  IADD3 R58, P2, R48.reuse, R8, RZ ;  /* 0x00000008303a7210 */ /* 0x042fe40007f5e0ff */
[C---:B---3--:R-:W-:Y:S02]  /*c97e0*/  IADD3 R52, P0, R48.reuse, R6, RZ ;  /* 0x0000000630347210 */ /* 0x048fe40007f1e0ff */
        /* <DEDUP_REMOVED lines=32> */
[----:B------:R1:W-:Y:S01]  /*c99f0*/  STL.64 [R1+0x2930], R52 ;  /* 0x0029303401007387 */ /* 0x0003e20000100a00 */
[----:B------:R-:W-:-:S03]  /*c9a00*/  IMAD.MOV.U32 R26, RZ, RZ, R3 ;  /* 0x000000ffff1a7224 */ /* 0x000fc600078e0003 */
[----:B------:R1:W-:Y:S04]  /*c9a10*/  STL.64 [R1+0x2918], R54 ;  /* 0x0029183601007387 */ /* 0x0003e80000100a00 */
[----:B------:R-:W3:Y:S01]  /*c9a20*/  LDL.LU R3, [R1+0x5704] ;  /* 0x0057040001037983 */ /* 0x000ee20000300800 */
        /* <DEDUP_REMOVED lines=30> */
[----:B------:R-:W3:Y:S01]  /*c9c10*/  LDL.LU R0, [R1+0x5700] ;  /* 0x0057000001007983 */ /* 0x000ee20000300800 */
[----:B------:R-:W-:Y:S02]  /*c9c20*/  IMAD.MOV.U32 R38, RZ, RZ, R37 ;  /* 0x000000ffff267224 */ /* 0x000fe400078e0025 */
[----:B------:R-:W-:Y:S02]  /*c9c30*/  IMAD.MOV.U32 R37, RZ, RZ, R34 ;  /* 0x000000ffff257224 */ /* 0x000fe400078e0022 */
[----:B------:R-:W-:Y:S01]  /*c9c40*/  IMAD.X R59, R47, 0x1, R11, P0 ;  /* 0x000000012f3b7824 */ /* 0x000fe200000e060b */
[----:B------:R0:W-:Y:S01]  /*c9c50*/  STL.64 [R1+0x2910], R54 ;  /* 0x0029103601007387 */ /* 0x0001e20000100a00 */
[----:B------:R-:W-:-:S02]  /*c9c60*/  IMAD.MOV.U32 R34, RZ, RZ, R35 ;  /* 0x000000ffff227224 */ /* 0x000fc400078e0023 */
[----:B------:R-:W-:Y:S01]  /*c9c70*/  IMAD.MOV.U32 R35, RZ, RZ, R33 ;  /* 0x000000ffff237224 */ /* 0x000fe200078e0021 */
[----:B------:R1:W-:Y:S01]  /*c9c80*/  STL.64 [R1+0x28f8], R56 ;  /* 0x0028f83801007387 */ /* 0x0003e20000100a00 */
[----:B------:R-:W-:-:S03]  /*c9c90*/  IMAD.MOV.U32 R33, RZ, RZ, R21 ;  /* 0x000000ffff217224 */ /* 0x000fc600078e0015 */
[----:B------:R-:W3:Y:S01]  /*c9ca0*/  LDL.LU R21, [R1+0x23e0] ;  /* 0x0023e00001157983 */ /* 0x000ee20000300800 */
[----:B0-----:R-:W-:-:S03]  /*c9cb0*/  IADD3 R54, P1, R50, R8, RZ ;  /* 0x0000000832367210 */ /* 0x001fc60007f3e0ff */
[----:B------:R0:W-:Y:S01]  /*c9cc0*/  STL.64 [R1+0x2900], R58 ;  /* 0x0029003a01007387 */ /* 0x0001e20000100a00 */
[C---:B-1----:R-:W-:Y:S01]  /*c9cd0*/  IADD3 R56, P2, R50.reuse, R6, RZ ;  /* 0x0000000632387210 */ /* 0x042fe20007f5e0ff */
[----:B------:R-:W-:Y:S01]  /*c9ce0*/  IMAD.X R55, R47, 0x1, R10, P1 ;  /* 0x000000012f377824 */ /* 0x000fe200008e060a */
[----:B0-----:R-:W-:Y:S01]  /*c9cf0*/  IADD3 R58, P0, R50, R4, RZ ;  /* 0x00000004323a7210 */ /* 0x001fe20007f1e0ff */
[----:B------:R-:W-:Y:S02]  /*c9d00*/  IMAD.MOV.U32 R50, RZ, RZ, R44 ;  /* 0x000000ffff327224 */ /* 0x000fe400078e002c */
[----:B------:R-:W-:Y:S02]  /*c9d10*/  IMAD.MOV.U32 R44, RZ, RZ, R43 ;  /* 0x000000ffff2c7224 */ /* 0x000fe400078e002b */
[----:B------:R-:W-:Y:S02]  /*c9d20*/  IMAD.MOV.U32 R43, RZ, RZ, R42 ;  /* 0x000000ffff2b7224 */ /* 0x000fe400078e002a */
[----:B------:R-:W-:-:S02]  /*c9d30*/  IMAD.MOV.U32 R42, RZ, RZ, R41 ;  /* 0x000000ffff2a7224 */ /* 0x000fc400078e0029 */
[C---:B------:R-:W-:Y:S02]  /*c9d40*/  IMAD.X R57, R47.reuse, 0x1, R7, P2 ;  /* 0x000000012f397824 */ /* 0x040fe400010e0607 */
[----:B------:R-:W-:Y:S02]  /*c9d50*/  IMAD.MOV.U32 R41, RZ, RZ, R40 ;  /* 0x000000ffff297224 */ /* 0x000fe400078e0028 */
        /* <DEDUP_REMOVED lines=19> */
[----:B------:R-:W-:Y:S01]  /*c9e90*/  IMAD.X R55, R45, 0x1, R11, P1 ;  /* 0x000000012d377824 */ /* 0x000fe200008e060b */
[----:B------:R0:W-:Y:S01]  /*c9ea0*/  STL.64 [R1+0x28f0], R56 ;  /* 0x0028f03801007387 */ /* 0x0001e20000100a00 */
[----:B------:R-:W-:Y:S01]  /*c9eb0*/  IMAD.MOV.U32 R34, RZ, RZ, R35 ;  /* 0x000000ffff227224 */ /* 0x000fe200078e0023 */
[--C-:B----4-:R-:W-:Y:S01]  /*c9ec0*/  SHF.R.S32.HI R31, RZ, 0x1f, R2.reuse ;  /* 0x0000001fff1f7819 */ /* 0x110fe20000011402 */
        /* <DEDUP_REMOVED lines=33> */
[----:B------:R-:W-:-:S02]  /*ca0e0*/  IMAD.MOV.U32 R37, RZ, RZ, R34 ;  /* 0x000000ffff257224 */ /* 0x000fc400078e0022 */
[----:B------:R-:W-:Y:S02]  /*ca0f0*/  IMAD.MOV.U32 R34, RZ, RZ, R35 ;  /* 0x000000ffff227224 */ /* 0x000fe400078e0023 */
[----:B--2---:R-:W-:Y:S02]  /*ca100*/  IMAD.MOV.U32 R31, RZ, RZ, R32 ;  /* 0x000000ffff1f7224 */ /* 0x004fe400078e0020 */
[----:B------:R-:W-:Y:S01]  /*ca110*/  IMAD.MOV.U32 R35, RZ, RZ, R33 ;  /* 0x000000ffff237224 */ /* 0x000fe200078e0021 */
[----:B------:R-:W2:Y:S01]  /*ca120*/  LDL.LU R32, [R1+0x56f8] ;  /* 0x0056f80001207983 */ /* 0x000ea20000300800 */
[----:B------:R-:W-:Y:S02]  /*ca130*/  IMAD.X R57, R49, 0x1, R11, P2 ;  /* 0x0000000131397824 */ /* 0x000fe400010e060b */
[----:B------:R-:W-:Y:S01]  /*ca140*/  IMAD.MOV.U32 R33, RZ, RZ, R31 ;  /* 0x000000ffff217224 */ /* 0x000fe200078e001f */
[----:B------:R0:W-:Y:S01]  /*ca150*/  STL.64 [R1+0x28d0], R58 ;  /* 0x0028d03a01007387 */ /* 0x0001e20000100a00 */
[----:B------:R-:W-:-:S02]  /*ca160*/  IMAD.MOV.U32 R31, RZ, RZ, R30 ;  /* 0x000000ffff1f7224 */ /* 0x000fc400078e001e */
[----:B------:R-:W-:Y:S01]  /*ca170*/  IMAD.MOV.U32 R30, RZ, RZ, R27 ;  /* 0x000000ffff1e7224 */ /* 0x000fe200078e001b */
[----:B------:R1:W-:Y:S04]  /*ca180*/  STL.64 [R1+0x28b8], R54 ;  /* 0x0028b83601007387 */ /* 0x0003e80000100a00 */
[----:B------:R-:W4:Y:S04]  /*ca190*/  LDL.LU R27, [R1+0x2398] ;  /* 0x00239800011b7983 */ /* 0x000f280000300800 */
[----:B------:R1:W-:Y:S01]  /*ca1a0*/  STL.64 [R1+0x28c0], R56 ;  /* 0x0028c03801007387 */ /* 0x0003e20000100a00 */
[----:B0-----:R-:W-:-:S02]  /*ca1b0*/  IADD3 R58, P0, R48, R8, RZ ;  /* 0x00000008303a7210 */ /* 0x001fc40007f1e0ff */
[C---:B-1----:R-:W-:Y:S02]  /*ca1c0*/  IADD3 R54, P1, R48.reuse, R6, RZ ;  /* 0x0000000630367210 */ /* 0x042fe40007f3e0ff */
        /* <DEDUP_REMOVED lines=10> */
[----:B------:R-:W-:Y:S02]  /*ca270*/  IMAD.X R59, R49, 0x1, R10, P0 ;  /* 0x00000001313b7824 */ /* 0x000fe400000e060a */
        /* <DEDUP_REMOVED lines=13> */
[----:B------:R-:W-:Y:S01]  /*ca350*/  IMAD.MOV.U32 R42, RZ, RZ, R41 ;  /* 0x000000ffff2a7224 */ /* 0x000fe200078e0029 */
[----:B------:R-:W4:Y:S01]  /*ca360*/  LDL.LU R16, [R1+0x2380] ;  /* 0x0023800001107983 */ /* 0x000f220000300800 */
[----:B------:R-:W-:-:S02]  /*ca370*/  IMAD.MOV.U32 R41, RZ, RZ, R40 ;  /* 0x000000ffff297224 */ /* 0x000fc400078e0028 */
[----:B------:R-:W-:Y:S01]  /*ca380*/  IMAD.MOV.U32 R40, RZ, RZ, R39 ;  /* 0x000000ffff287224 */ /* 0x000fe200078e0027 */
[C---:B0-----:R-:W-:Y:S01]  /*ca390*/  IADD3 R58, P0, R52.reuse, R9, RZ ;  /* 0x00000009343a7210 */ /* 0x041fe20007f1e0ff */
[----:B------:R0:W-:Y:S01]  /*ca3a0*/  STL.64 [R1+0x28b0], R54 ;  /* 0x0028b03601007387 */ /* 0x0001e20000100a00 */
[----:B------:R-:W-:Y:S02]  /*ca3b0*/  IMAD.MOV.U32 R39, RZ, RZ, R38 ;  /* 0x000000ffff277224 */ /* 0x000fe400078e0026 */
[----:B------:R-:W-:Y:S02]  /*ca3c0*/  IMAD.MOV.U32 R38, RZ, RZ, R37 ;  /* 0x000000ffff267224 */ /* 0x000fe400078e0025 */
[----:B------:R-:W-:Y:S02]  /*ca3d0*/  IMAD.MOV.U32 R37, RZ, RZ, R34 ;  /* 0x000000ffff257224 */ /* 0x000fe400078e0022 */
[----:B------:R-:W-:Y:S01]  /*ca3e0*/  IMAD.MOV.U32 R34, RZ, RZ, R35 ;  /* 0x000000ffff227224 */ /* 0x000fe200078e0023 */
[----:B0-----:R-:W-:Y:S01]  /*ca3f0*/  IADD3 R54, P1, R52, R8, RZ ;  /* 0x0000000834367210 */ /* 0x001fe20007f3e0ff */
[----:B------:R-:W-:-:S02]  /*ca400*/  IMAD.MOV.U32 R35, RZ, RZ, R33 ;  /* 0x000000ffff237224 */ /* 0x000fc400078e0021 */
[C---:B------:R-:W-:Y:S02]  /*ca410*/  IMAD.X R59, R51.reuse, 0x1, R11, P0 ;  /* 0x00000001333b7824 */ /* 0x040fe400000e060b */
[----:B------:R-:W-:Y:S02]  /*ca420*/  IMAD.MOV.U32 R33, RZ, RZ, R31 ;  /* 0x000000ffff217224 */ /* 0x000fe400078e001f */
[----:B------:R-:W-:Y:S01]  /*ca430*/  IMAD.X R55, R51, 0x1, R10, P1 ;  /* 0x0000000133377824 */ /* 0x000fe200008e060a */
[----:B------:R0:W-:Y:S01]  /*ca440*/  STL.64 [R1+0x2898], R56 ;  /* 0x0028983801007387 */ /* 0x0001e20000100a00 */
[----:B------:R-:W-:Y:S02]  /*ca450*/  IMAD.MOV.U32 R31, RZ, RZ, R30 ;  /* 0x000000ffff1f7224 */ /* 0x000fe400078e001e */
        /* <DEDUP_REMOVED lines=34> */
[----:B------:R-:W4:Y:S01]  /*ca680*/  LDL.LU R17, [R1+0x23e4] ;  /* 0x0023e40001117983 */ /* 0x000f220000300800 */
[----:B------:R-:W-:Y:S02]  /*ca690*/  IMAD.MOV.U32 R34, RZ, RZ, R35 ;  /* 0x000000ffff227224 */ /* 0x000fe400078e0023 */
        /* <DEDUP_REMOVED lines=8> */
[----:B------:R-:W4:Y:S04]  /*ca720*/  LDL.LU R24, [R1+0x2404] ;  /* 0x0024040001187983 */ /* 0x000f280000300800 */
[----:B------:R3:W-:Y:S01]  /*ca730*/  STL.64 [R1+0x2880], R58 ;  /* 0x0028803a01007387 */ /* 0x0007e20000100a00 */
[C---:B0-----:R-:W-:Y:S02]  /*ca740*/  IADD3 R56, P2, R50.reuse, R8, RZ ;  /* 0x0000000832387210 */ /* 0x041fe40007f5e0ff */
[C---:B-1----:R-:W-:Y:S02]  /*ca750*/  IADD3 R52, P0, R50.reuse, R6, RZ ;  /* 0x0000000632347210 */ /* 0x042fe40007f1e0ff */
[----:B---3--:R-:W-:Y:S01]  /*ca760*/  IADD3 R58, P1, R50, R4, RZ ;  /* 0x00000004323a7210 */ /* 0x008fe20007f3e0ff */
        /* <DEDUP_REMOVED lines=17> */
[----:B------:R-:W3:Y:S01]  /*ca880*/  LDL.LU R3, [R1+0x56f4] ;  /* 0x0056f40001037983 */ /* 0x000ee20000300800 */
[C---:B------:R-:W-:Y:S02]  /*ca890*/  IMAD.X R53, R47.reuse, 0x1, R7, P0 ;  /* 0x000000012f357824 */ /* 0x040fe400000e0607 */
[----:B------:R-:W-:Y:S02]  /*ca8a0*/  IMAD.X R59, R47, 0x1, R5, P1 ;  /* 0x000000012f3b7824 */ /* 0x000fe400008e0605 */
[----:B------:R-:W-:-:S02]  /*ca8b0*/  IMAD.MOV.U32 R47, RZ, RZ, R45 ;  /* 0x000000ffff2f7224 */ /* 0x000fc400078e002d */
[----:B------:R-:W-:Y:S02]  /*ca8c0*/  IMAD.MOV.U32 R45, RZ, RZ, R42 ;  /* 0x000000ffff2d7224 */ /* 0x000fe400078e002a */
[----:B------:R-:W-:Y:S02]  /*ca8d0*/  IMAD.MOV.U32 R42, RZ, RZ, R41 ;  /* 0x000000ffff2a7224 */ /* 0x000fe400078e0029 */
[----:B------:R-:W-:Y:S01]  /*ca8e0*/  IMAD.MOV.U32 R41, RZ, RZ, R40 ;  /* 0x000000ffff297224 */ /* 0x000fe200078e0028 */
[----:B0-----:R-:W-:Y:S01]  /*ca8f0*/  IADD3 R56, P2, R46, R9, RZ ;  /* 0x000000092e387210 */ /* 0x001fe20007f5e0ff */
        /* <DEDUP_REMOVED lines=8> */
[----:B------:R-:W-:Y:S02]  /*ca980*/  IMAD.X R57, R29, 0x1, R11, P2 ;  /* 0x000000011d397824 */ /* 0x000fe400010e060b */
[----:B------:R-:W-:Y:S01]  /*ca990*/  IMAD.MOV.U32 R31, RZ, RZ, R30 ;  /* 0x000000ffff1f7224 */ /* 0x000fe200078e001e */
[----:B------:R1:W-:Y:S01]  /*ca9a0*/  STL.64 [R1+0x2858], R58 ;  /* 0x0028583a01007387 */ /* 0x0003e20000100a00 */
[----:B------:R-:W-:Y:S01]  /*ca9b0*/  IMAD.MOV.U32 R30, RZ, RZ, R22 ;  /* 0x000000ffff1e7224 */ /* 0x000fe200078e0016 */
[----:B0-----:R-:W-:Y:S01]  /*ca9c0*/  IADD3 R52, P0, R46, R8, RZ ;  /* 0x000000082e347210 */ /* 0x001fe20007f1e0ff */
[----:B------:R-:W-:-:S02]  /*ca9d0*/  IMAD.MOV.U32 R22, RZ, RZ, R15 ;  /* 0x000000ffff167224 */ /* 0x000fc400078e000f */
[----:B------:R-:W3:Y:S02]  /*ca9e0*/  LDL.LU R15, [R1+0x2414] ;  /* 0x00241400010f7983 */ /* 0x000ee40000300800 */
[----:B------:R-:W-:Y:S02]  /*ca9f0*/  IMAD.X R53, R29, 0x1, R10, P0 ;  /* 0x000000011d357824 */ /* 0x000fe400000e060a */
[----:B------:R0:W-:Y:S01]  /*caa00*/  STL.64 [R1+0x2860], R56 ;  /* 0x0028603801007387 */ /* 0x0001e20000100a00 */
[----:B-1----:R-:W-:-:S03]  /*caa10*/  IADD3 R58, P1, R46, R6, RZ ;  /* 0x000000062e3a7210 */ /* 0x002fc60007f3e0ff */
        /* <DEDUP_REMOVED lines=9> */
[----:B------:R-:W-:Y:S02]  /*caab0*/  IMAD.MOV.U32 R38, RZ, RZ, R37 ;  /* 0x000000ffff267224 */ /* 0x000fe400078e0025 */
[C---:B------:R-:W-:Y:S02]  /*caac0*/  IMAD.X R59, R29.reuse, 0x1, R7, P1 ;  /* 0x000000011d3b7824 */ /* 0x040fe400008e0607 */
[----:B------:R-:W-:Y:S02]  /*caad0*/  IMAD.MOV.U32 R37, RZ, RZ, R34 ;  /* 0x000000ffff257224 */ /* 0x000fe400078e0022 */
[----:B------:R-:W-:Y:S02]  /*caae0*/  IMAD.X R57, R29, 0x1, R5, P2 ;  /* 0x000000011d397824 */ /* 0x000fe400010e0605 */
[----:B------:R-:W-:-:S02]  /*caaf0*/  IMAD.MOV.U32 R34, RZ, RZ, R35 ;  /* 0x000000ffff227224 */ /* 0x000fc400078e0023 */
        /* <DEDUP_REMOVED lines=12> */
[C---:B-1----:R-:W-:Y:S02]  /*cabc0*/  IADD3 R56, P2, R48.reuse, R6, RZ ;  /* 0x0000000630387210 */ /* 0x042fe40007f5e0ff */
[----:B--2---:R-:W-:Y:S01]  /*cabd0*/  IADD3 R52, P0, R48, R4, RZ ;  /* 0x0000000430347210 */ /* 0x004fe20007f1e0ff */
        /* <DEDUP_REMOVED lines=8> */
[C---:B------:R-:W-:Y:S02]  /*cac60*/  IMAD.X R59, R49.reuse, 0x1, R10, P1 ;  /* 0x00000001313b7824 */ /* 0x040fe400008e060a */
[----:B------:R-:W-:Y:S02]  /*cac70*/  IMAD.MOV.U32 R34, RZ, RZ, R35 ;  /* 0x000000ffff227224 */ /* 0x000fe400078e0023 */
[C---:B------:R-:W-:Y:S02]  /*cac80*/  IMAD.X R57, R49.reuse, 0x1, R7, P2 ;  /* 0x0000000131397824 */ /* 0x040fe400010e0607 */
[----:B------:R-:W-:Y:S02]  /*cac90*/  IMAD.X R53, R49, 0x1, R5, P0 ;  /* 0x0000000131357824 */ /* 0x000fe400000e0605 */
        /* <DEDUP_REMOVED lines=21> */
[----:B------:R-:W-:Y:S01]  /*cadf0*/  IMAD.MOV.U32 R33, RZ, RZ, R31 ;  /* 0x000000ffff217224 */ /* 0x000fe200078e001f */
[----:B------:R0:W-:Y:S01]  /*cae00*/  STL.64 [R1+0x2818], R52 ;  /* 0x0028183401007387 */ /* 0x0001e20000100a00 */
[----:B------:R-:W-:Y:S02]  /*cae10*/  IMAD.X R59, R51, 0x1, R11, P1 ;  /* 0x00000001333b7824 */ /* 0x000fe400008e060b */
[----:B------:R-:W-:-:S02]  /*cae20*/  IMAD.MOV.U32 R31, RZ, RZ, R30 ;  /* 0x000000ffff1f7224 */ /* 0x000fc400078e001e */
[----:B------:R-:W-:Y:S02]  /*cae30*/  IMAD.X R57, R51, 0x1, R10, P2 ;  /* 0x0000000133397824 */ /* 0x000fe400010e060a */
[----:B------:R-:W-:Y:S02]  /*cae40*/  IMAD.MOV.U32 R30, RZ, RZ, R29 ;  /* 0x000000ffff1e7224 */ /* 0x000fe400078e001d */
[----:B------:R-:W-:Y:S02]  /*cae50*/  IMAD.MOV.U32 R29, RZ, RZ, R32 ;  /* 0x000000ffff1d7224 */ /* 0x000fe400078e0020 */
[----:B------:R-:W2:Y:S01]  /*cae60*/  LDL.LU R32, [R1+0x56ec] ;  /* 0x0056ec0001207983 */ /* 0x000ea20000300800 */
[----:B0-----:R-:W-:-:S03]  /*cae70*/  IADD3 R52, P0, R54, R6, RZ ;  /* 0x0000000636347210 */ /* 0x001fc60007f1e0ff */
[----:B------:R-:W-:Y:S02]  /*cae80*/  STL.64 [R1+0x2820], R58 ;  /* 0x0028203a01007387 */ /* 0x000fe40000100a00 */
[----:B------:R-:W-:Y:S02]  /*cae90*/  IMAD.X R53, R51, 0x1, R7, P0 ;  /* 0x0000000133357824 */ /* 0x000fe400000e0607 */
[----:B------:R0:W-:Y:S01]  /*caea0*/  STL.64 [R1+0x2828], R56 ;  /* 0x0028283801007387 */ /* 0x0001e20000100a00 */
[----:B------:R-:W-:-:S03]  /*caeb0*/  IADD3 R54, P1, R54, R4, RZ ;  /* 0x0000000436367210 */ /* 0x000fc60007f3e0ff */
[----:B------:R1:W-:Y:S01]  /*caec0*/  STL.64 [R1+0x2810], R52 ;  /* 0x0028103401007387 */ /* 0x0003e20000100a00 */
[----:B0-----:R-:W-:Y:S02]  /*caed0*/  IMAD.MOV.U32 R56, RZ, RZ, R48 ;  /* 0x000000ffff387224 */ /* 0x001fe400078e0030 */
[----:B------:R-:W-:Y:S02]  /*caee0*/  IMAD.MOV.U32 R48, RZ, RZ, R42 ;  /* 0x000000ffff307224 */ /* 0x000fe400078e002a */
[----:B------:R-:W-:Y:S02]  /*caef0*/  IMAD.MOV.U32 R42, RZ, RZ, R41 ;  /* 0x000000ffff2a7224 */ /* 0x000fe400078e0029 */
[----:B------:R-:W-:Y:S01]  /*caf00*/  IMAD.MOV.U32 R41, RZ, RZ, R40 ;  /* 0x000000ffff297224 */ /* 0x000fe200078e0028 */
[C---:B------:R-:W-:Y:S01]  /*caf10*/  IADD3 R58, P2, R50.reuse, R9, RZ ;  /* 0x00000009323a7210 */ /* 0x040fe20007f5e0ff */
[----:B------:R-:W-:Y:S01]  /*caf20*/  IMAD.MOV.U32 R40, RZ, RZ, R39 ;  /* 0x000000ffff287224 */ /* 0x000fe200078e0027 */
[----:B-1----:R-:W-:Y:S01]  /*caf30*/  IADD3 R52, P0, R50, R8, RZ ;  /* 0x0000000832347210 */ /* 0x002fe20007f1e0ff */
[----:B------:R-:W-:-:S02]  /*caf40*/  IMAD.MOV.U32 R39, RZ, RZ, R38 ;  /* 0x000000ffff277224 */ /* 0x000fc400078e0026 */
[----:B------:R-:W-:Y:S02]  /*caf50*/  IMAD.MOV.U32 R38, RZ, RZ, R37 ;  /* 0x000000ffff267224 */ /* 0x000fe400078e0025 */
[----:B------:R-:W-:Y:S02]  /*caf60*/  IMAD.MOV.U32 R37, RZ, RZ, R34 ;  /* 0x000000ffff257224 */ /* 0x000fe400078e0022 */
[----:B------:R-:W-:Y:S02]  /*caf70*/  IMAD.X R55, R51, 0x1, R5, P1 ;  /* 0x0000000133377824 */ /* 0x000fe400008e0605 */
[----:B------:R-:W-:Y:S02]  /*caf80*/  IMAD.MOV.U32 R34, RZ, RZ, R35 ;  /* 0x000000ffff227224 */ /* 0x000fe400078e0023 */
[----:B------:R-:W-:Y:S02]  /*caf90*/  IMAD.MOV.U32 R35, RZ, RZ, R33 ;  /* 0x000000ffff237224 */ /* 0x000fe400078e0021 */
[----:B------:R-:W-:-:S02]  /*cafa0*/  IMAD.MOV.U32 R33, RZ, RZ, R31 ;  /* 0x000000ffff217224 */ /* 0x000fc400078e001f */
[C---:B------:R-:W-:Y:S02]  /*cafb0*/  IMAD.X R59, R47.reuse, 0x1, R11, P2 ;  /* 0x000000012f3b7824 */ /* 0x040fe400010e060b */
[----:B------:R-:W-:Y:S02]  /*cafc0*/  IMAD.MOV.U32 R31, RZ, RZ, R30 ;  /* 0x000000ffff1f7224 */ /* 0x000fe400078e001e */
        /* <DEDUP_REMOVED lines=10> */
[----:B------:R-:W-:Y:S01]  /*cb070*/  IMAD.X R51, R47, 0x1, R5, P2 ;  /* 0x000000012f337824 */ /* 0x000fe200010e0605 */
[----:B0-----:R-:W-:Y:S01]  /*cb080*/  IADD3 R52, P0, R26, R9, RZ ;  /* 0x000000091a347210 */ /* 0x001fe20007f1e0ff */
[----:B------:R0:W-:Y:S04]  /*cb090*/  STL.64 [R1+0x27f0], R54 ;  /* 0x0027f03601007387 */ /* 0x0001e80000100a00 */
[----:B------:R-:W-:Y:S01]  /*cb0a0*/  IMAD.X R53, R44, 0x1, R11, P0 ;  /* 0x000000012c357824 */ /* 0x000fe200000e060b */
[----:B------:R1:W-:Y:S01]  /*cb0b0*/  STL.64 [R1+0x27d8], R50 ;  /* 0x0027d83201007387 */ /* 0x0003e20000100a00 */
[----:B------:R-:W-:-:S03]  /*cb0c0*/  IMAD.MOV.U32 R47, RZ, RZ, R42 ;  /* 0x000000ffff2f7224 */ /* 0x000fc600078e002a */
[----:B------:R1:W-:Y:S01]  /*cb0d0*/  STL.64 [R1+0x27e0], R52 ;  /* 0x0027e03401007387 */ /* 0x0003e20000100a00 */
[----:B------:R-:W-:Y:S01]  /*cb0e0*/  IMAD.MOV.U32 R42, RZ, RZ, R41 ;  /* 0x000000ffff2a7224 */ /* 0x000fe200078e0029 */
[C---:B0-----:R-:W-:Y:S01]  /*cb0f0*/  IADD3 R54, P1, R26.reuse, R8, RZ ;  /* 0x000000081a367210 */ /* 0x041fe20007f3e0ff */
[----:B------:R-:W-:Y:S01]  /*cb100*/  IMAD.MOV.U32 R41, RZ, RZ, R40 ;  /* 0x000000ffff297224 */ /* 0x000fe200078e0028 */
[C---:B-1----:R-:W-:Y:S02]  /*cb110*/  IADD3 R50, P2, R26.reuse, R6, RZ ;  /* 0x000000061a327210 */ /* 0x042fe40007f5e0ff */
[----:B------:R-:W-:Y:S01]  /*cb120*/  IADD3 R52, P0, R26, R4, RZ ;  /* 0x000000041a347210 */ /* 0x000fe20007f1e0ff */
        /* <DEDUP_REMOVED lines=19> */
[--C-:B---3--:R-:W-:Y:S01]  /*cb260*/  SHF.R.S32.HI R26, RZ, 0x1f, R3.reuse ;  /* 0x0000001fff1a7819 */ /* 0x108fe20000011403 */
[----:B------:R-:W-:Y:S02]  /*cb270*/  IMAD.MOV.U32 R29, RZ, RZ, R3 ;  /* 0x000000ffff1d7224 */ /* 0x000fe400078e0003 */
[----:B------:R-:W-:-:S02]  /*cb280*/  IMAD.MOV.U32 R34, RZ, RZ, R35 ;  /* 0x000000ffff227224 */ /* 0x000fc400078e0023 */
[----:B------:R-:W-:Y:S01]  /*cb290*/  IMAD.MOV.U32 R35, RZ, RZ, R33 ;  /* 0x000000ffff237224 */ /* 0x000fe200078e0021 */
[----:B------:R0:W-:Y:S01]  /*cb2a0*/  STL.64 [R1+0x27e8], R54 ;  /* 0x0027e83601007387 */ /* 0x0001e20000100a00 */
[----:B------:R-:W-:Y:S02]  /*cb2b0*/  IMAD.MOV.U32 R33, RZ, RZ, R31 ;  /* 0x000000ffff217224 */ /* 0x000fe400078e001f */
[----:B------:R-:W-:Y:S01]  /*cb2c0*/  IMAD.MOV.U32 R31, RZ, RZ, R30 ;  /* 0x000000ffff1f7224 */ /* 0x000fe200078e001e */
[----:B------:R-:W3:Y:S01]  /*cb2d0*/  LDL.LU R3, [R1+0x23ac] ;  /* 0x0023ac0001037983 */ /* 0x000ee20000300800 */
[----:B------:R-:W-:Y:S02]  /*cb2e0*/  IMAD.MOV.U32 R30, RZ, RZ, R29 ;  /* 0x000000ffff1e7224 */ /* 0x000fe400078e001d */
[----:B------:R-:W-:Y:S01]  /*cb2f0*/  IMAD.MOV.U32 R29, RZ, RZ, R27 ;  /* 0x000000ffff1d7224 */ /* 0x000fe200078e001b */
[----:B------:R1:W-:Y:S01]  /*cb300*/  STL.64 [R1+0x27d0], R50 ;  /* 0x0027d03201007387 */ /* 0x0003e20000100a00 */
[----:B------:R-:W-:-:S03]  /*cb310*/  IMAD.MOV.U32 R27, RZ, RZ, R26 ;  /* 0x000000ffff1b7224 */ /* 0x000fc600078e001a */
[----:B------:R1:W-:Y:S04]  /*cb320*/  STL.64 [R1+0x27b8], R52 ;  /* 0x0027b83401007387 */ /* 0x0003e80000100a00 */
[----:B------:R-:W2:Y:S01]  /*cb330*/  LDL.LU R26, [R1+0x23b0] ;  /* 0x0023b000011a7983 */ /* 0x000ea20000300800 */
[----:B0-----:R-:W-:-:S05]  /*cb340*/  IADD3 R54, P1, R43, R9, RZ ;  /* 0x000000092b367210 */ /* 0x001fca0007f3e0ff */
[----:B------:R-:W-:Y:S01]  /*cb350*/  IMAD.X R55, R49, 0x1, R11, P1 ;  /* 0x0000000131377824 */ /* 0x000fe200008e060b */
[C---:B-1----:R-:W-:Y:S02]  /*cb360*/  IADD3 R50, P2, R43.reuse, R8, RZ ;  /* 0x000000082b327210 */ /* 0x042fe40007f5e0ff */
[----:B------:R-:W-:Y:S02]  /*cb370*/  IADD3 R52, P0, R43, R6, RZ ;  /* 0x000000062b347210 */ /* 0x000fe40007f1e0ff */
        /* <DEDUP_REMOVED lines=17> */
[----:B--2---:R-:W-:-:S02]  /*cb490*/  IMAD.MOV.U32 R27, RZ, RZ, R26 ;  /* 0x000000ffff1b7224 */ /* 0x004fc400078e001a */
[----:B------:R-:W-:Y:S02]  /*cb4a0*/  IMAD.MOV.U32 R26, RZ, RZ, R16 ;  /* 0x000000ffff1a7224 */ /* 0x000fe400078e0010 */
[----:B------:R-:W-:Y:S02]  /*cb4b0*/  IMAD.MOV.U32 R16, RZ, RZ, R0 ;  /* 0x000000ffff107224 */ /* 0x000fe400078e0000 */
[----:B------:R-:W2:Y:S01]  /*cb4c0*/  LDL.LU R0, [R1+0x56e8] ;  /* 0x0056e80001007983 */ /* 0x000ea20000300800 */
[C---:B------:R-:W-:Y:S02]  /*cb4d0*/  IMAD.X R53, R49.reuse, 0x1, R7, P0 ;  /* 0x0000000131357824 */ /* 0x040fe400000e0607 */
[----:B------:R-:W-:Y:S02]  /*cb4e0*/  IMAD.X R55, R49, 0x1, R5, P1 ;  /* 0x0000000131377824 */ /* 0x000fe400008e0605 */
[----:B------:R-:W-:Y:S02]  /*cb4f0*/  IMAD.MOV.U32 R49, RZ, RZ, R42 ;  /* 0x000000ffff317224 */ /* 0x000fe400078e002a */
[----:B------:R-:W-:-:S02]  /*cb500*/  IMAD.MOV.U32 R42, RZ, RZ, R41 ;  /* 0x000000ffff2a7224 */ /* 0x000fc400078e0029 */
[----:B------:R-:W-:Y:S02]  /*cb510*/  IMAD.MOV.U32 R41, RZ, RZ, R40 ;  /* 0x000000ffff297224 */ /* 0x000fe400078e0028 */
[----:B------:R-:W-:Y:S02]  /*cb520*/  IMAD.MOV.U32 R40, RZ, RZ, R39 ;  /* 0x000000ffff287224 */ /* 0x000fe400078e0027 */
[----:B------:R-:W-:Y:S02]  /*cb530*/  IMAD.MOV.U32 R39, RZ, RZ, R38 ;  /* 0x000000ffff277224 */ /* 0x000fe400078e0026 */
[----:B------:R-:W-:Y:S01]  /*cb540*/  IMAD.MOV.U32 R38, RZ, RZ, R37 ;  /* 0x000000ffff267224 */ /* 0x000fe200078e0025 */
        /* <DEDUP_REMOVED lines=35> */
[----:B------:R-:W-:Y:S02]  /*cb780*/  IMAD.X R51, R56, 0x1, R5, P2 ;  /* 0x0000000138337824 */ /* 0x000fe400010e0605 */
[----:B------:R-:W-:Y:S02]  /*cb790*/  IMAD.MOV.U32 R27, RZ, RZ, R26 ;  /* 0x000000ffff1b7224 */ /* 0x000fe400078e001a */
[----:B------:R-:W-:Y:S01]  /*cb7a0*/  IMAD.X R53, R46, 0x1, R11, P0 ;  /* 0x000000012e357824 */ /* 0x000fe200000e060b */
[----:B------:R-:W-:-:S05]  /*cb7b0*/  IADD3 R56, P0, R48, R4, RZ ;  /* 0x0000000430387210 */ /* 0x000fca0007f1e0ff */
[----:B------:R-:W-:Y:S02]  /*cb7c0*/  IMAD.X R57, R46, 0x1, R5, P0 ;  /* 0x000000012e397824 */ /* 0x000fe400000e0605 */
[----:B--2---:R-:W-:Y:S02]  /*cb7d0*/  IMAD.MOV.U32 R26, RZ, RZ, R0 ;  /* 0x000000ffff1a7224 */ /* 0x004fe400078e0000 */
[----:B------:R-:W2:Y:S04]  /*cb7e0*/  LDL.LU R0, [R1+0x56e0] ;  /* 0x0056e00001007983 */ /* 0x000ea80000300800 */
[----:B------:R0:W-:Y:S04]  /*cb7f0*/  STL.64 [R1+0x2790], R54 ;  /* 0x0027903601007387 */ /* 0x0001e80000100a00 */
        /* <DEDUP_REMOVED lines=26> */
[----:B------:R-:W-:Y:S02]  /*cb9a0*/  IMAD.X R51, R46, 0x1, R7, P2 ;  /* 0x000000012e337824 */ /* 0x000fe400010e0607 */
[----:B------:R-:W-:Y:S02]  /*cb9b0*/  IMAD.MOV.U32 R24, RZ, RZ, R18 ;  /* 0x000000ffff187224 */ /* 0x000fe400078e0012 */
[----:B------:R-:W-:Y:S01]  /*cb9c0*/  IMAD.MOV.U32 R37, RZ, RZ, R34 ;  /* 0x000000ffff257224 */ /* 0x000fe200078e0022 */
[----:B------:R-:W2:Y:S01]  /*cb9d0*/  LDL.LU R18, [R1+0x23c8] ;  /* 0x0023c80001127983 */ /* 0x000ea20000300800 */
        /* <DEDUP_REMOVED lines=13> */
[----:B------:R-:W-:Y:S02]  /*cbab0*/  IMAD.MOV.U32 R26, RZ, RZ, R25 ;  /* 0x000000ffff1a7224 */ /* 0x000fe400078e0019 */
[----:B------:R-:W-:Y:S01]  /*cbac0*/  IMAD.MOV.U32 R37, RZ, RZ, R34 ;  /* 0x000000ffff257224 */ /* 0x000fe200078e0022 */
[----:B------:R-:W2:Y:S01]  /*cbad0*/  LDL.LU R25, [R1+0x23b8] ;  /* 0x0023b80001197983 */ /* 0x000ea20000300800 */
[----:B------:R-:W-:-:S02]  /*cbae0*/  IMAD.MOV.U32 R34, RZ, RZ, R35 ;  /* 0x000000ffff227224 */ /* 0x000fc400078e0023 */
[----:B------:R-:W-:Y:S02]  /*cbaf0*/  IMAD.X R55, R44, 0x1, R11, P1 ;  /* 0x000000012c377824 */ /* 0x000fe400008e060b */
[----:B------:R-:W-:Y:S02]  /*cbb00*/  IMAD.MOV.U32 R35, RZ, RZ, R29 ;  /* 0x000000ffff237224 */ /* 0x000fe400078e001d */
[----:B------:R-:W-:Y:S01]  /*cbb10*/  IMAD.MOV.U32 R29, RZ, RZ, R27 ;  /* 0x000000ffff1d7224 */ /* 0x000fe200078e001b */
[----:B------:R0:W-:Y:S01]  /*cbb20*/  STL.64 [R1+0x2770], R50 ;  /* 0x0027703201007387 */ /* 0x0001e20000100a00 */
[----:B------:R-:W-:Y:S02]  /*cbb30*/  IMAD.MOV.U32 R27, RZ, RZ, R26 ;  /* 0x000000ffff1b7224 */ /* 0x000fe400078e001a */
[----:B------:R-:W-:Y:S01]  /*cbb40*/  IMAD.MOV.U32 R26, RZ, RZ, R22 ;  /* 0x000000ffff1a7224 */ /* 0x000fe200078e0016 */
[----:B------:R-:W-:Y:S01]  /*cbb50*/  STL.64 [R1+0x2758], R56 ;  /* 0x0027583801007387 */ /* 0x000fe20000100a00 */
[----:B------:R-:W-:-:S02]  /*cbb60*/  IMAD.MOV.U32 R22, RZ, RZ, R15 ;  /* 0x000000ffff167224 */ /* 0x000fc400078e000f */
[----:B------:R-:W-:Y:S01]  /*cbb70*/  IMAD.MOV.U32 R15, RZ, RZ, R14 ;  /* 0x000000ffff0f7224 */ /* 0x000fe200078e000e */
[----:B------:R1:W-:Y:S04]  /*cbb80*/  STL.64 [R1+0x2760], R54 ;  /* 0x0027603601007387 */ /* 0x0003e80000100a00 */
[----:B------:R-:W4:Y:S01]  /*cbb90*/  LDL.LU R14, [R1+0x2410] ;  /* 0x00241000010e7983 */ /* 0x000f220000300800 */
[C---:B0-----:R-:W-:Y:S02]  /*cbba0*/  IADD3 R50, P2, R47.reuse, R8, RZ ;  /* 0x000000082f327210 */ /* 0x041fe40007f5e0ff */
[----:B------:R-:W-:Y:S01]  /*cbbb0*/  IADD3 R58, P1, R47, R4, RZ ;  /* 0x000000042f3a7210 */ /* 0x000fe20007f3e0ff */
[----:B-1----:R-:W-:Y:S02]  /*cbbc0*/  IMAD.MOV.U32 R55, RZ, RZ, R42 ;  /* 0x000000ffff377224 */ /* 0x002fe400078e002a */
        /* <DEDUP_REMOVED lines=9> */
[----:B------:R-:W-:Y:S02]  /*cbc60*/  IMAD.X R51, R44, 0x1, R10, P2 ;  /* 0x000000012c337824 */ /* 0x000fe400010e060a */
[----:B------:R-:W-:Y:S02]  /*cbc70*/  IMAD.MOV.U32 R34, RZ, RZ, R35 ;  /* 0x000000ffff227224 */ /* 0x000fe400078e0023 */
[----:B------:R-:W-:Y:S02]  /*cbc80*/  IMAD.MOV.U32 R41, RZ, RZ, R40 ;  /* 0x000000ffff297224 */ /* 0x000fe400078e0028 */
[----:B------:R-:W-:Y:S02]  /*cbc90*/  IMAD.MOV.U32 R35, RZ, RZ, R29 ;  /* 0x000000ffff237224 */ /* 0x000fe400078e001d */
[----:B------:R-:W-:-:S02]  /*cbca0*/  IMAD.MOV.U32 R40, RZ, RZ, R39 ;  /* 0x000000ffff287224 */ /* 0x000fc400078e0027 */
[----:B------:R-:W-:Y:S02]  /*cbcb0*/  IMAD.MOV.U32 R29, RZ, RZ, R15 ;  /* 0x000000ffff1d7224 */ /* 0x000fe400078e000f */
[C---:B------:R-:W-:Y:S02]  /*cbcc0*/  IMAD.X R57, R44.reuse, 0x1, R7, P0 ;  /* 0x000000012c397824 */ /* 0x040fe400000e0607 */
[----:B------:R-:W-:Y:S02]  /*cbcd0*/  IMAD.MOV.U32 R39, RZ, RZ, R38 ;  /* 0x000000ffff277224 */ /* 0x000fe400078e0026 */
[----:B------:R-:W-:Y:S02]  /*cbce0*/  IMAD.X R59, R44, 0x1, R5, P1 ;  /* 0x000000012c3b7824 */ /* 0x000fe400008e0605 */
[----:B------:R-:W-:Y:S01]  /*cbcf0*/  IMAD.MOV.U32 R38, RZ, RZ, R37 ;  /* 0x000000ffff267224 */ /* 0x000fe200078e0025 */
[----:B------:R0:W-:Y:S01]  /*cbd00*/  STL.64 [R1+0x2768], R50 ;  /* 0x0027683201007387 */ /* 0x0001e20000100a00 */
[----:B------:R-:W-:-:S02]  /*cbd10*/  IMAD.MOV.U32 R37, RZ, RZ, R34 ;  /* 0x000000ffff257224 */ /* 0x000fc400078e0022 */
[----:B------:R-:W-:Y:S02]  /*cbd20*/  IMAD.MOV.U32 R34, RZ, RZ, R35 ;  /* 0x000000ffff227224 */ /* 0x000fe400078e0023 */
[----:B------:R-:W-:Y:S02]  /*cbd30*/  IMAD.MOV.U32 R35, RZ, RZ, R29 ;  /* 0x000000ffff237224 */ /* 0x000fe400078e001d */
[----:B------:R-:W-:Y:S02]  /*cbd40*/  IMAD.MOV.U32 R29, RZ, RZ, R28 ;  /* 0x000000ffff1d7224 */ /* 0x000fe400078e001c */
[----:B------:R-:W-:Y:S02]  /*cbd50*/  IMAD.MOV.U32 R28, RZ, RZ, R23 ;  /* 0x000000ffff1c7224 */ /* 0x000fe400078e0017 */
[----:B----4-:R-:W-:Y:S02]  /*cbd60*/  IMAD.MOV.U32 R15, RZ, RZ, R14 ;  /* 0x000000ffff0f7224 */ /* 0x010fe400078e000e */
[----:B------:R-:W4:Y:S04]  /*cbd70*/  LDL.LU R14, [R1+0x23d8] ;  /* 0x0023d800010e7983 */ /* 0x000f280000300800 */
[----:B------:R1:W-:Y:S04]  /*cbd80*/  STL.64 [R1+0x2750], R56 ;  /* 0x0027503801007387 */ /* 0x0003e80000100a00 */
[----:B------:R-:W-:Y:S04]  /*cbd90*/  STL.64 [R1+0x2738], R58 ;  /* 0x0027383a01007387 */ /* 0x000fe80000100a00 */
[----:B------:R-:W3:Y:S01]  /*cbda0*/  LDL.LU R23, [R1+0x23bc] ;  /* 0x0023bc0001177983 */ /* 0x000ee20000300800 */
[----:B0-----:R-:W-:-:S05]  /*cbdb0*/  IADD3 R50, P2, R43, R9, RZ ;  /* 0x000000092b327210 */ /* 0x001fca0007f5e0ff */
[----:B------:R-:W-:Y:S01]  /*cbdc0*/  IMAD.X R51, R49, 0x1, R11, P2 ;  /* 0x0000000131337824 */ /* 0x000fe200010e060b */
[----:B-1----:R-:W-:-:S04]  /*cbdd0*/  IADD3 R56, P0, R43, R8, RZ ;  /* 0x000000082b387210 */ /* 0x002fc80007f1e0ff */
[----:B------:R0:W-:Y:S01]  /*cbde0*/  STL.64 [R1+0x2740], R50 ;  /* 0x0027403201007387 */ /* 0x0001e20000100a00 */
[----:B------:R-:W-:Y:S01]  /*cbdf0*/  IADD3 R60, P1, R43, R6, RZ ;  /* 0x000000062b3c7210 */ /* 0x000fe20007f3e0ff */
        /* <DEDUP_REMOVED lines=11> */
[----:B------:R-:W-:-:S02]  /*cbeb0*/  IMAD.X R61, R49, 0x1, R7, P1 ;  /* 0x00000001313d7824 */ /* 0x000fc400008e0607 */
[----:B------:R-:W-:Y:S02]  /*cbec0*/  IMAD.MOV.U32 R43, RZ, RZ, R40 ;  /* 0x000000ffff2b7224 */ /* 0x000fe400078e0028 */
[----:B------:R-:W-:Y:S02]  /*cbed0*/  IMAD.MOV.U32 R40, RZ, RZ, R37 ;  /* 0x000000ffff287224 */ /* 0x000fe400078e0025 */
[----:B---3--:R-:W-:Y:S02]  /*cbee0*/  IMAD.MOV.U32 R28, RZ, RZ, R23 ;  /* 0x000000ffff1c7224 */ /* 0x008fe400078e0017 */
[----:B------:R-:W-:Y:S02]  /*cbef0*/  IMAD.MOV.U32 R23, RZ, RZ, R21 ;  /* 0x000000ffff177224 */ /* 0x000fe400078e0015 */
[----:B------:R-:W3:Y:S01]  /*cbf00*/  LDL.LU R21, [R1+0x2418] ;  /* 0x0024180001157983 */ /* 0x000ee20000300800 */
[----:B------:R-:W-:Y:S02]  /*cbf10*/  IMAD.MOV.U32 R37, RZ, RZ, R28 ;  /* 0x000000ffff257224 */ /* 0x000fe400078e001c */
[----:B------:R-:W-:Y:S01]  /*cbf20*/  IMAD.MOV.U32 R28, RZ, RZ, R23 ;  /* 0x000000ffff1c7224 */ /* 0x000fe200078e0017 */
[----:B------:R-:W-:Y:S01]  /*cbf30*/  STL.64 [R1+0x2748], R56 ;  /* 0x0027483801007387 */ /* 0x000fe20000100a00 */
[----:B------:R-:W-:-:S03]  /*cbf40*/  IMAD.MOV.U32 R23, RZ, RZ, R13 ;  /* 0x000000ffff177224 */ /* 0x000fc600078e000d */
[----:B------:R0:W-:Y:S04]  /*cbf50*/  STL.64 [R1+0x2730], R60 ;  /* 0x0027303c01007387 */ /* 0x0001e80000100a00 */
[----:B0-----:R-:W3:Y:S04]  /*cbf60*/  LDL.LU.64 R60, [R1+0x56d8] ;  /* 0x0056d800013c7983 */ /* 0x001ee80000300a00 */
[----:B------:R-:W2:Y:S01]  /*cbf70*/  LDL.LU R13, [R1+0x23d4] ;  /* 0x0023d400010d7983 */ /* 0x000ea20000300800 */
        /* <DEDUP_REMOVED lines=16> */
[----:B------:R-:W-:Y:S01]  /*cc080*/  IMAD.MOV.U32 R28, RZ, RZ, R23 ;  /* 0x000000ffff1c7224 */ /* 0x000fe200078e0017 */
[----:B------:R0:W-:Y:S01]  /*cc090*/  STL.64 [R1+0x2718], R58 ;  /* 0x0027183a01007387 */ /* 0x0001e20000100a00 */
[----:B--2---:R-:W-:Y:S02]  /*cc0a0*/  IMAD.MOV.U32 R23, RZ, RZ, R13 ;  /* 0x000000ffff177224 */ /* 0x004fe400078e000d */
[----:B------:R-:W-:Y:S02]  /*cc0b0*/  IMAD.MOV.U32 R13, RZ, RZ, R2 ;  /* 0x000000ffff0d7224 */ /* 0x000fe400078e0002 */
[----:B------:R-:W2:Y:S01]  /*cc0c0*/  LDL.LU R2, [R1+0x23f0] ;  /* 0x0023f00001027983 */ /* 0x000ea20000300800 */
[----:B------:R-:W-:-:S05]  /*cc0d0*/  IADD3 R56, P0, R45, R9, RZ ;  /* 0x000000092d387210 */ /* 0x000fca0007f1e0ff */
[C---:B------:R-:W-:Y:S01]  /*cc0e0*/  IMAD.X R57, R52.reuse, 0x1, R11, P0 ;  /* 0x0000000134397824 */ /* 0x040fe200000e060b */
[C---:B------:R-:W-:Y:S02]  /*cc0f0*/  IADD3 R34, P1, R45.reuse, R8, RZ ;  /* 0x000000082d227210 */ /* 0x040fe40007f3e0ff */
[C---:B0-----:R-:W-:Y:S02]  /*cc100*/  IADD3 R58, P2, R45.reuse, R6, RZ ;  /* 0x000000062d3a7210 */ /* 0x041fe40007f5e0ff */
[----:B------:R0:W-:Y:S01]  /*cc110*/  STL.64 [R1+0x2720], R56 ;  /* 0x0027203801007387 */ /* 0x0001e20000100a00 */
[----:B------:R-:W-:Y:S02]  /*cc120*/  IMAD.MOV.U32 R49, RZ, RZ, R44 ;  /* 0x000000ffff317224 */ /* 0x000fe400078e002c */
[----:B------:R-:W-:Y:S02]  /*cc130*/  IMAD.X R35, R52, 0x1, R10, P1 ;  /* 0x0000000134237824 */ /* 0x000fe400008e060a */
        /* <DEDUP_REMOVED lines=12> */
[----:B------:R-:W-:Y:S01]  /*cc200*/  IMAD.MOV.U32 R49, RZ, RZ, R45 ;  /* 0x000000ffff317224 */ /* 0x000fe200078e002d */
[----:B------:R0:W-:Y:S01]  /*cc210*/  STL.64 [R1+0x2728], R34 ;  /* 0x0027282201007387 */ /* 0x0001e20000100a00 */
[----:B------:R-:W-:Y:S02]  /*cc220*/  IMAD.MOV.U32 R23, RZ, RZ, R3 ;  /* 0x000000ffff177224 */ /* 0x000fe400078e0003 */
[----:B------:R-:W-:-:S02]  /*cc230*/  IMAD.MOV.U32 R45, RZ, RZ, R44 ;  /* 0x000000ffff2d7224 */ /* 0x000fc400078e002c */
[----:B------:R-:W-:Y:S02]  /*cc240*/  IMAD.X R57, R52, 0x1, R5, P0 ;  /* 0x0000000134397824 */ /* 0x000fe400000e0605 */
[----:B------:R-:W-:Y:S02]  /*cc250*/  IMAD.MOV.U32 R44, RZ, RZ, R43 ;  /* 0x000000ffff2c7224 */ /* 0x000fe400078e002b */
[----:B------:R-:W-:Y:S02]  /*cc260*/  IMAD.MOV.U32 R43, RZ, RZ, R42 ;  /* 0x000000ffff2b7224 */ /* 0x000fe400078e002a */
[----:B------:R-:W-:Y:S01]  /*cc270*/  IMAD.MOV.U32 R42, RZ, RZ, R32 ;  /* 0x000000ffff2a7224 */ /* 0x000fe200078e0020 */
[----:B0-----:R-:W3:Y:S04]  /*cc280*/  LDL.LU.64 R34, [R1+0x56d0] ;  /* 0x0056d00001227983 */ /* 0x001ee80000300a00 */
[----:B------:R-:W-:Y:S04]  /*cc290*/  STL.64 [R1+0x2710], R58 ;  /* 0x0027103a01007387 */ /* 0x000fe80000100a00 */
[----:B------:R-:W4:Y:S04]  /*cc2a0*/  LDL.LU R32, [R1+0x56c8] ;  /* 0x0056c80001207983 */ /* 0x000f280000300800 */
[----:B------:R-:W-:Y:S01]  /*cc2b0*/  STL.64 [R1+0x26f8], R56 ;  /* 0x0026f83801007387 */ /* 0x000fe20000100a00 */
[----:B--2---:R-:W-:Y:S01]  /*cc2c0*/  IMAD.MOV.U32 R13, RZ, RZ, R2 ;  /* 0x000000ffff0d7224 */ /* 0x004fe200078e0002 */
[----:B------:R-:W-:-:S05]  /*cc2d0*/  IADD3 R2, P1, R48, R9, RZ ;  /* 0x0000000930027210 */ /* 0x000fca0007f3e0ff */
[----:B------:R-:W-:-:S05]  /*cc2e0*/  IMAD.X R3, R46, 0x1, R11, P1 ;  /* 0x000000012e037824 */ /* 0x000fca00008e060b */
[----:B------:R0:W-:Y:S04]  /*cc2f0*/  STL.64 [R1+0x2700], R2 ;  /* 0x0027000201007387 */ /* 0x0001e80000100a00 */
[----:B0-----:R-:W2:Y:S01]  /*cc300*/  LDL.LU.64 R2, [R1+0x56c0] ;  /* 0x0056c00001027983 */ /* 0x001ea20000300a00 */
[----:B------:R-:W-:Y:S01]  /*cc310*/  IADD3 R58, P2, R48, R8, RZ ;  /* 0x00000008303a7210 */ /* 0x000fe20007f5e0ff */
[----:B------:R-:W-:Y:S02]  /*cc320*/  IMAD.MOV.U32 R52, RZ, RZ, R49 ;  /* 0x000000ffff347224 */ /* 0x000fe400078e0031 */
[----:B------:R-:W-:Y:S02]  /*cc330*/  IMAD.MOV.U32 R49, RZ, RZ, R46 ;  /* 0x000000ffff317224 */ /* 0x000fe400078e002e */
[----:B------:R-:W-:-:S02]  /*cc340*/  IMAD.MOV.U32 R46, RZ, RZ, R45 ;  /* 0x000000ffff2e7224 */ /* 0x000fc400078e002d */
[C---:B------:R-:W-:Y:S02]  /*cc350*/  IMAD.X R59, R49.reuse, 0x1, R10, P2 ;  /* 0x00000001313b7824 */ /* 0x040fe400010e060a */
[----:B------:R-:W-:Y:S01]  /*cc360*/  IMAD.MOV.U32 R45, RZ, RZ, R42 ;  /* 0x000000ffff2d7224 */ /* 0x000fe200078e002a */
[C---:B------:R-:W-:Y:S01]  /*cc370*/  IADD3 R56, P0, R48.reuse, R6, RZ ;  /* 0x0000000630387210 */ /* 0x040fe20007f1e0ff */
[----:B------:R-:W-:Y:S01]  /*cc380*/  IMAD.MOV.U32 R42, RZ, RZ, R0 ;  /* 0x000000ffff2a7224 */ /* 0x000fe200078e0000 */
[----:B------:R-:W-:Y:S01]  /*cc390*/  IADD3 R48, P1, R48, R4, RZ ;  /* 0x0000000430307210 */ /* 0x000fe20007f3e0ff */
[----:B------:R-:W3:Y:S04]  /*cc3a0*/  LDL.LU R0, [R1+0x56bc] ;  /* 0x0056bc0001007983 */ /* 0x000ee80000300800 */
[----:B------:R0:W-:Y:S01]  /*cc3b0*/  STL.64 [R1+0x2708], R58 ;  /* 0x0027083a01007387 */ /* 0x0001e20000100a00 */
[----:B------:R-:W-:-:S02]  /*cc3c0*/  IMAD.X R57, R49, 0x1, R7, P0 ;  /* 0x0000000131397824 */ /* 0x000fc400000e0607 */
[----:B------:R-:W-:Y:S01]  /*cc3d0*/  IMAD.X R49, R49, 0x1, R5, P1 ;  /* 0x0000000131317824 */ /* 0x000fe200008e0605 */
[----:B0-----:R-:W-:Y:S02]  /*cc3e0*/  IADD3 R58, P2, R55, R9, RZ ;  /* 0x00000009373a7210 */ /* 0x001fe40007f5e0ff */
[----:B------:R0:W-:Y:S03]  /*cc3f0*/  STL.64 [R1+0x26f0], R56 ;  /* 0x0026f03801007387 */ /* 0x0001e60000100a00 */
[----:B------:R-:W-:Y:S01]  /*cc400*/  IMAD.X R59, R53, 0x1, R11, P2 ;  /* 0x00000001353b7824 */ /* 0x000fe200010e060b */
[----:B------:R1:W-:Y:S04]  /*cc410*/  STL.64 [R1+0x26d8], R48 ;  /* 0x0026d83001007387 */ /* 0x0003e80000100a00 */
[----:B------:R4:W-:Y:S01]  /*cc420*/  STL.64 [R1+0x26e0], R58 ;  /* 0x0026e03a01007387 */ /* 0x0009e20000100a00 */
[----:B0-----:R-:W-:-:S02]  /*cc430*/  IADD3 R56, P0, R55, R8, RZ ;  /* 0x0000000837387210 */ /* 0x001fc40007f1e0ff */
[----:B-1----:R-:W-:-:S03]  /*cc440*/  IADD3 R48, P1, R55, R6, RZ ;  /* 0x0000000637307210 */ /* 0x002fc60007f3e0ff */
[----:B------:R-:W-:Y:S01]  /*cc450*/  IMAD.X R57, R53, 0x1, R10, P0 ;  /* 0x0000000135397824 */ /* 0x000fe200000e060a */
[----:B----4-:R-:W-:Y:S01]  /*cc460*/  IADD3 R58, P2, R55, R4, RZ ;  /* 0x00000004373a7210 */ /* 0x010fe20007f5e0ff */
[----:B------:R-:W-:-:S03]  /*cc470*/  IMAD.X R49, R53, 0x1, R7, P1 ;  /* 0x0000000135317824 */ /* 0x000fc600008e0607 */
[----:B------:R0:W-:Y:S01]  /*cc480*/  STL.64 [R1+0x26e8], R56 ;  /* 0x0026e83801007387 */ /* 0x0001e20000100a00 */
[----:B------:R-:W-:-:S03]  /*cc490*/  IMAD.X R59, R53, 0x1, R5, P2 ;  /* 0x00000001353b7824 */ /* 0x000fc600010e0605 */
[----:B------:R1:W-:Y:S01]  /*cc4a0*/  STL.64 [R1+0x26d0], R48 ;  /* 0x0026d03001007387 */ /* 0x0003e20000100a00 */
[----:B------:R-:W-:-:S03]  /*cc4b0*/  IMAD.MOV.U32 R53, RZ, RZ, R46 ;  /* 0x000000ffff357224 */ /* 0x000fc600078e002e */
[----:B------:R4:W-:Y:S01]  /*cc4c0*/  STL.64 [R1+0x26b8], R58 ;  /* 0x0026b83a01007387 */ /* 0x0009e20000100a00 */
[C---:B0-----:R-:W-:Y:S02]  /*cc4d0*/  IADD3 R56, P0, R50.reuse, R9, RZ ;  /* 0x0000000932387210 */ /* 0x041fe40007f1e0ff */
[C---:B-1----:R-:W-:Y:S01]  /*cc4e0*/  IADD3 R48, P1, R50.reuse, R8, RZ ;  /* 0x0000000832307210 */ /* 0x042fe20007f3e0ff */
[----:B------:R-:W-:Y:S01]  /*cc4f0*/  IMAD.MOV.U32 R46, RZ, RZ, R45 ;  /* 0x000000ffff2e7224 */ /* 0x000fe200078e002d */
[----:B----4-:R-:W-:Y:S01]  /*cc500*/  IADD3 R58, P2, R50, R6, RZ ;  /* 0x00000006323a7210 */ /* 0x010fe20007f5e0ff */
[C---:B------:R-:W-:Y:S02]  /*cc510*/  IMAD.X R57, R47.reuse, 0x1, R11, P0 ;  /* 0x000000012f397824 */ /* 0x040fe400000e060b */
[----:B------:R-:W-:Y:S02]  /*cc520*/  IMAD.MOV.U32 R45, RZ, RZ, R30 ;  /* 0x000000ffff2d7224 */ /* 0x000fe400078e001e */
[----:B------:R-:W-:-:S02]  /*cc530*/  IMAD.X R49, R47, 0x1, R10, P1 ;  /* 0x000000012f317824 */ /* 0x000fc400008e060a */
[----:B------:R-:W-:Y:S02]  /*cc540*/  IMAD.MOV.U32 R30, RZ, RZ, R17 ;  /* 0x000000ffff1e7224 */ /* 0x000fe400078e0011 */
[----:B------:R-:W-:Y:S02]  /*cc550*/  IMAD.X R59, R47, 0x1, R7, P2 ;  /* 0x000000012f3b7824 */ /* 0x000fe400010e0607 */
[----:B--2---:R-:W-:Y:S02]  /*cc560*/  IMAD.MOV.U32 R17, RZ, RZ, R3 ;  /* 0x000000ffff117224 */ /* 0x004fe400078e0003 */
[----:B------:R-:W2:Y:S04]  /*cc570*/  LDL.LU R3, [R1+0x56b8] ;  /* 0x0056b80001037983 */ /* 0x000ea80000300800 */
[----:B------:R-:W-:Y:S04]  /*cc580*/  STL.64 [R1+0x26c0], R56 ;  /* 0x0026c03801007387 */ /* 0x000fe80000100a00 */
[----:B------:R0:W-:Y:S04]  /*cc590*/  STL.64 [R1+0x26c8], R48 ;  /* 0x0026c83001007387 */ /* 0x0001e80000100a00 */
[----:B------:R-:W-:Y:S04]  /*cc5a0*/  STL.64 [R1+0x26b0], R58 ;  /* 0x0026b03a01007387 */ /* 0x000fe80000100a00 */
[----:B0-----:R-:W4:Y:S01]  /*cc5b0*/  LDL.LU R49, [R1+0x3d5c] ;  /* 0x003d5c0001317983 */ /* 0x001f220000300800 */
[----:B------:R-:W-:-:S02]  /*cc5c0*/  IADD3 R56, P0, R50, R4, RZ ;  /* 0x0000000432387210 */ /* 0x000fc40007f1e0ff */
[----:B------:R-:W-:-:S03]  /*cc5d0*/  IADD3 R48, P1, R54, R9, RZ ;  /* 0x0000000936307210 */ /* 0x000fc60007f3e0ff */
[----:B------:R-:W-:-:S05]  /*cc5e0*/  IMAD.X R57, R47, 0x1, R5, P0 ;  /* 0x000000012f397824 */ /* 0x000fca00000e0605 */
[----:B------:R0:W-:Y:S01]  /*cc5f0*/  STL.64 [R1+0x26a0], R56 ;  /* 0x0026a03801007387 */ /* 0x0001e20000100a00 */
[----:B------:R-:W-:Y:S02]  /*cc600*/  IMAD.MOV.U32 R47, RZ, RZ, R45 ;  /* 0x000000ffff2f7224 */ /* 0x000fe400078e002d */
[----:B------:R-:W-:Y:S02]  /*cc610*/  IMAD.MOV.U32 R45, RZ, RZ, R43 ;  /* 0x000000ffff2d7224 */ /* 0x000fe400078e002b */
[----:B------:R-:W-:Y:S01]  /*cc620*/  IMAD.MOV.U32 R43, RZ, RZ, R40 ;  /* 0x000000ffff2b7224 */ /* 0x000fe200078e0028 */
[----:B0-----:R-:W-:Y:S01]  /*cc630*/  IADD3 R56, P0, R54, R8, RZ ;  /* 0x0000000836387210 */ /* 0x001fe20007f1e0ff */
[----:B------:R-:W-:Y:S02]  /*cc640*/  IMAD.MOV.U32 R40, RZ, RZ, R39 ;  /* 0x000000ffff287224 */ /* 0x000fe400078e0027 */
[----:B------:R-:W-:Y:S02]  /*cc650*/  IMAD.MOV.U32 R39, RZ, RZ, R37 ;  /* 0x000000ffff277224 */ /* 0x000fe400078e0025 */
[----:B------:R-:W-:-:S02]  /*cc660*/  IMAD.X R57, R51, 0x1, R10, P0 ;  /* 0x0000000133397824 */ /* 0x000fc400000e060a */
[----:B------:R-:W-:Y:S02]  /*cc670*/  IMAD.MOV.U32 R50, RZ, RZ, R46 ;  /* 0x000000ffff327224 */ /* 0x000fe400078e002e */
[----:B------:R-:W-:Y:S02]  /*cc680*/  IMAD.MOV.U32 R37, RZ, RZ, R23 ;  /* 0x000000ffff257224 */ /* 0x000fe400078e0017 */
[----:B------:R-:W-:Y:S02]  /*cc690*/  IMAD.MOV.U32 R46, RZ, RZ, R44 ;  /* 0x000000ffff2e7224 */ /* 0x000fe400078e002c */
[----:B------:R-:W-:Y:S02]  /*cc6a0*/  IMAD.MOV.U32 R44, RZ, RZ, R31 ;  /* 0x000000ffff2c7224 */ /* 0x000fe400078e001f */
[----:B------:R-:W-:Y:S01]  /*cc6b0*/  IMAD.MOV.U32 R31, RZ, RZ, R13 ;  /* 0x000000ffff1f7224 */ /* 0x000fe200078e000d */
[----:B------:R-:W-:Y:S02]  /*cc6c0*/  SHF.R.S32.HI R13, RZ, 0x1f, R52 ;  /* 0x0000001fff0d7819 */ /* 0x000fe40000011434 */
[----:B----4-:R-:W-:Y:S01]  /*cc6d0*/  ISETP.GE.AND P2, PT, R49, UR56, PT ;  /* 0x0000003831007c0c */ /* 0x010fe2000bf46270 */
[----:B------:R-:W-:-:S05]  /*cc6e0*/  IMAD.X R49, R51, 0x1, R11, P1 ;  /* 0x0000000133317824 */ /* 0x000fca00008e060b */
[----:B------:R0:W-:Y:S04]  /*cc6f0*/  STL.64 [R1+0x26a8], R48 ;  /* 0x0026a83001007387 */ /* 0x0001e80000100a00 */
[----:B------:R-:W4:Y:S01]  /*cc700*/  LDL.LU R23, [R1+0x3b30] ;  /* 0x003b300001177983 */ /* 0x000f220000300800 */
[----:B0-----:R-:W-:-:S03]  /*cc710*/  IADD3 R48, P1, R54, R6, RZ ;  /* 0x0000000636307210 */ /* 0x001fc60007f3e0ff */
[----:B------:R-:W-:Y:S02]  /*cc720*/  STL.64 [R1+0x2690], R56 ;  /* 0x0026903801007387 */ /* 0x000fe40000100a00 */
[----:B------:R-:W-:Y:S01]  /*cc730*/  IMAD.X R49, R51, 0x1, R7, P1 ;  /* 0x0000000133317824 */ /* 0x000fe200008e0607 */
[----:B------:R-:W-:-:S04]  /*cc740*/  IADD3 R54, P0, R54, R4, RZ ;  /* 0x0000000436367210 */ /* 0x000fc80007f1e0ff */
[----:B------:R0:W-:Y:S01]  /*cc750*/  STL.64 [R1+0x2698], R48 ;  /* 0x0026983001007387 */ /* 0x0001e20000100a00 */
[----:B------:R-:W-:Y:S01]  /*cc760*/  IMAD.X R55, R51, 0x1, R5, P0 ;  /* 0x0000000133377824 */ /* 0x000fe200000e0605 */
[----:B0-----:R-:W-:-:S04]  /*cc770*/  IADD3 R48, P1, R52, R9, RZ ;  /* 0x0000000934307210 */ /* 0x001fc80007f3e0ff */
[----:B------:R0:W-:Y:S01]  /*cc780*/  STL.64 [R1+0x2680], R54 ;  /* 0x0026803601007387 */ /* 0x0001e20000100a00 */
[----:B------:R-:W-:Y:S02]  /*cc790*/  IMAD.X R49, R13, 0x1, R11, P1 ;  /* 0x000000010d317824 */ /* 0x000fe400008e060b */
[----:B------:R-:W-:-:S03]  /*cc7a0*/  IMAD.MOV.U32 R51, RZ, RZ, R47 ;  /* 0x000000ffff337224 */ /* 0x000fc600078e002f */
[----:B------:R1:W-:Y:S01]  /*cc7b0*/  STL.64 [R1+0x2688], R48 ;  /* 0x0026883001007387 */ /* 0x0003e20000100a00 */
[C---:B0-----:R-:W-:Y:S01]  /*cc7c0*/  IADD3 R54, P0, R52.reuse, R8, RZ ;  /* 0x0000000834367210 */ /* 0x041fe20007f1e0ff */
[----:B------:R-:W-:Y:S02]  /*cc7d0*/  IMAD.MOV.U32 R47, RZ, RZ, R46 ;  /* 0x000000ffff2f7224 */ /* 0x000fe400078e002e */
[----:B------:R-:W-:Y:S02]  /*cc7e0*/  IMAD.MOV.U32 R46, RZ, RZ, R45 ;  /* 0x000000ffff2e7224 */ /* 0x000fe400078e002d */
[----:B------:R-:W-:Y:S01]  /*cc7f0*/  IMAD.MOV.U32 R45, RZ, RZ, R44 ;  /* 0x000000ffff2d7224 */ /* 0x000fe200078e002c */
[----:B-1----:R-:W-:Y:S01]  /*cc800*/  IADD3 R48, P1, R52, R6, RZ ;  /* 0x0000000634307210 */ /* 0x002fe20007f3e0ff */
[----:B------:R-:W-:Y:S02]  /*cc810*/  IMAD.X R55, R13, 0x1, R10, P0 ;  /* 0x000000010d377824 */ /* 0x000fe400000e060a */
[----:B------:R-:W-:-:S02]  /*cc820*/  IMAD.MOV.U32 R44, RZ, RZ, R42 ;  /* 0x000000ffff2c7224 */ /* 0x000fc400078e002a */
[----:B------:R-:W-:Y:S02]  /*cc830*/  IMAD.X R49, R13, 0x1, R7, P1 ;  /* 0x000000010d317824 */ /* 0x000fe400008e0607 */
[----:B------:R-:W-:Y:S02]  /*cc840*/  IMAD.MOV.U32 R42, RZ, RZ, R33 ;  /* 0x000000ffff2a7224 */ /* 0x000fe400078e0021 */
[----:B------:R-:W-:Y:S02]  /*cc850*/  IMAD.MOV.U32 R33, RZ, RZ, R19 ;  /* 0x000000ffff217224 */ /* 0x000fe400078e0013 */
[----:B------:R-:W4:Y:S04]  /*cc860*/  LDL.LU R19, [R1+0x3c14] ;  /* 0x003c140001137983 */ /* 0x000f280000300800 */
[----:B------:R0:W-:Y:S04]  /*cc870*/  STL.64 [R1+0x2670], R54 ;  /* 0x0026703601007387 */ /* 0x0001e80000100a00 */
[----:B------:R1:W-:Y:S01]  /*cc880*/  STL.64 [R1+0x2678], R48 ;  /* 0x0026783001007387 */ /* 0x0003e20000100a00 */
[----:B0-----:R-:W-:-:S02]  /*cc890*/  IADD3 R54, P0, R52, R4, RZ ;  /* 0x0000000434367210 */ /* 0x001fc40007f1e0ff */
[----:B------:R-:W-:Y:S02]  /*cc8a0*/  SHF.R.S32.HI R52, RZ, 0x1f, R12 ;  /* 0x0000001fff347819 */ /* 0x000fe4000001140c */
[----:B-1----:R-:W-:Y:S01]  /*cc8b0*/  IADD3 R48, P1, R12, R9, RZ ;  /* 0x000000090c307210 */ /* 0x002fe20007f3e0ff */
[----:B------:R-:W-:-:S04]  /*cc8c0*/  IMAD.X R55, R13, 0x1, R5, P0 ;  /* 0x000000010d377824 */ /* 0x000fc800000e0605 */
[----:B------:R-:W-:Y:S01]  /*cc8d0*/  IMAD.X R49, R52, 0x1, R11, P1 ;  /* 0x0000000134317824 */ /* 0x000fe200008e060b */
[----:B------:R-:W-:Y:S01]  /*cc8e0*/  STL.64 [R1+0x2668], R54 ;  /* 0x0026683601007387 */ /* 0x000fe20000100a00 */
[----:B------:R-:W-:-:S03]  /*cc8f0*/  SHF.R.S32.HI R13, RZ, 0x1f, R53 ;  /* 0x0000001fff0d7819 */ /* 0x000fc60000011435 */
[----:B------:R0:W-:Y:S01]  /*cc900*/  STL.64 [R1+0x4118], R48 ;  /* 0x0041183001007387 */ /* 0x0001e20000100a00 */
[----:B------:R-:W-:Y:S01]  /*cc910*/  IMAD.MOV.U32 R52, RZ, RZ, R47 ;  /* 0x000000ffff347224 */ /* 0x000fe200078e002f */
[----:B0-----:R-:W-:-:S05]  /*cc920*/  IADD3 R48, P0, R53, R9, RZ ;  /* 0x0000000935307210 */ /* 0x001fca0007f1e0ff */
[----:B------:R-:W-:Y:S01]  /*cc930*/  IMAD.X R49, R13, 0x1, R11, P0 ;  /* 0x000000010d317824 */ /* 0x000fe200000e060b */
[----:B------:R-:W-:Y:S01]  /*cc940*/  IADD3 R54, P1, R53, R8, RZ ;  /* 0x0000000835367210 */ /* 0x000fe20007f3e0ff */
[----:B------:R-:W-:-:S03]  /*cc950*/  IMAD.MOV.U32 R47, RZ, RZ, R46 ;  /* 0x000000ffff2f7224 */ /* 0x000fc600078e002e */
[----:B------:R0:W-:Y:S01]  /*cc960*/  STL.64 [R1+0x2660], R48 ;  /* 0x0026603001007387 */ /* 0x0001e20000100a00 */
[----:B------:R-:W-:Y:S02]  /*cc970*/  IMAD.MOV.U32 R46, RZ, RZ, R45 ;  /* 0x000000ffff2e7224 */ /* 0x000fe400078e002d */
[----:B------:R-:W-:Y:S02]  /*cc980*/  IMAD.MOV.U32 R45, RZ, RZ, R44 ;  /* 0x000000ffff2d7224 */ /* 0x000fe400078e002c */
[----:B------:R-:W-:Y:S02]  /*cc990*/  IMAD.MOV.U32 R44, RZ, RZ, R42 ;  /* 0x000000ffff2c7224 */ /* 0x000fe400078e002a */
[----:B------:R-:W-:Y:S01]  /*cc9a0*/  IMAD.X R55, R13, 0x1, R10, P1 ;  /* 0x000000010d377824 */ /* 0x000fe200008e060a */
[----:B0-----:R-:W-:Y:S01]  /*cc9b0*/  IADD3 R48, P0, R53, R6, RZ ;  /* 0x0000000635307210 */ /* 0x001fe20007f1e0ff */
[----:B------:R-:W-:Y:S02]  /*cc9c0*/  IMAD.MOV.U32 R42, RZ, RZ, R41 ;  /* 0x000000ffff2a7224 */ /* 0x000fe400078e0029 */
[----:B------:R-:W-:-:S02]  /*cc9d0*/  IMAD.MOV.U32 R41, RZ, RZ, R25 ;  /* 0x000000ffff297224 */ /* 0x000fc400078e0019 */
[----:B------:R-:W-:Y:S02]  /*cc9e0*/  IMAD.X R49, R13, 0x1, R7, P0 ;  /* 0x000000010d317824 */ /* 0x000fe400000e0607 */
[----:B------:R-:W-:Y:S02]  /*cc9f0*/  IMAD.MOV.U32 R25, RZ, RZ, R32 ;  /* 0x000000ffff197224 */ /* 0x000fe400078e0020 */
[----:B------:R-:W4:Y:S01]  /*cca00*/  LDL.LU R32, [R1+0x56b4] ;  /* 0x0056b40001207983 */ /* 0x000f220000300800 */
[----:B------:R-:W-:-:S03]  /*cca10*/  IADD3 R56, P1, R53, R4, RZ ;  /* 0x0000000435387210 */ /* 0x000fc60007f3e0ff */
[----:B------:R-:W-:Y:S04]  /*cca20*/  STL.64 [R1+0x2650], R54 ;  /* 0x0026503601007387 */ /* 0x000fe80000100a00 */
[----:B------:R0:W-:Y:S01]  /*cca30*/  STL.64 [R1+0x2658], R48 ;  /* 0x0026583001007387 */ /* 0x0001e20000100a00 */
[----:B------:R-:W-:Y:S02]  /*cca40*/  IMAD.X R57, R13, 0x1, R5, P1 ;  /* 0x000000010d397824 */ /* 0x000fe400008e0605 */
[----:B0-----:R-:W-:Y:S02]  /*cca50*/  IMAD.MOV.U32 R48, RZ, RZ, R47 ;  /* 0x000000ffff307224 */ /* 0x001fe400078e002f */
[----:B------:R-:W-:Y:S02]  /*cca60*/  IMAD.MOV.U32 R47, RZ, RZ, R46 ;  /* 0x000000ffff2f7224 */ /* 0x000fe400078e002e */
[----:B------:R-:W-:-:S02]  /*cca70*/  IMAD.MOV.U32 R46, RZ, RZ, R45 ;  /* 0x000000ffff2e7224 */ /* 0x000fc400078e002d */
[----:B------:R-:W-:Y:S02]  /*cca80*/  IMAD.MOV.U32 R45, RZ, RZ, R44 ;  /* 0x000000ffff2d7224 */ /* 0x000fe400078e002c */
[----:B------:R-:W-:Y:S02]  /*cca90*/  IMAD.MOV.U32 R44, RZ, RZ, R42 ;  /* 0x000000ffff2c7224 */ /* 0x000fe400078e002a */
[----:B------:R-:W-:Y:S01]  /*ccaa0*/  IMAD.MOV.U32 R49, RZ, RZ, R47 ;  /* 0x000000ffff317224 */ /* 0x000fe200078e002f */
[----:B------:R-:W-:Y:S01]  /*ccab0*/  STL.64 [R1+0x2648], R56 ;  /* 0x0026483801007387 */ /* 0x000fe20000100a00 */
[----:B------:R-:W-:Y:S02]  /*ccac0*/  IMAD.MOV.U32 R47, RZ, RZ, R44 ;  /* 0x000000ffff2f7224 */ /* 0x000fe400078e002c */
[----:B---3--:R-:W-:Y:S02]  /*ccad0*/  IMAD.MOV.U32 R44, RZ, RZ, R0 ;  /* 0x000000ffff2c7224 */ /* 0x008fe400078e0000 */
[----:B------:R-:W3:Y:S01]  /*ccae0*/  LDL.LU R0, [R1+0x56b0] ;  /* 0x0056b00001007983 */ /* 0x000ee20000300800 */
[----:B------:R-:W-:Y:S01]  /*ccaf0*/  VIADD R12, R12, UR6 ;  /* 0x000000060c0c7c36 */ /* 0x000fe20008000000 */
[----:B------:R-:W-:Y:S01]  /*ccb00*/  SHF.R.S32.HI R13, RZ, 0x1f, R51 ;  /* 0x0000001fff0d7819 */ /* 0x000fe20000011433 */
[----:B------:R-:W-:Y:S01]  /*ccb10*/  IMAD.MOV.U32 R42, RZ, RZ, R41 ;  /* 0x000000ffff2a7224 */ /* 0x000fe200078e0029 */
[----:B------:R-:W-:Y:S01]  /*ccb20*/  ULDC UR6, c[0x0][0x248] ;  /* 0x0000920000067ab9 */ /* 0x000fe20000000800 */
[----:B------:R-:W-:Y:S01]  /*ccb30*/  IMAD.MOV.U32 R41, RZ, RZ, R25 ;  /* 0x000000ffff297224 */ /* 0x000fe200078e0019 */
[----:B------:R-:W-:Y:S01]  /*ccb40*/  IADD3 R54, P0, R12, R4, RZ ;  /* 0x000000040c367210 */ /* 0x000fe20007f1e0ff */
[----:B------:R-:W-:Y:S01]  /*ccb50*/  IMAD.MOV.U32 R25, RZ, RZ, R15 ;  /* 0x000000ffff197224 */ /* 0x000fe200078e000f */
[----:B------:R-:W-:Y:S01]  /*ccb60*/  SHF.R.S32.HI R15, RZ, 0x1f, R12 ;  /* 0x0000001fff0f7819 */ /* 0x000fe2000001140c */
[----:B------:R-:W-:-:S02]  /*ccb70*/  IMAD.MOV.U32 R53, RZ, RZ, R48 ;  /* 0x000000ffff357224 */ /* 0x000fc400078e0030 */
[----:B------:R-:W-:Y:S02]  /*ccb80*/  IMAD.MOV.U32 R48, RZ, RZ, R46 ;  /* 0x000000ffff307224 */ /* 0x000fe400078e002e */
[----:B------:R-:W-:Y:S02]  /*ccb90*/  IMAD.X R55, R15, 0x1, R5, P0 ;  /* 0x000000010f377824 */ /* 0x000fe400000e0605 */
[----:B------:R-:W-:Y:S02]  /*ccba0*/  IMAD.MOV.U32 R46, RZ, RZ, R41 ;  /* 0x000000ffff2e7224 */ /* 0x000fe400078e0029 */
[----:B------:R-:W-:Y:S01]  /*ccbb0*/  IMAD.MOV.U32 R41, RZ, RZ, R29 ;  /* 0x000000ffff297224 */ /* 0x000fe200078e001d */
[----:B------:R0:W-:Y:S01]  /*ccbc0*/  STL.64 [R1+0x40e0], R54 ;  /* 0x0040e03601007387 */ /* 0x0001e20000100a00 */
[----:B------:R-:W-:Y:S01]  /*ccbd0*/  IMAD.MOV.U32 R29, RZ, RZ, R14 ;  /* 0x000000ffff1d7224 */ /* 0x000fe200078e000e */
[----:B------:R-:W-:Y:S02]  /*ccbe0*/  SHF.R.S32.HI R14, RZ, 0x1f, R50 ;  /* 0x0000001fff0e7819 */ /* 0x000fe40000011432 */
[----:B0-----:R-:W-:-:S05]  /*ccbf0*/  IADD3 R54, P0, R50, R9, RZ ;  /* 0x0000000932367210 */ /* 0x001fca0007f1e0ff */
[----:B------:R-:W-:Y:S01]  /*ccc00*/  IMAD.X R55, R14, 0x1, R11, P0 ;  /* 0x000000010e377824 */ /* 0x000fe200000e060b */
[----:B------:R-:W-:-:S04]  /*ccc10*/  IADD3 R56, P1, R50, R8, RZ ;  /* 0x0000000832387210 */ /* 0x000fc80007f3e0ff */
[----:B------:R0:W-:Y:S01]  /*ccc20*/  STL.64 [R1+0x2630], R54 ;  /* 0x0026303601007387 */ /* 0x0001e20000100a00 */
[----:B------:R-:W-:Y:S01]  /*ccc30*/  IMAD.X R57, R14, 0x1, R10, P1 ;  /* 0x000000010e397824 */ /* 0x000fe200008e060a */
[----:B0-----:R-:W-:-:S04]  /*ccc40*/  IADD3 R54, P0, R50, R6, RZ ;  /* 0x0000000632367210 */ /* 0x001fc80007f1e0ff */
[----:B------:R0:W-:Y:S01]  /*ccc50*/  STL.64 [R1+0x2638], R56 ;  /* 0x0026383801007387 */ /* 0x0001e20000100a00 */
[----:B------:R-:W-:-:S05]  /*ccc60*/  IMAD.X R55, R14, 0x1, R7, P0 ;  /* 0x000000010e377824 */ /* 0x000fca00000e0607 */
[----:B------:R1:W-:Y:S01]  /*ccc70*/  STL.64 [R1+0x2640], R54 ;  /* 0x0026403601007387 */ /* 0x0003e20000100a00 */
[----:B0-----:R-:W-:Y:S01]  /*ccc80*/  IADD3 R56, P1, R50, R4, RZ ;  /* 0x0000000432387210 */ /* 0x001fe20007f3e0ff */
[----:B------:R-:W-:Y:S02]  /*ccc90*/  IMAD.MOV.U32 R50, RZ, RZ, R49 ;  /* 0x000000ffff327224 */ /* 0x000fe400078e0031 */
[----:B------:R-:W-:Y:S02]  /*ccca0*/  IMAD.MOV.U32 R49, RZ, RZ, R48 ;  /* 0x000000ffff317224 */ /* 0x000fe400078e0030 */
[----:B------:R-:W-:Y:S01]  /*cccb0*/  IMAD.MOV.U32 R48, RZ, RZ, R47 ;  /* 0x000000ffff307224 */ /* 0x000fe200078e002f */
[----:B-1----:R-:W-:Y:S01]  /*cccc0*/  IADD3 R54, P0, R51, R9, RZ ;  /* 0x0000000933367210 */ /* 0x002fe20007f1e0ff */
[----:B------:R-:W-:Y:S02]  /*cccd0*/  IMAD.X R57, R14, 0x1, R5, P1 ;  /* 0x000000010e397824 */ /* 0x000fe400008e0605 */
[----:B------:R-:W-:-:S02]  /*ccce0*/  IMAD.MOV.U32 R47, RZ, RZ, R46 ;  /* 0x000000ffff2f7224 */ /* 0x000fc400078e002e */
[----:B------:R-:W-:Y:S02]  /*cccf0*/  IMAD.MOV.U32 R46, RZ, RZ, R44 ;  /* 0x000000ffff2e7224 */ /* 0x000fe400078e002c */
[----:B------:R-:W-:Y:S02]  /*ccd00*/  IMAD.MOV.U32 R44, RZ, RZ, R43 ;  /* 0x000000ffff2c7224 */ /* 0x000fe400078e002b */
[----:B------:R-:W-:Y:S02]  /*ccd10*/  IMAD.X R55, R13, 0x1, R11, P0 ;  /* 0x000000010d377824 */ /* 0x000fe400000e060b */
[----:B------:R-:W-:Y:S01]  /*ccd20*/  IMAD.MOV.U32 R43, RZ, RZ, R40 ;  /* 0x000000ffff2b7224 */ /* 0x000fe200078e0028 */
[----:B------:R0:W-:Y:S01]  /*ccd30*/  STL.64 [R1+0x2620], R56 ;  /* 0x0026203801007387 */ /* 0x0001e20000100a00 */
[----:B------:R-:W-:Y:S02]  /*ccd40*/  IMAD.MOV.U32 R40, RZ, RZ, R39 ;  /* 0x000000ffff287224 */ /* 0x000fe400078e0027 */
[----:B------:R-:W-:-:S02]  /*ccd50*/  IMAD.MOV.U32 R39, RZ, RZ, R28 ;  /* 0x000000ffff277224 */ /* 0x000fc400078e001c */
[----:B------:R-:W4:Y:S04]  /*ccd60*/  LDL.LU R28, [R1+0x2408] ;  /* 0x00240800011c7983 */ /* 0x000f280000300800 */
[----:B------:R1:W-:Y:S01]  /*ccd70*/  STL.64 [R1+0x2628], R54 ;  /* 0x0026283601007387 */ /* 0x0003e20000100a00 */
[----:B0-----:R-:W-:-:S05]  /*ccd80*/  IADD3 R56, P1, R51, R8, RZ ;  /* 0x0000000833387210 */ /* 0x001fca0007f3e0ff */
[----:B------:R-:W-:Y:S01]  /*ccd90*/  IMAD.X R57, R13, 0x1, R10, P1 ;  /* 0x000000010d397824 */ /* 0x000fe200008e060a */
[----:B-1----:R-:W-:-:S04]  /*ccda0*/  IADD3 R54, P0, R51, R6, RZ ;  /* 0x0000000633367210 */ /* 0x002fc80007f1e0ff */
[----:B------:R0:W-:Y:S01]  /*ccdb0*/  STL.64 [R1+0x2610], R56 ;  /* 0x0026103801007387 */ /* 0x0001e20000100a00 */
[----:B------:R-:W-:-:S05]  /*ccdc0*/  IMAD.X R55, R13, 0x1, R7, P0 ;  /* 0x000000010d377824 */ /* 0x000fca00000e0607 */
[----:B------:R1:W-:Y:S01]  /*ccdd0*/  STL.64 [R1+0x2618], R54 ;  /* 0x0026183601007387 */ /* 0x0003e20000100a00 */
[----:B0-----:R-:W-:Y:S01]  /*ccde0*/  IADD3 R56, P1, R51, R4, RZ ;  /* 0x0000000433387210 */ /* 0x001fe20007f3e0ff */
[----:B------:R-:W-:Y:S02]  /*ccdf0*/  IMAD.MOV.U32 R51, RZ, RZ, R49 ;  /* 0x000000ffff337224 */ /* 0x000fe400078e0031 */
[----:B------:R-:W-:Y:S02]  /*cce00*/  IMAD.MOV.U32 R49, RZ, RZ, R48 ;  /* 0x000000ffff317224 */ /* 0x000fe400078e0030 */
[----:B------:R-:W-:Y:S01]  /*cce10*/  IMAD.X R57, R13, 0x1, R5, P1 ;  /* 0x000000010d397824 */ /* 0x000fe200008e0605 */
[----:B-1----:R-:W-:Y:S01]  /*cce20*/  IADD3 R54, P0, R12, R6, RZ ;  /* 0x000000060c367210 */ /* 0x002fe20007f1e0ff */
[----:B------:R-:W-:Y:S02]  /*cce30*/  IMAD.MOV.U32 R48, RZ, RZ, R47 ;  /* 0x000000ffff307224 */ /* 0x000fe400078e002f */
[----:B------:R-:W-:-:S02]  /*cce40*/  IMAD.MOV.U32 R47, RZ, RZ, R46 ;  /* 0x000000ffff2f7224 */ /* 0x000fc400078e002e */
[----:B------:R-:W-:Y:S01]  /*cce50*/  IMAD.X R55, R15, 0x1, R7, P0 ;  /* 0x000000010f377824 */ /* 0x000fe200000e0607 */
[----:B------:R0:W-:Y:S01]  /*cce60*/  STL.64 [R1+0x2608], R56 ;  /* 0x0026083801007387 */ /* 0x0001e20000100a00 */
[----:B------:R-:W-:Y:S02]  /*cce70*/  IMAD.MOV.U32 R46, RZ, RZ, R37 ;  /* 0x000000ffff2e7224 */ /* 0x000fe400078e0025 */
[----:B------:R-:W-:Y:S02]  /*cce80*/  IMAD.MOV.U32 R37, RZ, RZ, R31 ;  /* 0x000000ffff257224 */ /* 0x000fe400078e001f */
[----:B------:R-:W4:Y:S01]  /*cce90*/  LDL.LU R31, [R1+0x23e8] ;  /* 0x0023e800011f7983 */ /* 0x000f220000300800 */
[----:B------:R-:W-:-:S03]  /*ccea0*/  SHF.R.S32.HI R14, RZ, 0x1f, R52 ;  /* 0x0000001fff0e7819 */ /* 0x000fc60000011434 */
[----:B------:R1:W-:Y:S01]  /*cceb0*/  STL.64 [R1+0x4088], R54 ;  /* 0x0040883601007387 */ /* 0x0003e20000100a00 */
[C---:B0-----:R-:W-:Y:S02]  /*ccec0*/  IADD3 R56, P1, R52.reuse, R8, RZ ;  /* 0x0000000834387210 */ /* 0x041fe40007f3e0ff */
[----:B-1----:R-:W-:-:S05]  /*cced0*/  IADD3 R54, P0, R52, R9, RZ ;  /* 0x0000000934367210 */ /* 0x002fca0007f1e0ff */
[----:B------:R-:W-:-:S05]  /*ccee0*/  IMAD.X R55, R14, 0x1, R11, P0 ;  /* 0x000000010e377824 */ /* 0x000fca00000e060b */
[----:B------:R0:W-:Y:S01]  /*ccef0*/  STL.64 [R1+0x25f0], R54 ;  /* 0x0025f03601007387 */ /* 0x0001e20000100a00 */
[----:B------:R-:W-:Y:S01]  /*ccf00*/  IMAD.X R57, R14, 0x1, R10, P1 ;  /* 0x000000010e397824 */ /* 0x000fe200008e060a */
[----:B0-----:R-:W-:-:S04]  /*ccf10*/  IADD3 R54, P0, R52, R6, RZ ;  /* 0x0000000634367210 */ /* 0x001fc80007f1e0ff */
[----:B------:R0:W-:Y:S01]  /*ccf20*/  STL.64 [R1+0x25f8], R56 ;  /* 0x0025f83801007387 */ /* 0x0001e20000100a00 */
[----:B------:R-:W-:Y:S01]  /*ccf30*/  IMAD.X R55, R14, 0x1, R7, P0 ;  /* 0x000000010e377824 */ /* 0x000fe200000e0607 */
[----:B------:R-:W-:-:S04]  /*ccf40*/  SHF.R.S32.HI R13, RZ, 0x1f, R53 ;  /* 0x0000001fff0d7819 */ /* 0x000fc80000011435 */
[----:B------:R1:W-:Y:S01]  /*ccf50*/  STL.64 [R1+0x2600], R54 ;  /* 0x0026003601007387 */ /* 0x0003e20000100a00 */
[----:B0-----:R-:W-:-:S05]  /*ccf60*/  IADD3 R56, P1, R52, R4, RZ ;  /* 0x0000000434387210 */ /* 0x001fca0007f3e0ff */
[----:B------:R-:W-:Y:S01]  /*ccf70*/  IMAD.X R57, R14, 0x1, R5, P1 ;  /* 0x000000010e397824 */ /* 0x000fe200008e0605 */
[----:B-1----:R-:W-:-:S04]  /*ccf80*/  IADD3 R54, P0, R53, R9, RZ ;  /* 0x0000000935367210 */ /* 0x002fc80007f1e0ff */
[----:B------:R0:W-:Y:S01]  /*ccf90*/  STL.64 [R1+0x25e0], R56 ;  /* 0x0025e03801007387 */ /* 0x0001e20000100a00 */
[----:B------:R-:W-:Y:S02]  /*ccfa0*/  IMAD.X R55, R13, 0x1, R11, P0 ;  /* 0x000000010d377824 */ /* 0x000fe400000e060b */
[----:B------:R-:W-:-:S03]  /*ccfb0*/  IMAD.MOV.U32 R52, RZ, RZ, R49 ;  /* 0x000000ffff347224 */ /* 0x000fc600078e0031 */
        /* <DEDUP_REMOVED lines=8> */
[----:B------:R-:W-:Y:S02]  /*cd040*/  IMAD.X R55, R13, 0x1, R7, P0 ;  /* 0x000000010d377824 */ /* 0x000fe400000e0607 */
[----:B--2---:R-:W-:Y:S02]  /*cd050*/  IMAD.MOV.U32 R45, RZ, RZ, R3 ;  /* 0x000000ffff2d7224 */ /* 0x004fe400078e0003 */
[----:B------:R-:W2:Y:S04]  /*cd060*/  LDL.LU R3, [R1+0x56ac] ;  /* 0x0056ac0001037983 */ /* 0x000ea80000300800 */
[----:B------:R0:W-:Y:S04]  /*cd070*/  STL.64 [R1+0x25d8], R56 ;  /* 0x0025d83801007387 */ /* 0x0001e80000100a00 */
[----:B------:R1:W-:Y:S01]  /*cd080*/  STL.64 [R1+0x25d0], R54 ;  /* 0x0025d03601007387 */ /* 0x0003e20000100a00 */
[----:B0-----:R-:W-:-:S02]  /*cd090*/  IADD3 R56, P1, R53, R4, RZ ;  /* 0x0000000435387210 */ /* 0x001fc40007f3e0ff */
[----:B-1----:R-:W-:-:S03]  /*cd0a0*/  IADD3 R54, P0, R12, R8, RZ ;  /* 0x000000080c367210 */ /* 0x002fc60007f1e0ff */
[----:B------:R-:W-:Y:S02]  /*cd0b0*/  IMAD.X R57, R13, 0x1, R5, P1 ;  /* 0x000000010d397824 */ /* 0x000fe400008e0605 */
[----:B------:R-:W-:-:S03]  /*cd0c0*/  IMAD.X R55, R15, 0x1, R10, P0 ;  /* 0x000000010f377824 */ /* 0x000fc600000e060a */
[----:B------:R0:W-:Y:S01]  /*cd0d0*/  STL.64 [R1+0x25c8], R56 ;  /* 0x0025c83801007387 */ /* 0x0001e20000100a00 */
[----:B------:R-:W-:-:S03]  /*cd0e0*/  SHF.R.S32.HI R14, RZ, 0x1f, R50 ;  /* 0x0000001fff0e7819 */ /* 0x000fc60000011432 */
[----:B------:R1:W-:Y:S01]  /*cd0f0*/  STL.64 [R1+0x4058], R54 ;  /* 0x0040583601007387 */ /* 0x0003e20000100a00 */
[C---:B0-----:R-:W-:Y:S02]  /*cd100*/  IADD3 R56, P0, R50.reuse, R9, RZ ;  /* 0x0000000932387210 */ /* 0x041fe40007f1e0ff */
[----:B-1----:R-:W-:-:S03]  /*cd110*/  IADD3 R54, P1, R50, R8, RZ ;  /* 0x0000000832367210 */ /* 0x002fc60007f3e0ff */
[C---:B------:R-:W-:Y:S02]  /*cd120*/  IMAD.X R57, R14.reuse, 0x1, R11, P0 ;  /* 0x000000010e397824 */ /* 0x040fe400000e060b */
[----:B------:R-:W-:-:S03]  /*cd130*/  IMAD.X R55, R14, 0x1, R10, P1 ;  /* 0x000000010e377824 */ /* 0x000fc600008e060a */
[----:B------:R0:W-:Y:S04]  /*cd140*/  STL.64 [R1+0x25b0], R56 ;  /* 0x0025b03801007387 */ /* 0x0001e80000100a00 */
[----:B------:R1:W-:Y:S01]  /*cd150*/  STL.64 [R1+0x25b8], R54 ;  /* 0x0025b83601007387 */ /* 0x0003e20000100a00 */
[----:B0-----:R-:W-:Y:S01]  /*cd160*/  IADD3 R56, P0, R50, R6, RZ ;  /* 0x0000000632387210 */ /* 0x001fe20007f1e0ff */
[----:B-1----:R-:W-:Y:S02]  /*cd170*/  IMAD.MOV.U32 R54, RZ, RZ, R49 ;  /* 0x000000ffff367224 */ /* 0x002fe400078e0031 */
[----:B------:R-:W-:Y:S02]  /*cd180*/  IMAD.MOV.U32 R49, RZ, RZ, R48 ;  /* 0x000000ffff317224 */ /* 0x000fe400078e0030 */
[----:B------:R-:W-:-:S02]  /*cd190*/  IMAD.MOV.U32 R48, RZ, RZ, R47 ;  /* 0x000000ffff307224 */ /* 0x000fc400078e002f */
[----:B------:R-:W-:Y:S02]  /*cd1a0*/  IMAD.MOV.U32 R47, RZ, RZ, R46 ;  /* 0x000000ffff2f7224 */ /* 0x000fe400078e002e */
[----:B------:R-:W-:Y:S02]  /*cd1b0*/  IMAD.X R57, R14, 0x1, R7, P0 ;  /* 0x000000010e397824 */ /* 0x000fe400000e0607 */
[----:B------:R-:W-:Y:S02]  /*cd1c0*/  IMAD.MOV.U32 R46, RZ, RZ, R45 ;  /* 0x000000ffff2e7224 */ /* 0x000fe400078e002d */
[----:B------:R-:W-:Y:S02]  /*cd1d0*/  IMAD.MOV.U32 R45, RZ, RZ, R42 ;  /* 0x000000ffff2d7224 */ /* 0x000fe400078e002a */
[----:B------:R-:W-:Y:S01]  /*cd1e0*/  IMAD.MOV.U32 R42, RZ, RZ, R18 ;  /* 0x000000ffff2a7224 */ /* 0x000fe200078e0012 */
[----:B------:R-:W-:Y:S01]  /*cd1f0*/  IADD3 R58, P1, R50, R4, RZ ;  /* 0x00000004323a7210 */ /* 0x000fe20007f3e0ff */
[----:B------:R-:W2:Y:S01]  /*cd200*/  LDL.LU R18, [R1+0x3c10] ;  /* 0x003c100001127983 */ /* 0x000ea20000300800 */
[----:B------:R-:W-:-:S03]  /*cd210*/  SHF.R.S32.HI R13, RZ, 0x1f, R51 ;  /* 0x0000001fff0d7819 */ /* 0x000fc60000011433 */
[----:B------:R0:W-:Y:S01]  /*cd220*/  STL.64 [R1+0x25c0], R56 ;  /* 0x0025c03801007387 */ /* 0x0001e20000100a00 */
[----:B------:R-:W-:Y:S01]  /*cd230*/  IMAD.X R59, R14, 0x1, R5, P1 ;  /* 0x000000010e3b7824 */ /* 0x000fe200008e0605 */
[----:B0-----:R-:W-:-:S04]  /*cd240*/  IADD3 R56, P0, R51, R9, RZ ;  /* 0x0000000933387210 */ /* 0x001fc80007f1e0ff */
[----:B------:R0:W-:Y:S01]  /*cd250*/  STL.64 [R1+0x25a0], R58 ;  /* 0x0025a03a01007387 */ /* 0x0001e20000100a00 */
[----:B------:R-:W-:Y:S02]  /*cd260*/  IMAD.X R57, R13, 0x1, R11, P0 ;  /* 0x000000010d397824 */ /* 0x000fe400000e060b */
[----:B------:R-:W-:Y:S02]  /*cd270*/  IMAD.MOV.U32 R50, RZ, RZ, R49 ;  /* 0x000000ffff327224 */ /* 0x000fe400078e0031 */
[----:B------:R-:W-:Y:S01]  /*cd280*/  IMAD.MOV.U32 R49, RZ, RZ, R48 ;  /* 0x000000ffff317224 */ /* 0x000fe200078e0030 */
[----:B------:R1:W-:Y:S01]  /*cd290*/  STL.64 [R1+0x25a8], R56 ;  /* 0x0025a83801007387 */ /* 0x0003e20000100a00 */
[----:B------:R-:W-:Y:S01]  /*cd2a0*/  IMAD.MOV.U32 R48, RZ, RZ, R47 ;  /* 0x000000ffff307224 */ /* 0x000fe200078e002f */
[----:B0-----:R-:W-:Y:S01]  /*cd2b0*/  IADD3 R58, P1, R51, R8, RZ ;  /* 0x00000008333a7210 */ /* 0x001fe20007f3e0ff */
[----:B------:R-:W-:Y:S02]  /*cd2c0*/  IMAD.MOV.U32 R47, RZ, RZ, R46 ;  /* 0x000000ffff2f7224 */ /* 0x000fe400078e002e */
[----:B------:R-:W-:-:S02]  /*cd2d0*/  IMAD.MOV.U32 R46, RZ, RZ, R45 ;  /* 0x000000ffff2e7224 */ /* 0x000fc400078e002d */
[----:B------:R-:W-:Y:S01]  /*cd2e0*/  IMAD.MOV.U32 R45, RZ, RZ, R42 ;  /* 0x000000ffff2d7224 */ /* 0x000fe200078e002a */
[----:B-1----:R-:W-:Y:S01]  /*cd2f0*/  IADD3 R56, P0, R51, R6, RZ ;  /* 0x0000000633387210 */ /* 0x002fe20007f1e0ff */
[C---:B------:R-:W-:Y:S02]  /*cd300*/  IMAD.X R59, R13.reuse, 0x1, R10, P1 ;  /* 0x000000010d3b7824 */ /* 0x040fe400008e060a */
[----:B------:R-:W-:Y:S02]  /*cd310*/  IMAD.MOV.U32 R42, RZ, RZ, R41 ;  /* 0x000000ffff2a7224 */ /* 0x000fe400078e0029 */
[----:B------:R-:W-:Y:S02]  /*cd320*/  IMAD.X R57, R13, 0x1, R7, P0 ;  /* 0x000000010d397824 */ /* 0x000fe400000e0607 */
[----:B------:R-:W-:Y:S02]  /*cd330*/  IMAD.MOV.U32 R41, RZ, RZ, R29 ;  /* 0x000000ffff297224 */ /* 0x000fe400078e001d */
[----:B---3--:R-:W-:-:S02]  /*cd340*/  IMAD.MOV.U32 R29, RZ, RZ, R0 ;  /* 0x000000ffff1d7224 */ /* 0x008fc400078e0000 */
[----:B------:R-:W3:Y:S04]  /*cd350*/  LDL.LU R0, [R1+0x56a8] ;  /* 0x0056a80001007983 */ /* 0x000ee80000300800 */
[----:B------:R0:W-:Y:S04]  /*cd360*/  STL.64 [R1+0x2590], R58 ;  /* 0x0025903a01007387 */ /* 0x0001e80000100a00 */
[----:B------:R1:W-:Y:S01]  /*cd370*/  STL.64 [R1+0x2598], R56 ;  /* 0x0025983801007387 */ /* 0x0003e20000100a00 */
[----:B0-----:R-:W-:Y:S02]  /*cd380*/  IADD3 R58, P1, R51, R4, RZ ;  /* 0x00000004333a7210 */ /* 0x001fe40007f3e0ff */
[----:B-1----:R-:W-:-:S03]  /*cd390*/  IADD3 R56, P0, R12, R9, RZ ;  /* 0x000000090c387210 */ /* 0x002fc60007f1e0ff */
[----:B------:R-:W-:Y:S01]  /*cd3a0*/  IMAD.X R59, R13, 0x1, R5, P1 ;  /* 0x000000010d3b7824 */ /* 0x000fe200008e0605 */
[----:B------:R-:W-:Y:S01]  /*cd3b0*/  SHF.R.S32.HI R13, RZ, 0x1f, R52 ;  /* 0x0000001fff0d7819 */ /* 0x000fe20000011434 */
[----:B------:R-:W-:Y:S01]  /*cd3c0*/  IMAD.X R57, R15, 0x1, R11, P0 ;  /* 0x000000010f397824 */ /* 0x000fe200000e060b */
[----:B------:R-:W-:Y:S01]  /*cd3d0*/  IADD3 R14, P0, R52, R9, RZ ;  /* 0x00000009340e7210 */ /* 0x000fe20007f1e0ff */
[----:B------:R-:W-:Y:S02]  /*cd3e0*/  IMAD.MOV.U32 R51, RZ, RZ, R49 ;  /* 0x000000ffff337224 */ /* 0x000fe400078e0031 */
[----:B------:R-:W-:Y:S02]  /*cd3f0*/  IMAD.MOV.U32 R49, RZ, RZ, R48 ;  /* 0x000000ffff317224 */ /* 0x000fe400078e0030 */
[----:B------:R-:W-:Y:S02]  /*cd400*/  IMAD.X R15, R13, 0x1, R11, P0 ;  /* 0x000000010d0f7824 */ /* 0x000fe400000e060b */
[----:B------:R-:W-:-:S02]  /*cd410*/  IMAD.MOV.U32 R48, RZ, RZ, R47 ;  /* 0x000000ffff307224 */ /* 0x000fc400078e002f */
[----:B------:R-:W-:Y:S01]  /*cd420*/  IMAD.MOV.U32 R47, RZ, RZ, R46 ;  /* 0x000000ffff2f7224 */ /* 0x000fe200078e002e */
[----:B------:R-:W-:Y:S01]  /*cd430*/  STL.64 [R1+0x2588], R58 ;  /* 0x0025883a01007387 */ /* 0x000fe20000100a00 */
[----:B------:R-:W-:Y:S02]  /*cd440*/  IMAD.MOV.U32 R46, RZ, RZ, R44 ;  /* 0x000000ffff2e7224 */ /* 0x000fe400078e002c */
[----:B------:R-:W-:Y:S01]  /*cd450*/  IMAD.MOV.U32 R44, RZ, RZ, R40 ;  /* 0x000000ffff2c7224 */ /* 0x000fe200078e0028 */
[----:B------:R0:W-:Y:S01]  /*cd460*/  STL.64 [R1+0x4010], R56 ;  /* 0x0040103801007387 */ /* 0x0001e20000100a00 */
[----:B------:R-:W-:Y:S02]  /*cd470*/  IMAD.MOV.U32 R40, RZ, RZ, R38 ;  /* 0x000000ffff287224 */ /* 0x000fe400078e0026 */
[----:B----4-:R-:W-:Y:S01]  /*cd480*/  IMAD.MOV.U32 R38, RZ, RZ, R32 ;  /* 0x000000ffff267224 */ /* 0x010fe200078e0020 */
[----:B------:R1:W-:Y:S04]  /*cd490*/  STL.64 [R1+0x2580], R14 ;  /* 0x0025800e01007387 */ /* 0x0003e80000100a00 */
[----:B------:R-:W4:Y:S01]  /*cd4a0*/  LDL.LU R32, [R1+0x56a4] ;  /* 0x0056a40001207983 */ /* 0x000f220000300800 */
[----:B0-----:R-:W-:-:S05]  /*cd4b0*/  IADD3 R56, P1, R52, R8, RZ ;  /* 0x0000000834387210 */ /* 0x001fca0007f3e0ff */
[----:B------:R-:W-:Y:S01]  /*cd4c0*/  IMAD.X R57, R13, 0x1, R10, P1 ;  /* 0x000000010d397824 */ /* 0x000fe200008e060a */
[----:B-1----:R-:W-:-:S04]  /*cd4d0*/  IADD3 R14, P0, R52, R6, RZ ;  /* 0x00000006340e7210 */ /* 0x002fc80007f1e0ff */
[----:B------:R0:W-:Y:S01]  /*cd4e0*/  STL.64 [R1+0x2570], R56 ;  /* 0x0025703801007387 */ /* 0x0001e20000100a00 */
[----:B------:R-:W-:Y:S02]  /*cd4f0*/  IMAD.MOV.U32 R55, RZ, RZ, R49 ;  /* 0x000000ffff377224 */ /* 0x000fe400078e0031 */
[----:B------:R-:W-:Y:S02]  /*cd500*/  IMAD.X R15, R13, 0x1, R7, P0 ;  /* 0x000000010d0f7824 */ /* 0x000fe400000e0607 */
[----:B------:R-:W-:Y:S02]  /*cd510*/  IMAD.MOV.U32 R49, RZ, RZ, R48 ;  /* 0x000000ffff317224 */ /* 0x000fe400078e0030 */
[----:B------:R-:W-:Y:S01]  /*cd520*/  IMAD.MOV.U32 R48, RZ, RZ, R47 ;  /* 0x000000ffff307224 */ /* 0x000fe200078e002f */
[----:B0-----:R-:W-:Y:S01]  /*cd530*/  IADD3 R56, P1, R52, R4, RZ ;  /* 0x0000000434387210 */ /* 0x001fe20007f3e0ff */
[----:B------:R-:W-:Y:S02]  /*cd540*/  IMAD.MOV.U32 R47, RZ, RZ, R46 ;  /* 0x000000ffff2f7224 */ /* 0x000fe400078e002e */
[----:B------:R-:W-:-:S02]  /*cd550*/  IMAD.MOV.U32 R46, RZ, RZ, R40 ;  /* 0x000000ffff2e7224 */ /* 0x000fc400078e0028 */
[----:B------:R-:W-:Y:S01]  /*cd560*/  IMAD.X R57, R13, 0x1, R5, P1 ;  /* 0x000000010d397824 */ /* 0x000fe200008e0605 */
[----:B------:R0:W-:Y:S01]  /*cd570*/  STL.64 [R1+0x2578], R14 ;  /* 0x0025780e01007387 */ /* 0x0001e20000100a00 */
[----:B------:R-:W-:Y:S02]  /*cd580*/  IMAD.MOV.U32 R40, RZ, RZ, R38 ;  /* 0x000000ffff287224 */ /* 0x000fe400078e0026 */
[----:B------:R-:W-:Y:S01]  /*cd590*/  IMAD.MOV.U32 R38, RZ, RZ, R31 ;  /* 0x000000ffff267224 */ /* 0x000fe200078e001f */
[----:B------:R1:W-:Y:S01]  /*cd5a0*/  STL.64 [R1+0x2568], R56 ;  /* 0x0025683801007387 */ /* 0x0003e20000100a00 */
[----:B------:R-:W-:Y:S01]  /*cd5b0*/  VIADD R12, R12, UR6 ;  /* 0x000000060c0c7c36 */ /* 0x000fe20008000000 */
[----:B------:R-:W-:Y:S01]  /*cd5c0*/  SHF.R.S32.HI R13, RZ, 0x1f, R50 ;  /* 0x0000001fff0d7819 */ /* 0x000fe20000011432 */
[----:B------:R-:W-:-:S03]  /*cd5d0*/  ULDC UR6, c[0x0][0x248] ;  /* 0x0000920000067ab9 */ /* 0x000fc60000000800 */
[----:B------:R-:W-:Y:S02]  /*cd5e0*/  IADD3 R52, P0, R12, R4, RZ ;  /* 0x000000040c347210 */ /* 0x000fe40007f1e0ff */
[----:B0-----:R-:W-:-:S05]  /*cd5f0*/  SHF.R.S32.HI R15, RZ, 0x1f, R12 ;  /* 0x0000001fff0f7819 */ /* 0x001fca000001140c */
[----:B------:R-:W-:Y:S01]  /*cd600*/  IMAD.X R53, R15, 0x1, R5, P0 ;  /* 0x000000010f357824 */ /* 0x000fe200000e0605 */
[----:B------:R-:W-:Y:S01]  /*cd610*/  SHF.R.S32.HI R14, RZ, 0x1f, R54 ;  /* 0x0000001fff0e7819 */ /* 0x000fe20000011436 */
[----:B----4-:R-:W-:Y:S02]  /*cd620*/  IMAD.MOV.U32 R31, RZ, RZ, R32 ;  /* 0x000000ffff1f7224 */ /* 0x010fe400078e0020 */
[----:B------:R-:W4:Y:S04]  /*cd630*/  LDL.LU R32, [R1+0x56a0] ;  /* 0x0056a00001207983 */ /* 0x000f280000300800 */
[----:B------:R0:W-:Y:S01]  /*cd640*/  STL.64 [R1+0x3fc8], R52 ;  /* 0x003fc83401007387 */ /* 0x0001e20000100a00 */
[C---:B-1----:R-:W-:Y:S02]  /*cd650*/  IADD3 R56, P1, R54.reuse, R8, RZ ;  /* 0x0000000836387210 */ /* 0x042fe40007f3e0ff */
[----:B0-----:R-:W-:-:S05]  /*cd660*/  IADD3 R52, P0, R54, R9, RZ ;  /* 0x0000000936347210 */ /* 0x001fca0007f1e0ff */
[----:B------:R-:W-:-:S05]  /*cd670*/  IMAD.X R53, R14, 0x1, R11, P0 ;  /* 0x000000010e357824 */ /* 0x000fca00000e060b */
        /* <DEDUP_REMOVED lines=14> */
[----:B------:R-:W-:Y:S01]  /*cd760*/  IMAD.MOV.U32 R40, RZ, RZ, R33 ;  /* 0x000000ffff287224 */ /* 0x000fe200078e0021 */
[----:B------:R0:W-:Y:S01]  /*cd770*/  STL.64 [R1+0x2540], R56 ;  /* 0x0025403801007387 */ /* 0x0001e20000100a00 */
[----:B------:R-:W-:Y:S02]  /*cd780*/  IMAD.MOV.U32 R33, RZ, RZ, R30 ;  /* 0x000000ffff217224 */ /* 0x000fe400078e001e */
[----:B--2---:R-:W-:Y:S02]  /*cd790*/  IMAD.MOV.U32 R30, RZ, RZ, R3 ;  /* 0x000000ffff1e7224 */ /* 0x004fe400078e0003 */
[----:B------:R-:W2:Y:S04]  /*cd7a0*/  LDL.LU R3, [R1+0x569c] ;  /* 0x00569c0001037983 */ /* 0x000ea80000300800 */
        /* <DEDUP_REMOVED lines=14> */
[----:B------:R-:W-:Y:S02]  /*cd890*/  IMAD.MOV.U32 R33, RZ, RZ, R30 ;  /* 0x000000ffff217224 */ /* 0x000fe400078e001e */
[----:B------:R-:W-:Y:S02]  /*cd8a0*/  IMAD.X R53, R15, 0x1, R7, P0 ;  /* 0x000000010f357824 */ /* 0x000fe400000e0607 */
[----:B------:R-:W-:Y:S01]  /*cd8b0*/  IMAD.MOV.U32 R30, RZ, RZ, R27 ;  /* 0x000000ffff1e7224 */ /* 0x000fe200078e001b */
[----:B------:R0:W-:Y:S01]  /*cd8c0*/  STL.64 [R1+0x2528], R56 ;  /* 0x0025283801007387 */ /* 0x0001e20000100a00 */
[----:B------:R-:W-:Y:S01]  /*cd8d0*/  IMAD.MOV.U32 R27, RZ, RZ, R24 ;  /* 0x000000ffff1b7224 */ /* 0x000fe200078e0018 */
[----:B------:R-:W-:Y:S02]  /*cd8e0*/  SHF.R.S32.HI R14, RZ, 0x1f, R51 ;  /* 0x0000001fff0e7819 */ /* 0x000fe40000011433 */
[----:B0-----:R-:W-:-:S05]  /*cd8f0*/  IADD3 R56, P1, R51, R8, RZ ;  /* 0x0000000833387210 */ /* 0x001fca0007f3e0ff */
[----:B------:R-:W-:Y:S01]  /*cd900*/  IMAD.X R57, R14, 0x1, R10, P1 ;  /* 0x000000010e397824 */ /* 0x000fe200008e060a */
[----:B------:R-:W-:Y:S01]  /*cd910*/  SHF.R.S32.HI R13, RZ, 0x1f, R55 ;  /* 0x0000001fff0d7819 */ /* 0x000fe20000011437 */
[----:B----4-:R-:W-:Y:S02]  /*cd920*/  IMAD.MOV.U32 R24, RZ, RZ, R32 ;  /* 0x000000ffff187224 */ /* 0x010fe400078e0020 */
[----:B------:R-:W4:Y:S04]  /*cd930*/  LDL.LU R32, [R1+0x5698] ;  /* 0x0056980001207983 */ /* 0x000f280000300800 */
[----:B------:R0:W-:Y:S02]  /*cd940*/  STL.64 [R1+0x3f80], R52 ;  /* 0x003f803401007387 */ /* 0x0001e40000100a00 */
[----:B0-----:R-:W-:-:S05]  /*cd950*/  IADD3 R52, P0, R51, R9, RZ ;  /* 0x0000000933347210 */ /* 0x001fca0007f1e0ff */
[----:B------:R-:W-:-:S05]  /*cd960*/  IMAD.X R53, R14, 0x1, R11, P0 ;  /* 0x000000010e357824 */ /* 0x000fca00000e060b */
[----:B------:R0:W-:Y:S02]  /*cd970*/  STL.64 [R1+0x2510], R52 ;  /* 0x0025103401007387 */ /* 0x0001e40000100a00 */
[----:B0-----:R-:W-:Y:S02]  /*cd980*/  IADD3 R52, P0, R51, R6, RZ ;  /* 0x0000000633347210 */ /* 0x001fe40007f1e0ff */
[----:B------:R0:W-:Y:S03]  /*cd990*/  STL.64 [R1+0x2518], R56 ;  /* 0x0025183801007387 */ /* 0x0001e60000100a00 */
[----:B------:R-:W-:-:S05]  /*cd9a0*/  IMAD.X R53, R14, 0x1, R7, P0 ;  /* 0x000000010e357824 */ /* 0x000fca00000e0607 */
        /* <DEDUP_REMOVED lines=16> */
[----:B---3--:R-:W-:Y:S02]  /*cdab0*/  IMAD.MOV.U32 R29, RZ, RZ, R0 ;  /* 0x000000ffff1d7224 */ /* 0x008fe400078e0000 */
[----:B------:R-:W3:Y:S04]  /*cdac0*/  LDL.LU R0, [R1+0x5694] ;  /* 0x0056940001007983 */ /* 0x000ee80000300800 */
[----:B------:R0:W-:Y:S04]  /*cdad0*/  STL.64 [R1+0x24f0], R56 ;  /* 0x0024f03801007387 */ /* 0x0001e80000100a00 */
[----:B------:R1:W-:Y:S01]  /*cdae0*/  STL.64 [R1+0x24f8], R52 ;  /* 0x0024f83401007387 */ /* 0x0003e20000100a00 */
[----:B0-----:R-:W-:-:S02]  /*cdaf0*/  IADD3 R56, P1, R55, R4, RZ ;  /* 0x0000000437387210 */ /* 0x001fc40007f3e0ff */
[----:B-1----:R-:W-:-:S03]  /*cdb00*/  IADD3 R52, P0, R12, R8, RZ ;  /* 0x000000080c347210 */ /* 0x002fc60007f1e0ff */
[----:B------:R-:W-:Y:S02]  /*cdb10*/  IMAD.X R57, R13, 0x1, R5, P1 ;  /* 0x000000010d397824 */ /* 0x000fe400008e0605 */
[----:B------:R-:W-:-:S03]  /*cdb20*/  IMAD.X R53, R15, 0x1, R10, P0 ;  /* 0x000000010f357824 */ /* 0x000fc600000e060a */
[----:B------:R-:W-:Y:S01]  /*cdb30*/  STL.64 [R1+0x24e8], R56 ;  /* 0x0024e83801007387 */ /* 0x000fe20000100a00 */
[----:B------:R-:W-:-:S03]  /*cdb40*/  SHF.R.S32.HI R14, RZ, 0x1f, R54 ;  /* 0x0000001fff0e7819 */ /* 0x000fc60000011436 */
[----:B------:R0:W-:Y:S02]  /*cdb50*/  STL.64 [R1+0x3f38], R52 ;  /* 0x003f383401007387 */ /* 0x0001e40000100a00 */
[----:B0-----:R-:W-:-:S05]  /*cdb60*/  IADD3 R52, P0, R54, R9, RZ ;  /* 0x0000000936347210 */ /* 0x001fca0007f1e0ff */
[----:B------:R-:W-:Y:S01]  /*cdb70*/  IMAD.X R53, R14, 0x1, R11, P0 ;  /* 0x000000010e357824 */ /* 0x000fe200000e060b */
[----:B------:R-:W-:-:S04]  /*cdb80*/  IADD3 R56, P1, R54, R8, RZ ;  /* 0x0000000836387210 */ /* 0x000fc80007f3e0ff */
[----:B------:R0:W-:Y:S01]  /*cdb90*/  STL.64 [R1+0x24d0], R52 ;  /* 0x0024d03401007387 */ /* 0x0001e20000100a00 */
[----:B------:R-:W-:Y:S01]  /*cdba0*/  IMAD.X R57, R14, 0x1, R10, P1 ;  /* 0x000000010e397824 */ /* 0x000fe200008e060a */
[----:B0-----:R-:W-:-:S04]  /*cdbb0*/  IADD3 R52, P0, R54, R6, RZ ;  /* 0x0000000636347210 */ /* 0x001fc80007f1e0ff */
[----:B------:R-:W-:Y:S01]  /*cdbc0*/  STL.64 [R1+0x24d8], R56 ;  /* 0x0024d83801007387 */ /* 0x000fe20000100a00 */
[----:B------:R-:W-:Y:S01]  /*cdbd0*/  IMAD.X R53, R14, 0x1, R7, P0 ;  /* 0x000000010e357824 */ /* 0x000fe200000e0607 */
[----:B------:R-:W-:Y:S02]  /*cdbe0*/  IADD3 R54, P1, R54, R4, RZ ;  /* 0x0000000436367210 */ /* 0x000fe40007f3e0ff */
[----:B------:R-:W-:Y:S02]  /*cdbf0*/  SHF.R.S32.HI R13, RZ, 0x1f, R49 ;  /* 0x0000001fff0d7819 */ /* 0x000fe40000011431 */
[----:B------:R0:W-:Y:S01]  /*cdc00*/  STL.64 [R1+0x24e0], R52 ;  /* 0x0024e03401007387 */ /* 0x0001e20000100a00 */
[----:B------:R-:W-:Y:S01]  /*cdc10*/  IMAD.X R55, R14, 0x1, R5, P1 ;  /* 0x000000010e377824 */ /* 0x000fe200008e0605 */
[----:B0-----:R-:W-:-:S04]  /*cdc20*/  IADD3 R52, P0, R49, R9, RZ ;  /* 0x0000000931347210 */ /* 0x001fc80007f1e0ff */
[----:B------:R0:W-:Y:S01]  /*cdc30*/  STL.64 [R1+0x24c0], R54 ;  /* 0x0024c03601007387 */ /* 0x0001e20000100a00 */
[----:B------:R-:W-:-:S05]  /*cdc40*/  IMAD.X R53, R13, 0x1, R11, P0 ;  /* 0x000000010d357824 */ /* 0x000fca00000e060b */
[----:B------:R1:W-:Y:S01]  /*cdc50*/  STL.64 [R1+0x24c8], R52 ;  /* 0x0024c83401007387 */ /* 0x0003e20000100a00 */
[----:B0-----:R-:W-:-:S05]  /*cdc60*/  IADD3 R54, P1, R49, R8, RZ ;  /* 0x0000000831367210 */ /* 0x001fca0007f3e0ff */
[----:B------:R-:W-:Y:S01]  /*cdc70*/  IMAD.X R55, R13, 0x1, R10, P1 ;  /* 0x000000010d377824 */ /* 0x000fe200008e060a */
[----:B-1----:R-:W-:-:S04]  /*cdc80*/  IADD3 R52, P0, R49, R6, RZ ;  /* 0x0000000631347210 */ /* 0x002fc80007f1e0ff */
[----:B------:R0:W-:Y:S01]  /*cdc90*/  STL.64 [R1+0x24b0], R54 ;  /* 0x0024b03601007387 */ /* 0x0001e20000100a00 */
[----:B------:R-:W-:-:S05]  /*cdca0*/  IMAD.X R53, R13, 0x1, R7, P0 ;  /* 0x000000010d357824 */ /* 0x000fca00000e0607 */
[----:B------:R1:W-:Y:S01]  /*cdcb0*/  STL.64 [R1+0x24b8], R52 ;  /* 0x0024b83401007387 */ /* 0x0003e20000100a00 */
[----:B0-----:R-:W-:Y:S02]  /*cdcc0*/  IADD3 R54, P1, R49, R4, RZ ;  /* 0x0000000431367210 */ /* 0x001fe40007f3e0ff */
[----:B-1----:R-:W-:-:S03]  /*cdcd0*/  IADD3 R52, P0, R12, R9, RZ ;  /* 0x000000090c347210 */ /* 0x002fc60007f1e0ff */
[----:B------:R-:W-:Y:S01]  /*cdce0*/  IMAD.X R55, R13, 0x1, R5, P1 ;  /* 0x000000010d377824 */ /* 0x000fe200008e0605 */
[----:B------:R-:W-:Y:S01]  /*cdcf0*/  SHF.R.S32.HI R13, RZ, 0x1f, R47 ;  /* 0x0000001fff0d7819 */ /* 0x000fe2000001142f */
[--C-:B------:R-:W-:Y:S01]  /*cdd00*/  IMAD.X R53, R15, 0x1, R11.reuse, P0 ;  /* 0x000000010f357824 */ /* 0x100fe200000e060b */
[----:B------:R-:W-:Y:S02]  /*cdd10*/  IADD3 R14, P0, R47, R9, RZ ;  /* 0x000000092f0e7210 */ /* 0x000fe40007f1e0ff */
[----:B------:R-:W-:Y:S03]  /*cdd20*/  STL.64 [R1+0x24a8], R54 ;  /* 0x0024a83601007387 */ /* 0x000fe60000100a00 */
[----:B------:R-:W-:Y:S01]  /*cdd30*/  IMAD.X R15, R13, 0x1, R11, P0 ;  /* 0x000000010d0f7824 */ /* 0x000fe200000e060b */
[----:B------:R0:W-:Y:S04]  /*cdd40*/  STL.64 [R1+0x3ef0], R52 ;  /* 0x003ef03401007387 */ /* 0x0001e80000100a00 */
[----:B------:R1:W-:Y:S01]  /*cdd50*/  STL.64 [R1+0x24a0], R14 ;  /* 0x0024a00e01007387 */ /* 0x0003e20000100a00 */
[----:B------:R-:W-:Y:S01]  /*cdd60*/  VIADD R12, R12, UR6 ;  /* 0x000000060c0c7c36 */ /* 0x000fe20008000000 */
[----:B------:R-:W-:Y:S01]  /*cdd70*/  ULDC UR6, c[0x0][0x248] ;  /* 0x0000920000067ab9 */ /* 0x000fe20000000800 */
[----:B0-----:R-:W-:-:S02]  /*cdd80*/  IADD3 R52, P1, R47, R8, RZ ;  /* 0x000000082f347210 */ /* 0x001fc40007f3e0ff */
[----:B-1----:R-:W-:-:S03]  /*cdd90*/  IADD3 R14, P0, R47, R6, RZ ;  /* 0x000000062f0e7210 */ /* 0x002fc60007f1e0ff */
[C---:B------:R-:W-:Y:S02]  /*cdda0*/  IMAD.X R53, R13.reuse, 0x1, R10, P1 ;  /* 0x000000010d357824 */ /* 0x040fe400008e060a */
[----:B------:R-:W-:-:S03]  /*cddb0*/  IMAD.X R15, R13, 0x1, R7, P0 ;  /* 0x000000010d0f7824 */ /* 0x000fc600000e0607 */
[----:B------:R0:W-:Y:S01]  /*cddc0*/  STL.64 [R1+0x2490], R52 ;  /* 0x0024903401007387 */ /* 0x0001e20000100a00 */
[----:B------:R-:W-:Y:S02]  /*cddd0*/  IMAD.MOV.U32 R49, RZ, RZ, R48 ;  /* 0x000000ffff317224 */ /* 0x000fe400078e0030 */
[----:B------:R-:W-:Y:S01]  /*cdde0*/  IMAD.MOV.U32 R48, RZ, RZ, R46 ;  /* 0x000000ffff307224 */ /* 0x000fe200078e002e */
[----:B------:R1:W-:Y:S01]  /*cddf0*/  STL.64 [R1+0x2498], R14 ;  /* 0x0024980e01007387 */ /* 0x0003e20000100a00 */
[-C--:B------:R-:W-:Y:S02]  /*cde00*/  IADD3 R46, P0, R12, R4.reuse, RZ ;  /* 0x000000040c2e7210 */ /* 0x080fe40007f1e0ff */
[----:B0-----:R-:W-:Y:S02]  /*cde10*/  IADD3 R52, P1, R47, R4, RZ ;  /* 0x000000042f347210 */ /* 0x001fe40007f3e0ff */
[----:B-1----:R-:W-:-:S03]  /*cde20*/  SHF.R.S32.HI R15, RZ, 0x1f, R12 ;  /* 0x0000001fff0f7819 */ /* 0x002fc6000001140c */
[--C-:B------:R-:W-:Y:S02]  /*cde30*/  IMAD.X R53, R13, 0x1, R5.reuse, P1 ;  /* 0x000000010d357824 */ /* 0x100fe400008e0605 */
        /* <DEDUP_REMOVED lines=18> */
[----:B------:R-:W-:-:S05]  /*cdf60*/  IMAD.X R47, R13, 0x1, R11, P0 ;  /* 0x000000010d2f7824 */ /* 0x000fca00000e060b */
[----:B------:R1:W-:Y:S01]  /*cdf70*/  STL.64 [R1+0x2468], R46 ;  /* 0x0024682e01007387 */ /* 0x0003e20000100a00 */
[----:B0-----:R-:W-:-:S05]  /*cdf80*/  IADD3 R52, P1, R50, R8, RZ ;  /* 0x0000000832347210 */ /* 0x001fca0007f3e0ff */
[----:B------:R-:W-:Y:S01]  /*cdf90*/  IMAD.X R53, R13, 0x1, R10, P1 ;  /* 0x000000010d357824 */ /* 0x000fe200008e060a */
[----:B-1----:R-:W-:-:S04]  /*cdfa0*/  IADD3 R46, P0, R50, R6, RZ ;  /* 0x00000006322e7210 */ /* 0x002fc80007f1e0ff */
[----:B------:R-:W-:Y:S01]  /*cdfb0*/  STL.64 [R1+0x2450], R52 ;  /* 0x0024503401007387 */ /* 0x000fe20000100a00 */
[----:B------:R-:W-:Y:S01]  /*cdfc0*/  IMAD.X R47, R13, 0x1, R7, P0 ;  /* 0x000000010d2f7824 */ /* 0x000fe200000e0607 */
[----:B------:R-:W-:-:S04]  /*cdfd0*/  IADD3 R50, P1, R50, R4, RZ ;  /* 0x0000000432327210 */ /* 0x000fc80007f3e0ff */
[----:B------:R0:W-:Y:S01]  /*cdfe0*/  STL.64 [R1+0x2458], R46 ;  /* 0x0024582e01007387 */ /* 0x0001e20000100a00 */
[----:B------:R-:W-:Y:S01]  /*cdff0*/  IMAD.X R51, R13, 0x1, R5, P1 ;  /* 0x000000010d337824 */ /* 0x000fe200008e0605 */
[----:B0-----:R-:W-:-:S04]  /*ce000*/  IADD3 R46, P0, R12, R6, RZ ;  /* 0x000000060c2e7210 */ /* 0x001fc80007f1e0ff */
[----:B------:R-:W-:Y:S01]  /*ce010*/  STL.64 [R1+0x2448], R50 ;  /* 0x0024483201007387 */ /* 0x000fe20000100a00 */
[----:B------:R-:W-:Y:S01]  /*ce020*/  IMAD.X R47, R15, 0x1, R7, P0 ;  /* 0x000000010f2f7824 */ /* 0x000fe200000e0607 */
[----:B------:R-:W-:-:S04]  /*ce030*/  SHF.R.S32.HI R14, RZ, 0x1f, R49 ;  /* 0x0000001fff0e7819 */ /* 0x000fc80000011431 */
        /* <DEDUP_REMOVED lines=84> */
[----:B------:R-:W-:Y:S02]  /*ce580*/  IMAD.X R47, R14, 0x1, R10, P1 ;  /* 0x000000010e2f7824 */ /* 0x000fe400008e060a */
[----:B0-----:R-:W-:Y:S01]  /*ce590*/  IMAD.MOV.U32 R41, RZ, RZ, R38 ;  /* 0x000000ffff297224 */ /* 0x001fe200078e0026 */
[----:B------:R-:W-:Y:S01]  /*ce5a0*/  IADD3 R38, P0, R44, R6, RZ ;  /* 0x000000062c267210 */ /* 0x000fe20007f1e0ff */
[----:B------:R-:W-:-:S04]  /*ce5b0*/  IMAD.MOV.U32 R40, RZ, RZ, R39 ;  /* 0x000000ffff287224 */ /* 0x000fc800078e0027 */
[----:B------:R-:W-:Y:S01]  /*ce5c0*/  IMAD.X R39, R14, 0x1, R7, P0 ;  /* 0x000000010e277824 */ /* 0x000fe200000e0607 */
[----:B------:R-:W-:Y:S01]  /*ce5d0*/  STL.64 [R1+0xba0], R46 ;  /* 0x000ba02e01007387 */ /* 0x000fe20000100a00 */
[----:B------:R-:W-:Y:S02]  /*ce5e0*/  IADD3 R44, P1, R44, R4, RZ ;  /* 0x000000042c2c7210 */ /* 0x000fe40007f3e0ff */
[----:B------:R-:W-:Y:S01]  /*ce5f0*/  SHF.R.S32.HI R13, RZ, 0x1f, R43 ;  /* 0x0000001fff0d7819 */ /* 0x000fe2000001142b */
[----:B------:R0:W-:Y:S02]  /*ce600*/  STL.64 [R1+0xba8], R38 ;  /* 0x000ba82601007387 */ /* 0x0001e40000100a00 */
        /* <DEDUP_REMOVED lines=85> */
[----:B------:R0:W-:Y:S04]  /*ceb60*/  STL.64 [R1+0xad8], R38 ;  /* 0x000ad82601007387 */ /* 0x0001e80000100a00 */
[----:B------:R1:W-:Y:S01]  /*ceb70*/  STL.64 [R1+0xae0], R14 ;  /* 0x000ae00e01007387 */ /* 0x0003e20000100a00 */
[-C--:B------:R-:W-:Y:S02]  /*ceb80*/  IADD3 R40, P1, R33, R4.reuse, RZ ;  /* 0x0000000421287210 */ /* 0x080fe40007f3e0ff */
[----:B0-----:R-:W-:Y:S02]  /*ceb90*/  IADD3 R38, P0, R12, R4, RZ ;  /* 0x000000040c267210 */ /* 0x001fe40007f1e0ff */
[----:B-1----:R-:W-:-:S05]  /*ceba0*/  SHF.R.S32.HI R15, RZ, 0x1f, R12 ;  /* 0x0000001fff0f7819 */ /* 0x002fca000001140c */
[----:B------:R-:W-:Y:S01]  /*cebb0*/  IMAD.X R39, R15, 0x1, R5, P0 ;  /* 0x000000010f277824 */ /* 0x000fe200000e0605 */
[----:B------:R-:W-:Y:S01]  /*cebc0*/  SHF.R.S32.HI R14, RZ, 0x1f, R29 ;  /* 0x0000001fff0e7819 */ /* 0x000fe2000001141d */
[----:B------:R-:W-:-:S03]  /*cebd0*/  IMAD.X R41, R13, 0x1, R5, P1 ;  /* 0x000000010d297824 */ /* 0x000fc600008e0605 */
[----:B------:R0:W-:Y:S04]  /*cebe0*/  STL.64 [R1+0x3c68], R38 ;  /* 0x003c682601007387 */ /* 0x0001e80000100a00 */
[----:B------:R1:W-:Y:S01]  /*cebf0*/  STL.64 [R1+0xad0], R40 ;  /* 0x000ad02801007387 */ /* 0x0003e20000100a00 */
[C---:B0-----:R-:W-:Y:S02]  /*cec00*/  IADD3 R38, P0, R29.reuse, R9, RZ ;  /* 0x000000091d267210 */ /* 0x041fe40007f1e0ff */
[----:B-1----:R-:W-:-:S03]  /*cec10*/  IADD3 R40, P1, R29, R8, RZ ;  /* 0x000000081d287210 */ /* 0x002fc60007f3e0ff */
[C---:B------:R-:W-:Y:S02]  /*cec20*/  IMAD.X R39, R14.reuse, 0x1, R11, P0 ;  /* 0x000000010e277824 */ /* 0x040fe400000e060b */
[----:B------:R-:W-:-:S03]  /*cec30*/  IMAD.X R41, R14, 0x1, R10, P1 ;  /* 0x000000010e297824 */ /* 0x000fc600008e060a */
[----:B------:R0:W-:Y:S04]  /*cec40*/  STL.64 [R1+0xab8], R38 ;  /* 0x000ab82601007387 */ /* 0x0001e80000100a00 */
[----:B------:R1:W-:Y:S01]  /*cec50*/  STL.64 [R1+0xac0], R40 ;  /* 0x000ac02801007387 */ /* 0x0003e20000100a00 */
[C---:B0-----:R-:W-:Y:S02]  /*cec60*/  IADD3 R38, P0, R29.reuse, R6, RZ ;  /* 0x000000061d267210 */ /* 0x041fe40007f1e0ff */
[----:B-1----:R-:W-:-:S03]  /*cec70*/  IADD3 R40, P1, R29, R4, RZ ;  /* 0x000000041d287210 */ /* 0x002fc60007f3e0ff */
[C---:B------:R-:W-:Y:S01]  /*cec80*/  IMAD.X R39, R14.reuse, 0x1, R7, P0 ;  /* 0x000000010e277824 */ /* 0x040fe200000e0607 */
        /* <DEDUP_REMOVED lines=12> */
[C---:B------:R-:W-:Y:S02]  /*ced50*/  IMAD.X R39, R13.reuse, 0x1, R7, P0 ;  /* 0x000000010d277824 */ /* 0x040fe400000e0607 */
[----:B------:R-:W-:-:S03]  /*ced60*/  IMAD.X R41, R13, 0x1, R5, P1 ;  /* 0x000000010d297824 */ /* 0x000fc600008e0605 */
[----:B------:R0:W-:Y:S01]  /*ced70*/  STL.64 [R1+0xaa0], R38 ;  /* 0x000aa02601007387 */ /* 0x0001e20000100a00 */
[----:B------:R-:W-:-:S03]  /*ced80*/  SHF.R.S32.HI R14, RZ, 0x1f, R31 ;  /* 0x0000001fff0e7819 */ /* 0x000fc6000001141f */
[----:B------:R1:W-:Y:S01]  /*ced90*/  STL.64 [R1+0xa90], R40 ;  /* 0x000a902801007387 */ /* 0x0003e20000100a00 */
[----:B0-----:R-:W-:-:S05]  /*ceda0*/  IADD3 R38, P0, R12, R6, RZ ;  /* 0x000000060c267210 */ /* 0x001fca0007f1e0ff */
[----:B------:R-:W-:Y:S01]  /*cedb0*/  IMAD.X R39, R15, 0x1, R7, P0 ;  /* 0x000000010f277824 */ /* 0x000fe200000e0607 */
[C---:B-1----:R-:W-:Y:S01]  /*cedc0*/  IADD3 R40, P0, R31.reuse, R9, RZ ;  /* 0x000000091f287210 */ /* 0x042fe20007f1e0ff */
[----:B------:R-:W-:Y:S02]  /*cedd0*/  IMAD.MOV.U32 R29, RZ, RZ, R28 ;  /* 0x000000ffff1d7224 */ /* 0x000fe400078e001c */
[----:B------:R-:W-:Y:S01]  /*cede0*/  IMAD.MOV.U32 R28, RZ, RZ, R26 ;  /* 0x000000ffff1c7224 */ /* 0x000fe200078e001a */
[----:B------:R0:W-:Y:S01]  /*cedf0*/  STL.64 [R1+0x3c20], R38 ;  /* 0x003c202601007387 */ /* 0x0001e20000100a00 */
[----:B------:R-:W-:Y:S01]  /*cee00*/  IMAD.X R41, R14, 0x1, R11, P0 ;  /* 0x000000010e297824 */ /* 0x000fe200000e060b */
[C---:B------:R-:W-:Y:S02]  /*cee10*/  IADD3 R26, P0, R31.reuse, R6, RZ ;  /* 0x000000061f1a7210 */ /* 0x040fe40007f1e0ff */
[----:B0-----:R-:W-:-:S03]  /*cee20*/  IADD3 R38, P1, R31, R8, RZ ;  /* 0x000000081f267210 */ /* 0x001fc60007f3e0ff */
[C---:B------:R-:W-:Y:S02]  /*cee30*/  IMAD.X R27, R14.reuse, 0x1, R7, P0 ;  /* 0x000000010e1b7824 */ /* 0x040fe400000e0607 */
[----:B------:R-:W-:Y:S01]  /*cee40*/  IMAD.X R39, R14, 0x1, R10, P1 ;  /* 0x000000010e277824 */ /* 0x000fe200008e060a */
[----:B------:R-:W-:Y:S01]  /*cee50*/  STL.64 [R1+0xa78], R40 ;  /* 0x000a782801007387 */ /* 0x000fe20000100a00 */
[----:B------:R-:W-:-:S03]  /*cee60*/  SHF.R.S32.HI R13, RZ, 0x1f, R30 ;  /* 0x0000001fff0d7819 */ /* 0x000fc6000001141e */
[----:B------:R0:W-:Y:S04]  /*cee70*/  STL.64 [R1+0xa80], R38 ;  /* 0x000a802601007387 */ /* 0x0001e80000100a00 */
[----:B------:R1:W-:Y:S01]  /*cee80*/  STL.64 [R1+0xa88], R26 ;  /* 0x000a881a01007387 */ /* 0x0003e20000100a00 */
[----:B0-----:R-:W-:Y:S02]  /*cee90*/  IADD3 R38, P1, R31, R4, RZ ;  /* 0x000000041f267210 */ /* 0x001fe40007f3e0ff */
[----:B-1----:R-:W-:-:S03]  /*ceea0*/  IADD3 R26, P0, R30, R9, RZ ;  /* 0x000000091e1a7210 */ /* 0x002fc60007f1e0ff */
[----:B------:R-:W-:Y:S02]  /*ceeb0*/  IMAD.X R39, R14, 0x1, R5, P1 ;  /* 0x000000010e277824 */ /* 0x000fe400008e0605 */
[----:B------:R-:W-:-:S03]  /*ceec0*/  IMAD.X R27, R13, 0x1, R11, P0 ;  /* 0x000000010d1b7824 */ /* 0x000fc600000e060b */
[----:B------:R0:W-:Y:S04]  /*ceed0*/  STL.64 [R1+0xa58], R38 ;  /* 0x000a582601007387 */ /* 0x0001e80000100a00 */
[----:B------:R1:W-:Y:S01]  /*ceee0*/  STL.64 [R1+0xa70], R26 ;  /* 0x000a701a01007387 */ /* 0x0003e20000100a00 */
[C---:B0-----:R-:W-:Y:S02]  /*ceef0*/  IADD3 R38, P1, R30.reuse, R8, RZ ;  /* 0x000000081e267210 */ /* 0x041fe40007f3e0ff */
[----:B-1----:R-:W-:-:S03]  /*cef00*/  IADD3 R26, P0, R30, R6, RZ ;  /* 0x000000061e1a7210 */ /* 0x002fc60007f1e0ff */
[C---:B------:R-:W-:Y:S02]  /*cef10*/  IMAD.X R39, R13.reuse, 0x1, R10, P1 ;  /* 0x000000010d277824 */ /* 0x040fe400008e060a */
[----:B------:R-:W-:-:S03]  /*cef20*/  IMAD.X R27, R13, 0x1, R7, P0 ;  /* 0x000000010d1b7824 */ /* 0x000fc600000e0607 */
[----:B------:R-:W-:Y:S04]  /*cef30*/  STL.64 [R1+0xa48], R38 ;  /* 0x000a482601007387 */ /* 0x000fe80000100a00 */
[----:B------:R0:W-:Y:S01]  /*cef40*/  STL.64 [R1+0xa50], R26 ;  /* 0x000a501a01007387 */ /* 0x0001e20000100a00 */
[----:B------:R-:W-:Y:S02]  /*cef50*/  IADD3 R30, P1, R30, R4, RZ ;  /* 0x000000041e1e7210 */ /* 0x000fe40007f3e0ff */
[----:B0-----:R-:W-:-:S05]  /*cef60*/  IADD3 R26, P0, R12, R8, RZ ;  /* 0x000000080c1a7210 */ /* 0x001fca0007f1e0ff */
[----:B------:R-:W-:Y:S01]  /*cef70*/  IMAD.X R27, R15, 0x1, R10, P0 ;  /* 0x000000010f1b7824 */ /* 0x000fe200000e060a */
[----:B------:R-:W-:-:S04]  /*cef80*/  SHF.R.S32.HI R14, RZ, 0x1f, R29 ;  /* 0x0000001fff0e7819 */ /* 0x000fc8000001141d */
        /* <DEDUP_REMOVED lines=23> */
[----:B------:R-:W-:-:S05]  /*cf100*/  IMAD.X R27, R13, 0x1, R7, P0 ;  /* 0x000000010d1b7824 */ /* 0x000fca00000e0607 */
        /* <DEDUP_REMOVED lines=11> */
[----:B0-----:R-:W-:Y:S01]  /*cf1c0*/  IADD3 R28, P1, R25, R8, RZ ;  /* 0x00000008191c7210 */ /* 0x001fe20007f3e0ff */
[----:B------:R-:W-:-:S04]  /*cf1d0*/  VIADD R12, R12, UR6 ;  /* 0x000000060c0c7c36 */ /* 0x000fc80008000000 */
[----:B------:R-:W-:Y:S01]  /*cf1e0*/  IMAD.X R29, R14, 0x1, R10, P1 ;  /* 0x000000010e1d7824 */ /* 0x000fe200008e060a */
[----:B-1----:R-:W-:-:S04]  /*cf1f0*/  IADD3 R26, P0, R25, R6, RZ ;  /* 0x00000006191a7210 */ /* 0x002fc80007f1e0ff */
[----:B------:R0:W-:Y:S01]  /*cf200*/  STL.64 [R1+0x9a8], R28 ;  /* 0x0009a81c01007387 */ /* 0x0001e20000100a00 */
[----:B------:R-:W-:Y:S01]  /*cf210*/  IMAD.X R27, R14, 0x1, R7, P0 ;  /* 0x000000010e1b7824 */ /* 0x000fe200000e0607 */
[----:B------:R-:W-:-:S04]  /*cf220*/  SHF.R.S32.HI R13, RZ, 0x1f, R12 ;  /* 0x0000001fff0d7819 */ /* 0x000fc8000001140c */
[----:B------:R1:W-:Y:S01]  /*cf230*/  STL.64 [R1+0x9b0], R26 ;  /* 0x0009b01a01007387 */ /* 0x0003e20000100a00 */
[-C--:B0-----:R-:W-:Y:S02]  /*cf240*/  IADD3 R28, P1, R25, R4.reuse, RZ ;  /* 0x00000004191c7210 */ /* 0x081fe40007f3e0ff */
[----:B-1----:R-:W-:-:S03]  /*cf250*/  IADD3 R26, P0, R12, R4, RZ ;  /* 0x000000040c1a7210 */ /* 0x002fc60007f1e0ff */
[--C-:B------:R-:W-:Y:S02]  /*cf260*/  IMAD.X R29, R14, 0x1, R5.reuse, P1 ;  /* 0x000000010e1d7824 */ /* 0x100fe400008e0605 */
[----:B------:R-:W-:Y:S01]  /*cf270*/  IMAD.X R27, R13, 0x1, R5, P0 ;  /* 0x000000010d1b7824 */ /* 0x000fe200000e0605 */
[----:B------:R-:W-:-:S04]  /*cf280*/  SHF.R.S32.HI R14, RZ, 0x1f, R22 ;  /* 0x0000001fff0e7819 */ /* 0x000fc80000011416 */
        /* <DEDUP_REMOVED lines=9> */
[----:B-1----:R-:W-:Y:S02]  /*cf320*/  IADD3 R28, P1, R22, R4, RZ ;  /* 0x00000004161c7210 */ /* 0x002fe40007f3e0ff */
[----:B------:R-:W2:Y:S01]  /*cf330*/  LDL.LU R22, [R1+0x3d68] ;  /* 0x003d680001167983 */ /* 0x000ea20000300800 */
        /* <DEDUP_REMOVED lines=16> */
[----:B------:R-:W-:Y:S02]  /*cf440*/  IMAD.X R29, R15, 0x1, R5, P1 ;  /* 0x000000010f1d7824 */ /* 0x000fe400008e0605 */
[----:B------:R-:W-:-:S05]  /*cf450*/  IMAD.X R27, R13, 0x1, R7, P0 ;  /* 0x000000010d1b7824 */ /* 0x000fca00000e0607 */
[----:B------:R0:W-:Y:S04]  /*cf460*/  STL.64 [R1+0x2400], R26 ;  /* 0x0024001a01007387 */ /* 0x0001e80000100a00 */
[----:B------:R1:W-:Y:S04]  /*cf470*/  STL.64 [R1+0x910], R28 ;  /* 0x0009101c01007387 */ /* 0x0003e80000100a00 */
[----:B------:R-:W4:Y:S01]  /*cf480*/  LDL.LU R21, [R1+0x3d6c] ;  /* 0x003d6c0001157983 */ /* 0x000f220000300800 */
[----:B------:R-:W-:Y:S02]  /*cf490*/  SHF.R.S32.HI R14, RZ, 0x1f, R24 ;  /* 0x0000001fff0e7819 */ /* 0x000fe40000011418 */
[----:B0-----:R-:W-:-:S05]  /*cf4a0*/  IADD3 R26, P1, R24, R9, RZ ;  /* 0x00000009181a7210 */ /* 0x001fca0007f3e0ff */
[----:B------:R-:W-:Y:S01]  /*cf4b0*/  IMAD.X R27, R14, 0x1, R11, P1 ;  /* 0x000000010e1b7824 */ /* 0x000fe200008e060b */
[----:B-1----:R-:W-:-:S04]  /*cf4c0*/  IADD3 R28, P0, R24, R8, RZ ;  /* 0x00000008181c7210 */ /* 0x002fc80007f1e0ff */
[----:B------:R0:W-:Y:S04]  /*cf4d0*/  STL.64 [R1+0x8d0], R26 ;  /* 0x0008d01a01007387 */ /* 0x0001e80000100a00 */
[----:B------:R-:W3:Y:S01]  /*cf4e0*/  LDL.LU R15, [R1+0x3d70] ;  /* 0x003d7000010f7983 */ /* 0x000ee20000300800 */
[----:B------:R-:W-:Y:S01]  /*cf4f0*/  IMAD.X R29, R14, 0x1, R10, P0 ;  /* 0x000000010e1d7824 */ /* 0x000fe200000e060a */
[C---:B0-----:R-:W-:Y:S02]  /*cf500*/  IADD3 R26, P1, R24.reuse, R6, RZ ;  /* 0x00000006181a7210 */ /* 0x041fe40007f3e0ff */
[----:B------:R-:W-:-:S03]  /*cf510*/  IADD3 R24, P0, R24, R4, RZ ;  /* 0x0000000418187210 */ /* 0x000fc60007f1e0ff */
[C---:B------:R-:W-:Y:S02]  /*cf520*/  IMAD.X R27, R14.reuse, 0x1, R7, P1 ;  /* 0x000000010e1b7824 */ /* 0x040fe400008e0607 */
[----:B------:R-:W-:Y:S01]  /*cf530*/  IMAD.X R25, R14, 0x1, R5, P0 ;  /* 0x000000010e197824 */ /* 0x000fe200000e0605 */
[----:B------:R-:W-:Y:S01]  /*cf540*/  STL.64 [R1+0x8d8], R28 ;  /* 0x0008d81c01007387 */ /* 0x000fe20000100a00 */
[----:B------:R-:W-:Y:S01]  /*cf550*/  UMOV UR6, UR9 ;  /* 0x0000000900067c82 */ /* 0x000fe20008000000 */
[----:B------:R-:W-:Y:S01]  /*cf560*/  SHF.R.S32.HI R14, RZ, 0x1f, R23 ;  /* 0x0000001fff0e7819 */ /* 0x000fe20000011417 */
[----:B------:R-:W-:Y:S01]  /*cf570*/  ULDC.64 UR8, c[0x0][0x228] ;  /* 0x00008a0000087ab9 */ /* 0x000fe20000000a00 */
[----:B------:R-:W-:Y:S04]  /*cf580*/  STL.64 [R1+0x8f0], R26 ;  /* 0x0008f01a01007387 */ /* 0x000fe80000100a00 */
[----:B------:R0:W-:Y:S01]  /*cf590*/  STL.64 [R1+0x8f8], R24 ;  /* 0x0008f81801007387 */ /* 0x0001e20000100a00 */
[----:B--2---:R-:W-:-:S03]  /*cf5a0*/  ISETP.GE.AND P1, PT, R22, UR6, PT ;  /* 0x0000000616007c0c */ /* 0x004fc6000bf26270 */
[----:B------:R-:W2:Y:S01]  /*cf5b0*/  LDL.LU R22, [R1+0x3d74] ;  /* 0x003d740001167983 */ /* 0x000ea20000300800 */
[----:B0-----:R-:W-:-:S05]  /*cf5c0*/  IADD3 R24, P0, R23, R9, RZ ;  /* 0x0000000917187210 */ /* 0x001fca0007f1e0ff */
[----:B------:R-:W-:-:S05]  /*cf5d0*/  IMAD.X R25, R14, 0x1, R11, P0 ;  /* 0x000000010e197824 */ /* 0x000fca00000e060b */
[----:B------:R0:W-:Y:S02]  /*cf5e0*/  STL.64 [R1+0x890], R24 ;  /* 0x0008901801007387 */ /* 0x0001e40000100a00 */
[----:B0-----:R-:W-:-:S05]  /*cf5f0*/  IADD3 R24, P0, R23, R8, RZ ;  /* 0x0000000817187210 */ /* 0x001fca0007f1e0ff */
[----:B------:R-:W-:-:S05]  /*cf600*/  IMAD.X R25, R14, 0x1, R10, P0 ;  /* 0x000000010e197824 */ /* 0x000fca00000e060a */
[----:B------:R0:W-:Y:S02]  /*cf610*/  STL.64 [R1+0x898], R24 ;  /* 0x0008981801007387 */ /* 0x0001e40000100a00 */
[----:B0-----:R-:W-:-:S05]  /*cf620*/  IADD3 R24, P0, R23, R6, RZ ;  /* 0x0000000617187210 */ /* 0x001fca0007f1e0ff */
[----:B------:R-:W-:-:S05]  /*cf630*/  IMAD.X R25, R14, 0x1, R7, P0 ;  /* 0x000000010e197824 */ /* 0x000fca00000e0607 */
[----:B------:R0:W-:Y:S01]  /*cf640*/  STL.64 [R1+0x8b0], R24 ;  /* 0x0008b01801007387 */ /* 0x0001e20000100a00 */
[----:B------:R-:W-:Y:S01]  /*cf650*/  UMOV UR6, UR9 ;  /* 0x0000000900067c82 */ /* 0x000fe20008000000 */
[----:B------:R-:W-:Y:S02]  /*cf660*/  LOP3.LUT R2, R2, 0xfffbffff, RZ, 0xc0, !PT ;  /* 0xfffbffff02027812 */ /* 0x000fe400078ec0ff */
[----:B0-----:R-:W-:-:S05]  /*cf670*/  IADD3 R24, P0, R23, R4, RZ ;  /* 0x0000000417187210 */ /* 0x001fca0007f1e0ff */
[----:B------:R-:W-:Y:S01]  /*cf680*/  IMAD.X R25, R14, 0x1, R5, P0 ;  /* 0x000000010e197824 */ /* 0x000fe200000e0605 */
[----:B------:R-:W-:-:S04]  /*cf690*/  @P2 LOP3.LUT R2, R2, 0x40000, RZ, 0xfc, !PT ;  /* 0x0004000002022812 */ /* 0x000fc800078efcff */
[----:B------:R0:W-:Y:S01]  /*cf6a0*/  STL.64 [R1+0x8b8], R24 ;  /* 0x0008b81801007387 */ /* 0x0001e20000100a00 */
[----:B----4-:R-:W-:-:S03]  /*cf6b0*/  ISETP.GE.AND P0, PT, R21, UR6, PT ;  /* 0x0000000615007c0c */ /* 0x010fc6000bf06270 */
[----:B------:R-:W4:Y:S04]  /*cf6c0*/  LDL.LU R23, [R1+0x3d78] ;  /* 0x003d780001177983 */ /* 0x000f280000300800 */
[----:B------:R-:W4:Y:S01]  /*cf6d0*/  LDL.LU R21, [R1+0x3d7c] ;  /* 0x003d7c0001157983 */ /* 0x000f220000300800 */
[----:B------:R-:W-:-:S04]  /*cf6e0*/  LOP3.LUT R2, R2, 0xfffdffff, RZ, 0xc0, !PT ;  /* 0xfffdffff02027812 */ /* 0x000fc800078ec0ff */
[----:B------:R-:W-:-:S04]  /*cf6f0*/  @P1 LOP3.LUT R2, R2, 0x20000, RZ, 0xfc, !PT ;  /* 0x0002000002021812 */ /* 0x000fc800078efcff */
[----:B------:R-:W-:Y:S01]  /*cf700*/  LOP3.LUT R2, R2, 0xfffeffff, RZ, 0xc0, !PT ;  /* 0xfffeffff02027812 */ /* 0x000fe200078ec0ff */
[----:B------:R-:W-:Y:S01]  /*cf710*/  UMOV UR11, UR8 ;  /* 0x00000008000b7c82 */ /* 0x000fe20008000000 */
[----:B------:R-:W-:Y:S02]  /*cf720*/  ULDC.64 UR8, c[0x0][0x228] ;  /* 0x00008a0000087ab9 */ /* 0x000fe40000000a00 */
[----:B------:R-:W-:Y:S02]  /*cf730*/  @P0 LOP3.LUT R2, R2, 0x10000, RZ, 0xfc, !PT ;  /* 0x0001000002020812 */ /* 0x000fe400078efcff */
[C---:B------:R-:W-:Y:S01]  /*cf740*/  IADD3 R14, P0, R12.reuse, R8, RZ ;  /* 0x000000080c0e7210 */ /* 0x040fe20007f1e0ff */
[----:B------:R-:W-:Y:S02]  /*cf750*/  UMOV UR6, UR9 ;  /* 0x0000000900067c82 */ /* 0x000fe40008000000 */
[----:B---3--:R-:W-:Y:S02]  /*cf760*/  ISETP.GE.AND P1, PT, R15, UR6, PT ;  /* 0x000000060f007c0c */ /* 0x008fe4000bf26270 */
[----:B------:R-:W-:Y:S01]  /*cf770*/  IMAD.X R15, R13, 0x1, R10, P0 ;  /* 0x000000010d0f7824 */ /* 0x000fe200000e060a */
[----:B0-----:R-:W-:-:S04]  /*cf780*/  IADD3 R24, P0, R12, R9, RZ ;  /* 0x000000090c187210 */ /* 0x001fc80007f1e0ff */
[----:B------:R0:W-:Y:S01]  /*cf790*/  STL.64 [R1+0x23d8], R14 ;  /* 0x0023d80e01007387 */ /* 0x0001e20000100a00 */
[----:B------:R-:W-:Y:S01]  /*cf7a0*/  UMOV UR28, UR8 ;  /* 0x00000008001c7c82 */ /* 0x000fe20008000000 */
[----:B------:R-:W-:Y:S01]  /*cf7b0*/  LOP3.LUT R2, R2, 0xffff7fff, RZ, 0xc0, !PT ;  /* 0xffff7fff02027812 */ /* 0x000fe200078ec0ff */
[----:B------:R-:W-:Y:S01]  /*cf7c0*/  IMAD.X R25, R13, 0x1, R11, P0 ;  /* 0x000000010d197824 */ /* 0x000fe200000e060b */
[----:B------:R-:W-:Y:S01]  /*cf7d0*/  ULDC.64 UR8, c[0x0][0x228] ;  /* 0x00008a0000087ab9 */ /* 0x000fe20000000a00 */
[----:B0-----:R-:W3:Y:S01]  /*cf7e0*/  LDL.LU R15, [R1+0x3d88] ;  /* 0x003d8800010f7983 */ /* 0x001ee20000300800 */
[----:B------:R-:W-:Y:S01]  /*cf7f0*/  UMOV UR6, UR9 ;  /* 0x0000000900067c82 */ /* 0x000fe20008000000 */
[----:B------:R-:W-:Y:S02]  /*cf800*/  @P1 LOP3.LUT R2, R2, 0x8000, RZ, 0xfc, !PT ;  /* 0x0000800002021812 */ /* 0x000fe400078efcff */
[----:B------:R0:W-:Y:S01]  /*cf810*/  STL.64 [R1+0x23e8], R24 ;  /* 0x0023e81801007387 */ /* 0x0001e20000100a00 */
[----:B--2---:R-:W-:Y:S01]  /*cf820*/  ISETP.GE.AND P1, PT, R22, UR6, PT ;  /* 0x0000000616007c0c */ /* 0x004fe2000bf26270 */
[----:B------:R-:W-:-:S02]  /*cf830*/  UMOV UR48, UR8 ;  /* 0x0000000800307c82 */ /* 0x000fc40008000000 */
[----:B------:R-:W2:Y:S01]  /*cf840*/  LDL.LU R22, [R1+0x3d8c] ;  /* 0x003d8c0001167983 */ /* 0x000ea20000300800 */
[----:B------:R-:W-:Y:S01]  /*cf850*/  UMOV UR51, UR12 ;  /* 0x0000000c00337c82 */ /* 0x000fe20008000000 */
[----:B------:R-:W-:Y:S01]  /*cf860*/  LOP3.LUT R2, R2, 0xffffbfff, RZ, 0xc0, !PT ;  /* 0xffffbfff02027812 */ /* 0x000fe200078ec0ff */
[----:B------:R-:W-:Y:S01]  /*cf870*/  ULDC UR6, c[0x0][0x248] ;  /* 0x0000920000067ab9 */ /* 0x000fe20000000800 */
[----:B------:R-:W2:Y:S01]  /*cf880*/  LDL.LU R14, [R1+0x3d98] ;  /* 0x003d9800010e7983 */ /* 0x000ea20000300800 */
[----:B------:R-:W-:Y:S01]  /*cf890*/  UMOV UR8, UR13 ;  /* 0x0000000d00087c82 */ /* 0x000fe20008000000 */
[----:B------:R-:W-:Y:S02]  /*cf8a0*/  ULDC.64 UR12, c[0x0][0x228] ;  /* 0x00008a00000c7ab9 */ /* 0x000fe40000000a00 */
[----:B------:R-:W-:Y:S02]  /*cf8b0*/  UMOV UR7, UR13 ;  /* 0x0000000d00077c82 */ /* 0x000fe40008000000 */
[----:B------:R-:W-:Y:S01]  /*cf8c0*/  @P1 LOP3.LUT R2, R2, 0x4000, RZ, 0xfc, !PT ;  /* 0x0000400002021812 */ /* 0x000fe200078efcff */
[----:B------:R-:W-:Y:S01]  /*cf8d0*/  UMOV UR61, UR12 ;  /* 0x0000000c003d7c82 */ /* 0x000fe20008000000 */
[----:B------:R-:W-:-:S02]  /*cf8e0*/  ULDC.64 UR12, c[0x0][0x228] ;  /* 0x00008a00000c7ab9 */ /* 0x000fc40000000a00 */
[----:B------:R-:W-:Y:S01]  /*cf8f0*/  LOP3.LUT R2, R2, 0xffffdfff, RZ, 0xc0, !PT ;  /* 0xffffdfff02027812 */ /* 0x000fe200078ec0ff */
[----:B------:R-:W-:Y:S01]  /*cf900*/  VIADD R12, R12, UR6 ;  /* 0x000000060c0c7c36 */ /* 0x000fe20008000000 */
[----:B------:R-:W-:-:S04]  /*cf910*/  UMOV UR6, UR13 ;  /* 0x0000000d00067c82 */ /* 0x000fc80008000000 */
[----:B------:R-:W-:Y:S02]  /*cf920*/  SHF.R.S32.HI R13, RZ, 0x1f, R12 ;  /* 0x0000001fff0d7819 */ /* 0x000fe4000001140c */
[----:B----4-:R-:W-:Y:S02]  /*cf930*/  ISETP.GE.AND P2, PT, R21, UR7, PT ;  /* 0x0000000715007c0c */ /* 0x010fe4000bf46270 */
[----:B------:R-:W4:Y:S01]  /*cf940*/  LDL.LU R21, [R1+0x3d9c] ;  /* 0x003d9c0001157983 */ /* 0x000f220000300800 */
[----:B------:R-:W-:Y:S01]  /*cf950*/  ISETP.GE.AND P0, PT, R23, UR8, PT ;  /* 0x0000000817007c0c */ /* 0x000fe2000bf06270 */
[----:B------:R-:W-:-:S12]  /*cf960*/  ULDC.64 UR8, c[0x0][0x228] ;  /* 0x00008a0000087ab9 */ /* 0x000fd80000000a00 */
[----:B------:R-:W-:-:S04]  /*cf970*/  @P0 LOP3.LUT R2, R2, 0x2000, RZ, 0xfc, !PT ;  /* 0x0000200002020812 */ /* 0x000fc800078efcff */
[----:B------:R-:W-:Y:S02]  /*cf980*/  LOP3.LUT R2, R2, 0xffffefff, RZ, 0xc0, !PT ;  /* 0xffffefff02027812 */ /* 0x000fe400078ec0ff */
[----:B0-----:R-:W-:Y:S02]  /*cf990*/  IADD3 R24, P0, R12, R4, RZ ;  /* 0x000000040c187210 */ /* 0x001fe40007f1e0ff */
[----:B------:R-:W-:Y:S01]  /*cf9a0*/  @P2 LOP3.LUT R2, R2, 0x1000, RZ, 0xfc, !PT ;  /* 0x0000100002022812 */ /* 0x000fe200078efcff */
[----:B------:R-:W-:Y:S01]  /*cf9b0*/  UMOV UR7, UR9 ;  /* 0x0000000900077c82 */ /* 0x000fe20008000000 */
[----:B------:R-:W-:Y:S01]  /*cf9c0*/  UMOV UR60, UR8 ;  /* 0x00000008003c7c82 */ /* 0x000fe20008000000 */
[----:B------:R-:W-:Y:S01]  /*cf9d0*/  IMAD.X R25, R13, 0x1, R5, P0 ;  /* 0x000000010d197824 */ /* 0x000fe200000e0605 */
[----:B------:R-:W-:Y:S01]  /*cf9e0*/  LOP3.LUT R2, R2, 0xfffff7ff, RZ, 0xc0, !PT ;  /* 0xfffff7ff02027812 */ /* 0x000fe200078ec0ff */
[----:B------:R-:W-:Y:S01]  /*cf9f0*/  ULDC.64 UR8, c[0x0][0x228] ;  /* 0x00008a0000087ab9 */ /* 0x000fe20000000a00 */
[----:B---3--:R-:W-:-:S02]  /*cfa00*/  ISETP.GE.AND P1, PT, R15, UR6, PT ;  /* 0x000000060f007c0c */ /* 0x008fc4000bf26270 */
[----:B------:R-:W3:Y:S01]  /*cfa10*/  LDL.LU R15, [R1+0x3da0] ;  /* 0x003da000010f7983 */ /* 0x000ee20000300800 */
[----:B------:R-:W-:-:S03]  /*cfa20*/  UMOV UR6, UR9 ;  /* 0x0000000900067c82 */ /* 0x000fc60008000000 */
[----:B------:R-:W-:Y:S07]  /*cfa30*/  STL.64 [R1+0x23d0], R24 ;  /* 0x0023d01801007387 */ /* 0x000fee0000100a00 */
[----:B------:R-:W-:Y:S02]  /*cfa40*/  @P1 LOP3.LUT R2, R2, 0x800, RZ, 0xfc, !PT ;  /* 0x0000080002021812 */ /* 0x000fe400078efcff */
[----:B--2---:R-:W-:Y:S02]  /*cfa50*/  ISETP.GE.AND P1, PT, R14, UR6, PT ;  /* 0x000000060e007c0c */ /* 0x004fe4000bf26270 */
[----:B------:R-:W2:Y:S01]  /*cfa60*/  LDL.LU R14, [R1+0x3da4] ;  /* 0x003da400010e7983 */ /* 0x000ea20000300800 */
[----:B------:R-:W-:-:S02]  /*cfa70*/  ISETP.GE.AND P2, PT, R22, UR7, PT ;  /* 0x0000000716007c0c */ /* 0x000fc4000bf46270 */
[----:B------:R-:W-:-:S05]  /*cfa80*/  IADD3 R22, P0, R12, R6, RZ ;  /* 0x000000060c167210 */ /* 0x000fca0007f1e0ff */
[----:B------:R-:W-:-:S05]  /*cfa90*/  IMAD.X R23, R13, 0x1, R7, P0 ;  /* 0x000000010d177824 */ /* 0x000fca00000e0607 */
[----:B------:R0:W-:Y:S01]  /*cfaa0*/  STL.64 [R1+0x23e0], R22 ;  /* 0x0023e01601007387 */ /* 0x0001e20000100a00 */
[----:B------:R-:W-:Y:S01]  /*cfab0*/  UMOV UR47, UR8 ;  /* 0x00000008002f7c82 */ /* 0x000fe20008000000 */
[----:B------:R-:W-:Y:S01]  /*cfac0*/  LOP3.LUT R2, R2, 0xfffffbff, RZ, 0xc0, !PT ;  /* 0xfffffbff02027812 */ /* 0x000fe200078ec0ff */
[----:B------:R-:W-:Y:S01]  /*cfad0*/  ULDC.64 UR8, c[0x0][0x228] ;  /* 0x00008a0000087ab9 */ /* 0x000fe20000000a00 */
[----:B0-----:R-:W-:Y:S01]  /*cfae0*/  IADD3 R22, P0, R12, R8, RZ ;  /* 0x000000080c167210 */ /* 0x001fe20007f1e0ff */
[----:B------:R-:W-:-:S04]  /*cfaf0*/  UMOV UR7, UR9 ;  /* 0x0000000900077c82 */ /* 0x000fc80008000000 */
[----:B------:R-:W-:Y:S01]  /*cfb00*/  IMAD.X R23, R13, 0x1, R10, P0 ;  /* 0x000000010d177824 */ /* 0x000fe200000e060a */
[----:B------:R-:W-:-:S04]  /*cfb10*/  @P2 LOP3.LUT R2, R2, 0x400, RZ, 0xfc, !PT ;  /* 0x0000040002022812 */ /* 0x000fc800078efcff */
[----:B------:R0:W-:Y:S04]  /*cfb20*/  STL.64 [R1+0x23f8], R22 ;  /* 0x0023f81601007387 */ /* 0x0001e80000100a00 */
[----:B0-----:R-:W2:Y:S01]  /*cfb30*/  LDL.LU R23, [R1+0x3da8] ;  /* 0x003da80001177983 */ /* 0x001ea20000300800 */
[----:B------:R-:W-:Y:S01]  /*cfb40*/  LOP3.LUT R2, R2, 0xfffffdff, RZ, 0xc0, !PT ;  /* 0xfffffdff02027812 */ /* 0x000fe200078ec0ff */
[----:B------:R-:W-:Y:S01]  /*cfb50*/  UMOV UR46, UR8 ;  /* 0x00000008002e7c82 */ /* 0x000fe20008000000 */
[----:B------:R-:W-:Y:S02]  /*cfb60*/  ULDC.64 UR8, c[0x0][0x228] ;  /* 0x00008a0000087ab9 */ /* 0x000fe40000000a00 */
[----:B------:R-:W-:Y:S02]  /*cfb70*/  @P1 LOP3.LUT R2, R2, 0x200, RZ, 0xfc, !PT ;  /* 0x0000020002021812 */ /* 0x000fe400078efcff */
[----:B----4-:R-:W-:-:S02]  /*cfb80*/  ISETP.GE.AND P2, PT, R21, UR7, PT ;  /* 0x0000000715007c0c */ /* 0x010fc4000bf46270 */
[----:B------:R-:W4:Y:S01]  /*cfb90*/  LDL.LU R21, [R1+0x3dac] ;  /* 0x003dac0001157983 */ /* 0x000f220000300800 */
[----:B------:R-:W-:Y:S01]  /*cfba0*/  UMOV UR6, UR9 ;  /* 0x0000000900067c82 */ /* 0x000fe20008000000 */
[----:B------:R-:W-:Y:S02]  /*cfbb0*/  LOP3.LUT R2, R2, 0xfffffeff, RZ, 0xc0, !PT ;  /* 0xfffffeff02027812 */ /* 0x000fe400078ec0ff */
[----:B------:R-:W-:Y:S01]  /*cfbc0*/  IADD3 R24, P0, R12, R9, RZ ;  /* 0x000000090c187210 */ /* 0x000fe20007f1e0ff */
[----:B------:R-:W-:Y:S01]  /*cfbd0*/  UMOV UR55, UR8 ;  /* 0x0000000800377c82 */ /* 0x000fe20008000000 */
[----:B------:R-:W-:-:S05]  /*cfbe0*/  ULDC.64 UR8, c[0x0][0x228] ;  /* 0x00008a0000087ab9 */ /* 0x000fca0000000a00 */
[----:B------:R-:W-:Y:S01]  /*cfbf0*/  @P2 LOP3.LUT R2, R2, 0x100, RZ, 0xfc, !PT ;  /* 0x0000010002022812 */ /* 0x000fe200078efcff */
[----:B------:R-:W-:-:S03]  /*cfc00*/  IMAD.X R25, R13, 0x1, R11, P0 ;  /* 0x000000010d197824 */ /* 0x000fc600000e060b */
[----:B------:R-:W-:Y:S02]  /*cfc10*/  LOP3.LUT R2, R2, 0xffffff7f, RZ, 0xc0, !PT ;  /* 0xffffff7f02027812 */ /* 0x000fe400078ec0ff */
[----:B---3--:R-:W-:Y:S02]  /*cfc20*/  ISETP.GE.AND P1, PT, R15, UR6, PT ;  /* 0x000000060f007c0c */ /* 0x008fe4000bf26270 */
[----:B------:R-:W3:Y:S01]  /*cfc30*/  LDL.LU R15, [R1+0x3db0] ;  /* 0x003db000010f7983 */ /* 0x000ee20000300800 */
[----:B------:R-:W-:-:S03]  /*cfc40*/  UMOV UR6, UR9 ;  /* 0x0000000900067c82 */ /* 0x000fc60008000000 */
[----:B------:R0:W-:Y:S04]  /*cfc50*/  STL.64 [R1+0x2410], R24 ;  /* 0x0024101801007387 */ /* 0x0001e80000100a00 */
[----:B------:R-:W3:Y:S03]  /*cfc60*/  LDL.LU R22, [R1+0x3db4] ;  /* 0x003db40001167983 */ /* 0x000ee60000300800 */
[----:B------:R-:W-:Y:S02]  /*cfc70*/  @P1 LOP3.LUT R2, R2, 0x80, RZ, 0xfc, !PT ;  /* 0x0000008002021812 */ /* 0x000fe400078efcff */
[----:B--2---:R-:W-:Y:S01]  /*cfc80*/  ISETP.GE.AND P1, PT, R14, UR6, PT ;  /* 0x000000060e007c0c */ /* 0x004fe2000bf26270 */
[----:B------:R-:W-:Y:S01]  /*cfc90*/  UMOV UR27, UR12 ;  /* 0x0000000c001b7c82 */ /* 0x000fe20008000000 */
[----:B------:R-:W2:Y:S01]  /*cfca0*/  LDL.LU R14, [R1+0x3dc8] ;  /* 0x003dc800010e7983 */ /* 0x000ea20000300800 */
[----:B------:R-:W-:Y:S01]  /*cfcb0*/  ULDC.64 UR12, c[0x0][0x228] ;  /* 0x00008a00000c7ab9 */ /* 0x000fe20000000a00 */
[----:B------:R-:W-:Y:S01]  /*cfcc0*/  UMOV UR15, UR8 ;  /* 0x00000008000f7c82 */ /* 0x000fe20008000000 */
[----:B------:R-:W-:Y:S01]  /*cfcd0*/  UMOV UR8, UR13 ;  /* 0x0000000d00087c82 */ /* 0x000fe20008000000 */
[----:B------:R-:W-:Y:S01]  /*cfce0*/  UMOV UR20, UR12 ;  /* 0x0000000c00147c82 */ /* 0x000fe20008000000 */
[----:B------:R-:W-:Y:S01]  /*cfcf0*/  ULDC.64 UR12, c[0x0][0x228] ;  /* 0x00008a00000c7ab9 */ /* 0x000fe20000000a00 */
[----:B------:R-:W-:Y:S01]  /*cfd00*/  LOP3.LUT R2, R2, 0xffffffbf, RZ, 0xc0, !PT ;  /* 0xffffffbf02027812 */ /* 0x000fe200078ec0ff */
[----:B------:R-:W-:Y:S01]  /*cfd10*/  UMOV UR7, UR13 ;  /* 0x0000000d00077c82 */ /* 0x000fe20008000000 */
[----:B------:R-:W-:-:S03]  /*cfd20*/  ULDC UR6, c[0x0][0x248] ;  /* 0x0000920000067ab9 */ /* 0x000fc60000000800 */
[----:B------:R-:W-:Y:S01]  /*cfd30*/  @P1 LOP3.LUT R2, R2, 0x40, RZ, 0xfc, !PT ;  /* 0x0000004002021812 */ /* 0x000fe200078efcff */
[----:B------:R-:W-:Y:S01]  /*cfd40*/  UMOV UR57, UR12 ;  /* 0x0000000c00397c82 */ /* 0x000fe20008000000 */
[----:B------:R-:W-:Y:S02]  /*cfd50*/  ULDC.64 UR12, c[0x0][0x228] ;  /* 0x00008a00000c7ab9 */ /* 0x000fe40000000a00 */
[----:B------:R-:W-:Y:S01]  /*cfd60*/  LOP3.LUT R2, R2, 0xffffffdf, RZ, 0xc0, !PT ;  /* 0xffffffdf02027812 */ /* 0x000fe200078ec0ff */
[----:B------:R-:W-:Y:S01]  /*cfd70*/  VIADD R12, R12, UR6 ;  /* 0x000000060c0c7c36 */ /* 0x000fe20008000000 */
[----:B------:R-:W-:-:S04]  /*cfd80*/  UMOV UR6, UR13 ;  /* 0x0000000d00067c82 */ /* 0x000fc80008000000 */
[----:B------:R-:W-:Y:S02]  /*cfd90*/  SHF.R.S32.HI R13, RZ, 0x1f, R12 ;  /* 0x0000001fff0d7819 */ /* 0x000fe4000001140c */
[----:B------:R-:W-:Y:S01]  /*cfda0*/  ISETP.GE.AND P0, PT, R23, UR8, PT ;  /* 0x0000000817007c0c */ /* 0x000fe2000bf06270 */
[----:B------:R-:W-:Y:S01]  /*cfdb0*/  ULDC.64 UR8, c[0x0][0x228] ;  /* 0x00008a0000087ab9 */ /* 0x000fe20000000a00 */
[----:B----4-:R-:W-:Y:S02]  /*cfdc0*/  ISETP.GE.AND P2, PT, R21, UR7, PT ;  /* 0x0000000715007c0c */ /* 0x010fe4000bf46270 */
[----:B------:R-:W4:Y:S09]  /*cfdd0*/  LDL.LU R21, [R1+0x3dcc] ;  /* 0x003dcc0001157983 */ /* 0x000f320000300800 */
[----:B------:R-:W-:-:S04]  /*cfde0*/  @P0 LOP3.LUT R2, R2, 0x20, RZ, 0xfc, !PT ;  /* 0x0000002002020812 */ /* 0x000fc800078efcff */
[----:B------:R-:W-:Y:S02]  /*cfdf0*/  LOP3.LUT R2, R2, 0xffffffef, RZ, 0xc0, !PT ;  /* 0xffffffef02027812 */ /* 0x000fe400078ec0ff */
[----:B0-----:R-:W-:Y:S02]  /*cfe00*/  IADD3 R24, P0, R12, R4, RZ ;  /* 0x000000040c187210 */ /* 0x001fe40007f1e0ff */
[----:B------:R-:W-:-:S03]  /*cfe10*/  @P2 LOP3.LUT R2, R2, 0x10, RZ, 0xfc, !PT ;  /* 0x0000001002022812 */ /* 0x000fc600078efcff */
[----:B------:R-:W-:Y:S01]  /*cfe20*/  IMAD.X R25, R13, 0x1, R5, P0 ;  /* 0x000000010d197824 */ /* 0x000fe200000e0605 */
[----:B------:R-:W-:Y:S01]  /*cfe30*/  UMOV UR7, UR9 ;  /* 0x0000000900077c82 */ /* 0x000fe20008000000 */
[----:B------:R-:W-:Y:S01]  /*cfe40*/  UMOV UR44, UR8 ;  /* 0x00000008002c7c82 */ /* 0x000fe20008000000 */
[----:B------:R-:W-:Y:S01]  /*cfe50*/  LOP3.LUT R2, R2, 0xfffffff7, RZ, 0xc0, !PT ;  /* 0xfffffff702027812 */ /* 0x000fe200078ec0ff */
[----:B------:R-:W-:Y:S01]  /*cfe60*/  ULDC.64 UR8, c[0x0][0x228] ;  /* 0x00008a0000087ab9 */ /* 0x000fe20000000a00 */
[----:B---3--:R-:W-:Y:S02]  /*cfe70*/  ISETP.GE.AND P1, PT, R15, UR6, PT ;  /* 0x000000060f007c0c */ /* 0x008fe4000bf26270 */
[----:B------:R-:W3:Y:S01]  /*cfe80*/  LDL.LU R15, [R1+0x3dd0] ;  /* 0x003dd000010f7983 */ /* 0x000ee20000300800 */
[----:B------:R-:W-:-:S03]  /*cfe90*/  UMOV UR6, UR9 ;  /* 0x0000000900067c82 */ /* 0x000fc60008000000 */
[----:B------:R-:W-:Y:S07]  /*cfea0*/  STL.64 [R1+0x23f0], R24 ;  /* 0x0023f01801007387 */ /* 0x000fee0000100a00 */
[----:B------:R-:W-:Y:S02]  /*cfeb0*/  @P1 LOP3.LUT R2, R2, 0x8, RZ, 0xfc, !PT ;  /* 0x0000000802021812 */ /* 0x000fe400078efcff */
[----:B------:R-:W-:Y:S02]  /*cfec0*/  ISETP.GE.AND P2, PT, R22, UR7, PT ;  /* 0x0000000716007c0c */ /* 0x000fe4000bf46270 */
[----:B------:R-:W-:-:S05]  /*cfed0*/  IADD3 R22, P0, R12, R6, RZ ;  /* 0x000000060c167210 */ /* 0x000fca0007f1e0ff */
[----:B------:R-:W-:Y:S01]  /*cfee0*/  IMAD.X R23, R13, 0x1, R7, P0 ;  /* 0x000000010d177824 */ /* 0x000fe200000e0607 */
[----:B--2---:R-:W-:Y:S02]  /*cfef0*/  ISETP.GE.AND P1, PT, R14, UR6, PT ;  /* 0x000000060e007c0c */ /* 0x004fe4000bf26270 */
[----:B------:R-:W2:Y:S04]  /*cff00*/  LDL.LU R14, [R1+0x3dd4] ;  /* 0x003dd400010e7983 */ /* 0x000ea80000300800 */
[----:B------:R0:W-:Y:S02]  /*cff10*/  STL.64 [R1+0x2408], R22 ;  /* 0x0024081601007387 */ /* 0x0001e40000100a00 */
[----:B0-----:R-:W-:-:S05]  /*cff20*/  IADD3 R22, P0, R12, R8, RZ ;  /* 0x000000080c167210 */ /* 0x001fca0007f1e0ff */
[----:B------:R-:W-:-:S05]  /*cff30*/  IMAD.X R23, R13, 0x1, R10, P0 ;  /* 0x000000010d177824 */ /* 0x000fca00000e060a */
[----:B------:R0:W-:Y:S04]  /*cff40*/  STL.64 [R1+0x3b30], R22 ;  /* 0x003b301601007387 */ /* 0x0001e80000100a00 */
[----:B0-----:R-:W2:Y:S01]  /*cff50*/  LDL.LU R23, [R1+0x3dd8] ;  /* 0x003dd80001177983 */ /* 0x001ea20000300800 */
[----:B------:R-:W-:Y:S01]  /*cff60*/  UMOV UR50, UR8 ;  /* 0x0000000800327c82 */ /* 0x000fe20008000000 */
[----:B------:R-:W-:Y:S01]  /*cff70*/  LOP3.LUT R2, R2, 0xfffffffb, RZ, 0xc0, !PT ;  /* 0xfffffffb02027812 */ /* 0x000fe200078ec0ff */
[----:B------:R-:W-:Y:S02]  /*cff80*/  ULDC.64 UR8, c[0x0][0x228] ;  /* 0x00008a0000087ab9 */ /* 0x000fe40000000a00 */
[----:B------:R-:W-:Y:S01]  /*cff90*/  UMOV UR7, UR9 ;  /* 0x0000000900077c82 */ /* 0x000fe20008000000 */
[----:B------:R-:W-:Y:S01]  /*cffa0*/  @P2 LOP3.LUT R2, R2, 0x4, RZ, 0xfc, !PT ;  /* 0x0000000402022812 */ /* 0x000fe200078efcff */
[----:B------:R-:W-:Y:S01]  /*cffb0*/  IMAD.MOV.U32 R22, RZ, RZ, R16 ;  /* 0x000000ffff167224 */ /* 0x000fe200078e0010 */
[----:B------:R-:W-:Y:S01]  /*cffc0*/  UMOV UR56, UR8 ;  /* 0x0000000800387c82 */ /* 0x000fe20008000000 */
[----:B------:R-:W-:Y:S01]  /*cffd0*/  ULDC.64 UR8, c[0x0][0x228] ;  /* 0x00008a0000087ab9 */ /* 0x000fe20000000a00 */
[----:B------:R-:W-:Y:S01]  /*cffe0*/  LOP3.LUT R2, R2, 0xfffffffd, RZ, 0xc0, !PT ;  /* 0xfffffffd02027812 */ /* 0x000fe200078ec0ff */
[----:B------:R-:W-:Y:S01]  /*cfff0*/  UMOV UR6, UR9 ;  /* 0x0000000900067c82 */ /* 0x000fe20008000000 */
[----:B----4-:R-:W-:Y:S01]  /*d0000*/  ISETP.GE.AND P2, PT, R21, UR7, PT ;  /* 0x0000000715007c0c */ /* 0x010fe2000bf46270 */
[----:B------:R-:W-:-:S02]  /*d0010*/  IMAD.MOV.U32 R21, RZ, RZ, R20 ;  /* 0x000000ffff157224 */ /* 0x000fc400078e0014 */
[----:B------:R-:W-:Y:S02]  /*d0020*/  IMAD.MOV.U32 R20, RZ, RZ, R18 ;  /* 0x000000ffff147224 */ /* 0x000fe400078e0012 */
[----:B------:R-:W-:Y:S02]  /*d0030*/  IMAD.MOV.U32 R18, RZ, RZ, R17 ;  /* 0x000000ffff127224 */ /* 0x000fe400078e0011 */
[----:B------:R-:W4:Y:S04]  /*d0040*/  LDL.LU R17, [R1+0x3ddc] ;  /* 0x003ddc0001117983 */ /* 0x000f280000300800 */
[----:B------:R-:W4:Y:S01]  /*d0050*/  LDL.LU R16, [R1+0x3de8] ;  /* 0x003de80001107983 */ /* 0x000f220000300800 */
[----:B------:R-:W-:Y:S01]  /*d0060*/  @P1 LOP3.LUT R2, R2, 0x2, RZ, 0xfc, !PT ;  /* 0x0000000202021812 */ /* 0x000fe200078efcff */
[----:B------:R-:W-:Y:S01]  /*d0070*/  UMOV UR14, UR8 ;  /* 0x00000008000e7c82 */ /* 0x000fe20008000000 */
[----:B------:R-:W-:Y:S01]  /*d0080*/  LOP3.LUT R3, R3, 0x7fffffff, RZ, 0xc0, !PT ;  /* 0x7fffffff03037812 */ /* 0x000fe200078ec0ff */
[----:B------:R-:W-:Y:S01]  /*d0090*/  ULDC.64 UR8, c[0x0][0x228] ;  /* 0x00008a0000087ab9 */ /* 0x000fe20000000a00 */
[----:B---3--:R-:W-:Y:S01]  /*d00a0*/  ISETP.GE.AND P1, PT, R15, UR6, PT ;  /* 0x000000060f007c0c */ /* 0x008fe2000bf26270 */
[----:B------:R-:W-:-:S12]  /*d00b0*/  UMOV UR6, UR9 ;  /* 0x0000000900067c82 */ /* 0x000fd80008000000 */
[----:B------:R-:W-:Y:S01]  /*d00c0*/  @P1 LOP3.LUT R3, R3, 0x80000000, RZ, 0xfc, !PT ;  /* 0x8000000003031812 */ /* 0x000fe200078efcff */
[----:B------:R-:W-:Y:S01]  /*d00d0*/  UMOV UR49, UR12 ;  /* 0x0000000c00317c82 */ /* 0x000fe20008000000 */
[----:B------:R-:W-:Y:S02]  /*d00e0*/  ULDC.64 UR12, c[0x0][0x228] ;  /* 0x00008a00000c7ab9 */ /* 0x000fe40000000a00 */
[----:B------:R-:W-:Y:S01]  /*d00f0*/  LOP3.LUT R3, R3, 0xbfffffff, RZ, 0xc0, !PT ;  /* 0xbfffffff03037812 */ /* 0x000fe200078ec0ff */
[----:B------:R-:W-:Y:S01]  /*d0100*/  UMOV UR43, UR8 ;  /* 0x00000008002b7c82 */ /* 0x000fe20008000000 */
[----:B------:R-:W-:Y:S01]  /*d0110*/  UMOV UR8, UR13 ;  /* 0x0000000d00087c82 */ /* 0x000fe20008000000 */
[----:B--2---:R-:W-:Y:S01]  /*d0120*/  ISETP.GE.AND P1, PT, R14, UR6, PT ;  /* 0x000000060e007c0c */ /* 0x004fe2000bf26270 */
[----:B------:R-:W-:Y:S01]  /*d0130*/  UMOV UR18, UR12 ;  /* 0x0000000c00127c82 */ /* 0x000fe20008000000 */
[----:B------:R-:W-:Y:S01]  /*d0140*/  IADD3 R14, P0, R12, R9, RZ ;  /* 0x000000090c0e7210 */ /* 0x000fe20007f1e0ff */
[----:B------:R-:W-:Y:S01]  /*d0150*/  ULDC.64 UR12, c[0x0][0x228] ;  /* 0x00008a00000c7ab9 */ /* 0x000fe20000000a00 */
[----:B------:R-:W-:-:S03]  /*d0160*/  ULDC UR6, c[0x0][0x248] ;  /* 0x0000920000067ab9 */ /* 0x000fc60000000800 */
[----:B------:R-:W-:-:S05]  /*d0170*/  IMAD.X R15, R13, 0x1, R11, P0 ;  /* 0x000000010d0f7824 */ /* 0x000fca00000e060b */
[----:B------:R0:W-:Y:S04]  /*d0180*/  STL.64 [R1+0x3b40], R14 ;  /* 0x003b400e01007387 */ /* 0x0001e80000100a00 */
[----:B0-----:R-:W2:Y:S04]  /*d0190*/  LDL.LU R15, [R1+0x3dec] ;  /* 0x003dec00010f7983 */ /* 0x001ea80000300800 */
[----:B------:R-:W3:Y:S04]  /*d01a0*/  LDL.LU R14, [R1+0x3df8] ;  /* 0x003df800010e7983 */ /* 0x000ee80000300800 */
[----:B------:R-:W2:Y:S01]  /*d01b0*/  LDL.LU R24, [R1+0x3dfc] ;  /* 0x003dfc0001187983 */ /* 0x000ea20000300800 */
[----:B------:R-:W-:-:S02]  /*d01c0*/  @P1 LOP3.LUT R3, R3, 0x40000000, RZ, 0xfc, !PT ;  /* 0x4000000003031812 */ /* 0x000fc400078efcff */
[----:B------:R-:W-:Y:S01]  /*d01d0*/  ISETP.GE.AND P1, PT, R23, UR8, PT ;  /* 0x0000000817007c0c */ /* 0x000fe2000bf26270 */
[----:B------:R-:W-:Y:S01]  /*d01e0*/  UMOV UR7, UR13 ;  /* 0x0000000d00077c82 */ /* 0x000fe20008000000 */
[----:B------:R-:W2:Y:S01]  /*d01f0*/  LDL.LU R23, [R1+0x3e00] ;  /* 0x003e000001177983 */ /* 0x000ea20000300800 */
[----:B------:R-:W-:Y:S01]  /*d0200*/  LOP3.LUT R3, R3, 0xdfffffff, RZ, 0xc0, !PT ;  /* 0xdfffffff03037812 */ /* 0x000fe200078ec0ff */
[----:B------:R-:W-:Y:S01]  /*d0210*/  UMOV UR53, UR12 ;  /* 0x0000000c00357c82 */ /* 0x000fe20008000000 */
[----:B------:R-:W-:Y:S01]  /*d0220*/  VIADD R12, R12, UR6 ;  /* 0x000000060c0c7c36 */ /* 0x000fe20008000000 */
[----:B------:R-:W-:Y:S01]  /*d0230*/  ULDC.64 UR12, c[0x0][0x228] ;  /* 0x00008a00000c7ab9 */ /* 0x000fe20000000a00 */
[----:B------:R-:W-:-:S06]  /*d0240*/  ULDC.64 UR8, c[0x0][0x228] ;  /* 0x00008a0000087ab9 */ /* 0x000fcc0000000a00 */
[----:B------:R-:W-:Y:S01]  /*d0250*/  @P1 LOP3.LUT R3, R3, 0x20000000, RZ, 0xfc, !PT ;  /* 0x2000000003031812 */ /* 0x000fe200078efcff */
[----:B------:R-:W-:-:S03]  /*d0260*/  UMOV UR6, UR13 ;  /* 0x0000000d00067c82 */ /* 0x000fc60008000000 */
[----:B------:R-:W-:Y:S02]  /*d0270*/  LOP3.LUT R3, R3, 0xefffffff, RZ, 0xc0, !PT ;  /* 0xefffffff03037812 */ /* 0x000fe400078ec0ff */
[----:B------:R-:W-:Y:S02]  /*d0280*/  SHF.R.S32.HI R13, RZ, 0x1f, R12 ;  /* 0x0000001fff0d7819 */ /* 0x000fe4000001140c */
[----:B----4-:R-:W-:Y:S02]  /*d0290*/  ISETP.GE.AND P0, PT, R17, UR7, PT ;  /* 0x0000000711007c0c */ /* 0x010fe4000bf06270 */
[----:B------:R-:W-:Y:S01]  /*d02a0*/  ISETP.GE.AND P1, PT, R16, UR6, PT ;  /* 0x0000000610007c0c */ /* 0x000fe2000bf26270 */
[----:B------:R-:W-:Y:S01]  /*d02b0*/  UMOV UR5, UR9 ;  /* 0x0000000900057c82 */ /* 0x000fe20008000000 */
[----:B------:R-:W-:Y:S01]  /*d02c0*/  LOP3.LUT R2, R2, 0xfffffffe, RZ, 0xc0, !PT ;  /* 0xfffffffe02027812 */ /* 0x000fe200078ec0ff */
[----:B------:R-:W-:-:S08]  /*d02d0*/  ULDC.64 UR6, c[0x0][0x228] ;  /* 0x00008a0000067ab9 */ /* 0x000fd00000000a00 */
[----:B------:R-:W-:Y:S02]  /*d02e0*/  @P0 LOP3.LUT R3, R3, 0x10000000, RZ, 0xfc, !PT ;  /* 0x1000000003030812 */ /* 0x000fe400078efcff */
[----:B------:R-:W-:-:S05]  /*d02f0*/  IADD3 R16, P0, R12, R4, RZ ;  /* 0x000000040c107210 */ /* 0x000fca0007f1e0ff */
[----:B------:R-:W-:-:S05]  /*d0300*/  IMAD.X R17, R13, 0x1, R5, P0 ;  /* 0x000000010d117824 */ /* 0x000fca00000e0605 */
[----:B------:R0:W-:Y:S04]  /*d0310*/  STL.64 [R1+0x2418], R16 ;  /* 0x0024181001007387 */ /* 0x0001e80000100a00 */
[----:B------:R-:W4:Y:S01]  /*d0320*/  LDL.LU R25, [R1+0x3e04] ;  /* 0x003e040001197983 */ /* 0x000f220000300800 */
[----:B------:R-:W-:-:S04]  /*d0330*/  LOP3.LUT R3, R3, 0xf7ffffff, RZ, 0xc0, !PT ;  /* 0xf7ffffff03037812 */ /* 0x000fc800078ec0ff */
[----:B------:R-:W-:Y:S01]  /*d0340*/  @P1 LOP3.LUT R3, R3, 0x8000000, RZ, 0xfc, !PT ;  /* 0x0800000003031812 */ /* 0x000fe200078efcff */
[----:B0-----:R-:W-:Y:S01]  /*d0350*/  IMAD.U32 R17, RZ, RZ, UR6 ;  /* 0x00000006ff117e24 */ /* 0x001fe2000f8e00ff */
[----:B------:R-:W-:Y:S01]  /*d0360*/  UMOV UR6, UR7 ;  /* 0x0000000700067c82 */ /* 0x000fe20008000000 */
[----:B------:R-:W-:Y:S02]  /*d0370*/  @P2 LOP3.LUT R2, R2, 0x1, RZ, 0xfc, !PT ;  /* 0x0000000102022812 */ /* 0x000fe400078efcff */
[----:B------:R-:W-:Y:S01]  /*d0380*/  LOP3.LUT R3, R3, 0xfbffffff, RZ, 0xc0, !PT ;  /* 0xfbffffff03037812 */ /* 0x000fe200078ec0ff */
[----:B------:R-:W-:Y:S01]  /*d0390*/  IMAD.U32 R16, RZ, RZ, UR8 ;  /* 0x00000008ff107e24 */ /* 0x000fe2000f8e00ff */
[----:B------:R-:W-:Y:S01]  /*d03a0*/  ULDC.64 UR8, c[0x0][0x228] ;  /* 0x00008a0000087ab9 */ /* 0x000fe20000000a00 */
[----:B---3--:R-:W-:Y:S02]  /*d03b0*/  ISETP.GE.AND P1, PT, R14, UR5, PT ;  /* 0x000000050e007c0c */ /* 0x008fe4000bf26270 */
[----:B------:R-:W-:-:S02]  /*d03c0*/  IADD3 R14, P0, R12, R6, RZ ;  /* 0x000000060c0e7210 */ /* 0x000fc40007f1e0ff */
[----:B--2---:R-:W-:Y:S01]  /*d03d0*/  ISETP.GE.AND P2, PT, R15, UR6, PT ;  /* 0x000000060f007c0c */ /* 0x004fe2000bf46270 */
[----:B------:R-:W-:Y:S02]  /*d03e0*/  ULDC.64 UR6, c[0x0][0x228] ;  /* 0x00008a0000067ab9 */ /* 0x000fe40000000a00 */
[----:B------:R-:W-:-:S05]  /*d03f0*/  IMAD.X R15, R13, 0x1, R7, P0 ;  /* 0x000000010d0f7824 */ /* 0x000fca00000e0607 */
[----:B------:R0:W-:Y:S04]  /*d0400*/  STL.64 [R1+0x3b38], R14 ;  /* 0x003b380e01007387 */ /* 0x0001e80000100a00 */
[----:B------:R-:W2:Y:S01]  /*d0410*/  LDL.LU R27, [R1+0x3e08] ;  /* 0x003e0800011b7983 */ /* 0x000ea20000300800 */
[----:B0-----:R-:W-:Y:S01]  /*d0420*/  IMAD.U32 R15, RZ, RZ, UR6 ;  /* 0x00000006ff0f7e24 */ /* 0x001fe2000f8e00ff */
[----:B------:R-:W-:Y:S02]  /*d0430*/  UMOV UR6, UR7 ;  /* 0x0000000700067c82 */ /* 0x000fe40008000000 */
[----:B------:R-:W-:Y:S01]  /*d0440*/  ISETP.GE.AND P0, PT, R24, UR6, PT ;  /* 0x0000000618007c0c */ /* 0x000fe2000bf06270 */
[----:B------:R-:W-:Y:S01]  /*d0450*/  UMOV UR5, UR9 ;  /* 0x0000000900057c82 */ /* 0x000fe20008000000 */
[----:B------:R-:W3:Y:S01]  /*d0460*/  LDL.LU R24, [R1+0x3e0c] ;  /* 0x003e0c0001187983 */ /* 0x000ee20000300800 */
[----:B------:R-:W-:Y:S01]  /*d0470*/  @P2 LOP3.LUT R3, R3, 0x4000000, RZ, 0xfc, !PT ;  /* 0x0400000003032812 */ /* 0x000fe200078efcff */
[----:B------:R-:W-:-:S03]  /*d0480*/  ULDC.64 UR6, c[0x0][0x228] ;  /* 0x00008a0000067ab9 */ /* 0x000fc60000000a00 */
[----:B------:R-:W-:-:S04]  /*d0490*/  LOP3.LUT R3, R3, 0xfdffffff, RZ, 0xc0, !PT ;  /* 0xfdffffff03037812 */ /* 0x000fc800078ec0ff */
[----:B------:R-:W-:Y:S02]  /*d04a0*/  @P1 LOP3.LUT R3, R3, 0x2000000, RZ, 0xfc, !PT ;  /* 0x0200000003031812 */ /* 0x000fe400078efcff */
[----:B------:R-:W-:Y:S02]  /*d04b0*/  ISETP.GE.AND P1, PT, R23, UR5, PT ;  /* 0x0000000517007c0c */ /* 0x000fe4000bf26270 */
[----:B------:R-:W2:Y:S01]  /*d04c0*/  LDL.LU R23, [R1+0x3e18] ;  /* 0x003e180001177983 */ /* 0x000ea20000300800 */
[----:B------:R-:W-:-:S04]  /*d04d0*/  LOP3.LUT R3, R3, 0xfeffffff, RZ, 0xc0, !PT ;  /* 0xfeffffff03037812 */ /* 0x000fc800078ec0ff */
[----:B------:R-:W-:Y:S02]  /*d04e0*/  @P0 LOP3.LUT R3, R3, 0x1000000, RZ, 0xfc, !PT ;  /* 0x0100000003030812 */ /* 0x000fe400078efcff */
[----:B------:R-:W-:-:S05]  /*d04f0*/  IADD3 R28, P0, R12, R8, RZ ;  /* 0x000000080c1c7210 */ /* 0x000fca0007f1e0ff */
[----:B------:R-:W-:-:S05]  /*d0500*/  IMAD.X R29, R13, 0x1, R10, P0 ;  /* 0x000000010d1d7824 */ /* 0x000fca00000e060a */
[----:B------:R0:W-:Y:S02]  /*d0510*/  STL.64 [R1+0x3b60], R28 ;  /* 0x003b601c01007387 */ /* 0x0001e40000100a00 */
[----:B0-----:R-:W-:-:S05]  /*d0520*/  IADD3 R28, P0, R12, R9, RZ ;  /* 0x000000090c1c7210 */ /* 0x001fca0007f1e0ff */
[----:B------:R-:W-:-:S05]  /*d0530*/  IMAD.X R29, R13, 0x1, R11, P0 ;  /* 0x000000010d1d7824 */ /* 0x000fca00000e060b */
[----:B------:R0:W-:Y:S04]  /*d0540*/  STL.64 [R1+0x3b70], R28 ;  /* 0x003b701c01007387 */ /* 0x0001e80000100a00 */
[----:B------:R-:W2:Y:S01]  /*d0550*/  LDL.LU R26, [R1+0x3e1c] ;  /* 0x003e1c00011a7983 */ /* 0x000ea20000300800 */
[----:B------:R-:W-:Y:S01]  /*d0560*/  LOP3.LUT R3, R3, 0xff7fffff, RZ, 0xc0, !PT ;  /* 0xff7fffff03037812 */ /* 0x000fe200078ec0ff */
[----:B------:R-:W-:-:S03]  /*d0570*/  UMOV UR5, UR7 ;  /* 0x0000000700057c82 */ /* 0x000fc60008000000 */
[----:B------:R-:W-:Y:S02]  /*d0580*/  @P1 LOP3.LUT R3, R3, 0x800000, RZ, 0xfc, !PT ;  /* 0x0080000003031812 */ /* 0x000fe400078efcff */
[----:B----4-:R-:W-:Y:S02]  /*d0590*/  ISETP.GE.AND P1, PT, R25, UR5, PT ;  /* 0x0000000519007c0c */ /* 0x010fe4000bf26270 */
[----:B------:R-:W4:Y:S01]  /*d05a0*/  LDL.LU R25, [R1+0x3e28] ;  /* 0x003e280001197983 */ /* 0x000f220000300800 */
[----:B------:R-:W-:Y:S01]  /*d05b0*/  UMOV UR4, UR6 ;  /* 0x0000000600047c82 */ /* 0x000fe20008000000 */
[----:B------:R-:W-:Y:S01]  /*d05c0*/  LOP3.LUT R3, R3, 0xffbfffff, RZ, 0xc0, !PT ;  /* 0xffbfffff03037812 */ /* 0x000fe200078ec0ff */
[----:B------:R-:W-:Y:S02]  /*d05d0*/  ULDC UR6, c[0x0][0x248] ;  /* 0x0000920000067ab9 */ /* 0x000fe40000000800 */
[----:B------:R-:W-:Y:S01]  /*d05e0*/  VIADD R12, R12, UR6 ;  /* 0x000000060c0c7c36 */ /* 0x000fe20008000000 */
[----:B------:R-:W-:-:S05]  /*d05f0*/  ULDC.64 UR6, c[0x0][0x228] ;  /* 0x00008a0000067ab9 */ /* 0x000fca0000000a00 */
[----:B------:R-:W-:Y:S01]  /*d0600*/  @P1 LOP3.LUT R3, R3, 0x400000, RZ, 0xfc, !PT ;  /* 0x0040000003031812 */ /* 0x000fe200078efcff */
[----:B------:R-:W-:Y:S01]  /*d0610*/  IMAD.U32 R14, RZ, RZ, UR8 ;  /* 0x00000008ff0e7e24 */ /* 0x000fe2000f8e00ff */
[----:B------:R-:W-:Y:S01]  /*d0620*/  ULDC.64 UR8, c[0x0][0x228] ;  /* 0x00008a0000087ab9 */ /* 0x000fe20000000a00 */
[----:B------:R-:W-:Y:S01]  /*d0630*/  UMOV UR54, UR12 ;  /* 0x0000000c00367c82 */ /* 0x000fe20008000000 */
[----:B------:R-:W-:Y:S01]  /*d0640*/  UMOV UR12, UR9 ;  /* 0x00000009000c7c82 */ /* 0x000fe20008000000 */
[----:B------:R-:W-:Y:S01]  /*d0650*/  LOP3.LUT R3, R3, 0xffdfffff, RZ, 0xc0, !PT ;  /* 0xffdfffff03037812 */ /* 0x000fe200078ec0ff */
[----:B------:R-:W-:Y:S01]  /*d0660*/  UMOV UR5, UR8 ;  /* 0x0000000800057c82 */ /* 0x000fe20008000000 */
[----:B------:R-:W-:Y:S01]  /*d0670*/  ULDC.64 UR8, c[0x0][0x228] ;  /* 0x00008a0000087ab9 */ /* 0x000fe20000000a00 */
[----:B------:R-:W-:Y:S02]  /*d0680*/  SHF.R.S32.HI R13, RZ, 0x1f, R12 ;  /* 0x0000001fff0d7819 */ /* 0x000fe4000001140c */
[----:B---3--:R-:W-:Y:S01]  /*d0690*/  ISETP.GE.AND P1, PT, R24, UR7, PT ;  /* 0x0000000718007c0c */ /* 0x008fe2000bf26270 */
[----:B------:R-:W-:Y:S01]  /*d06a0*/  ULDC UR7, c[0x0][0x248] ;  /* 0x0000920000077ab9 */ /* 0x000fe20000000800 */
[----:B------:R-:W3:Y:S01]  /*d06b0*/  LDL.LU R24, [R1+0x3e2c] ;  /* 0x003e2c0001187983 */ /* 0x000ee20000300800 */
[----:B--2---:R-:W-:Y:S01]  /*d06c0*/  ISETP.GE.AND P0, PT, R27, UR12, PT ;  /* 0x0000000c1b007c0c */ /* 0x004fe2000bf06270 */
[----:B------:R-:W-:-:S12]  /*d06d0*/  ULDC.64 UR12, c[0x0][0x228] ;  /* 0x00008a00000c7ab9 */ /* 0x000fd80000000a00 */
[----:B------:R-:W-:Y:S02]  /*d06e0*/  @P0 LOP3.LUT R3, R3, 0x200000, RZ, 0xfc, !PT ;  /* 0x0020000003030812 */ /* 0x000fe400078efcff */
[----:B------:R-:W-:Y:S02]  /*d06f0*/  ISETP.GE.AND P0, PT, R23, UR9, PT ;  /* 0x0000000917007c0c */ /* 0x000fe4000bf06270 */
[----:B------:R-:W2:Y:S01]  /*d0700*/  LDL.LU R23, [R1+0x3e30] ;  /* 0x003e300001177983 */ /* 0x000ea20000300800 */
[----:B------:R-:W-:-:S04]  /*d0710*/  LOP3.LUT R3, R3, 0xffefffff, RZ, 0xc0, !PT ;  /* 0xffefffff03037812 */ /* 0x000fc800078ec0ff */
[----:B------:R-:W-:-:S04]  /*d0720*/  @P1 LOP3.LUT R3, R3, 0x100000, RZ, 0xfc, !PT ;  /* 0x0010000003031812 */ /* 0x000fc800078efcff */
[----:B------:R-:W-:-:S04]  /*d0730*/  LOP3.LUT R3, R3, 0xfff7ffff, RZ, 0xc0, !PT ;  /* 0xfff7ffff03037812 */ /* 0x000fc800078ec0ff */
[----:B------:R-:W-:Y:S02]  /*d0740*/  @P0 LOP3.LUT R3, R3, 0x80000, RZ, 0xfc, !PT ;  /* 0x0008000003030812 */ /* 0x000fe400078efcff */
[----:B0-----:R-:W-:Y:S01]  /*d0750*/  IADD3 R28, P0, R12, R4, RZ ;  /* 0x000000040c1c7210 */ /* 0x001fe20007f1e0ff */
[----:B------:R-:W-:Y:S01]  /*d0760*/  UMOV UR9, UR11 ;  /* 0x0000000b00097c82 */ /* 0x000fe20008000000 */
[----:B------:R-:W-:-:S03]  /*d0770*/  ULDC.64 UR10, c[0x0][0x228] ;  /* 0x00008a00000a7ab9 */ /* 0x000fc60000000a00 */
[----:B------:R-:W-:-:S05]  /*d0780*/  IMAD.X R29, R13, 0x1, R5, P0 ;  /* 0x000000010d1d7824 */ /* 0x000fca00000e0605 */
[----:B------:R0:W-:Y:S01]  /*d0790*/  STL.64 [R1+0x3b58], R28 ;  /* 0x003b581c01007387 */ /* 0x0001e20000100a00 */
[----:B------:R-:W-:-:S03]  /*d07a0*/  ISETP.GE.AND P0, PT, R26, UR11, PT ;  /* 0x0000000b1a007c0c */ /* 0x000fc6000bf06270 */
[----:B------:R-:W2:Y:S01]  /*d07b0*/  LDL.LU R26, [R1+0x3e34] ;  /* 0x003e3400011a7983 */ /* 0x000ea20000300800 */
[----:B------:R-:W-:-:S09]  /*d07c0*/  LOP3.LUT R3, R3, 0xfffbffff, RZ, 0xc0, !PT ;  /* 0xfffbffff03037812 */ /* 0x000fd200078ec0ff */
[----:B------:R-:W-:Y:S02]  /*d07d0*/  @P0 LOP3.LUT R3, R3, 0x40000, RZ, 0xfc, !PT ;  /* 0x0004000003030812 */ /* 0x000fe400078efcff */
[----:B0-----:R-:W-:-:S05]  /*d07e0*/  IADD3 R28, P0, R12, R6, RZ ;  /* 0x000000060c1c7210 */ /* 0x001fca0007f1e0ff */
[----:B------:R-:W-:Y:S01]  /*d07f0*/  IMAD.X R29, R13, 0x1, R7, P0 ;  /* 0x000000010d1d7824 */ /* 0x000fe200000e0607 */
[----:B----4-:R-:W-:-:S04]  /*d0800*/  ISETP.GE.AND P1, PT, R25, UR13, PT ;  /* 0x0000000d19007c0c */ /* 0x010fc8000bf26270 */
[----:B------:R0:W-:Y:S04]  /*d0810*/  STL.64 [R1+0x3b68], R28 ;  /* 0x003b681c01007387 */ /* 0x0001e80000100a00 */
[----:B------:R-:W4:Y:S01]  /*d0820*/  LDL.LU R25, [R1+0x3e38] ;  /* 0x003e380001197983 */ /* 0x000f220000300800 */
[----:B------:R-:W-:Y:S01]  /*d0830*/  UMOV UR11, UR15 ;  /* 0x0000000f000b7c82 */ /* 0x000fe20008000000 */
[----:B------:R-:W-:Y:S01]  /*d0840*/  UMOV UR13, UR14 ;  /* 0x0000000e000d7c82 */ /* 0x000fe20008000000 */
[----:B------:R-:W-:Y:S01]  /*d0850*/  ULDC.64 UR14, c[0x0][0x228] ;  /* 0x00008a00000e7ab9 */ /* 0x000fe20000000a00 */
[----:B------:R-:W-:-:S04]  /*d0860*/  LOP3.LUT R3, R3, 0xfffdffff, RZ, 0xc0, !PT ;  /* 0xfffdffff03037812 */ /* 0x000fc800078ec0ff */
[----:B------:R-:W-:-:S04]  /*d0870*/  @P1 LOP3.LUT R3, R3, 0x20000, RZ, 0xfc, !PT ;  /* 0x0002000003031812 */ /* 0x000fc800078efcff */
[----:B------:R-:W-:Y:S02]  /*d0880*/  LOP3.LUT R3, R3, 0xfffeffff, RZ, 0xc0, !PT ;  /* 0xfffeffff03037812 */ /* 0x000fe400078ec0ff */
[----:B---3--:R-:W-:Y:S02]  /*d0890*/  ISETP.GE.AND P0, PT, R24, UR15, PT ;  /* 0x0000000f18007c0c */ /* 0x008fe4000bf06270 */
[----:B------:R-:W3:Y:S01]  /*d08a0*/  LDL.LU R24, [R1+0x3e3c] ;  /* 0x003e3c0001187983 */ /* 0x000ee20000300800 */
[----:B--2---:R-:W-:-:S03]  /*d08b0*/  ISETP.GE.AND P1, PT, R23, UR17, PT ;  /* 0x0000001117007c0c */ /* 0x004fc6000bf26270 */
[----:B------:R-:W2:Y:S07]  /*d08c0*/  LDL.LU R23, [R1+0x3e40] ;  /* 0x003e400001177983 */ /* 0x000eae0000300800 */
[----:B------:R-:W-:Y:S02]  /*d08d0*/  @P0 LOP3.LUT R3, R3, 0x10000, RZ, 0xfc, !PT ;  /* 0x0001000003030812 */ /* 0x000fe400078efcff */
[----:B0-----:R-:W-:Y:S02]  /*d08e0*/  IADD3 R28, P0, R12, R8, RZ ;  /* 0x000000080c1c7210 */ /* 0x001fe40007f1e0ff */
[----:B------:R-:W-:Y:S01]  /*d08f0*/  LOP3.LUT R3, R3, 0xffff7fff, RZ, 0xc0, !PT ;  /* 0xffff7fff03037812 */ /* 0x000fe200078ec0ff */
[----:B------:R-:W-:Y:S01]  /*d0900*/  UMOV UR15, UR19 ;  /* 0x00000013000f7c82 */ /* 0x000fe20008000000 */
[----:B------:R-:W-:Y:S01]  /*d0910*/  UMOV UR17, UR18 ;  /* 0x0000001200117c82 */ /* 0x000fe20008000000 */
[----:B------:R-:W-:Y:S01]  /*d0920*/  ULDC.64 UR18, c[0x0][0x228] ;  /* 0x00008a0000127ab9 */ /* 0x000fe20000000a00 */
[----:B------:R-:W-:Y:S01]  /*d0930*/  IMAD.X R29, R13, 0x1, R10, P0 ;  /* 0x000000010d1d7824 */ /* 0x000fe200000e060a */
[----:B------:R-:W-:-:S04]  /*d0940*/  @P1 LOP3.LUT R3, R3, 0x8000, RZ, 0xfc, !PT ;  /* 0x0000800003031812 */ /* 0x000fc800078efcff */
[----:B------:R-:W-:Y:S01]  /*d0950*/  STL.64 [R1+0x3b80], R28 ;  /* 0x003b801c01007387 */ /* 0x000fe20000100a00 */
[----:B------:R-:W-:Y:S02]  /*d0960*/  ISETP.GE.AND P1, PT, R26, UR19, PT ;  /* 0x000000131a007c0c */ /* 0x000fe4000bf26270 */
[----:B------:R-:W-:-:S05]  /*d0970*/  IADD3 R26, P0, R12, R9, RZ ;  /* 0x000000090c1a7210 */ /* 0x000fca0007f1e0ff */
[----:B------:R-:W-:-:S05]  /*d0980*/  IMAD.X R27, R13, 0x1, R11, P0 ;  /* 0x000000010d1b7824 */ /* 0x000fca00000e060b */
[----:B------:R0:W-:Y:S04]  /*d0990*/  STL.64 [R1+0x3ba0], R26 ;  /* 0x003ba01a01007387 */ /* 0x0001e80000100a00 */
[----:B0-----:R-:W2:Y:S04]  /*d09a0*/  LDL.LU R27, [R1+0x3e44] ;  /* 0x003e4400011b7983 */ /* 0x001ea80000300800 */
[----:B------:R-:W2:Y:S01]  /*d09b0*/  LDL.LU R26, [R1+0x3e58] ;  /* 0x003e5800011a7983 */ /* 0x000ea20000300800 */
[----:B------:R-:W-:Y:S01]  /*d09c0*/  UMOV UR19, UR20 ;  /* 0x0000001400137c82 */ /* 0x000fe20008000000 */
[----:B------:R-:W-:-:S02]  /*d09d0*/  ULDC.64 UR20, c[0x0][0x228] ;  /* 0x00008a0000147ab9 */ /* 0x000fc40000000a00 */
[----:B----4-:R-:W-:Y:S02]  /*d09e0*/  ISETP.GE.AND P0, PT, R25, UR21, PT ;  /* 0x0000001519007c0c */ /* 0x010fe4000bf06270 */
[----:B------:R-:W4:Y:S01]  /*d09f0*/  LDL.LU R25, [R1+0x3e5c] ;  /* 0x003e5c0001197983 */ /* 0x000f220000300800 */
[----:B------:R-:W-:-:S04]  /*d0a00*/  LOP3.LUT R3, R3, 0xffffbfff, RZ, 0xc0, !PT ;  /* 0xffffbfff03037812 */ /* 0x000fc800078ec0ff */
[----:B------:R-:W-:-:S04]  /*d0a10*/  @P1 LOP3.LUT R3, R3, 0x4000, RZ, 0xfc, !PT ;  /* 0x0000400003031812 */ /* 0x000fc800078efcff */
[----:B------:R-:W-:-:S04]  /*d0a20*/  LOP3.LUT R3, R3, 0xffffdfff, RZ, 0xc0, !PT ;  /* 0xffffdfff03037812 */ /* 0x000fc800078ec0ff */
[----:B------:R-:W-:Y:S02]  /*d0a30*/  @P0 LOP3.LUT R3, R3, 0x2000, RZ, 0xfc, !PT ;  /* 0x0000200003030812 */ /* 0x000fe400078efcff */
[----:B---3--:R-:W-:Y:S02]  /*d0a40*/  ISETP.GE.AND P0, PT, R24, UR23, PT ;  /* 0x0000001718007c0c */ /* 0x008fe4000bf06270 */
[----:B------:R-:W3:Y:S01]  /*d0a50*/  LDL.LU R24, [R1+0x3e60] ;  /* 0x003e600001187983 */ /* 0x000ee20000300800 */
[----:B--2---:R-:W-:-:S03]  /*d0a60*/  ISETP.GE.AND P1, PT, R23, UR25, PT ;  /* 0x0000001917007c0c */ /* 0x004fc6000bf26270 */
[----:B------:R-:W2:Y:S01]  /*d0a70*/  LDL.LU R23, [R1+0x3e64] ;  /* 0x003e640001177983 */ /* 0x000ea20000300800 */
[----:B------:R-:W-:Y:S01]  /*d0a80*/  LOP3.LUT R3, R3, 0xffffefff, RZ, 0xc0, !PT ;  /* 0xffffefff03037812 */ /* 0x000fe200078ec0ff */
[----:B------:R-:W-:Y:S01]  /*d0a90*/  VIADD R12, R12, UR7 ;  /* 0x000000070c0c7c36 */ /* 0x000fe20008000000 */
[----:B------:R-:W-:Y:S01]  /*d0aa0*/  UMOV UR21, UR28 ;  /* 0x0000001c00157c82 */ /* 0x000fe20008000000 */
[----:B------:R-:W-:-:S03]  /*d0ab0*/  ULDC.64 UR28, c[0x0][0x228] ;  /* 0x00008a00001c7ab9 */ /* 0x000fc60000000a00 */
[----:B------:R-:W-:Y:S01]  /*d0ac0*/  @P0 LOP3.LUT R3, R3, 0x1000, RZ, 0xfc, !PT ;  /* 0x0000100003030812 */ /* 0x000fe200078efcff */
[----:B------:R-:W-:Y:S01]  /*d0ad0*/  UMOV UR23, UR27 ;  /* 0x0000001b00177c82 */ /* 0x000fe20008000000 */
[----:B------:R-:W-:Y:S01]  /*d0ae0*/  SHF.R.S32.HI R13, RZ, 0x1f, R12 ;  /* 0x0000001fff0d7819 */ /* 0x000fe2000001140c */
[----:B------:R-:W-:Y:S01]  /*d0af0*/  UMOV UR42, UR26 ;  /* 0x0000001a002a7c82 */ /* 0x000fe20008000000 */
[----:B------:R-:W-:Y:S01]  /*d0b00*/  IADD3 R28, P0, R12, R4, RZ ;  /* 0x000000040c1c7210 */ /* 0x000fe20007f1e0ff */
[----:B------:R-:W-:Y:S01]  /*d0b10*/  ULDC.64 UR26, c[0x0][0x228] ;  /* 0x00008a00001a7ab9 */ /* 0x000fe20000000a00 */
[----:B------:R-:W-:Y:S01]  /*d0b20*/  LOP3.LUT R3, R3, 0xfffff7ff, RZ, 0xc0, !PT ;  /* 0xfffff7ff03037812 */ /* 0x000fe200078ec0ff */
[----:B------:R-:W-:Y:S02]  /*d0b30*/  ULDC UR7, c[0x0][0x248] ;  /* 0x0000920000077ab9 */ /* 0x000fe40000000800 */
[----:B------:R-:W-:Y:S01]  /*d0b40*/  IMAD.X R29, R13, 0x1, R5, P0 ;  /* 0x000000010d1d7824 */ /* 0x000fe200000e0605 */
[----:B------:R-:W-:-:S04]  /*d0b50*/  @P1 LOP3.LUT R3, R3, 0x800, RZ, 0xfc, !PT ;  /* 0x0000080003031812 */ /* 0x000fc800078efcff */
[----:B------:R-:W-:Y:S01]  /*d0b60*/  STL.64 [R1+0x3b78], R28 ;  /* 0x003b781c01007387 */ /* 0x000fe20000100a00 */
[----:B------:R-:W-:Y:S02]  /*d0b70*/  LOP3.LUT R3, R3, 0xfffffbff, RZ, 0xc0, !PT ;  /* 0xfffffbff03037812 */ /* 0x000fe400078ec0ff */
[----:B------:R-:W-:Y:S02]  /*d0b80*/  ISETP.GE.AND P1, PT, R26, UR29, PT ;  /* 0x0000001d1a007c0c */ /* 0x000fe4000bf26270 */
[----:B------:R-:W-:Y:S02]  /*d0b90*/  IADD3 R26, P0, R12, R6, RZ ;  /* 0x000000060c1a7210 */ /* 0x000fe40007f1e0ff */
[----:B------:R-:W-:-:S03]  /*d0ba0*/  ISETP.GE.AND P2, PT, R27, UR27, PT ;  /* 0x0000001b1b007c0c */ /* 0x000fc6000bf46270 */
[----:B------:R-:W-:-:S05]  /*d0bb0*/  IMAD.X R27, R13, 0x1, R7, P0 ;  /* 0x000000010d1b7824 */ /* 0x000fca00000e0607 */
[----:B------:R0:W-:Y:S04]  /*d0bc0*/  STL.64 [R1+0x3b98], R26 ;  /* 0x003b981a01007387 */ /* 0x0001e80000100a00 */
[----:B0-----:R-:W2:Y:S04]  /*d0bd0*/  LDL.LU R27, [R1+0x3e68] ;  /* 0x003e6800011b7983 */ /* 0x001ea80000300800 */
[----:B------:R-:W2:Y:S01]  /*d0be0*/  LDL.LU R26, [R1+0x3e6c] ;  /* 0x003e6c00011a7983 */ /* 0x000ea20000300800 */
[----:B------:R-:W-:Y:S02]  /*d0bf0*/  @P2 LOP3.LUT R3, R3, 0x400, RZ, 0xfc, !PT ;  /* 0x0000040003032812 */ /* 0x000fe400078efcff */
[----:B----4-:R-:W-:-:S02]  /*d0c00*/  ISETP.GE.AND P2, PT, R25, UR31, PT ;  /* 0x0000001f19007c0c */ /* 0x010fc4000bf46270 */
[----:B------:R-:W4:Y:S01]  /*d0c10*/  LDL.LU R25, [R1+0x3e78] ;  /* 0x003e780001197983 */ /* 0x000f220000300800 */
[----:B------:R-:W-:Y:S02]  /*d0c20*/  IADD3 R28, P0, R12, R8, RZ ;  /* 0x000000080c1c7210 */ /* 0x000fe40007f1e0ff */
[----:B------:R-:W-:-:S03]  /*d0c30*/  LOP3.LUT R3, R3, 0xfffffdff, RZ, 0xc0, !PT ;  /* 0xfffffdff03037812 */ /* 0x000fc600078ec0ff */
[----:B------:R-:W-:Y:S01]  /*d0c40*/  IMAD.X R29, R13, 0x1, R10, P0 ;  /* 0x000000010d1d7824 */ /* 0x000fe200000e060a */
[----:B------:R-:W-:-:S04]  /*d0c50*/  @P1 LOP3.LUT R3, R3, 0x200, RZ, 0xfc, !PT ;  /* 0x0000020003031812 */ /* 0x000fc800078efcff */
[----:B------:R0:W-:Y:S01]  /*d0c60*/  STL.64 [R1+0x3bb8], R28 ;  /* 0x003bb81c01007387 */ /* 0x0001e20000100a00 */
[----:B------:R-:W-:-:S04]  /*d0c70*/  LOP3.LUT R3, R3, 0xfffffeff, RZ, 0xc0, !PT ;  /* 0xfffffeff03037812 */ /* 0x000fc800078ec0ff */
[----:B------:R-:W-:Y:S02]  /*d0c80*/  @P2 LOP3.LUT R3, R3, 0x100, RZ, 0xfc, !PT ;  /* 0x0000010003032812 */ /* 0x000fe400078efcff */
[----:B0-----:R-:W-:Y:S02]  /*d0c90*/  IADD3 R28, P0, R12, R9, RZ ;  /* 0x000000090c1c7210 */ /* 0x001fe40007f1e0ff */
[----:B------:R-:W-:-:S03]  /*d0ca0*/  LOP3.LUT R3, R3, 0xffffff7f, RZ, 0xc0, !PT ;  /* 0xffffff7f03037812 */ /* 0x000fc600078ec0ff */
[----:B------:R-:W-:Y:S01]  /*d0cb0*/  IMAD.X R29, R13, 0x1, R11, P0 ;  /* 0x000000010d1d7824 */ /* 0x000fe200000e060b */
[----:B---3--:R-:W-:Y:S02]  /*d0cc0*/  ISETP.GE.AND P1, PT, R24, UR33, PT ;  /* 0x0000002118007c0c */ /* 0x008fe4000bf26270 */
[----:B------:R-:W3:Y:S04]  /*d0cd0*/  LDL.LU R24, [R1+0x3e7c] ;  /* 0x003e7c0001187983 */ /* 0x000ee80000300800 */
[----:B------:R-:W-:Y:S07]  /*d0ce0*/  STL.64 [R1+0x3bd0], R28 ;  /* 0x003bd01c01007387 */ /* 0x000fee0000100a00 */
[----:B------:R-:W-:-:S02]  /*d0cf0*/  @P1 LOP3.LUT R3, R3, 0x80, RZ, 0xfc, !PT ;  /* 0x0000008003031812 */ /* 0x000fc400078efcff */
[----:B--2---:R-:W-:Y:S02]  /*d0d00*/  ISETP.GE.AND P1, PT, R23, UR35, PT ;  /* 0x0000002317007c0c */ /* 0x004fe4000bf26270 */
[----:B------:R-:W2:Y:S01]  /*d0d10*/  LDL.LU R23, [R1+0x3e88] ;  /* 0x003e880001177983 */ /* 0x000ea20000300800 */
[----:B------:R-:W-:-:S10]  /*d0d20*/  LOP3.LUT R3, R3, 0xffffffbf, RZ, 0xc0, !PT ;  /* 0xffffffbf03037812 */ /* 0x000fd400078ec0ff */
[----:B------:R-:W-:-:S04]  /*d0d30*/  @P1 LOP3.LUT R3, R3, 0x40, RZ, 0xfc, !PT ;  /* 0x0000004003031812 */ /* 0x000fc800078efcff */
[----:B------:R-:W-:Y:S01]  /*d0d40*/  LOP3.LUT R3, R3, 0xffffffdf, RZ, 0xc0, !PT ;  /* 0xffffffdf03037812 */ /* 0x000fe200078ec0ff */
[----:B------:R-:W-:Y:S01]  /*d0d50*/  VIADD R12, R12, UR7 ;  /* 0x000000070c0c7c36 */ /* 0x000fe20008000000 */
[----:B------:R-:W-:Y:S01]  /*d0d60*/  UMOV UR52, UR42 ;  /* 0x0000002a00347c82 */ /* 0x000fe20008000000 */
[----:B------:R-:W-:Y:S01]  /*d0d70*/  ISETP.GE.AND P0, PT, R27, UR37, PT ;  /* 0x000000251b007c0c */ /* 0x000fe2000bf06270 */
[----:B------:R-:W-:Y:S01]  /*d0d80*/  UMOV UR29, UR17 ;  /* 0x00000011001d7c82 */ /* 0x000fe20008000000 */
[----:B------:R-:W-:Y:S01]  /*d0d90*/  UMOV UR25, UR9 ;  /* 0x0000000900197c82 */ /* 0x000fe20008000000 */
[----:B------:R-:W-:Y:S01]  /*d0da0*/  UMOV UR33, UR21 ;  /* 0x0000001500217c82 */ /* 0x000fe20008000000 */
[----:B------:R-:W-:Y:S01]  /*d0db0*/  ISETP.GE.AND P1, PT, R26, UR39, PT ;  /* 0x000000271a007c0c */ /* 0x000fe2000bf26270 */
[----:B------:R-:W-:Y:S01]  /*d0dc0*/  UMOV UR27, UR15 ;  /* 0x0000000f001b7c82 */ /* 0x000fe20008000000 */
[----:B------:R-:W-:Y:S01]  /*d0dd0*/  IMAD.MOV.U32 R47, RZ, RZ, R22 ;  /* 0x000000ffff2f7224 */ /* 0x000fe200078e0016 */
[----:B------:R-:W-:-:S06]  /*d0de0*/  ULDC UR7, c[0x0][0x248] ;  /* 0x0000920000077ab9 */ /* 0x000fcc0000000800 */
[----:B------:R-:W-:Y:S02]  /*d0df0*/  @P0 LOP3.LUT R3, R3, 0x20, RZ, 0xfc, !PT ;  /* 0x0000002003030812 */ /* 0x000fe400078efcff */
[----:B----4-:R-:W-:Y:S02]  /*d0e00*/  ISETP.GE.AND P0, PT, R25, UR41, PT ;  /* 0x0000002919007c0c */ /* 0x010fe4000bf06270 */
[----:B------:R-:W-:-:S04]  /*d0e10*/  LOP3.LUT R3, R3, 0xffffffef, RZ, 0xc0, !PT ;  /* 0xffffffef03037812 */ /* 0x000fc800078ec0ff */
[----:B------:R-:W-:-:S04]  /*d0e20*/  @P1 LOP3.LUT R3, R3, 0x10, RZ, 0xfc, !PT ;  /* 0x0000001003031812 */ /* 0x000fc800078efcff */
[----:B------:R-:W-:Y:S02]  /*d0e30*/  LOP3.LUT R3, R3, 0xfffffff7, RZ, 0xc0, !PT ;  /* 0xfffffff703037812 */ /* 0x000fe400078ec0ff */
[----:B------:R-:W-:Y:S02]  /*d0e40*/  SHF.R.S32.HI R13, RZ, 0x1f, R12 ;  /* 0x0000001fff0d7819 */ /* 0x000fe4000001140c */
[----:B------:R-:W-:Y:S02]  /*d0e50*/  @P0 LOP3.LUT R3, R3, 0x8, RZ, 0xfc, !PT ;  /* 0x0000000803030812 */ /* 0x000fe400078efcff */
[----:B------:R-:W-:-:S05]  /*d0e60*/  IADD3 R26, P0, R12, R4, RZ ;  /* 0x000000040c1a7210 */ /* 0x000fca0007f1e0ff */
[----:B------:R-:W-:-:S05]  /*d0e70*/  IMAD.X R27, R13, 0x1, R5, P0 ;  /* 0x000000010d1b7824 */ /* 0x000fca00000e0605 */
[----:B------:R0:W-:Y:S04]  /*d0e80*/  STL.64 [R1+0x3bb0], R26 ;  /* 0x003bb01a01007387 */ /* 0x0001e80000100a00 */
[----:B0-----:R-:W4:Y:S01]  /*d0e90*/  LDL.LU R26, [R1+0x3e8c] ;  /* 0x003e8c00011a7983 */ /* 0x001f220000300800 */
[----:B------:R-:W-:Y:S01]  /*d0ea0*/  UMOV UR39, UR43 ;  /* 0x0000002b00277c82 */ /* 0x000fe20008000000 */
[----:B------:R-:W-:Y:S02]  /*d0eb0*/  ULDC.64 UR42, c[0x0][0x228] ;  /* 0x00008a00002a7ab9 */ /* 0x000fe40000000a00 */
[----:B------:R-:W4:Y:S01]  /*d0ec0*/  LDL.LU R25, [R1+0x3e90] ;  /* 0x003e900001197983 */ /* 0x000f220000300800 */
[----:B------:R-:W-:Y:S01]  /*d0ed0*/  UMOV UR41, UR44 ;  /* 0x0000002c00297c82 */ /* 0x000fe20008000000 */
[----:B------:R-:W-:Y:S01]  /*d0ee0*/  ULDC.64 UR44, c[0x0][0x228] ;  /* 0x00008a00002c7ab9 */ /* 0x000fe20000000a00 */
[----:B---3--:R-:W-:-:S02]  /*d0ef0*/  ISETP.GE.AND P1, PT, R24, UR43, PT ;  /* 0x0000002b18007c0c */ /* 0x008fc4000bf26270 */
[----:B------:R-:W3:Y:S01]  /*d0f00*/  LDL.LU R24, [R1+0x3e94] ;  /* 0x003e940001187983 */ /* 0x000ee20000300800 */
[----:B--2---:R-:W-:-:S03]  /*d0f10*/  ISETP.GE.AND P0, PT, R23, UR45, PT ;  /* 0x0000002d17007c0c */ /* 0x004fc6000bf06270 */
[----:B------:R-:W2:Y:S01]  /*d0f20*/  LDL.LU R23, [R1+0x3e98] ;  /* 0x003e980001177983 */ /* 0x000ea20000300800 */
[----:B------:R-:W-:Y:S01]  /*d0f30*/  LOP3.LUT R3, R3, 0xfffffffb, RZ, 0xc0, !PT ;  /* 0xfffffffb03037812 */ /* 0x000fe200078ec0ff */
[----:B------:R-:W-:Y:S01]  /*d0f40*/  UMOV UR9, UR47 ;  /* 0x0000002f00097c82 */ /* 0x000fe20008000000 */
[----:B------:R-:W-:Y:S01]  /*d0f50*/  UMOV UR17, UR46 ;  /* 0x0000002e00117c82 */ /* 0x000fe20008000000 */
[----:B------:R-:W-:-:S03]  /*d0f60*/  ULDC.64 UR46, c[0x0][0x228] ;  /* 0x00008a00002e7ab9 */ /* 0x000fc60000000a00 */
[----:B------:R-:W-:-:S04]  /*d0f70*/  @P1 LOP3.LUT R3, R3, 0x4, RZ, 0xfc, !PT ;  /* 0x0000000403031812 */ /* 0x000fc800078efcff */
[----:B------:R-:W-:-:S04]  /*d0f80*/  LOP3.LUT R3, R3, 0xfffffffd, RZ, 0xc0, !PT ;  /* 0xfffffffd03037812 */ /* 0x000fc800078ec0ff */
[----:B------:R-:W-:Y:S02]  /*d0f90*/  @P0 LOP3.LUT R3, R3, 0x2, RZ, 0xfc, !PT ;  /* 0x0000000203030812 */ /* 0x000fe400078efcff */
[----:B------:R-:W-:Y:S02]  /*d0fa0*/  IADD3 R28, P0, R12, R6, RZ ;  /* 0x000000060c1c7210 */ /* 0x000fe40007f1e0ff */
[----:B------:R-:W-:Y:S01]  /*d0fb0*/  LOP3.LUT R3, R3, 0xfffffffe, RZ, 0xc0, !PT ;  /* 0xfffffffe03037812 */ /* 0x000fe200078ec0ff */
[----:B------:R-:W-:Y:S01]  /*d0fc0*/  UMOV UR21, UR11 ;  /* 0x0000000b00157c82 */ /* 0x000fe20008000000 */
[----:B------:R-:W-:Y:S01]  /*d0fd0*/  UMOV UR15, UR49 ;  /* 0x00000031000f7c82 */ /* 0x000fe20008000000 */
[----:B------:R-:W-:Y:S01]  /*d0fe0*/  UMOV UR11, UR48 ;  /* 0x00000030000b7c82 */ /* 0x000fe20008000000 */
[----:B------:R-:W-:Y:S01]  /*d0ff0*/  ULDC.64 UR48, c[0x0][0x228] ;  /* 0x00008a0000307ab9 */ /* 0x000fe20000000a00 */
[----:B------:R-:W-:Y:S01]  /*d1000*/  UMOV UR45, UR23 ;  /* 0x00000017002d7c82 */ /* 0x000fe20008000000 */
[----:B------:R-:W-:Y:S01]  /*d1010*/  IMAD.X R29, R13, 0x1, R7, P0 ;  /* 0x000000010d1d7824 */ /* 0x000fe200000e0607 */
[----:B------:R-:W-:Y:S01]  /*d1020*/  UMOV UR23, UR13 ;  /* 0x0000000d00177c82 */ /* 0x000fe20008000000 */
[----:B------:R-:W-:-:S03]  /*d1030*/  UMOV UR13, UR50 ;  /* 0x00000032000d7c82 */ /* 0x000fc60008000000 */
[----:B------:R-:W-:Y:S01]  /*d1040*/  STL.64 [R1+0x3bc8], R28 ;  /* 0x003bc81c01007387 */ /* 0x000fe20000100a00 */
[----:B------:R-:W-:Y:S01]  /*d1050*/  UMOV UR31, UR19 ;  /* 0x00000013001f7c82 */ /* 0x000fe20008000000 */
[----:B------:R-:W-:Y:S01]  /*d1060*/  UMOV UR19, UR53 ;  /* 0x0000003500137c82 */ /* 0x000fe20008000000 */
[----:B----4-:R-:W-:Y:S02]  /*d1070*/  ISETP.GE.AND P1, PT, R26, UR47, PT ;  /* 0x0000002f1a007c0c */ /* 0x010fe4000bf26270 */
[----:B------:R-:W-:Y:S01]  /*d1080*/  ISETP.GE.AND P0, PT, R25, UR49, PT ;  /* 0x0000003119007c0c */ /* 0x000fe2000bf06270 */
[----:B------:R-:W-:Y:S01]  /*d1090*/  UMOV UR49, UR51 ;  /* 0x0000003300317c82 */ /* 0x000fe20008000000 */
[----:B------:R-:W-:-:S09]  /*d10a0*/  ULDC.64 UR50, c[0x0][0x228] ;  /* 0x00008a0000327ab9 */ /* 0x000fd20000000a00 */
[----:B------:R-:W-:Y:S02]  /*d10b0*/  @P1 LOP3.LUT R3, R3, 0x1, RZ, 0xfc, !PT ;  /* 0x0000000103031812 */ /* 0x000fe400078efcff */
[----:B------:R-:W-:-:S05]  /*d10c0*/  IADD3 R26, P1, R12, R8, RZ ;  /* 0x000000080c1a7210 */ /* 0x000fca0007f3e0ff */
[----:B------:R-:W-:-:S05]  /*d10d0*/  IMAD.X R27, R13, 0x1, R10, P1 ;  /* 0x000000010d1b7824 */ /* 0x000fca00008e060a */
[----:B------:R-:W-:Y:S01]  /*d10e0*/  STL.64 [R1+0x3be8], R26 ;  /* 0x003be81a01007387 */ /* 0x000fe20000100a00 */
[----:B---3--:R-:W-:Y:S02]  /*d10f0*/  ISETP.GE.AND P1, PT, R24, UR51, PT ;  /* 0x0000003318007c0c */ /* 0x008fe4000bf26270 */
[----:B------:R-:W-:-:S05]  /*d1100*/  IADD3 R24, P2, R12, R9, RZ ;  /* 0x000000090c187210 */ /* 0x000fca0007f5e0ff */
[----:B------:R-:W-:-:S05]  /*d1110*/  IMAD.X R25, R13, 0x1, R11, P2 ;  /* 0x000000010d197824 */ /* 0x000fca00010e060b */
[----:B------:R0:W-:Y:S04]  /*d1120*/  STL.64 [R1+0x3c00], R24 ;  /* 0x003c001801007387 */ /* 0x0001e80000100a00 */
[----:B------:R-:W3:Y:S04]  /*d1130*/  LDL.LU R22, [R1+0x3e9c] ;  /* 0x003e9c0001167983 */ /* 0x000ee80000300800 */
[----:B0-----:R-:W4:Y:S01]  /*d1140*/  LDL.LU R24, [R1+0x3ea0] ;  /* 0x003ea00001187983 */ /* 0x001f220000300800 */
[----:B------:R-:W-:Y:S01]  /*d1150*/  VIADD R12, R12, UR7 ;  /* 0x000000070c0c7c36 */ /* 0x000fe20008000000 */
[----:B------:R-:W-:Y:S01]  /*d1160*/  UMOV UR7, UR52 ;  /* 0x0000003400077c82 */ /* 0x000fe20008000000 */
[----:B------:R-:W-:-:S02]  /*d1170*/  ULDC.64 UR52, c[0x0][0x228] ;  /* 0x00008a0000347ab9 */ /* 0x000fc40000000a00 */
[----:B--2---:R-:W-:Y:S02]  /*d1180*/  ISETP.GE.AND P2, PT, R23, UR53, PT ;  /* 0x0000003517007c0c */ /* 0x004fe4000bf46270 */
[----:B------:R-:W2:Y:S04]  /*d1190*/  LDL.LU R23, [R1+0x3ea4] ;  /* 0x003ea40001177983 */ /* 0x000ea80000300800 */
[----:B------:R-:W2:Y:S01]  /*d11a0*/  LDL.LU R13, [R1+0x3eb0] ;  /* 0x003eb000010d7983 */ /* 0x000ea20000300800 */
[----:B------:R-:W-:Y:S01]  /*d11b0*/  UMOV UR43, UR15 ;  /* 0x0000000f002b7c82 */ /* 0x000fe20008000000 */
[----:B------:R-:W-:Y:S01]  /*d11c0*/  UMOV UR51, UR27 ;  /* 0x0000001b00337c82 */ /* 0x000fe20008000000 */
[----:B------:R-:W-:Y:S01]  /*d11d0*/  UMOV UR15, UR9 ;  /* 0x00000009000f7c82 */ /* 0x000fe20008000000 */
[----:B------:R-:W-:Y:S01]  /*d11e0*/  UMOV UR47, UR25 ;  /* 0x00000019002f7c82 */ /* 0x000fe20008000000 */
[----:B------:R-:W-:Y:S01]  /*d11f0*/  UMOV UR9, UR55 ;  /* 0x0000003700097c82 */ /* 0x000fe20008000000 */
[----:B------:R-:W-:Y:S01]  /*d1200*/  UMOV UR27, UR54 ;  /* 0x00000036001b7c82 */ /* 0x000fe20008000000 */
[----:B------:R-:W-:Y:S01]  /*d1210*/  UMOV UR25, UR19 ;  /* 0x0000001300197c82 */ /* 0x000fe20008000000 */
[----:B------:R-:W-:Y:S01]  /*d1220*/  UMOV UR37, UR11 ;  /* 0x0000000b00257c82 */ /* 0x000fe20008000000 */
[----:B------:R-:W-:Y:S01]  /*d1230*/  ULDC.64 UR54, c[0x0][0x228] ;  /* 0x00008a0000367ab9 */ /* 0x000fe20000000a00 */
[----:B------:R-:W-:Y:S01]  /*d1240*/  UMOV UR19, UR57 ;  /* 0x0000003900137c82 */ /* 0x000fe20008000000 */
[----:B------:R-:W-:Y:S01]  /*d1250*/  UMOV UR11, UR56 ;  /* 0x00000038000b7c82 */ /* 0x000fe20008000000 */
[----:B------:R-:W-:Y:S01]  /*d1260*/  ULDC.64 UR56, c[0x0][0x228] ;  /* 0x00008a0000387ab9 */ /* 0x000fe20000000a00 */
[----:B------:R-:W-:-:S02]  /*d1270*/  SHF.R.S32.HI R33, RZ, 0x1f, R12 ;  /* 0x0000001fff217819 */ /* 0x000fc4000001140c */
[----:B------:R-:W-:-:S04]  /*d1280*/  LOP3.LUT R32, R32, 0xfffffeff, RZ, 0xc0, !PT ;  /* 0xfffffeff20207812 */ /* 0x000fc800078ec0ff */
[----:B------:R-:W-:Y:S01]  /*d1290*/  @P0 LOP3.LUT R32, R32, 0x100, RZ, 0xfc, !PT ;  /* 0x0000010020200812 */ /* 0x000fe200078efcff */
[----:B------:R-:W-:Y:S01]  /*d12a0*/  UMOV UR53, UR33 ;  /* 0x0000002100357c82 */ /* 0x000fe20008000000 */
[----:B------:R-:W-:Y:S01]  /*d12b0*/  UMOV UR35, UR61 ;  /* 0x0000003d00237c82 */ /* 0x000fe20008000000 */
[----:B------:R-:W-:Y:S01]  /*d12c0*/  UMOV UR33, UR60 ;  /* 0x0000003c00217c82 */ /* 0x000fe20008000000 */
[----:B------:R-:W-:Y:S01]  /*d12d0*/  ULDC.64 UR60, c[0x0][0x228] ;  /* 0x00008a00003c7ab9 */ /* 0x000fe20000000a00 */
[----:B---3--:R-:W-:Y:S02]  /*d12e0*/  ISETP.GE.AND P3, PT, R22, UR55, PT ;  /* 0x0000003716007c0c */ /* 0x008fe4000bf66270 */
[----:B------:R-:W3:Y:S04]  /*d12f0*/  LDL.LU R22, [R1+0x38c] ;  /* 0x00038c0001167983 */ /* 0x000ee80000300800 */
[----:B------:R-:W3:Y:S01]  /*d1300*/  LDL R50, [R1+0x140] ;  /* 0x0001400001327983 */ /* 0x000ee20000100800 */
[----:B----4-:R-:W-:-:S02]  /*d1310*/  ISETP.GE.AND P4, PT, R24, UR57, PT ;  /* 0x0000003918007c0c */ /* 0x010fc4000bf86270 */
[----:B------:R-:W-:Y:S01]  /*d1320*/  IADD3 R24, P5, R12, R4, RZ ;  /* 0x000000040c187210 */ /* 0x000fe20007fbe0ff */
[----:B------:R-:W4:Y:S04]  /*d1330*/  LDL R53, [R1+0x144] ;  /* 0x0001440001357983 */ /* 0x000f280000100800 */
[----:B------:R-:W-:-:S05]  /*d1340*/  IMAD.X R25, R33, 0x1, R5, P5 ;  /* 0x0000000121197824 */ /* 0x000fca00028e0605 */
[----:B------:R0:W-:Y:S01]  /*d1350*/  STL.64 [R1+0x3be0], R24 ;  /* 0x003be01801007387 */ /* 0x0001e20000100a00 */
[----:B--2---:R-:W-:Y:S02]  /*d1360*/  ISETP.GE.AND P6, PT, R13, UR61, PT ;  /* 0x0000003d0d007c0c */ /* 0x004fe4000bfc6270 */
[----:B------:R-:W-:Y:S01]  /*d1370*/  LOP3.LUT R32, R32, 0xffffff7f, RZ, 0xc0, !PT ;  /* 0xffffff7f20207812 */ /* 0x000fe200078ec0ff */
[----:B------:R-:W-:Y:S01]  /*d1380*/  UMOV UR55, UR59 ;  /* 0x0000003b00377c82 */ /* 0x000fe20008000000 */
[----:B------:R-:W-:Y:S01]  /*d1390*/  UMOV UR57, UR58 ;  /* 0x0000003a00397c82 */ /* 0x000fe20008000000 */
[----:B------:R-:W-:Y:S01]  /*d13a0*/  ULDC.64 UR58, c[0x0][0x228] ;  /* 0x00008a00003a7ab9 */ /* 0x000fe20000000a00 */
[----:B0-----:R-:W-:Y:S01]  /*d13b0*/  IADD3 R24, P0, R12, R6, RZ ;  /* 0x000000060c187210 */ /* 0x001fe20007f1e0ff */
[----:B------:R-:W-:-:S04]  /*d13c0*/  ULDC UR61, c[0x0][0x228] ;  /* 0x00008a00003d7ab9 */ /* 0x000fc80000000800 */
[----:B------:R-:W-:-:S05]  /*d13d0*/  IMAD.X R25, R33, 0x1, R7, P0 ;  /* 0x0000000121197824 */ /* 0x000fca00000e0607 */
[----:B------:R-:W-:Y:S04]  /*d13e0*/  STL.64 [R1+0x3bf8], R24 ;  /* 0x003bf81801007387 */ /* 0x000fe80000100a00 */
[----:B------:R-:W2:Y:S04]  /*d13f0*/  LDL.LU R13, [R1+0x388] ;  /* 0x00038800010d7983 */ /* 0x000ea80000300800 */
[----:B------:R-:W2:Y:S01]  /*d1400*/  LDL R48, [R1+0x148] ;  /* 0x0001480001307983 */ /* 0x000ea20000100800 */
[----:B------:R-:W-:-:S04]  /*d1410*/  @P1 LOP3.LUT R32, R32, 0x80, RZ, 0xfc, !PT ;  /* 0x0000008020201812 */ /* 0x000fc800078efcff */
[----:B------:R-:W-:-:S04]  /*d1420*/  LOP3.LUT R32, R32, 0xfffffdff, RZ, 0xc0, !PT ;  /* 0xfffffdff20207812 */ /* 0x000fc800078ec0ff */
[----:B------:R-:W-:Y:S02]  /*d1430*/  @P2 LOP3.LUT R32, R32, 0x200, RZ, 0xfc, !PT ;  /* 0x0000020020202812 */ /* 0x000fe400078efcff */
[----:B------:R-:W-:Y:S02]  /*d1440*/  LOP3.LUT P1, RZ, R2, 0x400000, RZ, 0xc0, !PT ;  /* 0x0040000002ff7812 */ /* 0x000fe4000782c0ff */
[----:B------:R-:W-:Y:S02]  /*d1450*/  LOP3.LUT R32, R32, 0xfffffbff, RZ, 0xc0, !PT ;  /* 0xfffffbff20207812 */ /* 0x000fe400078ec0ff */
[----:B------:R-:W-:Y:S01]  /*d1460*/  ISETP.GE.AND P5, PT, R23, UR59, PT ;  /* 0x0000003b17007c0c */ /* 0x000fe2000bfa6270 */
[----:B------:R-:W-:Y:S01]  /*d1470*/  UMOV UR59, UR7 ;  /* 0x00000007003b7c82 */ /* 0x000fe20008000000 */
[----:B------:R-:W-:Y:S01]  /*d1480*/  @P3 LOP3.LUT R32, R32, 0x400, RZ, 0xfc, !PT ;  /* 0x0000040020203812 */ /* 0x000fe200078efcff */
[----:B------:R-:W-:-:S03]  /*d1490*/  ULDC UR7, c[0x0][0x228] ;  /* 0x00008a0000077ab9 */ /* 0x000fc60000000800 */
[----:B------:R-:W-:-:S04]  /*d14a0*/  LOP3.LUT R32, R32, 0xfffff7ff, RZ, 0xc0, !PT ;  /* 0xfffff7ff20207812 */ /* 0x000fc800078ec0ff */
[----:B------:R-:W-:Y:S02]  /*d14b0*/  @P4 LOP3.LUT R32, R32, 0x800, RZ, 0xfc, !PT ;  /* 0x0000080020204812 */ /* 0x000fe400078efcff */
[----:B------:R-:W-:Y:S02]  /*d14c0*/  ISETP.LT.AND P3, PT, R47, UR51, !P1 ;  /* 0x000000332f007c0c */ /* 0x000fe4000cf61270 */
[----:B------:R-:W-:Y:S01]  /*d14d0*/  LOP3.LUT P2, RZ, R2, 0x200000, RZ, 0xc0, !PT ;  /* 0x0020000002ff7812 */ /* 0x000fe2000784c0ff */
[----:B------:R-:W-:Y:S01]  /*d14e0*/  UMOV UR51, UR37 ;  /* 0x0000002500337c82 */ /* 0x000fe20008000000 */
[----:B------:R-:W-:Y:S01]  /*d14f0*/  UMOV UR37, UR33 ;  /* 0x0000002100257c82 */ /* 0x000fe20008000000 */
[----:B------:R-:W-:Y:S01]  /*d1500*/  UMOV UR33, UR19 ;  /* 0x0000001300217c82 */ /* 0x000fe20008000000 */
[----:B------:R-:W-:Y:S01]  /*d1510*/  UMOV UR19, UR9 ;  /* 0x0000000900137c82 */ /* 0x000fe20008000000 */
[----:B------:R-:W-:Y:S01]  /*d1520*/  ULDC UR9, c[0x0][0x228] ;  /* 0x00008a0000097ab9 */ /* 0x000fe20000000800 */
[----:B------:R-:W-:-:S04]  /*d1530*/  LOP3.LUT R32, R32, 0xffffefff, RZ, 0xc0, !PT ;  /* 0xffffefff20207812 */ /* 0x000fc800078ec0ff */
[----:B------:R-:W-:Y:S02]  /*d1540*/  @P5 LOP3.LUT R32, R32, 0x1000, RZ, 0xfc, !PT ;  /* 0x0000100020205812 */ /* 0x000fe400078efcff */
[----:B---3--:R-:W-:Y:S02]  /*d1550*/  ISETP.LT.AND P0, PT, R50, UR59, !P1 ;  /* 0x0000003b32007c0c */ /* 0x008fe4000cf01270 */
[----:B------:R-:W-:Y:S02]  /*d1560*/  LOP3.LUT R22, R22, 0xffffffbf, RZ, 0xc0, !PT ;  /* 0xffffffbf16167812 */ /* 0x000fe400078ec0ff */
[----:B----4-:R-:W-:-:S09]  /*d1570*/  ISETP.LT.AND P4, PT, R53, UR55, !P1 ;  /* 0x0000003735007c0c */ /* 0x010fd2000cf81270 */
[----:B------:R-:W-:-:S04]  /*d1580*/  @P0 LOP3.LUT R22, R22, 0x40, RZ, 0xfc, !PT ;  /* 0x0000004016160812 */ /* 0x000fc800078efcff */
[----:B------:R-:W-:-:S04]  /*d1590*/  LOP3.LUT R22, R22, 0xffffffdf, RZ, 0xc0, !PT ;  /* 0xffffffdf16167812 */ /* 0x000fc800078ec0ff */
[----:B------:R-:W-:-:S04]  /*d15a0*/  @P4 LOP3.LUT R22, R22, 0x20, RZ, 0xfc, !PT ;  /* 0x0000002016164812 */ /* 0x000fc800078efcff */
[----:B------:R-:W-:-:S04]  /*d15b0*/  LOP3.LUT R22, R22, 0xffffffef, RZ, 0xc0, !PT ;  /* 0xffffffef16167812 */ /* 0x000fc800078ec0ff */
[----:B------:R-:W-:Y:S02]  /*d15c0*/  @P3 LOP3.LUT R22, R22, 0x10, RZ, 0xfc, !PT ;  /* 0x0000001016163812 */ /* 0x000fe400078efcff */
[----:B------:R-:W-:Y:S02]  /*d15d0*/  ISETP.LT.AND P3, PT, R47, UR57, !P2 ;  /* 0x000000392f007c0c */ /* 0x000fe4000d761270 */
[----:B------:R-:W-:Y:S02]  /*d15e0*/  LOP3.LUT R22, R22, 0xfffffff7, RZ, 0xc0, !PT ;  /* 0xfffffff716167812 */ /* 0x000fe400078ec0ff */
[----:B--2---:R-:W-:Y:S01]  /*d15f0*/  ISETP.LT.AND P1, PT, R48, UR7, !P1 ;  /* 0x0000000730007c0c */ /* 0x004fe2000cf21270 */
[----:B------:R-:W-:Y:S01]  /*d1600*/  UMOV UR55, UR47 ;  /* 0x0000002f00377c82 */ /* 0x000fe20008000000 */
[----:B------:R-:W-:Y:S01]  /*d1610*/  UMOV UR47, UR35 ;  /* 0x00000023002f7c82 */ /* 0x000fe20008000000 */
[----:B------:R-:W-:Y:S01]  /*d1620*/  UMOV UR35, UR11 ;  /* 0x0000000b00237c82 */ /* 0x000fe20008000000 */
[----:B------:R-:W-:Y:S01]  /*d1630*/  ULDC UR11, c[0x0][0x228] ;  /* 0x00008a00000b7ab9 */ /* 0x000fe20000000800 */
[----:B------:R-:W-:Y:S01]  /*d1640*/  ULDC UR7, c[0x0][0x228] ;  /* 0x00008a0000077ab9 */ /* 0x000fe20000000800 */
[----:B------:R-:W-:Y:S01]  /*d1650*/  ISETP.LT.AND P4, PT, R50, UR11, !P2 ;  /* 0x0000000b32007c0c */ /* 0x000fe2000d781270 */
[----:B------:R-:W-:-:S06]  /*d1660*/  ULDC UR11, c[0x0][0x228] ;  /* 0x00008a00000b7ab9 */ /* 0x000fcc0000000800 */
[----:B------:R-:W-:-:S04]  /*d1670*/  @P1 LOP3.LUT R22, R22, 0x8, RZ, 0xfc, !PT ;  /* 0x0000000816161812 */ /* 0x000fc800078efcff */
[----:B------:R-:W-:-:S04]  /*d1680*/  LOP3.LUT R22, R22, 0xfffffffe, RZ, 0xc0, !PT ;  /* 0xfffffffe16167812 */ /* 0x000fc800078ec0ff */
[----:B------:R-:W-:Y:S02]  /*d1690*/  @P3 LOP3.LUT R22, R22, 0x1, RZ, 0xfc, !PT ;  /* 0x0000000116163812 */ /* 0x000fe400078efcff */
[----:B------:R-:W-:Y:S01]  /*d16a0*/  ISETP.LT.AND P3, PT, R53, UR9, !P2 ;  /* 0x0000000935007c0c */ /* 0x000fe2000d761270 */
[----:B------:R-:W-:Y:S01]  /*d16b0*/  ULDC UR9, c[0x0][0x228] ;  /* 0x00008a0000097ab9 */ /* 0x000fe20000000800 */
[----:B------:R-:W-:Y:S02]  /*d16c0*/  LOP3.LUT R22, R22, 0xfffffffb, RZ, 0xc0, !PT ;  /* 0xfffffffb16167812 */ /* 0x000fe400078ec0ff */
[----:B------:R-:W-:Y:S01]  /*d16d0*/  ISETP.LT.AND P2, PT, R48, UR7, !P2 ;  /* 0x0000000730007c0c */ /* 0x000fe2000d741270 */
[----:B------:R-:W-:Y:S01]  /*d16e0*/  ULDC UR7, c[0x0][0x228] ;  /* 0x00008a0000077ab9 */ /* 0x000fe20000000800 */
[----:B------:R-:W-:Y:S02]  /*d16f0*/  @P4 LOP3.LUT R22, R22, 0x4, RZ, 0xfc, !PT ;  /* 0x0000000416164812 */ /* 0x000fe400078efcff */
[----:B------:R-:W-:-:S02]  /*d1700*/  LOP3.LUT P0, RZ, R2, 0x100000, RZ, 0xc0, !PT ;  /* 0x0010000002ff7812 */ /* 0x000fc4000780c0ff */
[----:B------:R-:W-:Y:S02]  /*d1710*/  LOP3.LUT R22, R22, 0xfffffffd, RZ, 0xc0, !PT ;  /* 0xfffffffd16167812 */ /* 0x000fe400078ec0ff */
[----:B------:R-:W-:Y:S02]  /*d1720*/  LOP3.LUT R13, R13, 0x7fffffff, RZ, 0xc0, !PT ;  /* 0x7fffffff0d0d7812 */ /* 0x000fe400078ec0ff */
[----:B------:R-:W-:Y:S02]  /*d1730*/  @P3 LOP3.LUT R22, R22, 0x2, RZ, 0xfc, !PT ;  /* 0x0000000216163812 */ /* 0x000fe400078efcff */
[----:B------:R-:W-:Y:S02]  /*d1740*/  ISETP.LT.AND P3, PT, R47, UR55, !P0 ;  /* 0x000000372f007c0c */ /* 0x000fe4000c761270 */
[----:B------:R-:W-:Y:S02]  /*d1750*/  @P2 LOP3.LUT R13, R13, 0x80000000, RZ, 0xfc, !PT ;  /* 0x800000000d0d2812 */ /* 0x000fe400078efcff */
[----:B------:R-:W-:Y:S01]  /*d1760*/  ISETP.LT.AND P4, PT, R50, UR11, !P0 ;  /* 0x0000000b32007c0c */ /* 0x000fe2000c781270 */
[----:B------:R0:W-:Y:S01]  /*d1770*/  STL [R1+0x38c], R22 ;  /* 0x00038c1601007387 */ /* 0x0001e20000100800 */
[----:B------:R-:W-:Y:S01]  /*d1780*/  LOP3.LUT R13, R13, 0xefffffff, RZ, 0xc0, !PT ;  /* 0xefffffff0d0d7812 */ /* 0x000fe200078ec0ff */
[----:B------:R-:W-:-:S06]  /*d1790*/  ULDC UR11, c[0x0][0x228] ;  /* 0x00008a00000b7ab9 */ /* 0x000fcc0000000800 */
[----:B------:R-:W-:Y:S01]  /*d17a0*/  @P3 LOP3.LUT R13, R13, 0x10000000, RZ, 0xfc, !PT ;  /* 0x100000000d0d3812 */ /* 0x000fe200078efcff */
[----:B0-----:R-:W2:Y:S01]  /*d17b0*/  LDL.LU R22, [R1+0x384] ;  /* 0x0003840001167983 */ /* 0x001ea20000300800 */
[----:B------:R-:W-:Y:S01]  /*d17c0*/  ISETP.LT.AND P3, PT, R53, UR9, !P0 ;  /* 0x0000000935007c0c */ /* 0x000fe2000c761270 */
[----:B------:R-:W-:Y:S01]  /*d17d0*/  ULDC UR9, c[0x0][0x228] ;  /* 0x00008a0000097ab9 */ /* 0x000fe20000000800 */
[----:B------:R-:W-:-:S04]  /*d17e0*/  LOP3.LUT R13, R13, 0xbfffffff, RZ, 0xc0, !PT ;  /* 0xbfffffff0d0d7812 */ /* 0x000fc800078ec0ff */
[----:B------:R-:W-:Y:S02]  /*d17f0*/  @P4 LOP3.LUT R13, R13, 0x40000000, RZ, 0xfc, !PT ;  /* 0x400000000d0d4812 */ /* 0x000fe400078efcff */
[----:B------:R-:W-:Y:S01]  /*d1800*/  ISETP.LT.AND P0, PT, R48, UR7, !P0 ;  /* 0x0000000730007c0c */ /* 0x000fe2000c701270 */
[----:B------:R-:W-:Y:S01]  /*d1810*/  ULDC UR7, c[0x0][0x228] ;  /* 0x00008a0000077ab9 */ /* 0x000fe20000000800 */
[----:B------:R-:W-:Y:S02]  /*d1820*/  LOP3.LUT R13, R13, 0xdfffffff, RZ, 0xc0, !PT ;  /* 0xdfffffff0d0d7812 */ /* 0x000fe400078ec0ff */
[----:B------:R-:W-:Y:S02]  /*d1830*/  LOP3.LUT P1, RZ, R2, 0x80000, RZ, 0xc0, !PT ;  /* 0x0008000002ff7812 */ /* 0x000fe4000782c0ff */
[----:B------:R-:W-:Y:S02]  /*d1840*/  @P3 LOP3.LUT R13, R13, 0x20000000, RZ, 0xfc, !PT ;  /* 0x200000000d0d3812 */ /* 0x000fe400078efcff */
[----:B------:R-:W-:-:S02]  /*d1850*/  ISETP.LT.AND P3, PT, R47, UR53, !P1 ;  /* 0x000000352f007c0c */ /* 0x000fc4000cf61270 */
[----:B------:R-:W-:-:S04]  /*d1860*/  LOP3.LUT R13, R13, 0xf7ffffff, RZ, 0xc0, !PT ;  /* 0xf7ffffff0d0d7812 */ /* 0x000fc800078ec0ff */
[----:B------:R-:W-:Y:S02]  /*d1870*/  @P0 LOP3.LUT R13, R13, 0x8000000, RZ, 0xfc, !PT ;  /* 0x080000000d0d0812 */ /* 0x000fe400078efcff */
[----:B------:R-:W-:Y:S01]  /*d1880*/  ISETP.LT.AND P4, PT, R50, UR11, !P1 ;  /* 0x0000000b32007c0c */ /* 0x000fe2000cf81270 */
[----:B------:R-:W-:Y:S01]  /*d1890*/  ULDC UR11, c[0x0][0x228] ;  /* 0x00008a00000b7ab9 */ /* 0x000fe20000000800 */
        /* <DEDUP_REMOVED lines=47> */
[----:B------:R-:W-:Y:S01]  /*d1b90*/  UMOV UR49, UR45 ;  /* 0x0000002d00317c82 */ /* 0x000fe20008000000 */
[----:B------:R-:W-:Y:S01]  /*d1ba0*/  LOP3.LUT R13, R13, 0xffffefff, RZ, 0xc0, !PT ;  /* 0xffffefff0d0d7812 */ /* 0x000fe200078ec0ff */
[----:B------:R-:W-:-:S03]  /*d1bb0*/  ULDC UR11, c[0x0][0x228] ;  /* 0x00008a00000b7ab9 */ /* 0x000fc60000000800 */
[----:B------:R-:W-:Y:S02]  /*d1bc0*/  @P3 LOP3.LUT R13, R13, 0x1000, RZ, 0xfc, !PT ;  /* 0x000010000d0d3812 */ /* 0x000fe400078efcff */
[----:B------:R-:W-:Y:S02]  /*d1bd0*/  ISETP.LT.AND P4, PT, R53, UR7, !P1 ;  /* 0x0000000735007c0c */ /* 0x000fe4000cf81270 */
[----:B------:R-:W-:Y:S01]  /*d1be0*/  LOP3.LUT P2, RZ, R2, 0x8000, RZ, 0xc0, !PT ;  /* 0x0000800002ff7812 */ /* 0x000fe2000784c0ff */
[----:B------:R-:W-:Y:S01]  /*d1bf0*/  UMOV UR45, UR31 ;  /* 0x0000001f002d7c82 */ /* 0x000fe20008000000 */
[----:B------:R-:W-:Y:S01]  /*d1c00*/  LOP3.LUT R13, R13, 0xffffbfff, RZ, 0xc0, !PT ;  /* 0xffffbfff0d0d7812 */ /* 0x000fe200078ec0ff */
[----:B------:R-:W-:Y:S01]  /*d1c10*/  UMOV UR47, UR15 ;  /* 0x0000000f002f7c82 */ /* 0x000fe20008000000 */
[----:B------:R-:W-:Y:S01]  /*d1c20*/  ISETP.LT.AND P3, PT, R48, UR9, !P1 ;  /* 0x0000000930007c0c */ /* 0x000fe2000cf61270 */
[----:B------:R-:W-:Y:S01]  /*d1c30*/  UMOV UR31, UR29 ;  /* 0x0000001d001f7c82 */ /* 0x000fe20008000000 */
[----:B------:R-:W-:Y:S01]  /*d1c40*/  @P5 LOP3.LUT R13, R13, 0x4000, RZ, 0xfc, !PT ;  /* 0x000040000d0d5812 */ /* 0x000fe200078efcff */
[----:B------:R-:W-:Y:S01]  /*d1c50*/  ULDC UR9, c[0x0][0x228] ;  /* 0x00008a0000097ab9 */ /* 0x000fe20000000800 */
[----:B------:R-:W-:Y:S01]  /*d1c60*/  LOP3.LUT P0, RZ, R2, 0x4000, RZ, 0xc0, !PT ;  /* 0x0000400002ff7812 */ /* 0x000fe2000780c0ff */
[----:B------:R-:W-:Y:S01]  /*d1c70*/  ULDC UR15, c[0x0][0x228] ;  /* 0x00008a00000f7ab9 */ /* 0x000fe20000000800 */
[----:B------:R-:W-:Y:S01]  /*d1c80*/  LOP3.LUT R13, R13, 0xffffdfff, RZ, 0xc0, !PT ;  /* 0xffffdfff0d0d7812 */ /* 0x000fe200078ec0ff */
[----:B------:R-:W-:-:S03]  /*d1c90*/  ULDC UR7, c[0x0][0x228] ;  /* 0x00008a0000077ab9 */ /* 0x000fc60000000800 */
[----:B------:R-:W-:-:S04]  /*d1ca0*/  @P4 LOP3.LUT R13, R13, 0x2000, RZ, 0xfc, !PT ;  /* 0x000020000d0d4812 */ /* 0x000fc800078efcff */
[----:B------:R-:W-:-:S04]  /*d1cb0*/  LOP3.LUT R13, R13, 0xfffff7ff, RZ, 0xc0, !PT ;  /* 0xfffff7ff0d0d7812 */ /* 0x000fc800078ec0ff */
[----:B------:R-:W-:Y:S02]  /*d1cc0*/  @P3 LOP3.LUT R13, R13, 0x800, RZ, 0xfc, !PT ;  /* 0x000008000d0d3812 */ /* 0x000fe400078efcff */
[----:B------:R-:W-:Y:S01]  /*d1cd0*/  ISETP.LT.AND P3, PT, R47, UR49, !P2 ;  /* 0x000000312f007c0c */ /* 0x000fe2000d761270 */
[----:B------:R-:W-:Y:S01]  /*d1ce0*/  UMOV UR29, UR27 ;  /* 0x0000001b001d7c82 */ /* 0x000fe20008000000 */
[----:B------:R-:W-:Y:S01]  /*d1cf0*/  UMOV UR27, UR13 ;  /* 0x0000000d001b7c82 */ /* 0x000fe20008000000 */
[----:B------:R-:W-:Y:S01]  /*d1d00*/  ULDC UR13, c[0x0][0x228] ;  /* 0x00008a00000d7ab9 */ /* 0x000fe20000000800 */
[----:B------:R-:W-:Y:S02]  /*d1d10*/  LOP3.LUT R13, R13, 0xfffffeff, RZ, 0xc0, !PT ;  /* 0xfffffeff0d0d7812 */ /* 0x000fe400078ec0ff */
[----:B------:R-:W-:Y:S01]  /*d1d20*/  ISETP.LT.AND P5, PT, R50, UR13, !P2 ;  /* 0x0000000d32007c0c */ /* 0x000fe2000d7a1270 */
[----:B------:R-:W-:Y:S01]  /*d1d30*/  ULDC UR13, c[0x0][0x228] ;  /* 0x00008a00000d7ab9 */ /* 0x000fe20000000800 */
[----:B------:R-:W-:Y:S01]  /*d1d40*/  ISETP.LT.AND P4, PT, R53, UR11, !P2 ;  /* 0x0000000b35007c0c */ /* 0x000fe2000d781270 */
[----:B------:R-:W-:-:S04]  /*d1d50*/  UMOV UR51, UR17 ;  /* 0x0000001100337c82 */ /* 0x000fc80008000000 */
[----:B------:R-:W-:Y:S01]  /*d1d60*/  @P3 LOP3.LUT R13, R13, 0x100, RZ, 0xfc, !PT ;  /* 0x000001000d0d3812 */ /* 0x000fe200078efcff */
[----:B------:R-:W-:Y:S01]  /*d1d70*/  ULDC UR17, c[0x0][0x228] ;  /* 0x00008a0000117ab9 */ /* 0x000fe20000000800 */
[----:B------:R-:W-:Y:S01]  /*d1d80*/  LOP3.LUT P1, RZ, R2, 0x2000, RZ, 0xc0, !PT ;  /* 0x0000200002ff7812 */ /* 0x000fe2000782c0ff */
[----:B------:R-:W-:Y:S01]  /*d1d90*/  ULDC UR11, c[0x0][0x228] ;  /* 0x00008a00000b7ab9 */ /* 0x000fe20000000800 */
[----:B------:R-:W-:-:S04]  /*d1da0*/  LOP3.LUT R13, R13, 0xfffffbff, RZ, 0xc0, !PT ;  /* 0xfffffbff0d0d7812 */ /* 0x000fc800078ec0ff */
[----:B------:R-:W-:Y:S02]  /*d1db0*/  @P5 LOP3.LUT R13, R13, 0x400, RZ, 0xfc, !PT ;  /* 0x000004000d0d5812 */ /* 0x000fe400078efcff */
[----:B------:R-:W-:Y:S01]  /*d1dc0*/  ISETP.LT.AND P2, PT, R48, UR9, !P2 ;  /* 0x0000000930007c0c */ /* 0x000fe2000d741270 */
[----:B------:R-:W-:Y:S01]  /*d1dd0*/  ULDC UR9, c[0x0][0x228] ;  /* 0x00008a0000097ab9 */ /* 0x000fe20000000800 */
[----:B------:R-:W-:-:S04]  /*d1de0*/  LOP3.LUT R13, R13, 0xfffffdff, RZ, 0xc0, !PT ;  /* 0xfffffdff0d0d7812 */ /* 0x000fc800078ec0ff */
[----:B------:R-:W-:-:S04]  /*d1df0*/  @P4 LOP3.LUT R13, R13, 0x200, RZ, 0xfc, !PT ;  /* 0x000002000d0d4812 */ /* 0x000fc800078efcff */
[----:B------:R-:W-:-:S04]  /*d1e00*/  LOP3.LUT R13, R13, 0xffffff7f, RZ, 0xc0, !PT ;  /* 0xffffff7f0d0d7812 */ /* 0x000fc800078ec0ff */
[----:B------:R-:W-:Y:S02]  /*d1e10*/  @P2 LOP3.LUT R13, R13, 0x80, RZ, 0xfc, !PT ;  /* 0x000000800d0d2812 */ /* 0x000fe400078efcff */
[----:B------:R-:W-:Y:S02]  /*d1e20*/  ISETP.LT.AND P2, PT, R47, UR37, !P0 ;  /* 0x000000252f007c0c */ /* 0x000fe4000c741270 */
[----:B------:R-:W-:Y:S01]  /*d1e30*/  ISETP.LT.AND P5, PT, R50, UR15, !P0 ;  /* 0x0000000f32007c0c */ /* 0x000fe2000c7a1270 */
[----:B------:R-:W-:Y:S01]  /*d1e40*/  ULDC UR15, c[0x0][0x228] ;  /* 0x00008a00000f7ab9 */ /* 0x000fe20000000800 */
[----:B------:R-:W-:Y:S02]  /*d1e50*/  LOP3.LUT R13, R13, 0xffffffef, RZ, 0xc0, !PT ;  /* 0xffffffef0d0d7812 */ /* 0x000fe400078ec0ff */
[----:B------:R-:W-:Y:S01]  /*d1e60*/  ISETP.LT.AND P4, PT, R53, UR7, !P0 ;  /* 0x0000000735007c0c */ /* 0x000fe2000c781270 */
[----:B------:R-:W-:-:S06]  /*d1e70*/  ULDC UR7, c[0x0][0x228] ;  /* 0x00008a0000077ab9 */ /* 0x000fcc0000000800 */
[----:B------:R-:W-:-:S04]  /*d1e80*/  @P2 LOP3.LUT R13, R13, 0x10, RZ, 0xfc, !PT ;  /* 0x000000100d0d2812 */ /* 0x000fc800078efcff */
        /* <DEDUP_REMOVED lines=9> */
[----:B------:R-:W-:Y:S02]  /*d1f20*/  LOP3.LUT R13, R13, 0xfffffffe, RZ, 0xc0, !PT ;  /* 0xfffffffe0d0d7812 */ /* 0x000fe400078ec0ff */
[----:B------:R-:W-:Y:S02]  /*d1f30*/  ISETP.LT.AND P4, PT, R53, UR9, !P1 ;  /* 0x0000000935007c0c */ /* 0x000fe4000cf81270 */
[C---:B------:R-:W-:Y:S01]  /*d1f40*/  LOP3.LUT P3, RZ, R2.reuse, 0x1000, RZ, 0xc0, !PT ;  /* 0x0000100002ff7812 */ /* 0x040fe2000786c0ff */
[----:B------:R-:W-:Y:S01]  /*d1f50*/  UMOV UR37, UR19 ;  /* 0x0000001300257c82 */ /* 0x000fe20008000000 */
[----:B------:R-:W-:Y:S01]  /*d1f60*/  LOP3.LUT P0, RZ, R2, 0x800, RZ, 0xc0, !PT ;  /* 0x0000080002ff7812 */ /* 0x000fe2000780c0ff */
[----:B------:R-:W-:-:S04]  /*d1f70*/  ULDC UR19, c[0x0][0x228] ;  /* 0x00008a0000137ab9 */ /* 0x000fc80000000800 */
[----:B------:R-:W-:Y:S01]  /*d1f80*/  @P2 LOP3.LUT R13, R13, 0x1, RZ, 0xfc, !PT ;  /* 0x000000010d0d2812 */ /* 0x000fe200078efcff */
[----:B------:R-:W-:Y:S01]  /*d1f90*/  ULDC UR9, c[0x0][0x228] ;  /* 0x00008a0000097ab9 */ /* 0x000fe20000000800 */
[----:B------:R-:W-:Y:S02]  /*d1fa0*/  ISETP.LT.AND P2, PT, R50, UR17, !P1 ;  /* 0x0000001132007c0c */ /* 0x000fe4000cf41270 */
[----:B--2---:R-:W-:Y:S01]  /*d1fb0*/  LOP3.LUT R22, R22, 0x7fffffff, RZ, 0xc0, !PT ;  /* 0x7fffffff16167812 */ /* 0x004fe200078ec0ff */
[----:B------:R-:W-:Y:S01]  /*d1fc0*/  UMOV UR49, UR21 ;  /* 0x0000001500317c82 */ /* 0x000fe20008000000 */
[----:B------:R-:W-:Y:S01]  /*d1fd0*/  LOP3.LUT R13, R13, 0xfffffffb, RZ, 0xc0, !PT ;  /* 0xfffffffb0d0d7812 */ /* 0x000fe200078ec0ff */
[----:B------:R-:W-:Y:S01]  /*d1fe0*/  UMOV UR47, UR23 ;  /* 0x00000017002f7c82 */ /* 0x000fe20008000000 */
[----:B------:R-:W-:Y:S01]  /*d1ff0*/  ISETP.LT.AND P1, PT, R48, UR11, !P1 ;  /* 0x0000000b30007c0c */ /* 0x000fe2000cf21270 */
[----:B------:R-:W-:-:S06]  /*d2000*/  ULDC UR11, c[0x0][0x228] ;  /* 0x00008a00000b7ab9 */ /* 0x000fcc0000000800 */
[----:B------:R-:W-:Y:S01]  /*d2010*/  @P2 LOP3.LUT R13, R13, 0x4, RZ, 0xfc, !PT ;  /* 0x000000040d0d2812 */ /* 0x000fe200078efcff */
[----:B------:R-:W-:Y:S01]  /*d2020*/  ULDC UR23, c[0x0][0x228] ;  /* 0x00008a0000177ab9 */ /* 0x000fe20000000800 */
[----:B------:R-:W-:Y:S01]  /*d2030*/  ISETP.LT.AND P5, PT, R50, UR7, !P3 ;  /* 0x0000000732007c0c */ /* 0x000fe2000dfa1270 */
[----:B------:R-:W-:Y:S01]  /*d2040*/  ULDC UR21, c[0x0][0x228] ;  /* 0x00008a0000157ab9 */ /* 0x000fe20000000800 */
[----:B------:R-:W-:Y:S01]  /*d2050*/  LOP3.LUT R13, R13, 0xfffffffd, RZ, 0xc0, !PT ;  /* 0xfffffffd0d0d7812 */ /* 0x000fe200078ec0ff */
[----:B------:R-:W-:Y:S01]  /*d2060*/  ULDC UR17, c[0x0][0x228] ;  /* 0x00008a0000117ab9 */ /* 0x000fe20000000800 */
[----:B------:R-:W-:Y:S01]  /*d2070*/  @P1 LOP3.LUT R22, R22, 0x80000000, RZ, 0xfc, !PT ;  /* 0x8000000016161812 */ /* 0x000fe200078efcff */
[----:B------:R-:W-:Y:S01]  /*d2080*/  ULDC UR7, c[0x0][0x228] ;  /* 0x00008a0000077ab9 */ /* 0x000fe20000000800 */
[----:B------:R-:W-:-:S05]  /*d2090*/  @P4 LOP3.LUT R13, R13, 0x2, RZ, 0xfc, !PT ;  /* 0x000000020d0d4812 */ /* 0x000fca00078efcff */
[----:B------:R0:W-:Y:S04]  /*d20a0*/  STL [R1+0x388], R13 ;  /* 0x0003880d01007387 */ /* 0x0001e80000100800 */
[----:B0-----:R-:W2:Y:S01]  /*d20b0*/  LDL.LU R13, [R1+0x380] ;  /* 0x00038000010d7983 */ /* 0x001ea20000300800 */
[----:B------:R-:W-:Y:S02]  /*d20c0*/  ISETP.LT.AND P4, PT, R47, UR51, !P3 ;  /* 0x000000332f007c0c */ /* 0x000fe4000df81270 */
[----:B------:R-:W-:-:S11]  /*d20d0*/  LOP3.LUT R22, R22, 0xefffffff, RZ, 0xc0, !PT ;  /* 0xefffffff16167812 */ /* 0x000fd600078ec0ff */
        /* <DEDUP_REMOVED lines=12> */
[----:B------:R-:W-:Y:S02]  /*d21a0*/  ISETP.LT.AND P5, PT, R50, UR19, !P0 ;  /* 0x0000001332007c0c */ /* 0x000fe4000c7a1270 */
[----:B------:R-:W-:Y:S02]  /*d21b0*/  LOP3.LUT R22, R22, 0xfeffffff, RZ, 0xc0, !PT ;  /* 0xfeffffff16167812 */ /* 0x000fe400078ec0ff */
[----:B------:R-:W-:Y:S02]  /*d21c0*/  ISETP.LT.AND P4, PT, R53, UR11, !P0 ;  /* 0x0000000b35007c0c */ /* 0x000fe4000c781270 */
[----:B------:R-:W-:-:S02]  /*d21d0*/  LOP3.LUT P2, RZ, R2, 0x400, RZ, 0xc0, !PT ;  /* 0x0000040002ff7812 */ /* 0x000fc4000784c0ff */
[----:B------:R-:W-:Y:S01]  /*d21e0*/  LOP3.LUT P1, RZ, R2, 0x200, RZ, 0xc0, !PT ;  /* 0x0000020002ff7812 */ /* 0x000fe2000782c0ff */
[----:B------:R-:W-:Y:S01]  /*d21f0*/  UMOV UR37, UR33 ;  /* 0x0000002100257c82 */ /* 0x000fe20008000000 */
[----:B------:R-:W-:Y:S01]  /*d2200*/  ULDC UR19, c[0x0][0x228] ;  /* 0x00008a0000137ab9 */ /* 0x000fe20000000800 */
[----:B------:R-:W-:Y:S01]  /*d2210*/  @P3 LOP3.LUT R22, R22, 0x1000000, RZ, 0xfc, !PT ;  /* 0x0100000016163812 */ /* 0x000fe200078efcff */
[----:B------:R-:W-:Y:S01]  /*d2220*/  ULDC UR11, c[0x0][0x228] ;  /* 0x00008a00000b7ab9 */ /* 0x000fe20000000800 */
[----:B------:R-:W-:Y:S01]  /*d2230*/  UMOV UR55, UR43 ;  /* 0x0000002b00377c82 */ /* 0x000fe20008000000 */
[----:B------:R-:W-:Y:S01]  /*d2240*/  LOP3.LUT R32, R32, 0xffffdfff, RZ, 0xc0, !PT ;  /* 0xffffdfff20207812 */ /* 0x000fe200078ec0ff */
        /* <DEDUP_REMOVED lines=11> */
[----:B------:R-:W-:Y:S01]  /*d2300*/  UMOV UR53, UR41 ;  /* 0x0000002900357c82 */ /* 0x000fe20008000000 */
[----:B------:R-:W-:Y:S01]  /*d2310*/  LOP3.LUT R22, R22, 0xffefffff, RZ, 0xc0, !PT ;  /* 0xffefffff16167812 */ /* 0x000fe200078ec0ff */
[----:B------:R-:W-:Y:S01]  /*d2320*/  UMOV UR43, UR25 ;  /* 0x00000019002b7c82 */ /* 0x000fe20008000000 */
[----:B------:R-:W-:Y:S01]  /*d2330*/  ISETP.LT.AND P4, PT, R53, UR21, !P2 ;  /* 0x0000001535007c0c */ /* 0x000fe2000d781270 */
[----:B------:R-:W-:Y:S01]  /*d2340*/  ULDC UR21, c[0x0][0x228] ;  /* 0x00008a0000157ab9 */ /* 0x000fe20000000800 */
[----:B------:R-:W-:Y:S01]  /*d2350*/  LOP3.LUT P0, RZ, R2, 0x100, RZ, 0xc0, !PT ;  /* 0x0000010002ff7812 */ /* 0x000fe2000780c0ff */
[----:B------:R-:W-:Y:S01]  /*d2360*/  ULDC UR25, c[0x0][0x228] ;  /* 0x00008a0000197ab9 */ /* 0x000fe20000000800 */
[----:B------:R-:W-:Y:S01]  /*d2370*/  @P6 LOP3.LUT R32, R32, 0x2000, RZ, 0xfc, !PT ;  /* 0x0000200020206812 */ /* 0x000fe200078efcff */
[----:B------:R-:W-:-:S02]  /*d2380*/  ULDC UR23, c[0x0][0x228] ;  /* 0x00008a0000177ab9 */ /* 0x000fc40000000800 */
[----:B------:R-:W-:-:S04]  /*d2390*/  @P3 LOP3.LUT R22, R22, 0x100000, RZ, 0xfc, !PT ;  /* 0x0010000016163812 */ /* 0x000fc800078efcff */
[----:B------:R-:W-:-:S04]  /*d23a0*/  LOP3.LUT R22, R22, 0xffbfffff, RZ, 0xc0, !PT ;  /* 0xffbfffff16167812 */ /* 0x000fc800078ec0ff */
[----:B------:R-:W-:Y:S02]  /*d23b0*/  @P5 LOP3.LUT R22, R22, 0x400000, RZ, 0xfc, !PT ;  /* 0x0040000016165812 */ /* 0x000fe400078efcff */
[----:B------:R-:W-:Y:S01]  /*d23c0*/  ISETP.LT.AND P2, PT, R48, UR17, !P2 ;  /* 0x0000001130007c0c */ /* 0x000fe2000d741270 */
[----:B------:R-:W-:Y:S01]  /*d23d0*/  ULDC UR17, c[0x0][0x228] ;  /* 0x00008a0000117ab9 */ /* 0x000fe20000000800 */
[----:B------:R-:W-:-:S04]  /*d23e0*/  LOP3.LUT R22, R22, 0xffdfffff, RZ, 0xc0, !PT ;  /* 0xffdfffff16167812 */ /* 0x000fc800078ec0ff */
[----:B------:R-:W-:Y:S02]  /*d23f0*/  @P4 LOP3.LUT R22, R22, 0x200000, RZ, 0xfc, !PT ;  /* 0x0020000016164812 */ /* 0x000fe400078efcff */
[----:B------:R-:W-:Y:S02]  /*d2400*/  ISETP.LT.AND P4, PT, R47, UR45, !P1 ;  /* 0x0000002d2f007c0c */ /* 0x000fe4000cf81270 */
[----:B------:R-:W-:-:S04]  /*d2410*/  LOP3.LUT R22, R22, 0xfff7ffff, RZ, 0xc0, !PT ;  /* 0xfff7ffff16167812 */ /* 0x000fc800078ec0ff */
[----:B------:R-:W-:Y:S02]  /*d2420*/  @P2 LOP3.LUT R22, R22, 0x80000, RZ, 0xfc, !PT ;  /* 0x0008000016162812 */ /* 0x000fe400078efcff */
[----:B------:R-:W-:Y:S01]  /*d2430*/  ISETP.LT.AND P5, PT, R50, UR7, !P1 ;  /* 0x0000000732007c0c */ /* 0x000fe2000cfa1270 */
[----:B------:R-:W-:Y:S01]  /*d2440*/  ULDC UR7, c[0x0][0x228] ;  /* 0x00008a0000077ab9 */ /* 0x000fe20000000800 */
[----:B------:R-:W-:-:S04]  /*d2450*/  LOP3.LUT R22, R22, 0xfffeffff, RZ, 0xc0, !PT ;  /* 0xfffeffff16167812 */ /* 0x000fc800078ec0ff */
[----:B------:R-:W-:Y:S02]  /*d2460*/  @P4 LOP3.LUT R22, R22, 0x10000, RZ, 0xfc, !PT ;  /* 0x0001000016164812 */ /* 0x000fe400078efcff */
[----:B------:R-:W-:Y:S02]  /*d2470*/  ISETP.LT.AND P4, PT, R53, UR15, !P1 ;  /* 0x0000000f35007c0c */ /* 0x000fe4000cf81270 */
[----:B------:R-:W-:Y:S01]  /*d2480*/  LOP3.LUT P3, RZ, R2, 0x80, RZ, 0xc0, !PT ;  /* 0x0000008002ff7812 */ /* 0x000fe2000786c0ff */
[----:B------:R-:W-:Y:S01]  /*d2490*/  UMOV UR51, UR27 ;  /* 0x0000001b00337c82 */ /* 0x000fe20008000000 */
[----:B------:R-:W-:Y:S01]  /*d24a0*/  LOP3.LUT R22, R22, 0xfffbffff, RZ, 0xc0, !PT ;  /* 0xfffbffff16167812 */ /* 0x000fe200078ec0ff */
[----:B------:R-:W-:Y:S01]  /*d24b0*/  ULDC UR27, c[0x0][0x228] ;  /* 0x00008a00001b7ab9 */ /* 0x000fe20000000800 */
[----:B------:R-:W-:Y:S01]  /*d24c0*/  LOP3.LUT P2, RZ, R2, 0x40, RZ, 0xc0, !PT ;  /* 0x0000004002ff7812 */ /* 0x000fe2000784c0ff */
[----:B------:R-:W-:Y:S01]  /*d24d0*/  UMOV UR45, UR31 ;  /* 0x0000001f002d7c82 */ /* 0x000fe20008000000 */
[----:B------:R-:W-:Y:S01]  /*d24e0*/  @P5 LOP3.LUT R22, R22, 0x40000, RZ, 0xfc, !PT ;  /* 0x0004000016165812 */ /* 0x000fe200078efcff */
[----:B------:R-:W-:Y:S01]  /*d24f0*/  ULDC UR31, c[0x0][0x228] ;  /* 0x00008a00001f7ab9 */ /* 0x000fe20000000800 */
[----:B------:R-:W-:Y:S01]  /*d2500*/  ISETP.LT.AND P1, PT, R48, UR13, !P1 ;  /* 0x0000000d30007c0c */ /* 0x000fe2000cf21270 */
[----:B------:R-:W-:Y:S01]  /*d2510*/  UMOV UR49, UR47 ;  /* 0x0000002f00317c82 */ /* 0x000fe20008000000 */
[----:B------:R-:W-:Y:S01]  /*d2520*/  LOP3.LUT R22, R22, 0xfffdffff, RZ, 0xc0, !PT ;  /* 0xfffdffff16167812 */ /* 0x000fe200078ec0ff */
[----:B------:R-:W-:Y:S01]  /*d2530*/  UMOV UR41, UR35 ;  /* 0x0000002300297c82 */ /* 0x000fe20008000000 */
[----:B------:R-:W-:Y:S01]  /*d2540*/  ISETP.LT.AND P5, PT, R50, UR19, !P0 ;  /* 0x0000001332007c0c */ /* 0x000fe2000c7a1270 */
[----:B------:R-:W-:Y:S01]  /*d2550*/  ULDC UR15, c[0x0][0x228] ;  /* 0x00008a00000f7ab9 */ /* 0x000fe20000000800 */
[----:B------:R-:W-:-:S02]  /*d2560*/  @P4 LOP3.LUT R22, R22, 0x20000, RZ, 0xfc, !PT ;  /* 0x0002000016164812 */ /* 0x000fc400078efcff */
[----:B------:R-:W-:Y:S01]  /*d2570*/  ISETP.LT.AND P6, PT, R50, UR33, !P3 ;  /* 0x0000002132007c0c */ /* 0x000fe2000dfc1270 */
[----:B------:R-:W-:Y:S01]  /*d2580*/  UMOV UR47, UR39 ;  /* 0x00000027002f7c82 */ /* 0x000fe20008000000 */
[----:B------:R-:W-:Y:S01]  /*d2590*/  ISETP.LT.AND P4, PT, R47, UR37, !P0 ;  /* 0x000000252f007c0c */ /* 0x000fe2000c781270 */
[----:B------:R-:W-:Y:S01]  /*d25a0*/  ULDC UR35, c[0x0][0x228] ;  /* 0x00008a0000237ab9 */ /* 0x000fe20000000800 */
[----:B------:R-:W-:Y:S01]  /*d25b0*/  LOP3.LUT R22, R22, 0xffff7fff, RZ, 0xc0, !PT ;  /* 0xffff7fff16167812 */ /* 0x000fe200078ec0ff */
[----:B------:R-:W-:Y:S01]  /*d25c0*/  UMOV UR39, UR29 ;  /* 0x0000001d00277c82 */ /* 0x000fe20008000000 */
[----:B------:R-:W-:Y:S01]  /*d25d0*/  ULDC UR29, c[0x0][0x228] ;  /* 0x00008a00001d7ab9 */ /* 0x000fe20000000800 */
[----:B------:R-:W-:Y:S01]  /*d25e0*/  ULDC UR37, c[0x0][0x228] ;  /* 0x00008a0000257ab9 */ /* 0x000fe20000000800 */
[----:B------:R-:W-:Y:S01]  /*d25f0*/  @P1 LOP3.LUT R22, R22, 0x8000, RZ, 0xfc, !PT ;  /* 0x0000800016161812 */ /* 0x000fe200078efcff */
[----:B------:R-:W-:Y:S01]  /*d2600*/  ULDC UR13, c[0x0][0x228] ;  /* 0x00008a00000d7ab9 */ /* 0x000fe20000000800 */
[----:B------:R-:W-:Y:S01]  /*d2610*/  ULDC UR19, c[0x0][0x228] ;  /* 0x00008a0000137ab9 */ /* 0x000fe20000000800 */
        /* <DEDUP_REMOVED lines=13> */
[----:B------:R-:W-:-:S04]  /*d26f0*/  @P0 LOP3.LUT R22, R22, 0x800, RZ, 0xfc, !PT ;  /* 0x0000080016160812 */ /* 0x000fc800078efcff */
        /* <DEDUP_REMOVED lines=12> */
[----:B------:R-:W-:Y:S01]  /*d27c0*/  ISETP.LT.AND P4, PT, R47, UR53, !P2 ;  /* 0x000000352f007c0c */ /* 0x000fe2000d781270 */
[----:B------:R-:W-:Y:S01]  /*d27d0*/  ULDC UR53, c[0x0][0x228] ;  /* 0x00008a0000357ab9 */ /* 0x000fe20000000800 */
        /* <DEDUP_REMOVED lines=11> */
[----:B------:R-:W-:Y:S02]  /*d2890*/  @P5 LOP3.LUT R22, R22, 0x20, RZ, 0xfc, !PT ;  /* 0x0000002016165812 */ /* 0x000fe400078efcff */
[----:B------:R-:W-:Y:S02]  /*d28a0*/  LOP3.LUT P1, RZ, R2, 0x20, RZ, 0xc0, !PT ;  /* 0x0000002002ff7812 */ /* 0x000fe4000782c0ff */
[----:B------:R-:W-:-:S04]  /*d28b0*/  LOP3.LUT R22, R22, 0xfffffff7, RZ, 0xc0, !PT ;  /* 0xfffffff716167812 */ /* 0x000fc800078ec0ff */
[----:B------:R-:W-:Y:S02]  /*d28c0*/  @P4 LOP3.LUT R22, R22, 0x8, RZ, 0xfc, !PT ;  /* 0x0000000816164812 */ /* 0x000fe400078efcff */
[----:B------:R-:W-:Y:S01]  /*d28d0*/  ISETP.LT.AND P4, PT, R47, UR51, !P1 ;  /* 0x000000332f007c0c */ /* 0x000fe2000cf81270 */
[----:B------:R-:W-:Y:S01]  /*d28e0*/  ULDC UR51, c[0x0][0x228] ;  /* 0x00008a0000337ab9 */ /* 0x000fe20000000800 */
[----:B------:R-:W-:Y:S02]  /*d28f0*/  LOP3.LUT R22, R22, 0xfffffffe, RZ, 0xc0, !PT ;  /* 0xfffffffe16167812 */ /* 0x000fe400078ec0ff */
[----:B------:R-:W-:Y:S01]  /*d2900*/  ISETP.LT.AND P6, PT, R50, UR31, !P1 ;  /* 0x0000001f32007c0c */ /* 0x000fe2000cfc1270 */
[----:B------:R-:W-:-:S08]  /*d2910*/  ULDC UR31, c[0x0][0x228] ;  /* 0x00008a00001f7ab9 */ /* 0x000fd00000000800 */
[----:B------:R-:W-:Y:S02]  /*d2920*/  @P4 LOP3.LUT R22, R22, 0x1, RZ, 0xfc, !PT ;  /* 0x0000000116164812 */ /* 0x000fe400078efcff */
[----:B------:R-:W-:Y:S01]  /*d2930*/  ISETP.LT.AND P4, PT, R48, UR27, !P1 ;  /* 0x0000001b30007c0c */ /* 0x000fe2000cf81270 */
[----:B------:R-:W-:Y:S01]  /*d2940*/  ULDC UR27, c[0x0][0x228] ;  /* 0x00008a00001b7ab9 */ /* 0x000fe20000000800 */
[----:B------:R-:W-:Y:S02]  /*d2950*/  LOP3.LUT P0, RZ, R2, 0x10, RZ, 0xc0, !PT ;  /* 0x0000001002ff7812 */ /* 0x000fe4000780c0ff */
[----:B------:R-:W-:Y:S01]  /*d2960*/  ISETP.LT.AND P5, PT, R53, UR29, !P1 ;  /* 0x0000001d35007c0c */ /* 0x000fe2000cfa1270 */
[----:B------:R-:W-:Y:S01]  /*d2970*/  ULDC UR29, c[0x0][0x228] ;  /* 0x00008a00001d7ab9 */ /* 0x000fe20000000800 */
[----:B------:R-:W-:-:S04]  /*d2980*/  LOP3.LUT R22, R22, 0xfffffffb, RZ, 0xc0, !PT ;  /* 0xfffffffb16167812 */ /* 0x000fc800078ec0ff */
[----:B------:R-:W-:Y:S02]  /*d2990*/  @P6 LOP3.LUT R22, R22, 0x4, RZ, 0xfc, !PT ;  /* 0x0000000416166812 */ /* 0x000fe400078efcff */
[----:B------:R-:W-:Y:S01]  /*d29a0*/  ISETP.LT.AND P6, PT, R50, UR35, !P0 ;  /* 0x0000002332007c0c */ /* 0x000fe2000c7c1270 */
[----:B------:R-:W-:Y:S01]  /*d29b0*/  ULDC UR35, c[0x0][0x228] ;  /* 0x00008a0000237ab9 */ /* 0x000fe20000000800 */
[----:B--2---:R-:W-:-:S04]  /*d29c0*/  LOP3.LUT R13, R13, 0x7fffffff, RZ, 0xc0, !PT ;  /* 0x7fffffff0d0d7812 */ /* 0x004fc800078ec0ff */
[----:B------:R-:W-:Y:S02]  /*d29d0*/  @P4 LOP3.LUT R13, R13, 0x80000000, RZ, 0xfc, !PT ;  /* 0x800000000d0d4812 */ /* 0x000fe400078efcff */
[----:B------:R-:W-:Y:S01]  /*d29e0*/  ISETP.LT.AND P4, PT, R47, UR41, !P0 ;  /* 0x000000292f007c0c */ /* 0x000fe2000c781270 */
[----:B------:R-:W-:Y:S01]  /*d29f0*/  ULDC UR41, c[0x0][0x228] ;  /* 0x00008a0000297ab9 */ /* 0x000fe20000000800 */
[----:B------:R-:W-:Y:S02]  /*d2a00*/  LOP3.LUT R13, R13, 0xefffffff, RZ, 0xc0, !PT ;  /* 0xefffffff0d0d7812 */ /* 0x000fe400078ec0ff */
[----:B------:R-:W-:-:S04]  /*d2a10*/  LOP3.LUT R22, R22, 0xfffffffd, RZ, 0xc0, !PT ;  /* 0xfffffffd16167812 */ /* 0x000fc800078ec0ff */
[----:B------:R-:W-:Y:S02]  /*d2a20*/  @P5 LOP3.LUT R22, R22, 0x2, RZ, 0xfc, !PT ;  /* 0x0000000216165812 */ /* 0x000fe400078efcff */
[----:B------:R-:W-:Y:S01]  /*d2a30*/  ISETP.LT.AND P5, PT, R53, UR9, !P0 ;  /* 0x0000000935007c0c */ /* 0x000fe2000c7a1270 */
[----:B------:R-:W-:Y:S02]  /*d2a40*/  ULDC UR9, c[0x0][0x228] ;  /* 0x00008a0000097ab9 */ /* 0x000fe40000000800 */
[----:B------:R-:W-:-:S04]  /*d2a50*/  @P4 LOP3.LUT R13, R13, 0x10000000, RZ, 0xfc, !PT ;  /* 0x100000000d0d4812 */ /* 0x000fc800078efcff */
[----:B------:R-:W-:Y:S01]  /*d2a60*/  LOP3.LUT R13, R13, 0xbfffffff, RZ, 0xc0, !PT ;  /* 0xbfffffff0d0d7812 */ /* 0x000fe200078ec0ff */
[----:B------:R0:W-:Y:S03]  /*d2a70*/  STL [R1+0x384], R22 ;  /* 0x0003841601007387 */ /* 0x0001e60000100800 */
[----:B------:R-:W-:Y:S02]  /*d2a80*/  @P6 LOP3.LUT R13, R13, 0x40000000, RZ, 0xfc, !PT ;  /* 0x400000000d0d6812 */ /* 0x000fe400078efcff */
[----:B------:R-:W-:Y:S01]  /*d2a90*/  ISETP.LT.AND P4, PT, R48, UR11, !P0 ;  /* 0x0000000b30007c0c */ /* 0x000fe2000c781270 */
[----:B------:R-:W-:Y:S01]  /*d2aa0*/  ULDC UR11, c[0x0][0x228] ;  /* 0x00008a00000b7ab9 */ /* 0x000fe20000000800 */
[----:B------:R-:W-:Y:S01]  /*d2ab0*/  LOP3.LUT R13, R13, 0xdfffffff, RZ, 0xc0, !PT ;  /* 0xdfffffff0d0d7812 */ /* 0x000fe200078ec0ff */
[----:B0-----:R-:W-:Y:S02]  /*d2ac0*/  IMAD.MOV.U32 R22, RZ, RZ, R21 ;  /* 0x000000ffff167224 */ /* 0x001fe400078e0015 */
[----:B------:R-:W-:-:S02]  /*d2ad0*/  IMAD.MOV.U32 R21, RZ, RZ, R20 ;  /* 0x000000ffff157224 */ /* 0x000fc400078e0014 */
[----:B------:R-:W2:Y:S01]  /*d2ae0*/  LDL.LU R20, [R1+0x37c] ;  /* 0x00037c0001147983 */ /* 0x000ea20000300800 */
[----:B------:R-:W-:Y:S02]  /*d2af0*/  @P5 LOP3.LUT R13, R13, 0x20000000, RZ, 0xfc, !PT ;  /* 0x200000000d0d5812 */ /* 0x000fe400078efcff */
[----:B------:R-:W-:Y:S02]  /*d2b00*/  LOP3.LUT P3, RZ, R2, 0x8, RZ, 0xc0, !PT ;  /* 0x0000000802ff7812 */ /* 0x000fe4000786c0ff */
[----:B------:R-:W-:-:S04]  /*d2b10*/  LOP3.LUT R13, R13, 0xf7ffffff, RZ, 0xc0, !PT ;  /* 0xf7ffffff0d0d7812 */ /* 0x000fc800078ec0ff */
[----:B------:R-:W-:Y:S02]  /*d2b20*/  @P4 LOP3.LUT R13, R13, 0x8000000, RZ, 0xfc, !PT ;  /* 0x080000000d0d4812 */ /* 0x000fe400078efcff */
[----:B------:R-:W-:Y:S02]  /*d2b30*/  ISETP.LT.AND P4, PT, R47, UR49, !P3 ;  /* 0x000000312f007c0c */ /* 0x000fe4000df81270 */
[----:B------:R-:W-:Y:S02]  /*d2b40*/  ISETP.LT.AND P6, PT, R50, UR37, !P3 ;  /* 0x0000002532007c0c */ /* 0x000fe4000dfc1270 */
[----:B------:R-:W-:Y:S02]  /*d2b50*/  LOP3.LUT R13, R13, 0xfeffffff, RZ, 0xc0, !PT ;  /* 0xfeffffff0d0d7812 */ /* 0x000fe400078ec0ff */
[----:B------:R-:W-:Y:S02]  /*d2b60*/  ISETP.LT.AND P5, PT, R53, UR15, !P3 ;  /* 0x0000000f35007c0c */ /* 0x000fe4000dfa1270 */
[----:B------:R-:W-:-:S02]  /*d2b70*/  LOP3.LUT P2, RZ, R2, 0x4, RZ, 0xc0, !PT ;  /* 0x0000000402ff7812 */ /* 0x000fc4000784c0ff */
[C---:B------:R-:W-:Y:S02]  /*d2b80*/  LOP3.LUT P1, RZ, R2.reuse, 0x2, RZ, 0xc0, !PT ;  /* 0x0000000202ff7812 */ /* 0x040fe4000782c0ff */
[----:B------:R-:W-:Y:S01]  /*d2b90*/  LOP3.LUT P0, RZ, R2, 0x1, RZ, 0xc0, !PT ;  /* 0x0000000102ff7812 */ /* 0x000fe2000780c0ff */
[----:B------:R-:W-:Y:S01]  /*d2ba0*/  UMOV UR49, UR43 ;  /* 0x0000002b00317c82 */ /* 0x000fe20008000000 */
        /* <DEDUP_REMOVED lines=38> */
[----:B------:R-:W-:Y:S01]  /*d2e10*/  R2UR UR59, R17 ;  /* 0x00000000113b72ca */ /* 0x000fe200000e0000 */
        /* <DEDUP_REMOVED lines=65> */
[----:B------:R-:W-:-:S11]  /*d3230*/  LOP3.LUT R13, R13, 0xfffffffb, RZ, 0xc0, !PT ;  /* 0xfffffffb0d0d7812 */ /* 0x000fd600078ec0ff */
[----:B------:R-:W-:-:S04]  /*d3240*/  @P2 LOP3.LUT R13, R13, 0x4, RZ, 0xfc, !PT ;  /* 0x000000040d0d2812 */ /* 0x000fc800078efcff */
[----:B------:R-:W-:-:S04]  /*d3250*/  LOP3.LUT R13, R13, 0xfffffffd, RZ, 0xc0, !PT ;  /* 0xfffffffd0d0d7812 */ /* 0x000fc800078ec0ff */
[----:B------:R-:W-:-:S05]  /*d3260*/  @P5 LOP3.LUT R13, R13, 0x2, RZ, 0xfc, !PT ;  /* 0x000000020d0d5812 */ /* 0x000fca00078efcff */
[----:B------:R0:W-:Y:S04]  /*d3270*/  STL [R1+0x380], R13 ;  /* 0x0003800d01007387 */ /* 0x0001e80000100800 */
[----:B0-----:R-:W3:Y:S01]  /*d3280*/  LDL.LU R13, [R1+0x378] ;  /* 0x00037800010d7983 */ /* 0x001ee20000300800 */
[----:B------:R-:W-:Y:S01]  /*d3290*/  ISETP.LT.AND P1, PT, R47, UR7, !P1 ;  /* 0x000000072f007c0c */ /* 0x000fe2000cf21270 */
[----:B------:R-:W-:Y:S01]  /*d32a0*/  ULDC UR7, c[0x0][0x228] ;  /* 0x00008a0000077ab9 */ /* 0x000fe20000000800 */
[----:B------:R-:W-:-:S04]  /*d32b0*/  LOP3.LUT P0, RZ, R3, 0x10000000, RZ, 0xc0, !PT ;  /* 0x1000000003ff7812 */ /* 0x000fc8000780c0ff */
[----:B------:R-:W-:Y:S01]  /*d32c0*/  ISETP.LT.AND P6, PT, R50, UR47, !P0 ;  /* 0x0000002f32007c0c */ /* 0x000fe2000c7c1270 */
[----:B------:R-:W-:Y:S01]  /*d32d0*/  ULDC UR47, c[0x0][0x228] ;  /* 0x00008a00002f7ab9 */ /* 0x000fe20000000800 */
[----:B--2---:R-:W-:-:S05]  /*d32e0*/  LOP3.LUT R20, R20, 0x7fffffff, RZ, 0xc0, !PT ;  /* 0x7fffffff14147812 */ /* 0x004fca00078ec0ff */
        /* <DEDUP_REMOVED lines=25> */
[----:B------:R-:W-:Y:S02]  /*d3480*/  R2UR UR49, R16 ;  /* 0x00000000103172ca */ /* 0x000fe400000e0000 */
[----:B------:R-:W-:Y:S02]  /*d3490*/  @P6 LOP3.LUT R20, R20, 0x2000000, RZ, 0xfc, !PT ;  /* 0x0200000014146812 */ /* 0x000fe400078efcff */
[----:B------:R-:W-:Y:S01]  /*d34a0*/  ISETP.LT.AND P4, PT, R47, UR33, !P4 ;  /* 0x000000212f007c0c */ /* 0x000fe2000e781270 */
[----:B------:R-:W-:Y:S01]  /*d34b0*/  ULDC UR33, c[0x0][0x228] ;  /* 0x00008a0000217ab9 */ /* 0x000fe20000000800 */
[----:B------:R-:W-:-:S02]  /*d34c0*/  LOP3.LUT R20, R20, 0xfeffffff, RZ, 0xc0, !PT ;  /* 0xfeffffff14147812 */ /* 0x000fc400078ec0ff */
[----:B------:R-:W-:Y:S02]  /*d34d0*/  LOP3.LUT P3, RZ, R3, 0x4000000, RZ, 0xc0, !PT ;  /* 0x0400000003ff7812 */ /* 0x000fe4000786c0ff */
[----:B------:R-:W-:-:S03]  /*d34e0*/  @P5 LOP3.LUT R20, R20, 0x1000000, RZ, 0xfc, !PT ;  /* 0x0100000014145812 */ /* 0x000fc600078efcff */
        /* <DEDUP_REMOVED lines=32> */
[----:B------:R-:W-:Y:S02]  /*d36f0*/  R2UR UR55, R14 ;  /* 0x000000000e3772ca */ /* 0x000fe400000e0000 */
[----:B------:R-:W-:Y:S01]  /*d3700*/  LOP3.LUT R20, R20, 0xfffeffff, RZ, 0xc0, !PT ;  /* 0xfffeffff14147812 */ /* 0x000fe200078ec0ff */
[----:B------:R-:W2:Y:S03]  /*d3710*/  LDL.LU R14, [R1+0x374] ;  /* 0x00037400010e7983 */ /* 0x000ea60000300800 */
[----:B------:R-:W-:-:S02]  /*d3720*/  @P5 LOP3.LUT R20, R20, 0x10000, RZ, 0xfc, !PT ;  /* 0x0001000014145812 */ /* 0x000fc400078efcff */
[----:B------:R-:W-:Y:S02]  /*d3730*/  LOP3.LUT P1, RZ, R3, 0x1000000, RZ, 0xc0, !PT ;  /* 0x0100000003ff7812 */ /* 0x000fe4000782c0ff */
        /* <DEDUP_REMOVED lines=62> */
[----:B---3--:R-:W-:-:S07]  /*d3b20*/  LOP3.LUT R13, R13, 0x7fffffff, RZ, 0xc0, !PT ;  /* 0x7fffffff0d0d7812 */ /* 0x008fce00078ec0ff */
[----:B------:R-:W-:Y:S02]  /*d3b30*/  @P4 LOP3.LUT R13, R13, 0x80000000, RZ, 0xfc, !PT ;  /* 0x800000000d0d4812 */ /* 0x000fe400078efcff */
[----:B------:R-:W-:Y:S01]  /*d3b40*/  ISETP.LT.AND P4, PT, R50, UR8, !P2 ;  /* 0x0000000832007c0c */ /* 0x000fe2000d781270 */
[----:B------:R-:W-:Y:S01]  /*d3b50*/  ULDC UR8, c[0x0][0x228] ;  /* 0x00008a0000087ab9 */ /* 0x000fe20000000800 */
[----:B------:R-:W-:Y:S02]  /*d3b60*/  LOP3.LUT R20, R20, 0xfffffffd, RZ, 0xc0, !PT ;  /* 0xfffffffd14147812 */ /* 0x000fe400078ec0ff */
[----:B------:R-:W-:Y:S02]  /*d3b70*/  LOP3.LUT R13, R13, 0xbfffffff, RZ, 0xc0, !PT ;  /* 0xbfffffff0d0d7812 */ /* 0x000fe400078ec0ff */
[----:B------:R-:W-:Y:S02]  /*d3b80*/  @P6 LOP3.LUT R20, R20, 0x2, RZ, 0xfc, !PT ;  /* 0x0000000214146812 */ /* 0x000fe400078efcff */
[----:B------:R-:W-:Y:S01]  /*d3b90*/  ISETP.LT.AND P6, PT, R53, UR51, !P2 ;  /* 0x0000003335007c0c */ /* 0x000fe2000d7c1270 */
[----:B------:R-:W-:Y:S01]  /*d3ba0*/  ULDC UR51, c[0x0][0x228] ;  /* 0x00008a0000337ab9 */ /* 0x000fe20000000800 */
[----:B------:R-:W-:-:S03]  /*d3bb0*/  LOP3.LUT R20, R20, 0xfffffffe, RZ, 0xc0, !PT ;  /* 0xfffffffe14147812 */ /* 0x000fc600078ec0ff */
[----:B------:R-:W-:Y:S02]  /*d3bc0*/  @P4 LOP3.LUT R13, R13, 0x40000000, RZ, 0xfc, !PT ;  /* 0x400000000d0d4812 */ /* 0x000fe400078efcff */
        /* <DEDUP_REMOVED lines=11> */
[C---:B------:R-:W-:Y:S02]  /*d3c80*/  LOP3.LUT P1, RZ, R3.reuse, 0x40000, RZ, 0xc0, !PT ;  /* 0x0004000003ff7812 */ /* 0x040fe4000782c0ff */
[----:B------:R-:W-:Y:S02]  /*d3c90*/  LOP3.LUT P3, RZ, R3, 0x20000, RZ, 0xc0, !PT ;  /* 0x0002000003ff7812 */ /* 0x000fe4000786c0ff */
[----:B--2---:R-:W-:Y:S01]  /*d3ca0*/  LOP3.LUT R14, R14, 0x7fffffff, RZ, 0xc0, !PT ;  /* 0x7fffffff0e0e7812 */ /* 0x004fe200078ec0ff */
[----:B------:R-:W-:Y:S01]  /*d3cb0*/  STL [R1+0x37c], R20 ;  /* 0x00037c1401007387 */ /* 0x000fe20000100800 */
[----:B------:R-:W-:Y:S01]  /*d3cc0*/  LOP3.LUT R13, R13, 0xf7ffffff, RZ, 0xc0, !PT ;  /* 0xf7ffffff0d0d7812 */ /* 0x000fe200078ec0ff */
[----:B------:R-:W-:-:S03]  /*d3cd0*/  ULDC UR10, c[0x0][0x228] ;  /* 0x00008a00000a7ab9 */ /* 0x000fc60000000800 */
        /* <DEDUP_REMOVED lines=69> */
[----:B------:R-:W-:-:S09]  /*d4130*/  LOP3.LUT R13, R13, 0xfffffbff, RZ, 0xc0, !PT ;  /* 0xfffffbff0d0d7812 */ /* 0x000fd200078ec0ff */
[----:B------:R-:W-:-:S04]  /*d4140*/  @P4 LOP3.LUT R13, R13, 0x400, RZ, 0xfc, !PT ;  /* 0x000004000d0d4812 */ /* 0x000fc800078efcff */
[----:B------:R-:W-:-:S04]  /*d4150*/  LOP3.LUT R13, R13, 0xfffffdff, RZ, 0xc0, !PT ;  /* 0xfffffdff0d0d7812 */ /* 0x000fc800078ec0ff */
[----:B------:R-:W-:Y:S02]  /*d4160*/  @P6 LOP3.LUT R13, R13, 0x200, RZ, 0xfc, !PT ;  /* 0x000002000d0d6812 */ /* 0x000fe400078efcff */
[----:B------:R-:W-:Y:S01]  /*d4170*/  ISETP.LT.AND P6, PT, R48, UR51, !P0 ;  /* 0x0000003330007c0c */ /* 0x000fe2000c7c1270 */
[----:B------:R-:W-:Y:S01]  /*d4180*/  ULDC UR51, c[0x0][0x228] ;  /* 0x00008a0000337ab9 */ /* 0x000fe20000000800 */
[----:B------:R-:W-:-:S11]  /*d4190*/  LOP3.LUT R13, R13, 0xfffffeff, RZ, 0xc0, !PT ;  /* 0xfffffeff0d0d7812 */ /* 0x000fd600078ec0ff */
[----:B------:R-:W-:Y:S02]  /*d41a0*/  @P6 LOP3.LUT R13, R13, 0x100, RZ, 0xfc, !PT ;  /* 0x000001000d0d6812 */ /* 0x000fe400078efcff */
[----:B------:R-:W-:Y:S01]  /*d41b0*/  ISETP.LT.AND P6, PT, R47, UR53, !P0 ;  /* 0x000000352f007c0c */ /* 0x000fe2000c7c1270 */
[----:B------:R-:W-:Y:S01]  /*d41c0*/  ULDC UR53, c[0x0][0x228] ;  /* 0x00008a0000357ab9 */ /* 0x000fe20000000800 */
[----:B------:R-:W-:Y:S02]  /*d41d0*/  LOP3.LUT R13, R13, 0xffffff7f, RZ, 0xc0, !PT ;  /* 0xffffff7f0d0d7812 */ /* 0x000fe400078ec0ff */
[----:B------:R-:W-:-:S09]  /*d41e0*/  LOP3.LUT P1, RZ, R3, 0x4000, RZ, 0xc0, !PT ;  /* 0x0000400003ff7812 */ /* 0x000fd2000782c0ff */
[----:B------:R-:W-:Y:S02]  /*d41f0*/  @P6 LOP3.LUT R13, R13, 0x80, RZ, 0xfc, !PT ;  /* 0x000000800d0d6812 */ /* 0x000fe400078efcff */
[----:B------:R-:W-:Y:S01]  /*d4200*/  ISETP.LT.AND P6, PT, R50, UR20, !P1 ;  /* 0x0000001432007c0c */ /* 0x000fe2000cfc1270 */
[----:B------:R-:W-:Y:S01]  /*d4210*/  ULDC UR20, c[0x0][0x228] ;  /* 0x00008a0000147ab9 */ /* 0x000fe20000000800 */
[----:B------:R-:W-:-:S11]  /*d4220*/  LOP3.LUT R13, R13, 0xffffffbf, RZ, 0xc0, !PT ;  /* 0xffffffbf0d0d7812 */ /* 0x000fd600078ec0ff */
[----:B------:R-:W-:Y:S02]  /*d4230*/  @P6 LOP3.LUT R13, R13, 0x40, RZ, 0xfc, !PT ;  /* 0x000000400d0d6812 */ /* 0x000fe400078efcff */
[----:B------:R-:W-:Y:S01]  /*d4240*/  ISETP.LT.AND P6, PT, R53, UR51, !P1 ;  /* 0x0000003335007c0c */ /* 0x000fe2000cfc1270 */
[----:B------:R-:W-:Y:S01]  /*d4250*/  ULDC UR51, c[0x0][0x228] ;  /* 0x00008a0000337ab9 */ /* 0x000fe20000000800 */
[----:B------:R-:W-:-:S11]  /*d4260*/  LOP3.LUT R13, R13, 0xffffffdf, RZ, 0xc0, !PT ;  /* 0xffffffdf0d0d7812 */ /* 0x000fd600078ec0ff */
[----:B------:R-:W-:Y:S02]  /*d4270*/  @P6 LOP3.LUT R13, R13, 0x20, RZ, 0xfc, !PT ;  /* 0x000000200d0d6812 */ /* 0x000fe400078efcff */
[----:B------:R-:W-:Y:S01]  /*d4280*/  ISETP.LT.AND P6, PT, R48, UR61, !P1 ;  /* 0x0000003d30007c0c */ /* 0x000fe2000cfc1270 */
[----:B------:R-:W-:Y:S01]  /*d4290*/  ULDC UR61, c[0x0][0x228] ;  /* 0x00008a00003d7ab9 */ /* 0x000fe20000000800 */
[----:B------:R-:W-:Y:S01]  /*d42a0*/  ISETP.LT.AND P1, PT, R47, UR59, !P1 ;  /* 0x0000003b2f007c0c */ /* 0x000fe2000cf21270 */
[----:B------:R-:W-:Y:S01]  /*d42b0*/  ULDC UR59, c[0x0][0x228] ;  /* 0x00008a00003b7ab9 */ /* 0x000fe20000000800 */
[----:B------:R-:W-:Y:S02]  /*d42c0*/  LOP3.LUT R13, R13, 0xffffffef, RZ, 0xc0, !PT ;  /* 0xffffffef0d0d7812 */ /* 0x000fe400078ec0ff */
[----:B------:R-:W-:-:S07]  /*d42d0*/  LOP3.LUT P3, RZ, R3, 0x2000, RZ, 0xc0, !PT ;  /* 0x0000200003ff7812 */ /* 0x000fce000786c0ff */
        /* <DEDUP_REMOVED lines=20> */
[----:B------:R-:W-:-:S04]  /*d4420*/  @P3 LOP3.LUT R14, R14, 0x80000000, RZ, 0xfc, !PT ;  /* 0x800000000e0e3812 */ /* 0x000fc800078efcff */
[----:B------:R-:W-:-:S07]  /*d4430*/  LOP3.LUT R14, R14, 0xbfffffff, RZ, 0xc0, !PT ;  /* 0xbfffffff0e0e7812 */ /* 0x000fce00078ec0ff */
[----:B------:R-:W-:Y:S02]  /*d4440*/  @P6 LOP3.LUT R14, R14, 0x40000000, RZ, 0xfc, !PT ;  /* 0x400000000e0e6812 */ /* 0x000fe400078efcff */
[----:B------:R-:W-:Y:S02]  /*d4450*/  ISETP.LT.AND P6, PT, R53, UR51, !P5 ;  /* 0x0000003335007c0c */ /* 0x000fe4000efc1270 */
[C---:B------:R-:W-:Y:S02]  /*d4460*/  LOP3.LUT P2, RZ, R3.reuse, 0x800, RZ, 0xc0, !PT ;  /* 0x0000080003ff7812 */ /* 0x040fe4000784c0ff */
[----:B------:R-:W-:Y:S01]  /*d4470*/  LOP3.LUT P4, RZ, R3, 0x400, RZ, 0xc0, !PT ;  /* 0x0000040003ff7812 */ /* 0x000fe2000788c0ff */
[----:B------:R0:W-:Y:S01]  /*d4480*/  STL [R1+0x378], R13 ;  /* 0x0003780d01007387 */ /* 0x0001e20000100800 */
[----:B------:R-:W-:Y:S01]  /*d4490*/  LOP3.LUT R14, R14, 0xdfffffff, RZ, 0xc0, !PT ;  /* 0xdfffffff0e0e7812 */ /* 0x000fe200078ec0ff */
[----:B------:R-:W-:-:S06]  /*d44a0*/  ULDC UR51, c[0x0][0x228] ;  /* 0x00008a0000337ab9 */ /* 0x000fcc0000000800 */
[----:B------:R-:W-:Y:S02]  /*d44b0*/  @P6 LOP3.LUT R14, R14, 0x20000000, RZ, 0xfc, !PT ;  /* 0x200000000e0e6812 */ /* 0x000fe400078efcff */
[----:B------:R-:W-:Y:S01]  /*d44c0*/  ISETP.LT.AND P6, PT, R48, UR17, !P5 ;  /* 0x0000001130007c0c */ /* 0x000fe2000efc1270 */
[----:B0-----:R-:W2:Y:S01]  /*d44d0*/  LDL.LU R13, [R1+0x370] ;  /* 0x00037000010d7983 */ /* 0x001ea20000300800 */
[----:B------:R-:W-:Y:S01]  /*d44e0*/  ISETP.LT.AND P5, PT, R47, UR19, !P5 ;  /* 0x000000132f007c0c */ /* 0x000fe2000efa1270 */
[----:B------:R-:W-:Y:S01]  /*d44f0*/  ULDC UR19, c[0x0][0x228] ;  /* 0x00008a0000137ab9 */ /* 0x000fe20000000800 */
[----:B------:R-:W-:Y:S01]  /*d4500*/  LOP3.LUT R14, R14, 0xefffffff, RZ, 0xc0, !PT ;  /* 0xefffffff0e0e7812 */ /* 0x000fe200078ec0ff */
[----:B------:R-:W3:Y:S01]  /*d4510*/  LDL.LU R15, [R1+0x36c] ;  /* 0x00036c00010f7983 */ /* 0x000ee20000300800 */
[----:B------:R-:W-:Y:S01]  /*d4520*/  LOP3.LUT P0, RZ, R3, 0x200, RZ, 0xc0, !PT ;  /* 0x0000020003ff7812 */ /* 0x000fe2000780c0ff */
[----:B------:R-:W-:-:S06]  /*d4530*/  ULDC UR17, c[0x0][0x228] ;  /* 0x00008a0000117ab9 */ /* 0x000fcc0000000800 */
        /* <DEDUP_REMOVED lines=15> */
[----:B------:R-:W-:-:S09]  /*d4630*/  LOP3.LUT R14, R14, 0xfeffffff, RZ, 0xc0, !PT ;  /* 0xfeffffff0e0e7812 */ /* 0x000fd200078ec0ff */
        /* <DEDUP_REMOVED lines=49> */
[----:B------:R-:W-:Y:S01]  /*d4950*/  IMAD.MOV.U32 R20, RZ, RZ, R19 ;  /* 0x000000ffff147224 */ /* 0x000fe200078e0013 */
[----:B------:R-:W-:Y:S01]  /*d4960*/  LOP3.LUT R14, R14, 0xfffff7ff, RZ, 0xc0, !PT ;  /* 0xfffff7ff0e0e7812 */ /* 0x000fe200078ec0ff */
[----:B------:R-:W-:Y:S01]  /*d4970*/  ULDC UR31, c[0x0][0x228] ;  /* 0x00008a00001f7ab9 */ /* 0x000fe20000000800 */
        /* <DEDUP_REMOVED lines=50> */
[----:B--2---:R-:W-:Y:S02]  /*d4ca0*/  LOP3.LUT R13, R13, 0x7fffffff, RZ, 0xc0, !PT ;  /* 0x7fffffff0d0d7812 */ /* 0x004fe400078ec0ff */
[----:B------:R-:W-:-:S09]  /*d4cb0*/  LOP3.LUT P1, RZ, R3, 0x10, RZ, 0xc0, !PT ;  /* 0x0000001003ff7812 */ /* 0x000fd2000782c0ff */
[----:B------:R-:W-:Y:S02]  /*d4cc0*/  @P4 LOP3.LUT R13, R13, 0x80000000, RZ, 0xfc, !PT ;  /* 0x800000000d0d4812 */ /* 0x000fe400078efcff */
[----:B------:R-:W-:Y:S02]  /*d4cd0*/  ISETP.LT.AND P4, PT, R50, UR40, !P1 ;  /* 0x0000002832007c0c */ /* 0x000fe4000cf81270 */
[C---:B------:R-:W-:Y:S02]  /*d4ce0*/  LOP3.LUT P3, RZ, R3.reuse, 0x8, RZ, 0xc0, !PT ;  /* 0x0000000803ff7812 */ /* 0x040fe4000786c0ff */
[----:B------:R-:W-:Y:S01]  /*d4cf0*/  LOP3.LUT P2, RZ, R3, 0x4, RZ, 0xc0, !PT ;  /* 0x0000000403ff7812 */ /* 0x000fe2000784c0ff */
[----:B------:R-:W-:Y:S01]  /*d4d00*/  STL [R1+0x374], R14 ;  /* 0x0003740e01007387 */ /* 0x000fe20000100800 */
[----:B------:R-:W-:Y:S01]  /*d4d10*/  LOP3.LUT R13, R13, 0xbfffffff, RZ, 0xc0, !PT ;  /* 0xbfffffff0d0d7812 */ /* 0x000fe200078ec0ff */
[----:B------:R-:W-:-:S06]  /*d4d20*/  ULDC UR40, c[0x0][0x228] ;  /* 0x00008a0000287ab9 */ /* 0x000fcc0000000800 */
        /* <DEDUP_REMOVED lines=77> */
[----:B------:R-:W-:Y:S02]  /*d5200*/  LOP3.LUT P0, RZ, R32, 0x100, RZ, 0xc0, !PT ;  /* 0x0000010020ff7812 */ /* 0x000fe4000780c0ff */
        /* <DEDUP_REMOVED lines=47> */
[----:B------:R-:W-:-:S05]  /*d5500*/  @P1 LOP3.LUT R13, R13, 0x1, RZ, 0xfc, !PT ;  /* 0x000000010d0d1812 */ /* 0x000fca00078efcff */
[----:B------:R0:W-:Y:S04]  /*d5510*/  STL [R1+0x370], R13 ;  /* 0x0003700d01007387 */ /* 0x0001e80000100800 */
[----:B0-----:R-:W2:Y:S01]  /*d5520*/  LDL.LU R13, [R1+0x3eb4] ;  /* 0x003eb400010d7983 */ /* 0x001ea20000300800 */
[----:B------:R-:W-:Y:S01]  /*d5530*/  ISETP.LT.AND P0, PT, R47, UR38, !P2 ;  /* 0x000000262f007c0c */ /* 0x000fe2000d701270 */
[----:B------:R-:W-:Y:S01]  /*d5540*/  ULDC UR38, c[0x0][0x228] ;  /* 0x00008a0000267ab9 */ /* 0x000fe20000000800 */
[----:B---3--:R-:W-:Y:S01]  /*d5550*/  LOP3.LUT R15, R15, 0x7fffffff, RZ, 0xc0, !PT ;  /* 0x7fffffff0f0f7812 */ /* 0x008fe200078ec0ff */
[----:B------:R-:W3:Y:S01]  /*d5560*/  LDL.LU R14, [R1+0x3eb8] ;  /* 0x003eb800010e7983 */ /* 0x000ee20000300800 */
[----:B------:R-:W-:-:S09]  /*d5570*/  LOP3.LUT P3, RZ, R32, 0x400, RZ, 0xc0, !PT ;  /* 0x0000040020ff7812 */ /* 0x000fd2000786c0ff */
[----:B------:R-:W-:Y:S02]  /*d5580*/  @P0 LOP3.LUT R15, R15, 0x80000000, RZ, 0xfc, !PT ;  /* 0x800000000f0f0812 */ /* 0x000fe400078efcff */
[----:B------:R-:W-:Y:S01]  /*d5590*/  ISETP.LT.AND P0, PT, R50, UR56, !P3 ;  /* 0x0000003832007c0c */ /* 0x000fe2000df01270 */
[----:B------:R-:W-:Y:S01]  /*d55a0*/  ULDC UR56, c[0x0][0x228] ;  /* 0x00008a0000387ab9 */ /* 0x000fe20000000800 */
[----:B------:R-:W-:Y:S02]  /*d55b0*/  ISETP.LT.AND P2, PT, R53, UR38, !P3 ;  /* 0x0000002635007c0c */ /* 0x000fe4000df41270 */
        /* <DEDUP_REMOVED lines=16> */
[----:B------:R-:W-:Y:S01]  /*d56c0*/  ULDC.64 UR38, c[0x0][0x228] ;  /* 0x00008a0000267ab9 */ /* 0x000fe20000000a00 */
[----:B------:R-:W-:-:S04]  /*d56d0*/  LOP3.LUT R15, R15, 0xfbffffff, RZ, 0xc0, !PT ;  /* 0xfbffffff0f0f7812 */ /* 0x000fc800078ec0ff */
[----:B------:R-:W-:Y:S02]  /*d56e0*/  @P1 LOP3.LUT R15, R15, 0x4000000, RZ, 0xfc, !PT ;  /* 0x040000000f0f1812 */ /* 0x000fe400078efcff */
[----:B------:R-:W-:Y:S02]  /*d56f0*/  ISETP.LT.AND P2, PT, R48, UR6, !P4 ;  /* 0x0000000630007c0c */ /* 0x000fe4000e741270 */
[----:B------:R-:W-:-:S04]  /*d5700*/  LOP3.LUT R15, R15, 0xfdffffff, RZ, 0xc0, !PT ;  /* 0xfdffffff0f0f7812 */ /* 0x000fc800078ec0ff */
[----:B------:R-:W-:Y:S02]  /*d5710*/  @P0 LOP3.LUT R15, R15, 0x2000000, RZ, 0xfc, !PT ;  /* 0x020000000f0f0812 */ /* 0x000fe400078efcff */
[----:B------:R-:W-:Y:S02]  /*d5720*/  ISETP.LT.AND P1, PT, R47, UR8, !P4 ;  /* 0x000000082f007c0c */ /* 0x000fe4000e721270 */
        /* <DEDUP_REMOVED lines=11> */
[----:B------:R-:W-:Y:S01]  /*d57e0*/  ISETP.LT.AND P1, PT, R48, UR13, !P5 ;  /* 0x0000000d30007c0c */ /* 0x000fe2000ef21270 */
[----:B------:R-:W-:Y:S01]  /*d57f0*/  ULDC UR13, c[0x0][0x248] ;  /* 0x00009200000d7ab9 */ /* 0x000fe20000000800 */
[----:B------:R-:W-:-:S04]  /*d5800*/  LOP3.LUT R15, R15, 0xffdfffff, RZ, 0xc0, !PT ;  /* 0xffdfffff0f0f7812 */ /* 0x000fc800078ec0ff */
[----:B------:R-:W-:Y:S02]  /*d5810*/  @P2 LOP3.LUT R15, R15, 0x200000, RZ, 0xfc, !PT ;  /* 0x002000000f0f2812 */ /* 0x000fe400078efcff */
[----:B------:R-:W-:Y:S02]  /*d5820*/  ISETP.LT.AND P0, PT, R47, UR10, !P5 ;  /* 0x0000000a2f007c0c */ /* 0x000fe4000ef01270 */
        /* <DEDUP_REMOVED lines=11> */
[----:B------:R-:W-:Y:S01]  /*d58e0*/  VIADD R17, R12, UR19 ;  /* 0x000000130c117c36 */ /* 0x000fe20008000000 */
[----:B------:R-:W-:Y:S01]  /*d58f0*/  LOP3.LUT R15, R15, 0xfffdffff, RZ, 0xc0, !PT ;  /* 0xfffdffff0f0f7812 */ /* 0x000fe200078ec0ff */
[----:B------:R-:W-:-:S03]  /*d5900*/  ULDC UR17, c[0x0][0x248] ;  /* 0x0000920000117ab9 */ /* 0x000fc60000000800 */
[----:B------:R-:W-:-:S04]  /*d5910*/  @P2 LOP3.LUT R15, R15, 0x20000, RZ, 0xfc, !PT ;  /* 0x000200000f0f2812 */ /* 0x000fc800078efcff */
[----:B------:R-:W-:-:S04]  /*d5920*/  LOP3.LUT R15, R15, 0xfffeffff, RZ, 0xc0, !PT ;  /* 0xfffeffff0f0f7812 */ /* 0x000fc800078ec0ff */
[----:B------:R-:W-:Y:S02]  /*d5930*/  @P0 LOP3.LUT R15, R15, 0x10000, RZ, 0xfc, !PT ;  /* 0x000100000f0f0812 */ /* 0x000fe400078efcff */
[----:B--2---:R-:W-:Y:S01]  /*d5940*/  ISETP.GE.AND P0, PT, R13, UR7, PT ;  /* 0x000000070d007c0c */ /* 0x004fe2000bf06270 */
[----:B------:R-:W-:Y:S01]  /*d5950*/  ULDC.64 UR6, c[0x0][0x228] ;  /* 0x00008a0000067ab9 */ /* 0x000fe20000000a00 */
[----:B------:R-:W2:Y:S01]  /*d5960*/  LDL.LU R13, [R1+0x3ebc] ;  /* 0x003ebc00010d7983 */ /* 0x000ea20000300800 */
        /* <DEDUP_REMOVED lines=8> */
[----:B------:R-:W-:Y:S02]  /*d59f0*/  LOP3.LUT R15, R15, 0xffffbfff, RZ, 0xc0, !PT ;  /* 0xffffbfff0f0f7812 */ /* 0x000fe400078ec0ff */
[----:B------:R-:W-:Y:S01]  /*d5a00*/  ISETP.LT.AND P2, PT, R48, UR21, !P0 ;  /* 0x0000001530007c0c */ /* 0x000fe2000c741270 */
[----:B------:R-:W-:-:S08]  /*d5a10*/  ULDC UR21, c[0x0][0x248] ;  /* 0x0000920000157ab9 */ /* 0x000fd00000000800 */
[----:B------:R-:W-:-:S04]  /*d5a20*/  @P1 LOP3.LUT R15, R15, 0x4000, RZ, 0xfc, !PT ;  /* 0x000040000f0f1812 */ /* 0x000fc800078efcff */
[----:B------:R-:W-:-:S04]  /*d5a30*/  LOP3.LUT R15, R15, 0xffffdfff, RZ, 0xc0, !PT ;  /* 0xffffdfff0f0f7812 */ /* 0x000fc800078ec0ff */
[----:B------:R-:W-:Y:S02]  /*d5a40*/  @P3 LOP3.LUT R15, R15, 0x2000, RZ, 0xfc, !PT ;  /* 0x000020000f0f3812 */ /* 0x000fe400078efcff */
[----:B------:R-:W-:Y:S01]  /*d5a50*/  ISETP.LT.AND P1, PT, R47, UR14, !P0 ;  /* 0x0000000e2f007c0c */ /* 0x000fe2000c721270 */
[----:B------:R-:W-:Y:S01]  /*d5a60*/  ULDC UR14, c[0x0][0x248] ;  /* 0x00009200000e7ab9 */ /* 0x000fe20000000800 */
[----:B------:R-:W-:Y:S02]  /*d5a70*/  LOP3.LUT R15, R15, 0xffffefff, RZ, 0xc0, !PT ;  /* 0xffffefff0f0f7812 */ /* 0x000fe400078ec0ff */
[----:B---3--:R-:W-:Y:S01]  /*d5a80*/  ISETP.GE.AND P0, PT, R14, UR39, PT ;  /* 0x000000270e007c0c */ /* 0x008fe2000bf06270 */
[----:B------:R-:W-:Y:S01]  /*d5a90*/  ULDC UR39, c[0x0][0x228] ;  /* 0x00008a0000277ab9 */ /* 0x000fe20000000800 */
[----:B------:R-:W-:Y:S01]  /*d5aa0*/  @P2 LOP3.LUT R15, R15, 0x1000, RZ, 0xfc, !PT ;  /* 0x000010000f0f2812 */ /* 0x000fe200078efcff */
[----:B------:R-:W3:Y:S01]  /*d5ab0*/  LDL.LU R14, [R1+0x3ec0] ;  /* 0x003ec000010e7983 */ /* 0x000ee20000300800 */
[----:B------:R-:W-:-:S02]  /*d5ac0*/  ISETP.LT.AND P3, PT, R50, UR6, !P0 ;  /* 0x0000000632007c0c */ /* 0x000fc4000c761270 */
[----:B------:R-:W-:-:S04]  /*d5ad0*/  LOP3.LUT R15, R15, 0xfffff7ff, RZ, 0xc0, !PT ;  /* 0xfffff7ff0f0f7812 */ /* 0x000fc800078ec0ff */
[----:B------:R-:W-:Y:S02]  /*d5ae0*/  @P1 LOP3.LUT R15, R15, 0x800, RZ, 0xfc, !PT ;  /* 0x000008000f0f1812 */ /* 0x000fe400078efcff */
[----:B------:R-:W-:Y:S01]  /*d5af0*/  ISETP.LT.AND P2, PT, R53, UR9, !P0 ;  /* 0x0000000935007c0c */ /* 0x000fe2000c741270 */
[----:B------:R-:W-:Y:S01]  /*d5b00*/  ULDC.64 UR8, c[0x0][0x228] ;  /* 0x00008a0000087ab9 */ /* 0x000fe20000000a00 */
        /* <DEDUP_REMOVED lines=8> */
[----:B------:R-:W-:-:S04]  /*d5b90*/  @P1 LOP3.LUT R15, R15, 0x100, RZ, 0xfc, !PT ;  /* 0x000001000f0f1812 */ /* 0x000fc800078efcff */
[----:B------:R-:W-:-:S04]  /*d5ba0*/  LOP3.LUT R15, R15, 0xffffff7f, RZ, 0xc0, !PT ;  /* 0xffffff7f0f0f7812 */ /* 0x000fc800078ec0ff */
[----:B------:R-:W-:Y:S02]  /*d5bb0*/  @P0 LOP3.LUT R15, R15, 0x80, RZ, 0xfc, !PT ;  /* 0x000000800f0f0812 */ /* 0x000fe400078efcff */
[----:B--2---:R-:W-:Y:S01]  /*d5bc0*/  ISETP.GE.AND P0, PT, R13, UR7, PT ;  /* 0x000000070d007c0c */ /* 0x004fe2000bf06270 */
[----:B------:R-:W-:Y:S01]  /*d5bd0*/  ULDC.64 UR6, c[0x0][0x228] ;  /* 0x00008a0000067ab9 */ /* 0x000fe20000000a00 */
[----:B------:R-:W2:Y:S04]  /*d5be0*/  LDL.LU R13, [R1+0x3ec4] ;  /* 0x003ec400010d7983 */ /* 0x000ea80000300800 */
[----:B------:R-:W4:Y:S01]  /*d5bf0*/  LDL.LU R25, [R1+0x368] ;  /* 0x0003680001197983 */ /* 0x000f220000300800 */
[----:B------:R-:W-:Y:S02]  /*d5c00*/  ISETP.LT.AND P3, PT, R50, UR8, !P0 ;  /* 0x0000000832007c0c */ /* 0x000fe4000c761270 */
[----:B------:R-:W-:-:S02]  /*d5c10*/  ISETP.LT.AND P2, PT, R53, UR22, !P0 ;  /* 0x0000001635007c0c */ /* 0x000fc4000c741270 */
[----:B------:R-:W-:Y:S02]  /*d5c20*/  LOP3.LUT R15, R15, 0xffffffbf, RZ, 0xc0, !PT ;  /* 0xffffffbf0f0f7812 */ /* 0x000fe400078ec0ff */
[----:B------:R-:W-:Y:S01]  /*d5c30*/  ISETP.LT.AND P1, PT, R48, UR23, !P0 ;  /* 0x0000001730007c0c */ /* 0x000fe2000c721270 */
[----:B------:R-:W-:-:S06]  /*d5c40*/  ULDC.64 UR22, c[0x0][0x228] ;  /* 0x00008a0000167ab9 */ /* 0x000fcc0000000a00 */
[----:B------:R-:W-:-:S04]  /*d5c50*/  @P3 LOP3.LUT R15, R15, 0x40, RZ, 0xfc, !PT ;  /* 0x000000400f0f3812 */ /* 0x000fc800078efcff */
[----:B------:R-:W-:-:S04]  /*d5c60*/  LOP3.LUT R15, R15, 0xffffffdf, RZ, 0xc0, !PT ;  /* 0xffffffdf0f0f7812 */ /* 0x000fc800078ec0ff */
[----:B------:R-:W-:Y:S02]  /*d5c70*/  @P2 LOP3.LUT R15, R15, 0x20, RZ, 0xfc, !PT ;  /* 0x000000200f0f2812 */ /* 0x000fe400078efcff */
[----:B------:R-:W-:Y:S01]  /*d5c80*/  ISETP.LT.AND P0, PT, R47, UR24, !P0 ;  /* 0x000000182f007c0c */ /* 0x000fe2000c701270 */
[----:B------:R-:W-:Y:S01]  /*d5c90*/  ULDC.64 UR24, c[0x0][0x228] ;  /* 0x00008a0000187ab9 */ /* 0x000fe20000000a00 */
[----:B------:R-:W-:-:S04]  /*d5ca0*/  LOP3.LUT R15, R15, 0xffffffef, RZ, 0xc0, !PT ;  /* 0xffffffef0f0f7812 */ /* 0x000fc800078ec0ff */
[----:B------:R-:W-:-:S04]  /*d5cb0*/  @P1 LOP3.LUT R15, R15, 0x10, RZ, 0xfc, !PT ;  /* 0x000000100f0f1812 */ /* 0x000fc800078efcff */
[----:B------:R-:W-:-:S04]  /*d5cc0*/  LOP3.LUT R15, R15, 0xfffffff7, RZ, 0xc0, !PT ;  /* 0xfffffff70f0f7812 */ /* 0x000fc800078ec0ff */
[----:B------:R-:W-:Y:S02]  /*d5cd0*/  @P0 LOP3.LUT R15, R15, 0x8, RZ, 0xfc, !PT ;  /* 0x000000080f0f0812 */ /* 0x000fe400078efcff */
[----:B---3--:R-:W-:Y:S01]  /*d5ce0*/  ISETP.GE.AND P0, PT, R14, UR9, PT ;  /* 0x000000090e007c0c */ /* 0x008fe2000bf06270 */
[----:B------:R-:W-:Y:S01]  /*d5cf0*/  ULDC.64 UR8, c[0x0][0x228] ;  /* 0x00008a0000087ab9 */ /* 0x000fe20000000a00 */
[----:B------:R-:W3:Y:S02]  /*d5d00*/  LDL.LU R14, [R1+0x3ed0] ;  /* 0x003ed000010e7983 */ /* 0x000ee40000300800 */
[----:B------:R-:W-:Y:S02]  /*d5d10*/  ISETP.LT.AND P3, PT, R50, UR6, !P0 ;  /* 0x0000000632007c0c */ /* 0x000fe4000c761270 */
[----:B------:R-:W-:Y:S01]  /*d5d20*/  ISETP.LT.AND P2, PT, R53, UR16, !P0 ;  /* 0x0000001035007c0c */ /* 0x000fe2000c741270 */
[----:B------:R-:W-:Y:S01]  /*d5d30*/  ULDC UR16, c[0x0][0x248] ;  /* 0x0000920000107ab9 */ /* 0x000fe20000000800 */
[----:B------:R-:W-:-:S02]  /*d5d40*/  LOP3.LUT R15, R15, 0xfffffffb, RZ, 0xc0, !PT ;  /* 0xfffffffb0f0f7812 */ /* 0x000fc400078ec0ff */
[----:B------:R-:W-:Y:S01]  /*d5d50*/  ISETP.LT.AND P1, PT, R48, UR18, !P0 ;  /* 0x0000001230007c0c */ /* 0x000fe2000c721270 */
[----:B------:R-:W-:-:S06]  /*d5d60*/  ULDC UR18, c[0x0][0x248] ;  /* 0x0000920000127ab9 */ /* 0x000fcc0000000800 */
[----:B------:R-:W-:-:S04]  /*d5d70*/  @P3 LOP3.LUT R15, R15, 0x4, RZ, 0xfc, !PT ;  /* 0x000000040f0f3812 */ /* 0x000fc800078efcff */
[----:B------:R-:W-:Y:S02]  /*d5d80*/  LOP3.LUT R15, R15, 0xfffffffd, RZ, 0xc0, !PT ;  /* 0xfffffffd0f0f7812 */ /* 0x000fe400078ec0ff */
[----:B------:R-:W-:Y:S02]  /*d5d90*/  ISETP.LT.AND P0, PT, R47, UR26, !P0 ;  /* 0x0000001a2f007c0c */ /* 0x000fe4000c701270 */
[----:B----4-:R-:W-:Y:S01]  /*d5da0*/  LOP3.LUT R25, R25, 0x7fffffff, RZ, 0xc0, !PT ;  /* 0x7fffffff19197812 */ /* 0x010fe200078ec0ff */
[----:B------:R-:W-:Y:S01]  /*d5db0*/  VIADD R16, R17, UR18 ;  /* 0x0000001211107c36 */ /* 0x000fe20008000000 */
[----:B------:R-:W-:Y:S01]  /*d5dc0*/  @P2 LOP3.LUT R15, R15, 0x2, RZ, 0xfc, !PT ;  /* 0x000000020f0f2812 */ /* 0x000fe200078efcff */
[----:B------:R-:W-:Y:S01]  /*d5dd0*/  ULDC.64 UR18, c[0x0][0x228] ;  /* 0x00008a0000127ab9 */ /* 0x000fe20000000a00 */
[----:B------:R-:W-:Y:S01]  /*d5de0*/  R2UR UR5, R21 ;  /* 0x00000000150572ca */ /* 0x000fe200000e0000 */
[----:B------:R-:W-:Y:S01]  /*d5df0*/  ULDC UR26, c[0x0][0x248] ;  /* 0x00009200001a7ab9 */ /* 0x000fe20000000800 */
[----:B------:R-:W-:-:S04]  /*d5e00*/  LOP3.LUT R15, R15, 0xfffffffe, RZ, 0xc0, !PT ;  /* 0xfffffffe0f0f7812 */ /* 0x000fc800078ec0ff */
[----:B------:R-:W-:Y:S02]  /*d5e10*/  @P1 LOP3.LUT R15, R15, 0x1, RZ, 0xfc, !PT ;  /* 0x000000010f0f1812 */ /* 0x000fe400078efcff */
[----:B------:R-:W-:Y:S02]  /*d5e20*/  @P0 LOP3.LUT R25, R25, 0x80000000, RZ, 0xfc, !PT ;  /* 0x8000000019190812 */ /* 0x000fe400078efcff */
[----:B--2---:R-:W-:Y:S01]  /*d5e30*/  ISETP.GE.AND P0, PT, R13, UR7, PT ;  /* 0x000000070d007c0c */ /* 0x004fe2000bf06270 */
[----:B------:R0:W-:Y:S01]  /*d5e40*/  STL [R1+0x36c], R15 ;  /* 0x00036c0f01007387 */ /* 0x0001e20000100800 */
[----:B------:R-:W-:Y:S01]  /*d5e50*/  LOP3.LUT R25, R25, 0xbfffffff, RZ, 0xc0, !PT ;  /* 0xbfffffff19197812 */ /* 0x000fe200078ec0ff */
[----:B------:R-:W-:Y:S02]  /*d5e60*/  ULDC.64 UR6, c[0x0][0x228] ;  /* 0x00008a0000067ab9 */ /* 0x000fe40000000a00 */
[----:B------:R-:W2:Y:S01]  /*d5e70*/  LDL.LU R13, [R1+0x3ed4] ;  /* 0x003ed400010d7983 */ /* 0x000ea20000300800 */
[----:B------:R-:W-:-:S02]  /*d5e80*/  ISETP.LT.AND P3, PT, R50, UR8, !P0 ;  /* 0x0000000832007c0c */ /* 0x000fc4000c761270 */
[----:B------:R-:W-:Y:S01]  /*d5e90*/  ISETP.LT.AND P2, PT, R53, UR27, !P0 ;  /* 0x0000001b35007c0c */ /* 0x000fe2000c741270 */
[----:B------:R-:W-:Y:S01]  /*d5ea0*/  ULDC UR27, c[0x0][0x248] ;  /* 0x00009200001b7ab9 */ /* 0x000fe20000000800 */
[----:B------:R-:W-:Y:S01]  /*d5eb0*/  ISETP.LT.AND P1, PT, R48, UR28, !P0 ;  /* 0x0000001c30007c0c */ /* 0x000fe2000c721270 */
[----:B0-----:R-:W-:-:S08]  /*d5ec0*/  VIADD R15, R16, UR12 ;  /* 0x0000000c100f7c36 */ /* 0x001fd00008000000 */
[----:B------:R-:W-:Y:S01]  /*d5ed0*/  @P3 LOP3.LUT R25, R25, 0x40000000, RZ, 0xfc, !PT ;  /* 0x4000000019193812 */ /* 0x000fe200078efcff */
[----:B------:R-:W-:-:S03]  /*d5ee0*/  ULDC UR28, c[0x0][0x248] ;  /* 0x00009200001c7ab9 */ /* 0x000fc60000000800 */
        /* <DEDUP_REMOVED lines=8> */
[----:B---3--:R-:W-:Y:S01]  /*d5f70*/  ISETP.GE.AND P0, PT, R14, UR9, PT ;  /* 0x000000090e007c0c */ /* 0x008fe2000bf06270 */
[----:B------:R-:W-:Y:S01]  /*d5f80*/  ULDC.64 UR8, c[0x0][0x228] ;  /* 0x00008a0000087ab9 */ /* 0x000fe20000000a00 */
[----:B------:R-:W3:Y:S02]  /*d5f90*/  LDL.LU R14, [R1+0x3ed8] ;  /* 0x003ed800010e7983 */ /* 0x000ee40000300800 */
[----:B------:R-:W-:Y:S01]  /*d5fa0*/  ISETP.LT.AND P3, PT, R50, UR6, !P0 ;  /* 0x0000000632007c0c */ /* 0x000fe2000c761270 */
[----:B------:R-:W-:Y:S01]  /*d5fb0*/  ULDC UR6, c[0x0][0x248] ;  /* 0x0000920000067ab9 */ /* 0x000fe20000000800 */
[----:B------:R-:W-:Y:S02]  /*d5fc0*/  ISETP.LT.AND P2, PT, R53, UR29, !P0 ;  /* 0x0000001d35007c0c */ /* 0x000fe4000c741270 */
[----:B------:R-:W-:-:S02]  /*d5fd0*/  LOP3.LUT R25, R25, 0xfbffffff, RZ, 0xc0, !PT ;  /* 0xfbffffff19197812 */ /* 0x000fc400078ec0ff */
        /* <DEDUP_REMOVED lines=11> */
[----:B--2---:R-:W-:Y:S01]  /*d6090*/  ISETP.GE.AND P0, PT, R13, UR7, PT ;  /* 0x000000070d007c0c */ /* 0x004fe2000bf06270 */
[----:B------:R-:W-:Y:S01]  /*d60a0*/  ULDC UR7, c[0x0][0x248] ;  /* 0x0000920000077ab9 */ /* 0x000fe20000000800 */
[----:B------:R-:W2:Y:S04]  /*d60b0*/  LDL.LU R13, [R1+0x3edc] ;  /* 0x003edc00010d7983 */ /* 0x000ea80000300800 */
[----:B------:R-:W4:Y:S04]  /*d60c0*/  LDL.LU R19, [R1+0x3ee0] ;  /* 0x003ee00001137983 */ /* 0x000f280000300800 */
[----:B------:R-:W4:Y:S04]  /*d60d0*/  LDL.LU R23, [R1+0x3ee4] ;  /* 0x003ee40001177983 */ /* 0x000f280000300800 */
[----:B------:R-:W4:Y:S01]  /*d60e0*/  LDL.LU R27, [R1+0x3ee8] ;  /* 0x003ee800011b7983 */ /* 0x000f220000300800 */
[----:B------:R-:W-:Y:S01]  /*d60f0*/  ISETP.LT.AND P3, PT, R50, UR10, !P0 ;  /* 0x0000000a32007c0c */ /* 0x000fe2000c761270 */
[----:B------:R-:W-:Y:S01]  /*d6100*/  ULDC UR10, c[0x0][0x248] ;  /* 0x00009200000a7ab9 */ /* 0x000fe20000000800 */
[----:B------:R-:W-:Y:S01]  /*d6110*/  ISETP.LT.AND P2, PT, R53, UR31, !P0 ;  /* 0x0000001f35007c0c */ /* 0x000fe2000c741270 */
[----:B------:R-:W-:Y:S01]  /*d6120*/  ULDC UR31, c[0x0][0x248] ;  /* 0x00009200001f7ab9 */ /* 0x000fe20000000800 */
        /* <DEDUP_REMOVED lines=12> */
[----:B---3--:R-:W-:Y:S02]  /*d61f0*/  ISETP.GE.AND P0, PT, R14, UR11, PT ;  /* 0x0000000b0e007c0c */ /* 0x008fe4000bf06270 */
[----:B------:R-:W-:Y:S01]  /*d6200*/  LOP3.LUT R25, R25, 0xfffbffff, RZ, 0xc0, !PT ;  /* 0xfffbffff19197812 */ /* 0x000fe200078ec0ff */
[----:B------:R-:W-:Y:S01]  /*d6210*/  VIADD R14, R15, UR13 ;  /* 0x0000000d0f0e7c36 */ /* 0x000fe20008000000 */
[----:B------:R-:W-:Y:S01]  /*d6220*/  ISETP.LT.AND P3, PT, R50, UR8, !P0 ;  /* 0x0000000832007c0c */ /* 0x000fe2000c761270 */
[----:B------:R-:W-:Y:S01]  /*d6230*/  ULDC.64 UR12, c[0x0][0x228] ;  /* 0x00008a00000c7ab9 */ /* 0x000fe20000000a00 */
[----:B------:R-:W-:Y:S01]  /*d6240*/  ISETP.LT.AND P2, PT, R53, UR35, !P0 ;  /* 0x0000002335007c0c */ /* 0x000fe2000c741270 */
[----:B------:R-:W-:Y:S01]  /*d6250*/  ULDC UR11, c[0x0][0x248] ;  /* 0x00009200000b7ab9 */ /* 0x000fe20000000800 */
[----:B------:R-:W-:Y:S01]  /*d6260*/  ISETP.LT.AND P1, PT, R48, UR36, !P0 ;  /* 0x0000002430007c0c */ /* 0x000fe2000c721270 */
[----:B------:R-:W-:-:S08]  /*d6270*/  ULDC UR8, c[0x0][0x248] ;  /* 0x0000920000087ab9 */ /* 0x000fd00000000800 */
        /* <DEDUP_REMOVED lines=8> */
[----:B------:R-:W-:-:S04]  /*d6300*/  @P0 LOP3.LUT R25, R25, 0x8000, RZ, 0xfc, !PT ;  /* 0x0000800019190812 */ /* 0x000fc800078efcff */
[----:B------:R-:W-:Y:S02]  /*d6310*/  LOP3.LUT R25, R25, 0xffffbfff, RZ, 0xc0, !PT ;  /* 0xffffbfff19197812 */ /* 0x000fe400078ec0ff */
[----:B--2---:R-:W-:Y:S01]  /*d6320*/  ISETP.GE.AND P0, PT, R13, UR9, PT ;  /* 0x000000090d007c0c */ /* 0x004fe2000bf06270 */
[----:B------:R-:W-:Y:S01]  /*d6330*/  VIADD R13, R14, UR17 ;  /* 0x000000110e0d7c36 */ /* 0x000fe20008000000 */
[----:B------:R-:W-:Y:S01]  /*d6340*/  R2UR UR4, R22 ;  /* 0x00000000160472ca */ /* 0x000fe200000e0000 */
[----:B------:R-:W-:Y:S01]  /*d6350*/  ULDC UR9, c[0x0][0x248] ;  /* 0x0000920000097ab9 */ /* 0x000fe20000000800 */
[----:B------:R-:W-:Y:S02]  /*d6360*/  ISETP.LT.AND P3, PT, R50, UR12, !P0 ;  /* 0x0000000c32007c0c */ /* 0x000fe4000c761270 */
[----:B------:R-:W-:Y:S02]  /*d6370*/  ISETP.LT.AND P2, PT, R53, UR40, !P0 ;  /* 0x0000002835007c0c */ /* 0x000fe4000c741270 */
[----:B------:R-:W-:Y:S01]  /*d6380*/  ISETP.LT.AND P1, PT, R48, UR41, !P0 ;  /* 0x0000002930007c0c */ /* 0x000fe2000c721270 */
[----:B------:R-:W-:Y:S01]  /*d6390*/  VIADD R21, R13, UR15 ;  /* 0x0000000f0d157c36 */ /* 0x000fe20008000000 */
[----:B------:R-:W-:Y:S01]  /*d63a0*/  ULDC UR12, c[0x0][0x248] ;  /* 0x00009200000c7ab9 */ /* 0x000fe20000000800 */
[----:B------:R-:W-:-:S06]  /*d63b0*/  ULDC UR17, c[0x0][0x248] ;  /* 0x0000920000117ab9 */ /* 0x000fcc0000000800 */
[----:B------:R-:W-:Y:S01]  /*d63c0*/  @P3 LOP3.LUT R25, R25, 0x4000, RZ, 0xfc, !PT ;  /* 0x0000400019193812 */ /* 0x000fe200078efcff */
[----:B------:R-:W-:Y:S01]  /*d63d0*/  IMAD.MOV.U32 R22, RZ, RZ, R20 ;  /* 0x000000ffff167224 */ /* 0x000fe200078e0014 */
[----:B------:R-:W-:Y:S01]  /*d63e0*/  ISETP.LT.AND P0, PT, R47, UR43, !P0 ;  /* 0x0000002b2f007c0c */ /* 0x000fe2000c701270 */
[----:B------:R-:W-:Y:S01]  /*d63f0*/  ULDC UR41, c[0x0][0x228] ;  /* 0x00008a0000297ab9 */ /* 0x000fe20000000800 */
[----:B------:R-:W-:Y:S01]  /*d6400*/  LOP3.LUT R25, R25, 0xffffdfff, RZ, 0xc0, !PT ;  /* 0xffffdfff19197812 */ /* 0x000fe200078ec0ff */
[----:B------:R-:W-:Y:S01]  /*d6410*/  VIADD R20, R21, UR16 ;  /* 0x0000001015147c36 */ /* 0x000fe20008000000 */
[----:B------:R-:W-:Y:S01]  /*d6420*/  ULDC UR40, c[0x0][0x228] ;  /* 0x00008a0000287ab9 */ /* 0x000fe20000000800 */
[----:B------:R-:W-:Y:S01]  /*d6430*/  IMAD.MOV.U32 R24, RZ, RZ, R22 ;  /* 0x000000ffff187224 */ /* 0x000fe200078e0016 */
[----:B------:R-:W-:Y:S01]  /*d6440*/  @P2 LOP3.LUT R25, R25, 0x2000, RZ, 0xfc, !PT ;  /* 0x0000200019192812 */ /* 0x000fe200078efcff */
[----:B------:R-:W-:Y:S01]  /*d6450*/  ULDC UR43, c[0x0][0x228] ;  /* 0x00008a00002b7ab9 */ /* 0x000fe20000000800 */
[----:B------:R-:W-:Y:S01]  /*d6460*/  ULDC UR16, c[0x0][0x248] ;  /* 0x0000920000107ab9 */ /* 0x000fe20000000800 */
[----:B------:R-:W-:Y:S01]  /*d6470*/  ULDC UR15, c[0x0][0x248] ;  /* 0x00009200000f7ab9 */ /* 0x000fe20000000800 */
[----:B------:R-:W-:-:S04]  /*d6480*/  LOP3.LUT R25, R25, 0xffffefff, RZ, 0xc0, !PT ;  /* 0xffffefff19197812 */ /* 0x000fc800078ec0ff */
[----:B------:R-:W-:-:S04]  /*d6490*/  @P1 LOP3.LUT R25, R25, 0x1000, RZ, 0xfc, !PT ;  /* 0x0000100019191812 */ /* 0x000fc800078efcff */
[----:B------:R-:W-:-:S04]  /*d64a0*/  LOP3.LUT R25, R25, 0xfffff7ff, RZ, 0xc0, !PT ;  /* 0xfffff7ff19197812 */ /* 0x000fc800078ec0ff */
[----:B------:R-:W-:Y:S02]  /*d64b0*/  @P0 LOP3.LUT R25, R25, 0x800, RZ, 0xfc, !PT ;  /* 0x0000080019190812 */ /* 0x000fe400078efcff */
[----:B----4-:R-:W-:Y:S02]  /*d64c0*/  ISETP.GE.AND P0, PT, R19, UR13, PT ;  /* 0x0000000d13007c0c */ /* 0x010fe4000bf06270 */
[----:B------:R-:W-:Y:S01]  /*d64d0*/  LOP3.LUT R25, R25, 0xfffffbff, RZ, 0xc0, !PT ;  /* 0xfffffbff19197812 */ /* 0x000fe200078ec0ff */
[----:B------:R-:W-:Y:S01]  /*d64e0*/  VIADD R19, R20, UR14 ;  /* 0x0000000e14137c36 */ /* 0x000fe20008000000 */
[----:B------:R-:W-:Y:S01]  /*d64f0*/  ISETP.LT.AND P3, PT, R50, UR18, !P0 ;  /* 0x0000001232007c0c */ /* 0x000fe2000c761270 */
[----:B------:R-:W-:Y:S01]  /*d6500*/  IMAD.MOV.U32 R22, RZ, RZ, R18 ;  /* 0x000000ffff167224 */ /* 0x000fe200078e0012 */
[----:B------:R-:W-:Y:S01]  /*d6510*/  ISETP.LT.AND P2, PT, R53, UR42, !P0 ;  /* 0x0000002a35007c0c */ /* 0x000fe2000c741270 */
[----:B------:R-:W-:Y:S01]  /*d6520*/  ULDC UR14, c[0x0][0x248] ;  /* 0x00009200000e7ab9 */ /* 0x000fe20000000800 */
[----:B------:R-:W-:Y:S01]  /*d6530*/  ISETP.LT.AND P1, PT, R48, UR44, !P0 ;  /* 0x0000002c30007c0c */ /* 0x000fe2000c721270 */
[----:B------:R-:W-:Y:S01]  /*d6540*/  ULDC UR13, c[0x0][0x248] ;  /* 0x00009200000d7ab9 */ /* 0x000fe20000000800 */
[----:B------:R-:W-:Y:S01]  /*d6550*/  LOP3.LUT R0, R0, 0xffffff7f, RZ, 0xc0, !PT ;  /* 0xffffff7f00007812 */ /* 0x000fe200078ec0ff */
[----:B------:R-:W-:-:S06]  /*d6560*/  ULDC UR18, c[0x0][0x248] ;  /* 0x0000920000127ab9 */ /* 0x000fcc0000000800 */
[----:B------:R-:W-:Y:S01]  /*d6570*/  @P3 LOP3.LUT R25, R25, 0x400, RZ, 0xfc, !PT ;  /* 0x0000040019193812 */ /* 0x000fe200078efcff */
[----:B------:R-:W-:Y:S01]  /*d6580*/  VIADD R18, R19, UR20 ;  /* 0x0000001413127c36 */ /* 0x000fe20008000000 */
[----:B------:R-:W-:Y:S01]  /*d6590*/  ISETP.LT.AND P0, PT, R47, UR45, !P0 ;  /* 0x0000002d2f007c0c */ /* 0x000fe2000c701270 */
[----:B------:R-:W-:Y:S01]  /*d65a0*/  ULDC UR44, c[0x0][0x228] ;  /* 0x00008a00002c7ab9 */ /* 0x000fe20000000800 */
[----:B------:R-:W-:Y:S01]  /*d65b0*/  LOP3.LUT R25, R25, 0xfffffdff, RZ, 0xc0, !PT ;  /* 0xfffffdff19197812 */ /* 0x000fe200078ec0ff */
[----:B------:R-:W-:Y:S01]  /*d65c0*/  ULDC UR20, c[0x0][0x228] ;  /* 0x00008a0000147ab9 */ /* 0x000fe20000000800 */
[----:B------:R-:W-:Y:S02]  /*d65d0*/  ULDC UR42, c[0x0][0x228] ;  /* 0x00008a00002a7ab9 */ /* 0x000fe40000000800 */
[----:B------:R-:W-:-:S04]  /*d65e0*/  @P2 LOP3.LUT R25, R25, 0x200, RZ, 0xfc, !PT ;  /* 0x0000020019192812 */ /* 0x000fc800078efcff */
[----:B------:R-:W-:-:S04]  /*d65f0*/  LOP3.LUT R25, R25, 0xfffffeff, RZ, 0xc0, !PT ;  /* 0xfffffeff19197812 */ /* 0x000fc800078ec0ff */
[----:B------:R-:W-:-:S04]  /*d6600*/  @P1 LOP3.LUT R25, R25, 0x100, RZ, 0xfc, !PT ;  /* 0x0000010019191812 */ /* 0x000fc800078efcff */
[----:B------:R-:W-:-:S04]  /*d6610*/  LOP3.LUT R25, R25, 0xffffff7f, RZ, 0xc0, !PT ;  /* 0xffffff7f19197812 */ /* 0x000fc800078ec0ff */
[----:B------:R-:W-:Y:S02]  /*d6620*/  @P0 LOP3.LUT R25, R25, 0x80, RZ, 0xfc, !PT ;  /* 0x0000008019190812 */ /* 0x000fe400078efcff */
[----:B------:R-:W-:Y:S01]  /*d6630*/  ISETP.GE.AND P0, PT, R23, UR19, PT ;  /* 0x0000001317007c0c */ /* 0x000fe2000bf06270 */
[----:B------:R-:W-:Y:S01]  /*d6640*/  VIADD R26, R18, UR21 ;  /* 0x00000015121a7c36 */ /* 0x000fe20008000000 */
[----:B------:R-:W2:Y:S01]  /*d6650*/  LDL.LU R23, [R1+0x3eec] ;  /* 0x003eec0001177983 */ /* 0x000ea20000300800 */
[----:B------:R-:W-:Y:S01]  /*d6660*/  LOP3.LUT R25, R25, 0xffffffbf, RZ, 0xc0, !PT ;  /* 0xffffffbf19197812 */ /* 0x000fe200078ec0ff */
[----:B------:R-:W-:Y:S01]  /*d6670*/  ULDC UR19, c[0x0][0x228] ;  /* 0x00008a0000137ab9 */ /* 0x000fe20000000800 */
[----:B------:R-:W-:Y:S01]  /*d6680*/  ISETP.LT.AND P3, PT, R50, UR24, !P0 ;  /* 0x0000001832007c0c */ /* 0x000fe2000c761270 */
[----:B------:R-:W3:Y:S01]  /*d6690*/  LDL.LU R30, [R1+0x364] ;  /* 0x00036400011e7983 */ /* 0x000ee20000300800 */
[----:B------:R-:W-:Y:S01]  /*d66a0*/  ISETP.LT.AND P2, PT, R53, UR46, !P0 ;  /* 0x0000002e35007c0c */ /* 0x000fe2000c741270 */
[----:B------:R-:W-:Y:S01]  /*d66b0*/  ULDC UR21, c[0x0][0x228] ;  /* 0x00008a0000157ab9 */ /* 0x000fe20000000800 */
[----:B------:R-:W-:Y:S01]  /*d66c0*/  ISETP.LT.AND P1, PT, R48, UR47, !P0 ;  /* 0x0000002f30007c0c */ /* 0x000fe2000c721270 */
[----:B------:R-:W4:Y:S08]  /*d66d0*/  LDL.LU R28, [R1+0x3f00] ;  /* 0x003f0000011c7983 */ /* 0x000f300000300800 */
[----:B------:R-:W-:Y:S01]  /*d66e0*/  @P3 LOP3.LUT R25, R25, 0x40, RZ, 0xfc, !PT ;  /* 0x0000004019193812 */ /* 0x000fe200078efcff */
[----:B------:R-:W-:Y:S01]  /*d66f0*/  ULDC UR46, c[0x0][0x228] ;  /* 0x00008a00002e7ab9 */ /* 0x000fe20000000800 */
[----:B------:R-:W-:-:S02]  /*d6700*/  ULDC UR47, c[0x0][0x228] ;  /* 0x00008a00002f7ab9 */ /* 0x000fc40000000800 */
        /* <DEDUP_REMOVED lines=8> */
[----:B------:R-:W-:Y:S01]  /*d6790*/  ISETP.GE.AND P0, PT, R27, UR25, PT ;  /* 0x000000191b007c0c */ /* 0x000fe2000bf06270 */
[----:B------:R-:W-:-:S03]  /*d67a0*/  ULDC.64 UR24, c[0x0][0x228] ;  /* 0x00008a0000187ab9 */ /* 0x000fc60000000a00 */
[----:B------:R-:W-:Y:S02]  /*d67b0*/  ISETP.LT.AND P3, PT, R50, UR22, !P0 ;  /* 0x0000001632007c0c */ /* 0x000fe4000c761270 */
[----:B------:R-:W-:Y:S02]  /*d67c0*/  ISETP.LT.AND P2, PT, R53, UR55, !P0 ;  /* 0x0000003735007c0c */ /* 0x000fe4000c741270 */
[----:B------:R-:W-:Y:S01]  /*d67d0*/  LOP3.LUT R25, R25, 0xfffffffb, RZ, 0xc0, !PT ;  /* 0xfffffffb19197812 */ /* 0x000fe200078ec0ff */
[----:B------:R-:W-:Y:S01]  /*d67e0*/  IMAD.MOV.U32 R27, RZ, RZ, R24 ;  /* 0x000000ffff1b7224 */ /* 0x000fe200078e0018 */
[----:B------:R-:W-:Y:S01]  /*d67f0*/  ISETP.LT.AND P1, PT, R48, UR52, !P0 ;  /* 0x0000003430007c0c */ /* 0x000fe2000c721270 */
[----:B------:R-:W-:Y:S01]  /*d6800*/  ULDC UR52, c[0x0][0x228] ;  /* 0x00008a0000347ab9 */ /* 0x000fe20000000800 */
[----:B------:R-:W-:-:S05]  /*d6810*/  ULDC UR55, c[0x0][0x228] ;  /* 0x00008a0000377ab9 */ /* 0x000fca0000000800 */
[----:B------:R-:W-:-:S04]  /*d6820*/  @P3 LOP3.LUT R25, R25, 0x4, RZ, 0xfc, !PT ;  /* 0x0000000419193812 */ /* 0x000fc800078efcff */
[----:B------:R-:W-:-:S04]  /*d6830*/  LOP3.LUT R25, R25, 0xfffffffd, RZ, 0xc0, !PT ;  /* 0xfffffffd19197812 */ /* 0x000fc800078ec0ff */
[----:B------:R-:W-:-:S04]  /*d6840*/  @P2 LOP3.LUT R25, R25, 0x2, RZ, 0xfc, !PT ;  /* 0x0000000219192812 */ /* 0x000fc800078efcff */
[----:B------:R-:W-:-:S04]  /*d6850*/  LOP3.LUT R25, R25, 0xfffffffe, RZ, 0xc0, !PT ;  /* 0xfffffffe19197812 */ /* 0x000fc800078ec0ff */
[----:B------:R-:W-:-:S05]  /*d6860*/  @P1 LOP3.LUT R25, R25, 0x1, RZ, 0xfc, !PT ;  /* 0x0000000119191812 */ /* 0x000fca00078efcff */
[----:B------:R0:W-:Y:S04]  /*d6870*/  STL [R1+0x368], R25 ;  /* 0x0003681901007387 */ /* 0x0001e80000100800 */
[----:B------:R-:W4:Y:S04]  /*d6880*/  LDL.LU R31, [R1+0x3f04] ;  /* 0x003f0400011f7983 */ /* 0x000f280000300800 */
[----:B------:R-:W4:Y:S01]  /*d6890*/  LDL.LU R29, [R1+0x3f14] ;  /* 0x003f1400011d7983 */ /* 0x000f220000300800 */
[----:B------:R-:W-:Y:S01]  /*d68a0*/  ISETP.LT.AND P0, PT, R47, UR49, !P0 ;  /* 0x000000312f007c0c */ /* 0x000fe2000c701270 */
[----:B0-----:R-:W-:Y:S01]  /*d68b0*/  VIADD R25, R26, UR28 ;  /* 0x0000001c1a197c36 */ /* 0x001fe20008000000 */
[----:B------:R-:W-:Y:S01]  /*d68c0*/  ULDC.64 UR28, c[0x0][0x228] ;  /* 0x00008a00001c7ab9 */ /* 0x000fe20000000a00 */
[----:B------:R-:W4:Y:S01]  /*d68d0*/  LDL.LU R39, [R1+0x3f10] ;  /* 0x003f100001277983 */ /* 0x000f220000300800 */
[----:B------:R-:W-:Y:S01]  /*d68e0*/  ULDC UR49, c[0x0][0x228] ;  /* 0x00008a0000317ab9 */ /* 0x000fe20000000800 */
[----:B------:R-:W-:-:S02]  /*d68f0*/  VIADD R24, R25, UR27 ;  /* 0x0000001b19187c36 */ /* 0x000fc40008000000 */
[----:B------:R-:W4:Y:S04]  /*d6900*/  LDL.LU R38, [R1+0x3f18] ;  /* 0x003f180001267983 */ /* 0x000f280000300800 */
[----:B------:R-:W4:Y:S01]  /*d6910*/  LDL.LU R37, [R1+0x3f1c] ;  /* 0x003f1c0001257983 */ /* 0x000f220000300800 */
[----:B---3--:R-:W-:-:S04]  /*d6920*/  LOP3.LUT R30, R30, 0x7fffffff, RZ, 0xc0, !PT ;  /* 0x7fffffff1e1e7812 */ /* 0x008fc800078ec0ff */
[----:B------:R-:W-:Y:S02]  /*d6930*/  @P0 LOP3.LUT R30, R30, 0x80000000, RZ, 0xfc, !PT ;  /* 0x800000001e1e0812 */ /* 0x000fe400078efcff */
[----:B--2---:R-:W-:Y:S02]  /*d6940*/  ISETP.GE.AND P0, PT, R23, UR23, PT ;  /* 0x0000001717007c0c */ /* 0x004fe4000bf06270 */
[----:B------:R-:W-:Y:S01]  /*d6950*/  LOP3.LUT R30, R30, 0xbfffffff, RZ, 0xc0, !PT ;  /* 0xbfffffff1e1e7812 */ /* 0x000fe200078ec0ff */
[----:B------:R-:W-:Y:S01]  /*d6960*/  VIADD R23, R24, UR26 ;  /* 0x0000001a18177c36 */ /* 0x000fe20008000000 */
[----:B------:R-:W-:Y:S01]  /*d6970*/  ISETP.LT.AND P3, PT, R50, UR24, !P0 ;  /* 0x0000001832007c0c */ /* 0x000fe2000c761270 */
[----:B------:R-:W-:Y:S01]  /*d6980*/  ULDC.64 UR26, c[0x0][0x228] ;  /* 0x00008a00001a7ab9 */ /* 0x000fe20000000a00 */
[----:B------:R-:W-:Y:S01]  /*d6990*/  ISETP.LT.AND P2, PT, R53, UR38, !P0 ;  /* 0x0000002635007c0c */ /* 0x000fe2000c741270 */
[----:B------:R-:W-:Y:S01]  /*d69a0*/  ULDC UR38, c[0x0][0x228] ;  /* 0x00008a0000267ab9 */ /* 0x000fe20000000800 */
[----:B------:R-:W-:Y:S01]  /*d69b0*/  ISETP.LT.AND P1, PT, R48, UR59, !P0 ;  /* 0x0000003b30007c0c */ /* 0x000fe2000c721270 */
[----:B------:R-:W-:Y:S01]  /*d69c0*/  ULDC UR59, c[0x0][0x228] ;  /* 0x00008a00003b7ab9 */ /* 0x000fe20000000800 */
[----:B------:R-:W-:-:S07]  /*d69d0*/  ULDC.64 UR22, c[0x0][0x228] ;  /* 0x00008a0000167ab9 */ /* 0x000fce0000000a00 */
[----:B------:R-:W-:-:S04]  /*d69e0*/  @P3 LOP3.LUT R30, R30, 0x40000000, RZ, 0xfc, !PT ;  /* 0x400000001e1e3812 */ /* 0x000fc800078efcff */
[----:B------:R-:W-:-:S04]  /*d69f0*/  LOP3.LUT R30, R30, 0xdfffffff, RZ, 0xc0, !PT ;  /* 0xdfffffff1e1e7812 */ /* 0x000fc800078ec0ff */
[----:B------:R-:W-:Y:S02]  /*d6a00*/  @P2 LOP3.LUT R30, R30, 0x20000000, RZ, 0xfc, !PT ;  /* 0x200000001e1e2812 */ /* 0x000fe400078efcff */
[----:B------:R-:W-:Y:S02]  /*d6a10*/  ISETP.LT.AND P0, PT, R47, UR57, !P0 ;  /* 0x000000392f007c0c */ /* 0x000fe4000c701270 */
[----:B------:R-:W-:-:S04]  /*d6a20*/  LOP3.LUT R30, R30, 0xefffffff, RZ, 0xc0, !PT ;  /* 0xefffffff1e1e7812 */ /* 0x000fc800078ec0ff */
[----:B------:R-:W-:-:S04]  /*d6a30*/  @P1 LOP3.LUT R30, R30, 0x10000000, RZ, 0xfc, !PT ;  /* 0x100000001e1e1812 */ /* 0x000fc800078efcff */
[----:B------:R-:W-:-:S04]  /*d6a40*/  LOP3.LUT R30, R30, 0xf7ffffff, RZ, 0xc0, !PT ;  /* 0xf7ffffff1e1e7812 */ /* 0x000fc800078ec0ff */
[----:B------:R-:W-:Y:S02]  /*d6a50*/  @P0 LOP3.LUT R30, R30, 0x8000000, RZ, 0xfc, !PT ;  /* 0x080000001e1e0812 */ /* 0x000fe400078efcff */
[----:B----4-:R-:W-:Y:S01]  /*d6a60*/  ISETP.GE.AND P0, PT, R28, UR25, PT ;  /* 0x000000191c007c0c */ /* 0x010fe2000bf06270 */
[----:B------:R-:W-:-:S03]  /*d6a70*/  ULDC.64 UR24, c[0x0][0x228] ;  /* 0x00008a0000187ab9 */ /* 0x000fc60000000a00 */
[----:B------:R-:W-:Y:S02]  /*d6a80*/  ISETP.LT.AND P3, PT, R50, UR28, !P0 ;  /* 0x0000001c32007c0c */ /* 0x000fe4000c761270 */
[----:B------:R-:W-:Y:S02]  /*d6a90*/  ISETP.LT.AND P2, PT, R53, UR39, !P0 ;  /* 0x0000002735007c0c */ /* 0x000fe4000c741270 */
[----:B------:R-:W-:Y:S02]  /*d6aa0*/  LOP3.LUT R30, R30, 0xfbffffff, RZ, 0xc0, !PT ;  /* 0xfbffffff1e1e7812 */ /* 0x000fe400078ec0ff */
[----:B------:R-:W-:Y:S01]  /*d6ab0*/  ISETP.LT.AND P1, PT, R48, UR38, !P0 ;  /* 0x0000002630007c0c */ /* 0x000fe2000c721270 */
[----:B------:R-:W-:-:S06]  /*d6ac0*/  ULDC.64 UR38, c[0x0][0x228] ;  /* 0x00008a0000267ab9 */ /* 0x000fcc0000000a00 */
        /* <DEDUP_REMOVED lines=8> */
[----:B------:R-:W-:Y:S01]  /*d6b50*/  ISETP.GE.AND P0, PT, R31, UR29, PT ;  /* 0x0000001d1f007c0c */ /* 0x000fe2000bf06270 */
[----:B------:R-:W-:Y:S01]  /*d6b60*/  IMAD.MOV.U32 R28, RZ, RZ, R22 ;  /* 0x000000ffff1c7224 */ /* 0x000fe200078e0016 */
[----:B------:R-:W-:Y:S01]  /*d6b70*/  LOP3.LUT R30, R30, 0xffbfffff, RZ, 0xc0, !PT ;  /* 0xffbfffff1e1e7812 */ /* 0x000fe200078ec0ff */
[----:B------:R-:W-:Y:S01]  /*d6b80*/  ULDC.64 UR28, c[0x0][0x228] ;  /* 0x00008a00001c7ab9 */ /* 0x000fe20000000a00 */
[----:B------:R-:W-:Y:S02]  /*d6b90*/  ISETP.LT.AND P3, PT, R50, UR26, !P0 ;  /* 0x0000001a32007c0c */ /* 0x000fe4000c761270 */
[----:B------:R-:W-:Y:S01]  /*d6ba0*/  ISETP.LT.AND P2, PT, R53, UR34, !P0 ;  /* 0x0000002235007c0c */ /* 0x000fe2000c741270 */
[----:B------:R-:W-:Y:S01]  /*d6bb0*/  ULDC.64 UR34, c[0x0][0x228] ;  /* 0x00008a0000227ab9 */ /* 0x000fe20000000a00 */
[----:B------:R-:W-:-:S09]  /*d6bc0*/  ISETP.LT.AND P1, PT, R48, UR32, !P0 ;  /* 0x0000002030007c0c */ /* 0x000fd2000c721270 */
        /* <DEDUP_REMOVED lines=13> */
[----:B------:R-:W-:Y:S01]  /*d6ca0*/  ULDC.64 UR26, c[0x0][0x228] ;  /* 0x00008a00001a7ab9 */ /* 0x000fe20000000a00 */
[----:B------:R-:W-:Y:S01]  /*d6cb0*/  ISETP.LT.AND P3, PT, R50, UR38, !P0 ;  /* 0x0000002632007c0c */ /* 0x000fe2000c761270 */
[----:B------:R-:W3:Y:S01]  /*d6cc0*/  LDL.LU R31, [R1+0x3f24] ;  /* 0x003f2400011f7983 */ /* 0x000ee20000300800 */
[----:B------:R-:W-:Y:S02]  /*d6cd0*/  ISETP.LT.AND P2, PT, R53, UR44, !P0 ;  /* 0x0000002c35007c0c */ /* 0x000fe4000c741270 */
[----:B------:R-:W-:Y:S01]  /*d6ce0*/  ISETP.LT.AND P1, PT, R48, UR41, !P0 ;  /* 0x0000002930007c0c */ /* 0x000fe2000c721270 */
[----:B------:R-:W-:-:S08]  /*d6cf0*/  VIADD R45, R22, UR30 ;  /* 0x0000001e162d7c36 */ /* 0x000fd00008000000 */
[----:B------:R-:W-:Y:S01]  /*d6d00*/  @P3 LOP3.LUT R30, R30, 0x40000, RZ, 0xfc, !PT ;  /* 0x000400001e1e3812 */ /* 0x000fe200078efcff */
[----:B------:R-:W-:Y:S01]  /*d6d10*/  ULDC.64 UR30, c[0x0][0x228] ;  /* 0x00008a00001e7ab9 */ /* 0x000fe20000000a00 */
[----:B------:R-:W-:Y:S02]  /*d6d20*/  ULDC.64 UR44, c[0x0][0x228] ;  /* 0x00008a00002c7ab9 */ /* 0x000fe40000000a00 */
        /* <DEDUP_REMOVED lines=10> */
[----:B--2---:R-:W-:Y:S01]  /*d6dd0*/  ISETP.GE.AND P0, PT, R29, UR37, PT ;  /* 0x000000251d007c0c */ /* 0x004fe2000bf06270 */
[----:B------:R-:W-:Y:S01]  /*d6de0*/  ULDC.64 UR38, c[0x0][0x228] ;  /* 0x00008a0000267ab9 */ /* 0x000fe20000000a00 */
[----:B------:R-:W2:Y:S01]  /*d6df0*/  LDL.LU R29, [R1+0x3f30] ;  /* 0x003f3000011d7983 */ /* 0x000ea20000300800 */
[----:B------:R-:W-:Y:S02]  /*d6e00*/  ISETP.LT.AND P4, PT, R50, UR24, !P2 ;  /* 0x0000001832007c0c */ /* 0x000fe4000d781270 */
        /* <DEDUP_REMOVED lines=12> */
[----:B------:R-:W-:Y:S02]  /*d6ed0*/  ISETP.GE.AND P1, PT, R37, UR25, PT ;  /* 0x0000001925007c0c */ /* 0x000fe4000bf26270 */
[----:B------:R-:W-:Y:S01]  /*d6ee0*/  LOP3.LUT R30, R30, 0xfffff7ff, RZ, 0xc0, !PT ;  /* 0xfffff7ff1e1e7812 */ /* 0x000fe200078ec0ff */
[----:B------:R-:W4:Y:S03]  /*d6ef0*/  LDL.LU R37, [R1+0x3f34] ;  /* 0x003f340001257983 */ /* 0x000f260000300800 */
[----:B------:R-:W-:Y:S02]  /*d6f00*/  @P4 LOP3.LUT R30, R30, 0x800, RZ, 0xfc, !PT ;  /* 0x000008001e1e4812 */ /* 0x000fe400078efcff */
[----:B------:R-:W-:-:S02]  /*d6f10*/  ISETP.LT.AND P4, PT, R50, UR36, !P1 ;  /* 0x0000002432007c0c */ /* 0x000fc4000cf81270 */
[----:B------:R-:W-:Y:S02]  /*d6f20*/  LOP3.LUT R30, R30, 0xfffffbff, RZ, 0xc0, !PT ;  /* 0xfffffbff1e1e7812 */ /* 0x000fe400078ec0ff */
[----:B---3--:R-:W-:Y:S02]  /*d6f30*/  ISETP.GE.AND P2, PT, R31, UR35, PT ;  /* 0x000000231f007c0c */ /* 0x008fe4000bf46270 */
[----:B------:R-:W-:Y:S01]  /*d6f40*/  ISETP.LT.AND P6, PT, R53, UR59, !P1 ;  /* 0x0000003b35007c0c */ /* 0x000fe2000cfc1270 */
[----:B------:R-:W3:Y:S01]  /*d6f50*/  LDL.LU R31, [R1+0x3f40] ;  /* 0x003f4000011f7983 */ /* 0x000ee20000300800 */
[----:B------:R-:W-:Y:S01]  /*d6f60*/  ISETP.LT.AND P5, PT, R48, UR52, !P1 ;  /* 0x0000003430007c0c */ /* 0x000fe2000cfa1270 */
[----:B------:R-:W-:Y:S01]  /*d6f70*/  ULDC UR59, c[0x0][0x228] ;  /* 0x00008a00003b7ab9 */ /* 0x000fe20000000800 */
[----:B------:R-:W-:-:S03]  /*d6f80*/  ULDC UR52, c[0x0][0x228] ;  /* 0x00008a0000347ab9 */ /* 0x000fc60000000800 */
[----:B------:R-:W-:Y:S02]  /*d6f90*/  @P4 LOP3.LUT R30, R30, 0x400, RZ, 0xfc, !PT ;  /* 0x000004001e1e4812 */ /* 0x000fe400078efcff */
[----:B------:R-:W-:Y:S01]  /*d6fa0*/  ISETP.LT.AND P4, PT, R47, UR55, !P1 ;  /* 0x000000372f007c0c */ /* 0x000fe2000cf81270 */
[----:B------:R-:W-:Y:S01]  /*d6fb0*/  ULDC UR55, c[0x0][0x228] ;  /* 0x00008a0000377ab9 */ /* 0x000fe20000000800 */
[----:B------:R-:W-:-:S04]  /*d6fc0*/  LOP3.LUT R30, R30, 0xfffffdff, RZ, 0xc0, !PT ;  /* 0xfffffdff1e1e7812 */ /* 0x000fc800078ec0ff */
[----:B------:R-:W-:-:S04]  /*d6fd0*/  @P6 LOP3.LUT R30, R30, 0x200, RZ, 0xfc, !PT ;  /* 0x000002001e1e6812 */ /* 0x000fc800078efcff */
[----:B------:R-:W-:-:S04]  /*d6fe0*/  LOP3.LUT R30, R30, 0xfffffeff, RZ, 0xc0, !PT ;  /* 0xfffffeff1e1e7812 */ /* 0x000fc800078ec0ff */
[----:B------:R-:W-:-:S04]  /*d6ff0*/  @P5 LOP3.LUT R30, R30, 0x100, RZ, 0xfc, !PT ;  /* 0x000001001e1e5812 */ /* 0x000fc800078efcff */
[----:B------:R-:W-:-:S04]  /*d7000*/  LOP3.LUT R30, R30, 0xffffff7f, RZ, 0xc0, !PT ;  /* 0xffffff7f1e1e7812 */ /* 0x000fc800078ec0ff */
[----:B------:R-:W-:Y:S02]  /*d7010*/  @P4 LOP3.LUT R30, R30, 0x80, RZ, 0xfc, !PT ;  /* 0x000000801e1e4812 */ /* 0x000fe400078efcff */
[----:B------:R-:W-:Y:S02]  /*d7020*/  ISETP.LT.AND P4, PT, R50, UR34, !P0 ;  /* 0x0000002232007c0c */ /* 0x000fe4000c781270 */
[----:B------:R-:W-:Y:S02]  /*d7030*/  ISETP.LT.AND P6, PT, R53, UR59, !P0 ;  /* 0x0000003b35007c0c */ /* 0x000fe4000c7c1270 */
[----:B------:R-:W-:Y:S02]  /*d7040*/  LOP3.LUT R30, R30, 0xffffffbf, RZ, 0xc0, !PT ;  /* 0xffffffbf1e1e7812 */ /* 0x000fe400078ec0ff */
[----:B------:R-:W-:-:S07]  /*d7050*/  ISETP.LT.AND P5, PT, R48, UR52, !P0 ;  /* 0x0000003430007c0c */ /* 0x000fce000c7a1270 */
        /* <DEDUP_REMOVED lines=10> */
[----:B------:R-:W-:Y:S02]  /*d7100*/  R2UR UR55, R28 ;  /* 0x000000001c3772ca */ /* 0x000fe400000e0000 */
[----:B--2---:R-:W-:Y:S02]  /*d7110*/  ISETP.GE.AND P1, PT, R29, UR33, PT ;  /* 0x000000211d007c0c */ /* 0x004fe4000bf26270 */
[----:B------:R-:W2:Y:S04]  /*d7120*/  LDL.LU R29, [R1+0x3f44] ;  /* 0x003f4400011d7983 */ /* 0x000ea80000300800 */
[----:B------:R-:W2:Y:S04]  /*d7130*/  LDL.LU R49, [R1+0x360] ;  /* 0x0003600001317983 */ /* 0x000ea80000300800 */
[----:B------:R-:W2:Y:S01]  /*d7140*/  LDL.LU R28, [R1+0x3f48] ;  /* 0x003f4800011c7983 */ /* 0x000ea20000300800 */
[----:B------:R-:W-:-:S02]  /*d7150*/  ISETP.LT.AND P5, PT, R50, UR32, !P2 ;  /* 0x0000002032007c0c */ /* 0x000fc4000d7a1270 */
[----:B------:R-:W-:-:S11]  /*d7160*/  LOP3.LUT R30, R30, 0xfffffffb, RZ, 0xc0, !PT ;  /* 0xfffffffb1e1e7812 */ /* 0x000fd600078ec0ff */
[----:B------:R-:W-:-:S04]  /*d7170*/  @P5 LOP3.LUT R30, R30, 0x4, RZ, 0xfc, !PT ;  /* 0x000000041e1e5812 */ /* 0x000fc800078efcff */
[----:B------:R-:W-:-:S04]  /*d7180*/  LOP3.LUT R30, R30, 0xfffffffd, RZ, 0xc0, !PT ;  /* 0xfffffffd1e1e7812 */ /* 0x000fc800078ec0ff */
[----:B------:R-:W-:Y:S02]  /*d7190*/  @P4 LOP3.LUT R30, R30, 0x2, RZ, 0xfc, !PT ;  /* 0x000000021e1e4812 */ /* 0x000fe400078efcff */
[----:B------:R-:W-:Y:S02]  /*d71a0*/  ISETP.LT.AND P4, PT, R47, UR60, !P2 ;  /* 0x0000003c2f007c0c */ /* 0x000fe4000d781270 */
[----:B------:R-:W-:Y:S02]  /*d71b0*/  ISETP.LT.AND P5, PT, R48, UR61, !P2 ;  /* 0x0000003d30007c0c */ /* 0x000fe4000d7a1270 */
[----:B------:R-:W-:Y:S02]  /*d71c0*/  ISETP.LT.AND P6, PT, R50, UR58, !P1 ;  /* 0x0000003a32007c0c */ /* 0x000fe4000cfc1270 */
[----:B------:R-:W-:-:S09]  /*d71d0*/  LOP3.LUT R30, R30, 0xfffffffe, RZ, 0xc0, !PT ;  /* 0xfffffffe1e1e7812 */ /* 0x000fd200078ec0ff */
[----:B------:R-:W-:Y:S02]  /*d71e0*/  @P5 LOP3.LUT R30, R30, 0x1, RZ, 0xfc, !PT ;  /* 0x000000011e1e5812 */ /* 0x000fe400078efcff */
[----:B------:R-:W-:Y:S02]  /*d71f0*/  ISETP.LT.AND P5, PT, R53, UR54, !P1 ;  /* 0x0000003635007c0c */ /* 0x000fe4000cfa1270 */
[----:B----4-:R-:W-:Y:S01]  /*d7200*/  ISETP.GE.AND P0, PT, R37, UR31, PT ;  /* 0x0000001f25007c0c */ /* 0x010fe2000bf06270 */
[----:B------:R-:W-:Y:S01]  /*d7210*/  VIADD R43, R44, UR7 ;  /* 0x000000072c2b7c36 */ /* 0x000fe20008000000 */
[----:B---3--:R-:W-:-:S03]  /*d7220*/  ISETP.GE.AND P2, PT, R31, UR29, PT ;  /* 0x0000001d1f007c0c */ /* 0x008fc6000bf46270 */
[----:B------:R-:W-:Y:S01]  /*d7230*/  VIADD R42, R43, UR6 ;  /* 0x000000062b2a7c36 */ /* 0x000fe20008000000 */
[----:B------:R-:W-:Y:S01]  /*d7240*/  ULDC.64 UR6, c[0x0][0x228] ;  /* 0x00008a0000067ab9 */ /* 0x000fe20000000a00 */
[----:B------:R-:W-:Y:S02]  /*d7250*/  ISETP.GE.AND P3, PT, R39, UR23, PT ;  /* 0x0000001727007c0c */ /* 0x000fe4000bf66270 */
[----:B------:R-:W-:-:S04]  /*d7260*/  VIADD R41, R42, UR12 ;  /* 0x0000000c2a297c36 */ /* 0x000fc80008000000 */
[----:B------:R-:W-:-:S04]  /*d7270*/  VIADD R40, R41, UR11 ;  /* 0x0000000b29287c36 */ /* 0x000fc80008000000 */
[----:B------:R-:W-:-:S04]  /*d7280*/  VIADD R39, R40, UR10 ;  /* 0x0000000a28277c36 */ /* 0x000fc80008000000 */
[----:B------:R-:W-:Y:S01]  /*d7290*/  VIADD R38, R39, UR9 ;  /* 0x0000000927267c36 */ /* 0x000fe20008000000 */
[----:B------:R0:W-:Y:S03]  /*d72a0*/  STL [R1+0x364], R30 ;  /* 0x0003641e01007387 */ /* 0x0001e60000100800 */
[----:B------:R-:W-:-:S04]  /*d72b0*/  VIADD R37, R38, UR8 ;  /* 0x0000000826257c36 */ /* 0x000fc80008000000 */
[----:B------:R-:W-:Y:S02]  /*d72c0*/  VIADD R31, R37, UR17 ;  /* 0x00000011251f7c36 */ /* 0x000fe40008000000 */
[----:B------:R-:W-:Y:S02]  /*d72d0*/  IMAD.MOV.U32 R51, RZ, RZ, R27 ;  /* 0x000000ffff337224 */ /* 0x000fe400078e001b */
[----:B0-----:R-:W-:Y:S01]  /*d72e0*/  VIADD R30, R31, UR16 ;  /* 0x000000101f1e7c36 */ /* 0x001fe20008000000 */
[----:B------:R-:W-:-:S04]  /*d72f0*/  @P3 LOP3.LUT R0, R0, 0x80, RZ, 0xfc, !PT ;  /* 0x0000008000003812 */ /* 0x000fc800078efcff */
[----:B------:R-:W-:Y:S02]  /*d7300*/  LOP3.LUT R0, R0, 0xfffffdff, RZ, 0xc0, !PT ;  /* 0xfffffdff00007812 */ /* 0x000fe400078ec0ff */
[----:B--2---:R-:W-:-:S04]  /*d7310*/  LOP3.LUT R49, R49, 0x7fffffff, RZ, 0xc0, !PT ;  /* 0x7fffffff31317812 */ /* 0x004fc800078ec0ff */
[----:B------:R-:W-:Y:S02]  /*d7320*/  @P4 LOP3.LUT R49, R49, 0x80000000, RZ, 0xfc, !PT ;  /* 0x8000000031314812 */ /* 0x000fe400078efcff */
[----:B------:R-:W-:Y:S02]  /*d7330*/  ISETP.LT.AND P4, PT, R47, UR30, !P1 ;  /* 0x0000001e2f007c0c */ /* 0x000fe4000cf81270 */
[----:B------:R-:W-:-:S11]  /*d7340*/  LOP3.LUT R49, R49, 0xf7ffffff, RZ, 0xc0, !PT ;  /* 0xf7ffffff31317812 */ /* 0x000fd600078ec0ff */
        /* <DEDUP_REMOVED lines=15> */
[----:B------:R-:W-:Y:S02]  /*d7440*/  ISETP.LT.AND P4, PT, R47, UR51, !P0 ;  /* 0x000000332f007c0c */ /* 0x000fe4000c781270 */
        /* <DEDUP_REMOVED lines=12> */
[----:B------:R-:W-:Y:S02]  /*d7510*/  LOP3.LUT R49, R49, 0xffefffff, RZ, 0xc0, !PT ;  /* 0xffefffff31317812 */ /* 0x000fe400078ec0ff */
[----:B------:R-:W-:Y:S02]  /*d7520*/  ISETP.GE.AND P1, PT, R29, UR27, PT ;  /* 0x0000001b1d007c0c */ /* 0x000fe4000bf26270 */
[----:B------:R-:W-:Y:S02]  /*d7530*/  @P4 LOP3.LUT R49, R49, 0x100000, RZ, 0xfc, !PT ;  /* 0x0010000031314812 */ /* 0x000fe400078efcff */
[----:B------:R-:W-:-:S02]  /*d7540*/  ISETP.LT.AND P5, PT, R50, UR38, !P1 ;  /* 0x0000002632007c0c */ /* 0x000fc4000cfa1270 */
        /* <DEDUP_REMOVED lines=29> */
[----:B------:R-:W-:-:S04]  /*d7720*/  @P1 LOP3.LUT R49, R49, 0x10000, RZ, 0xfc, !PT ;  /* 0x0001000031311812 */ /* 0x000fc800078efcff */
[----:B------:R-:W-:-:S04]  /*d7730*/  LOP3.LUT R49, R49, 0xffff7fff, RZ, 0xc0, !PT ;  /* 0xffff7fff31317812 */ /* 0x000fc800078ec0ff */
[----:B------:R-:W-:-:S05]  /*d7740*/  @P0 LOP3.LUT R49, R49, 0x8000, RZ, 0xfc, !PT ;  /* 0x0000800031310812 */ /* 0x000fca00078efcff */
[----:B------:R0:W-:Y:S01]  /*d7750*/  STL [R1+0x360], R49 ;  /* 0x0003603101007387 */ /* 0x0001e20000100800 */
[----:B------:R-:W-:Y:S01]  /*d7760*/  ISETP.GE.AND P2, PT, R47, UR55, PT ;  /* 0x000000372f007c0c */ /* 0x000fe2000bf46270 */
[----:B------:R-:W-:Y:S01]  /*d7770*/  VIADD R29, R30, UR15 ;  /* 0x0000000f1e1d7c36 */ /* 0x000fe20008000000 */
[----:B------:R-:W-:-:S03]  /*d7780*/  R2UR UR4, R51 ;  /* 0x00000000330472ca */ /* 0x000fc600000e0000 */
[----:B------:R-:W-:-:S04]  /*d7790*/  VIADD R28, R29, UR14 ;  /* 0x0000000e1d1c7c36 */ /* 0x000fc80008000000 */
[----:B------:R-:W-:-:S04]  /*d77a0*/  VIADD R27, R28, UR13 ;  /* 0x0000000d1c1b7c36 */ /* 0x000fc80008000000 */
[----:B------:R-:W-:Y:S01]  /*d77b0*/  VIADD R46, R27, UR18 ;  /* 0x000000121b2e7c36 */ /* 0x000fe20008000000 */
[----:B------:R-:W-:Y:S01]  /*d77c0*/  @P2 LOP3.LUT R0, R0, 0x200, RZ, 0xfc, !PT ;  /* 0x0000020000002812 */ /* 0x000fe200078efcff */
[----:B0-----:R-:W2:Y:S01]  /*d77d0*/  LDL.LU R49, [R1+0x3f4c] ;  /* 0x003f4c0001317983 */ /* 0x001ea20000300800 */
[----:B------:R-:W-:Y:S01]  /*d77e0*/  IADD3 R58, P0, R12, R8, RZ ;  /* 0x000000080c3a7210 */ /* 0x000fe20007f1e0ff */
[----:B------:R-:W-:Y:S01]  /*d77f0*/  ULDC.64 UR8, c[0x0][0x228] ;  /* 0x00008a0000087ab9 */ /* 0x000fe20000000a00 */
[----:B------:R-:W-:Y:S01]  /*d7800*/  LOP3.LUT R0, R0, 0xffffffdf, RZ, 0xc0, !PT ;  /* 0xffffffdf00007812 */ /* 0x000fe200078ec0ff */
[----:B------:R-:W3:Y:S01]  /*d7810*/  LDL.LU R51, [R1+0x3f50] ;  /* 0x003f500001337983 */ /* 0x000ee20000300800 */
[----:B------:R-:W-:Y:S01]  /*d7820*/  MOV R52, UR5 ;  /* 0x0000000500347c02 */ /* 0x000fe20008000f00 */
[----:B------:R-:W-:Y:S01]  /*d7830*/  ULDC.64 UR10, c[0x0][0x228] ;  /* 0x00008a00000a7ab9 */ /* 0x000fe20000000a00 */
[----:B------:R-:W-:Y:S01]  /*d7840*/  LOP3.LUT R34, R34, 0x7fffffff, RZ, 0xc0, !PT ;  /* 0x7fffffff22227812 */ /* 0x000fe200078ec0ff */
[----:B------:R-:W-:Y:S01]  /*d7850*/  STL [R1+0x5698], R61 ;  /* 0x0056983d01007387 */ /* 0x000fe20000100800 */
[----:B------:R-:W-:Y:S01]  /*d7860*/  LOP3.LUT R35, R35, 0x7fffffff, RZ, 0xc0, !PT ;  /* 0x7fffffff23237812 */ /* 0x000fe200078ec0ff */
[----:B------:R-:W-:Y:S01]  /*d7870*/  ULDC.64 UR12, c[0x0][0x228] ;  /* 0x00008a00000c7ab9 */ /* 0x000fe20000000a00 */
[----:B------:R-:W-:Y:S01]  /*d7880*/  LOP3.LUT R36, R36, 0x7fffffff, RZ, 0xc0, !PT ;  /* 0x7fffffff24247812 */ /* 0x000fe200078ec0ff */
[----:B------:R0:W-:Y:S01]  /*d7890*/  STL [R1+0x5694], R60 ;  /* 0x0056943c01007387 */ /* 0x0001e20000100800 */
[----:B------:R-:W-:Y:S01]  /*d78a0*/  LOP3.LUT R2, R2, 0x7fffffff, RZ, 0xc0, !PT ;  /* 0x7fffffff02027812 */ /* 0x000fe200078ec0ff */
[----:B------:R-:W-:Y:S01]  /*d78b0*/  ULDC.64 UR16, c[0x0][0x228] ;  /* 0x00008a0000107ab9 */ /* 0x000fe20000000a00 */
[----:B------:R-:W-:Y:S01]  /*d78c0*/  LOP3.LUT R3, R3, 0x7fffffff, RZ, 0xc0, !PT ;  /* 0x7fffffff03037812 */ /* 0x000fe200078ec0ff */
[----:B------:R-:W-:Y:S01]  /*d78d0*/  ULDC.64 UR14, c[0x0][0x228] ;  /* 0x00008a00000e7ab9 */ /* 0x000fe20000000a00 */
[----:B------:R-:W-:Y:S01]  /*d78e0*/  ULDC.64 UR22, c[0x0][0x228] ;  /* 0x00008a0000167ab9 */ /* 0x000fe20000000a00 */
[----:B------:R-:W-:Y:S01]  /*d78f0*/  ULDC.64 UR20, c[0x0][0x228] ;  /* 0x00008a0000147ab9 */ /* 0x000fe20000000a00 */
[----:B------:R-:W-:Y:S01]  /*d7900*/  ULDC.64 UR24, c[0x0][0x228] ;  /* 0x00008a0000187ab9 */ /* 0x000fe20000000a00 */
[----:B------:R-:W-:Y:S01]  /*d7910*/  ULDC.64 UR26, c[0x0][0x228] ;  /* 0x00008a00001a7ab9 */ /* 0x000fe20000000a00 */
[----:B------:R-:W-:Y:S01]  /*d7920*/  ULDC.64 UR36, c[0x0][0x228] ;  /* 0x00008a0000247ab9 */ /* 0x000fe20000000a00 */
[----:B0-----:R-:W-:Y:S01]  /*d7930*/  MOV R60, UR4 ;  /* 0x00000004003c7c02 */ /* 0x001fe20008000f00 */
[----:B------:R-:W-:Y:S01]  /*d7940*/  ULDC.64 UR40, c[0x0][0x228] ;  /* 0x00008a0000287ab9 */ /* 0x000fe20000000a00 */
[----:B------:R-:W-:-:S03]  /*d7950*/  ULDC.64 UR50, c[0x0][0x228] ;  /* 0x00008a0000327ab9 */ /* 0x000fc60000000a00 */
[----:B------:R-:W-:Y:S04]  /*d7960*/  STL [R1+0x56a8], R60 ;  /* 0x0056a83c01007387 */ /* 0x000fe80000100800 */
[----:B------:R-:W4:Y:S04]  /*d7970*/  LDL.LU R56, [R1+0x3f54] ;  /* 0x003f540001387983 */ /* 0x000f280000300800 */
[----:B------:R-:W4:Y:S01]  /*d7980*/  LDL.LU R55, [R1+0x3f60] ;  /* 0x003f600001377983 */ /* 0x000f220000300800 */
[----:B------:R-:W-:Y:S01]  /*d7990*/  IMAD.X R59, R33, 0x1, R10, P0 ;  /* 0x00000001213b7824 */ /* 0x000fe200000e060a */
[----:B--2---:R-:W-:-:S02]  /*d79a0*/  ISETP.GE.AND P2, PT, R49, UR39, PT ;  /* 0x0000002731007c0c */ /* 0x004fc4000bf46270 */
[----:B---3--:R-:W-:Y:S01]  /*d79b0*/  ISETP.GE.AND P1, PT, R51, UR45, PT ;  /* 0x0000002d33007c0c */ /* 0x008fe2000bf26270 */
[----:B------:R-:W2:Y:S01]  /*d79c0*/  LDL.LU R49, [R1+0x3f64] ;  /* 0x003f640001317983 */ /* 0x000ea20000300800 */
[----:B------:R-:W-:Y:S01]  /*d79d0*/  UMOV UR5, UR9 ;  /* 0x0000000900057c82 */ /* 0x000fe20008000000 */
[----:B------:R-:W-:Y:S01]  /*d79e0*/  UMOV UR30, UR8 ;  /* 0x00000008001e7c82 */ /* 0x000fe20008000000 */
[----:B------:R-:W-:Y:S01]  /*d79f0*/  ULDC.64 UR8, c[0x0][0x228] ;  /* 0x00008a0000087ab9 */ /* 0x000fe20000000a00 */
[----:B------:R0:W-:Y:S01]  /*d7a00*/  STL.64 [R1+0x3c18], R58 ;  /* 0x003c183a01007387 */ /* 0x0001e20000100a00 */
[----:B------:R-:W-:-:S03]  /*d7a10*/  ULDC.64 UR38, c[0x0][0x228] ;  /* 0x00008a0000267ab9 */ /* 0x000fc60000000a00 */
[----:B------:R-:W3:Y:S04]  /*d7a20*/  LDL.LU R54, [R1+0x3f68] ;  /* 0x003f680001367983 */ /* 0x000ee80000300800 */
[----:B------:R-:W3:Y:S01]  /*d7a30*/  LDL.LU R51, [R1+0x3f6c] ;  /* 0x003f6c0001337983 */ /* 0x000ee20000300800 */
[----:B------:R-:W-:Y:S02]  /*d7a40*/  @P2 LOP3.LUT R0, R0, 0x20, RZ, 0xfc, !PT ;  /* 0x0000002000002812 */ /* 0x000fe400078efcff */
[----:B0-----:R-:W-:Y:S02]  /*d7a50*/  IADD3 R58, P0, R12, R9, RZ ;  /* 0x000000090c3a7210 */ /* 0x001fe40007f1e0ff */
[----:B------:R-:W-:-:S03]  /*d7a60*/  LOP3.LUT R0, R0, 0xffffffef, RZ, 0xc0, !PT ;  /* 0xffffffef00007812 */ /* 0x000fc600078ec0ff */
[----:B------:R-:W-:Y:S01]  /*d7a70*/  IMAD.X R59, R33, 0x1, R11, P0 ;  /* 0x00000001213b7824 */ /* 0x000fe200000e060b */
[----:B----4-:R-:W-:Y:S02]  /*d7a80*/  ISETP.GE.AND P0, PT, R56, UR7, PT ;  /* 0x0000000738007c0c */ /* 0x010fe4000bf06270 */
[----:B------:R-:W-:Y:S02]  /*d7a90*/  @P1 LOP3.LUT R0, R0, 0x10, RZ, 0xfc, !PT ;  /* 0x0000001000001812 */ /* 0x000fe400078efcff */
[----:B------:R-:W-:Y:S01]  /*d7aa0*/  SHF.R.S32.HI R12, RZ, 0x1f, R17 ;  /* 0x0000001fff0c7819 */ /* 0x000fe20000011411 */
[----:B------:R-:W-:Y:S01]  /*d7ab0*/  STL.64 [R1+0x3c10], R58 ;  /* 0x003c103a01007387 */ /* 0x000fe20000100a00 */
[----:B------:R-:W-:Y:S01]  /*d7ac0*/  LOP3.LUT R0, R0, 0xffffffbf, RZ, 0xc0, !PT ;  /* 0xffffffbf00007812 */ /* 0x000fe200078ec0ff */
[----:B------:R-:W-:Y:S01]  /*d7ad0*/  UMOV UR4, UR9 ;  /* 0x0000000900047c82 */ /* 0x000fe20008000000 */
[----:B------:R-:W-:Y:S01]  /*d7ae0*/  ISETP.GE.AND P2, PT, R55, UR5, PT ;  /* 0x0000000537007c0c */ /* 0x000fe2000bf46270 */
[----:B------:R-:W-:-:S04]  /*d7af0*/  ULDC.64 UR6, c[0x0][0x228] ;  /* 0x00008a0000067ab9 */ /* 0x000fc80000000a00 */
[----:B------:R-:W-:Y:S02]  /*d7b00*/  @P0 LOP3.LUT R0, R0, 0x40, RZ, 0xfc, !PT ;  /* 0x0000004000000812 */ /* 0x000fe400078efcff */
[----:B------:R-:W-:-:S05]  /*d7b10*/  IADD3 R56, P0, R17, R4, RZ ;  /* 0x0000000411387210 */ /* 0x000fca0007f1e0ff */
[----:B------:R-:W-:-:S05]  /*d7b20*/  IMAD.X R57, R12, 0x1, R5, P0 ;  /* 0x000000010c397824 */ /* 0x000fca00000e0605 */
[----:B------:R0:W-:Y:S04]  /*d7b30*/  STL.64 [R1+0x3c08], R56 ;  /* 0x003c083801007387 */ /* 0x0001e80000100a00 */
[----:B0-----:R-:W4:Y:S01]  /*d7b40*/  LDL.LU R56, [R1+0x3f70] ;  /* 0x003f700001387983 */ /* 0x001f220000300800 */
[----:B------:R-:W-:Y:S01]  /*d7b50*/  LOP3.LUT R0, R0, 0xfffffff7, RZ, 0xc0, !PT ;  /* 0xfffffff700007812 */ /* 0x000fe200078ec0ff */
[----:B------:R-:W-:-:S03]  /*d7b60*/  UMOV UR5, UR7 ;  /* 0x0000000700057c82 */ /* 0x000fc60008000000 */
[----:B------:R-:W-:Y:S01]  /*d7b70*/  @P2 LOP3.LUT R0, R0, 0x8, RZ, 0xfc, !PT ;  /* 0x0000000800002812 */ /* 0x000fe200078efcff */
[----:B------:R-:W-:Y:S01]  /*d7b80*/  UMOV UR61, UR6 ;  /* 0x00000006003d7c82 */ /* 0x000fe20008000000 */
[----:B------:R-:W-:Y:S02]  /*d7b90*/  ULDC.64 UR6, c[0x0][0x228] ;  /* 0x00008a0000067ab9 */ /* 0x000fe40000000a00 */
[----:B------:R-:W-:Y:S02]  /*d7ba0*/  LOP3.LUT R0, R0, 0xfffffffb, RZ, 0xc0, !PT ;  /* 0xfffffffb00007812 */ /* 0x000fe400078ec0ff */
[----:B--2---:R-:W-:Y:S02]  /*d7bb0*/  ISETP.GE.AND P1, PT, R49, UR4, PT ;  /* 0x0000000431007c0c */ /* 0x004fe4000bf26270 */
[----:B------:R-:W2:Y:S01]  /*d7bc0*/  LDL.LU R49, [R1+0x3f74] ;  /* 0x003f740001317983 */ /* 0x000ea20000300800 */
[----:B---3--:R-:W-:Y:S02]  /*d7bd0*/  ISETP.GE.AND P2, PT, R54, UR5, PT ;  /* 0x0000000536007c0c */ /* 0x008fe4000bf46270 */
[----:B------:R-:W-:-:S05]  /*d7be0*/  IADD3 R54, P0, R17, R6, RZ ;  /* 0x0000000611367210 */ /* 0x000fca0007f1e0ff */
[----:B------:R-:W-:Y:S01]  /*d7bf0*/  IMAD.X R55, R12, 0x1, R7, P0 ;  /* 0x000000010c377824 */ /* 0x000fe200000e0607 */
[----:B------:R-:W-:Y:S02]  /*d7c00*/  UMOV UR4, UR7 ;  /* 0x0000000700047c82 */ /* 0x000fe40008000000 */
[----:B------:R-:W-:Y:S02]  /*d7c10*/  @P1 LOP3.LUT R0, R0, 0x4, RZ, 0xfc, !PT ;  /* 0x0000000400001812 */ /* 0x000fe400078efcff */
[----:B------:R0:W-:Y:S01]  /*d7c20*/  STL.64 [R1+0x3c30], R54 ;  /* 0x003c303601007387 */ /* 0x0001e20000100a00 */
[----:B------:R-:W-:-:S03]  /*d7c30*/  ISETP.GE.AND P1, PT, R51, UR4, PT ;  /* 0x0000000433007c0c */ /* 0x000fc6000bf26270 */
[----:B0-----:R-:W3:Y:S04]  /*d7c40*/  LDL.LU R55, [R1+0x3f78] ;  /* 0x003f780001377983 */ /* 0x001ee80000300800 */
[----:B------:R-:W3:Y:S04]  /*d7c50*/  LDL.LU R54, [R1+0x3f7c] ;  /* 0x003f7c0001367983 */ /* 0x000ee80000300800 */
[----:B------:R-:W3:Y:S01]  /*d7c60*/  LDL.LU R51, [R1+0x3f90] ;  /* 0x003f900001337983 */ /* 0x000ee20000300800 */
[----:B------:R-:W-:Y:S01]  /*d7c70*/  UMOV UR43, UR6 ;  /* 0x00000006002b7c82 */ /* 0x000fe20008000000 */
[----:B------:R-:W-:Y:S01]  /*d7c80*/  LOP3.LUT R0, R0, 0xfffffffd, RZ, 0xc0, !PT ;  /* 0xfffffffd00007812 */ /* 0x000fe200078ec0ff */
[----:B------:R-:W-:-:S02]  /*d7c90*/  ULDC.64 UR6, c[0x0][0x228] ;  /* 0x00008a0000067ab9 */ /* 0x000fc40000000a00 */
[----:B------:R-:W-:Y:S01]  /*d7ca0*/  UMOV UR5, UR7 ;  /* 0x0000000700057c82 */ /* 0x000fe20008000000 */
[----:B------:R-:W-:Y:S01]  /*d7cb0*/  @P2 LOP3.LUT R0, R0, 0x2, RZ, 0xfc, !PT ;  /* 0x0000000200002812 */ /* 0x000fe200078efcff */
[----:B------:R-:W-:Y:S01]  /*d7cc0*/  UMOV UR42, UR6 ;  /* 0x00000006002a7c82 */ /* 0x000fe20008000000 */
[----:B------:R-:W-:Y:S02]  /*d7cd0*/  ULDC.64 UR6, c[0x0][0x228] ;  /* 0x00008a0000067ab9 */ /* 0x000fe40000000a00 */
[----:B------:R-:W-:Y:S01]  /*d7ce0*/  LOP3.LUT R0, R0, 0xfffffffe, RZ, 0xc0, !PT ;  /* 0xfffffffe00007812 */ /* 0x000fe200078ec0ff */
[----:B------:R-:W-:Y:S01]  /*d7cf0*/  UMOV UR4, UR7 ;  /* 0x0000000700047c82 */ /* 0x000fe20008000000 */
[----:B----4-:R-:W-:Y:S02]  /*d7d00*/  ISETP.GE.AND P2, PT, R56, UR5, PT ;  /* 0x0000000538007c0c */ /* 0x010fe4000bf46270 */
[----:B------:R-:W-:-:S05]  /*d7d10*/  IADD3 R56, P0, R17, R8, RZ ;  /* 0x0000000811387210 */ /* 0x000fca0007f1e0ff */
[----:B------:R-:W-:Y:S01]  /*d7d20*/  IMAD.X R57, R12, 0x1, R10, P0 ;  /* 0x000000010c397824 */ /* 0x000fe200000e060a */
[----:B------:R-:W-:-:S04]  /*d7d30*/  @P1 LOP3.LUT R0, R0, 0x1, RZ, 0xfc, !PT ;  /* 0x0000000100001812 */ /* 0x000fc800078efcff */
[----:B------:R0:W-:Y:S02]  /*d7d40*/  STL.64 [R1+0x3c50], R56 ;  /* 0x003c503801007387 */ /* 0x0001e40000100a00 */
[----:B0-----:R-:W-:Y:S02]  /*d7d50*/  IADD3 R56, P0, R17, R9, RZ ;  /* 0x0000000911387210 */ /* 0x001fe40007f1e0ff */
[----:B------:R-:W-:Y:S01]  /*d7d60*/  LOP3.LUT R33, R33, 0x7fffffff, RZ, 0xc0, !PT ;  /* 0x7fffffff21217812 */ /* 0x000fe200078ec0ff */
[----:B------:R-:W-:Y:S01]  /*d7d70*/  UMOV UR60, UR8 ;  /* 0x00000008003c7c82 */ /* 0x000fe20008000000 */
[----:B------:R-:W-:Y:S01]  /*d7d80*/  UMOV UR32, UR6 ;  /* 0x0000000600207c82 */ /* 0x000fe20008000000 */
[----:B------:R-:W-:Y:S01]  /*d7d90*/  ULDC.64 UR8, c[0x0][0x228] ;  /* 0x00008a0000087ab9 */ /* 0x000fe20000000a00 */
[----:B------:R-:W-:Y:S01]  /*d7da0*/  @P2 LOP3.LUT R33, R33, 0x80000000, RZ, 0xfc, !PT ;  /* 0x8000000021212812 */ /* 0x000fe200078efcff */
[----:B------:R-:W-:Y:S01]  /*d7db0*/  IMAD.X R57, R12, 0x1, R11, P0 ;  /* 0x000000010c397824 */ /* 0x000fe200000e060b */
[----:B------:R-:W-:-:S02]  /*d7dc0*/  UMOV UR48, UR8 ;  /* 0x0000000800307c82 */ /* 0x000fc40008000000 */
[----:B------:R-:W-:Y:S02]  /*d7dd0*/  LOP3.LUT R33, R33, 0xbfffffff, RZ, 0xc0, !PT ;  /* 0xbfffffff21217812 */ /* 0x000fe400078ec0ff */
[----:B--2---:R-:W-:Y:S01]  /*d7de0*/  ISETP.GE.AND P1, PT, R49, UR4, PT ;  /* 0x0000000431007c0c */ /* 0x004fe2000bf26270 */
[----:B------:R-:W-:Y:S01]  /*d7df0*/  ULDC.64 UR4, c[0x0][0x228] ;  /* 0x00008a0000047ab9 */ /* 0x000fe20000000a00 */
[----:B------:R-:W2:Y:S04]  /*d7e00*/  LDL.LU R49, [R1+0x3f94] ;  /* 0x003f940001317983 */ /* 0x000ea80000300800 */
[----:B------:R-:W4:Y:S01]  /*d7e10*/  LDL.LU R17, [R1+0x3fa0] ;  /* 0x003fa00001117983 */ /* 0x000f220000300800 */
[----:B------:R-:W-:Y:S01]  /*d7e20*/  UMOV UR6, UR5 ;  /* 0x0000000500067c82 */ /* 0x000fe20008000000 */
[----:B------:R-:W-:Y:S01]  /*d7e30*/  UMOV UR5, UR9 ;  /* 0x0000000900057c82 */ /* 0x000fe20008000000 */
[----:B------:R-:W-:Y:S01]  /*d7e40*/  ULDC.64 UR8, c[0x0][0x228] ;  /* 0x00008a0000087ab9 */ /* 0x000fe20000000a00 */
[----:B------:R-:W-:Y:S01]  /*d7e50*/  UMOV UR53, UR4 ;  /* 0x0000000400357c82 */ /* 0x000fe20008000000 */
[----:B------:R-:W-:Y:S01]  /*d7e60*/  UMOV UR4, UR9 ;  /* 0x0000000900047c82 */ /* 0x000fe20008000000 */
[----:B------:R0:W-:Y:S01]  /*d7e70*/  STL.64 [R1+0x3c48], R56 ;  /* 0x003c483801007387 */ /* 0x0001e20000100a00 */
[----:B------:R-:W-:-:S02]  /*d7e80*/  @P1 LOP3.LUT R33, R33, 0x40000000, RZ, 0xfc, !PT ;  /* 0x4000000021211812 */ /* 0x000fc400078efcff */
[----:B---3--:R-:W-:Y:S01]  /*d7e90*/  ISETP.GE.AND P0, PT, R55, UR6, PT ;  /* 0x0000000637007c0c */ /* 0x008fe2000bf06270 */
[----:B------:R-:W-:Y:S01]  /*d7ea0*/  ULDC.64 UR6, c[0x0][0x228] ;  /* 0x00008a0000067ab9 */ /* 0x000fe20000000a00 */
[----:B------:R-:W3:Y:S01]  /*d7eb0*/  LDL.LU R55, [R1+0x3fa4] ;  /* 0x003fa40001377983 */ /* 0x000ee20000300800 */
[----:B------:R-:W-:-:S03]  /*d7ec0*/  ISETP.GE.AND P1, PT, R51, UR4, PT ;  /* 0x0000000433007c0c */ /* 0x000fc6000bf26270 */
[----:B------:R-:W3:Y:S01]  /*d7ed0*/  LDL.LU R51, [R1+0x3fa8] ;  /* 0x003fa80001337983 */ /* 0x000ee20000300800 */
[----:B------:R-:W-:Y:S02]  /*d7ee0*/  ISETP.GE.AND P2, PT, R54, UR5, PT ;  /* 0x0000000536007c0c */ /* 0x000fe4000bf46270 */
[----:B------:R-:W-:-:S04]  /*d7ef0*/  LOP3.LUT R33, R33, 0xdfffffff, RZ, 0xc0, !PT ;  /* 0xdfffffff21217812 */ /* 0x000fc800078ec0ff */
[----:B------:R-:W-:Y:S02]  /*d7f00*/  @P0 LOP3.LUT R33, R33, 0x20000000, RZ, 0xfc, !PT ;  /* 0x2000000021210812 */ /* 0x000fe400078efcff */
[----:B------:R-:W-:Y:S02]  /*d7f10*/  SHF.R.S32.HI R12, RZ, 0x1f, R16 ;  /* 0x0000001fff0c7819 */ /* 0x000fe40000011410 */
[----:B------:R-:W-:Y:S02]  /*d7f20*/  LOP3.LUT R33, R33, 0xefffffff, RZ, 0xc0, !PT ;  /* 0xefffffff21217812 */ /* 0x000fe400078ec0ff */
[----:B0-----:R-:W-:Y:S02]  /*d7f30*/  IADD3 R56, P0, R16, R4, RZ ;  /* 0x0000000410387210 */ /* 0x001fe40007f1e0ff */
[----:B------:R-:W-:Y:S01]  /*d7f40*/  @P2 LOP3.LUT R33, R33, 0x10000000, RZ, 0xfc, !PT ;  /* 0x1000000021212812 */ /* 0x000fe200078efcff */
[----:B------:R-:W-:Y:S02]  /*d7f50*/  UMOV UR5, UR7 ;  /* 0x0000000700057c82 */ /* 0x000fe40008000000 */
[----:B------:R-:W-:Y:S01]  /*d7f60*/  IMAD.X R57, R12, 0x1, R5, P0 ;  /* 0x000000010c397824 */ /* 0x000fe200000e0605 */
[----:B------:R-:W-:Y:S01]  /*d7f70*/  LOP3.LUT R33, R33, 0xf7ffffff, RZ, 0xc0, !PT ;  /* 0xf7ffffff21217812 */ /* 0x000fe200078ec0ff */
[----:B------:R-:W-:Y:S01]  /*d7f80*/  UMOV UR54, UR6 ;  /* 0x0000000600367c82 */ /* 0x000fe20008000000 */
[----:B------:R-:W-:-:S02]  /*d7f90*/  ULDC.64 UR6, c[0x0][0x228] ;  /* 0x00008a0000067ab9 */ /* 0x000fc40000000a00 */
[----:B------:R0:W-:Y:S01]  /*d7fa0*/  STL.64 [R1+0x3c40], R56 ;  /* 0x003c403801007387 */ /* 0x0001e20000100a00 */
[----:B------:R-:W-:Y:S01]  /*d7fb0*/  UMOV UR4, UR7 ;  /* 0x0000000700047c82 */ /* 0x000fe20008000000 */
[----:B------:R-:W-:Y:S02]  /*d7fc0*/  @P1 LOP3.LUT R33, R33, 0x8000000, RZ, 0xfc, !PT ;  /* 0x0800000021211812 */ /* 0x000fe400078efcff */
[----:B------:R-:W3:Y:S01]  /*d7fd0*/  LDL.LU R54, [R1+0x3fac] ;  /* 0x003fac0001367983 */ /* 0x000ee20000300800 */
[----:B0-----:R-:W-:Y:S02]  /*d7fe0*/  IADD3 R56, P0, R16, R6, RZ ;  /* 0x0000000610387210 */ /* 0x001fe40007f1e0ff */
[----:B------:R-:W-:-:S03]  /*d7ff0*/  LOP3.LUT R33, R33, 0xfbffffff, RZ, 0xc0, !PT ;  /* 0xfbffffff21217812 */ /* 0x000fc600078ec0ff */
[----:B------:R-:W-:Y:S01]  /*d8000*/  IMAD.X R57, R12, 0x1, R7, P0 ;  /* 0x000000010c397824 */ /* 0x000fe200000e0607 */
[----:B------:R-:W-:Y:S01]  /*d8010*/  UMOV UR47, UR6 ;  /* 0x00000006002f7c82 */ /* 0x000fe20008000000 */
[----:B------:R-:W-:Y:S02]  /*d8020*/  ULDC.64 UR6, c[0x0][0x228] ;  /* 0x00008a0000067ab9 */ /* 0x000fe40000000a00 */
[----:B------:R-:W-:Y:S01]  /*d8030*/  UMOV UR58, UR6 ;  /* 0x00000006003a7c82 */ /* 0x000fe20008000000 */
[----:B--2---:R-:W-:Y:S02]  /*d8040*/  ISETP.GE.AND P2, PT, R49, UR5, PT ;  /* 0x0000000531007c0c */ /* 0x004fe4000bf46270 */
[----:B------:R-:W2:Y:S01]  /*d8050*/  LDL.LU R49, [R1+0x3fb0] ;  /* 0x003fb00001317983 */ /* 0x000ea20000300800 */
[----:B----4-:R-:W-:-:S03]  /*d8060*/  ISETP.GE.AND P1, PT, R17, UR4, PT ;  /* 0x0000000411007c0c */ /* 0x010fc6000bf26270 */
[----:B------:R-:W4:Y:S04]  /*d8070*/  LDL.LU R17, [R1+0x3fb4] ;  /* 0x003fb40001117983 */ /* 0x000f280000300800 */
[----:B------:R0:W-:Y:S03]  /*d8080*/  STL.64 [R1+0x3c60], R56 ;  /* 0x003c603801007387 */ /* 0x0001e60000100a00 */
[----:B------:R-:W-:Y:S01]  /*d8090*/  @P2 LOP3.LUT R33, R33, 0x4000000, RZ, 0xfc, !PT ;  /* 0x0400000021212812 */ /* 0x000fe200078efcff */
[----:B------:R-:W-:Y:S01]  /*d80a0*/  UMOV UR5, UR7 ;  /* 0x0000000700057c82 */ /* 0x000fe20008000000 */
[----:B------:R-:W-:Y:S02]  /*d80b0*/  ULDC.64 UR6, c[0x0][0x228] ;  /* 0x00008a0000067ab9 */ /* 0x000fe40000000a00 */
[----:B------:R-:W-:-:S02]  /*d80c0*/  LOP3.LUT R33, R33, 0xfdffffff, RZ, 0xc0, !PT ;  /* 0xfdffffff21217812 */ /* 0x000fc400078ec0ff */
[----:B0-----:R-:W-:Y:S01]  /*d80d0*/  IADD3 R56, P0, R16, R8, RZ ;  /* 0x0000000810387210 */ /* 0x001fe20007f1e0ff */
[----:B------:R-:W-:-:S04]  /*d80e0*/  UMOV UR4, UR7 ;  /* 0x0000000700047c82 */ /* 0x000fc80008000000 */
[----:B------:R-:W-:Y:S01]  /*d80f0*/  IMAD.X R57, R12, 0x1, R10, P0 ;  /* 0x000000010c397824 */ /* 0x000fe200000e060a */
[----:B------:R-:W-:-:S04]  /*d8100*/  @P1 LOP3.LUT R33, R33, 0x2000000, RZ, 0xfc, !PT ;  /* 0x0200000021211812 */ /* 0x000fc800078efcff */
[----:B------:R0:W-:Y:S01]  /*d8110*/  STL.64 [R1+0x3c80], R56 ;  /* 0x003c803801007387 */ /* 0x0001e20000100a00 */
[----:B---3--:R-:W-:-:S03]  /*d8120*/  ISETP.GE.AND P1, PT, R51, UR4, PT ;  /* 0x0000000433007c0c */ /* 0x008fc6000bf26270 */
[----:B------:R-:W3:Y:S01]  /*d8130*/  LDL.LU R51, [R1+0x3fc0] ;  /* 0x003fc00001337983 */ /* 0x000ee20000300800 */
[----:B0-----:R-:W-:-:S03]  /*d8140*/  IADD3 R56, P0, R16, R9, RZ ;  /* 0x0000000910387210 */ /* 0x001fc60007f1e0ff */
[----:B------:R-:W3:Y:S01]  /*d8150*/  LDL.LU R16, [R1+0x3fc4] ;  /* 0x003fc40001107983 */ /* 0x000ee20000300800 */
[----:B------:R-:W-:Y:S01]  /*d8160*/  ISETP.GE.AND P2, PT, R55, UR5, PT ;  /* 0x0000000537007c0c */ /* 0x000fe2000bf46270 */
[----:B------:R-:W-:Y:S01]  /*d8170*/  UMOV UR28, UR8 ;  /* 0x00000008001c7c82 */ /* 0x000fe20008000000 */
[----:B------:R-:W-:Y:S01]  /*d8180*/  LOP3.LUT R33, R33, 0xfeffffff, RZ, 0xc0, !PT ;  /* 0xfeffffff21217812 */ /* 0x000fe200078ec0ff */
[----:B------:R-:W-:Y:S01]  /*d8190*/  ULDC.64 UR4, c[0x0][0x228] ;  /* 0x00008a0000047ab9 */ /* 0x000fe20000000a00 */
[----:B------:R-:W-:Y:S01]  /*d81a0*/  UMOV UR55, UR6 ;  /* 0x0000000600377c82 */ /* 0x000fe20008000000 */
[----:B------:R-:W-:Y:S01]  /*d81b0*/  ULDC.64 UR8, c[0x0][0x228] ;  /* 0x00008a0000087ab9 */ /* 0x000fe20000000a00 */
[----:B------:R-:W-:Y:S01]  /*d81c0*/  IMAD.X R57, R12, 0x1, R11, P0 ;  /* 0x000000010c397824 */ /* 0x000fe200000e060b */
[----:B------:R-:W-:Y:S01]  /*d81d0*/  UMOV UR6, UR5 ;  /* 0x0000000500067c82 */ /* 0x000fe20008000000 */
[----:B------:R-:W-:Y:S01]  /*d81e0*/  UMOV UR5, UR9 ;  /* 0x0000000900057c82 */ /* 0x000fe20008000000 */
[----:B------:R-:W-:Y:S01]  /*d81f0*/  UMOV UR59, UR8 ;  /* 0x00000008003b7c82 */ /* 0x000fe20008000000 */
[----:B------:R-:W-:-:S03]  /*d8200*/  ULDC.64 UR8, c[0x0][0x228] ;  /* 0x00008a0000087ab9 */ /* 0x000fc60000000a00 */
[----:B------:R-:W-:Y:S01]  /*d8210*/  @P2 LOP3.LUT R33, R33, 0x1000000, RZ, 0xfc, !PT ;  /* 0x0100000021212812 */ /* 0x000fe200078efcff */
[----:B------:R-:W-:-:S03]  /*d8220*/  UMOV UR45, UR4 ;  /* 0x00000004002d7c82 */ /* 0x000fc60008000000 */
[----:B------:R-:W-:Y:S01]  /*d8230*/  LOP3.LUT R33, R33, 0xff7fffff, RZ, 0xc0, !PT ;  /* 0xff7fffff21217812 */ /* 0x000fe200078ec0ff */
[----:B------:R-:W-:Y:S01]  /*d8240*/  UMOV UR4, UR9 ;  /* 0x0000000900047c82 */ /* 0x000fe20008000000 */
[----:B------:R-:W-:Y:S02]  /*d8250*/  STL.64 [R1+0x3c78], R56 ;  /* 0x003c783801007387 */ /* 0x000fe40000100a00 */
[----:B------:R-:W-:Y:S02]  /*d8260*/  @P1 LOP3.LUT R33, R33, 0x800000, RZ, 0xfc, !PT ;  /* 0x0080000021211812 */ /* 0x000fe400078efcff */
[----:B------:R-:W-:Y:S01]  /*d8270*/  ISETP.GE.AND P0, PT, R54, UR6, PT ;  /* 0x0000000636007c0c */ /* 0x000fe2000bf06270 */
[----:B------:R-:W-:Y:S01]  /*d8280*/  ULDC.64 UR6, c[0x0][0x228] ;  /* 0x00008a0000067ab9 */ /* 0x000fe20000000a00 */
[----:B------:R-:W-:Y:S02]  /*d8290*/  LOP3.LUT R33, R33, 0xffbfffff, RZ, 0xc0, !PT ;  /* 0xffbfffff21217812 */ /* 0x000fe400078ec0ff */
[----:B------:R-:W-:-:S09]  /*d82a0*/  SHF.R.S32.HI R12, RZ, 0x1f, R15 ;  /* 0x0000001fff0c7819 */ /* 0x000fd2000001140f */
[----:B------:R-:W-:Y:S02]  /*d82b0*/  @P0 LOP3.LUT R33, R33, 0x400000, RZ, 0xfc, !PT ;  /* 0x0040000021210812 */ /* 0x000fe400078efcff */
[----:B------:R-:W-:-:S05]  /*d82c0*/  IADD3 R54, P0, R15, R4, RZ ;  /* 0x000000040f367210 */ /* 0x000fca0007f1e0ff */
[----:B------:R-:W-:Y:S01]  /*d82d0*/  IMAD.X R55, R12, 0x1, R5, P0 ;  /* 0x000000010c377824 */ /* 0x000fe200000e0605 */
[----:B------:R-:W-:Y:S01]  /*d82e0*/  LOP3.LUT R33, R33, 0xffdfffff, RZ, 0xc0, !PT ;  /* 0xffdfffff21217812 */ /* 0x000fe200078ec0ff */
        /* <DEDUP_REMOVED lines=8> */
[----:B------:R-:W-:Y:S01]  /*d8370*/  ULDC.64 UR6, c[0x0][0x228] ;  /* 0x00008a0000067ab9 */ /* 0x000fe20000000a00 */
[----:B0-----:R-:W-:-:S02]  /*d8380*/  IADD3 R54, P0, R15, R6, RZ ;  /* 0x000000060f367210 */ /* 0x001fc40007f1e0ff */
[----:B------:R-:W-:-:S03]  /*d8390*/  LOP3.LUT R33, R33, 0xffefffff, RZ, 0xc0, !PT ;  /* 0xffefffff21217812 */ /* 0x000fc600078ec0ff */
[----:B------:R-:W-:Y:S01]  /*d83a0*/  IMAD.X R55, R12, 0x1, R7, P0 ;  /* 0x000000010c377824 */ /* 0x000fe200000e0607 */
[----:B------:R-:W-:Y:S01]  /*d83b0*/  UMOV UR4, UR7 ;  /* 0x0000000700047c82 */ /* 0x000fe20008000000 */
[----:B------:R-:W-:-:S03]  /*d83c0*/  @P1 LOP3.LUT R33, R33, 0x100000, RZ, 0xfc, !PT ;  /* 0x0010000021211812 */ /* 0x000fc600078efcff */
[----:B------:R0:W-:Y:S01]  /*d83d0*/  STL.64 [R1+0x3c90], R54 ;  /* 0x003c903601007387 */ /* 0x0001e20000100a00 */
[----:B---3--:R-:W-:-:S03]  /*d83e0*/  ISETP.GE.AND P1, PT, R16, UR4, PT ;  /* 0x0000000410007c0c */ /* 0x008fc6000bf26270 */
[----:B0-----:R-:W3:Y:S04]  /*d83f0*/  LDL.LU R54, [R1+0x3fd8] ;  /* 0x003fd80001367983 */ /* 0x001ee80000300800 */
[----:B------:R-:W3:Y:S01]  /*d8400*/  LDL.LU R16, [R1+0x3fdc] ;  /* 0x003fdc0001107983 */ /* 0x000ee20000300800 */
[----:B------:R-:W-:Y:S02]  /*d8410*/  ISETP.GE.AND P2, PT, R51, UR5, PT ;  /* 0x0000000533007c0c */ /* 0x000fe4000bf46270 */
[----:B------:R-:W-:Y:S01]  /*d8420*/  LOP3.LUT R33, R33, 0xfff7ffff, RZ, 0xc0, !PT ;  /* 0xfff7ffff21217812 */ /* 0x000fe200078ec0ff */
[----:B------:R-:W3:Y:S01]  /*d8430*/  LDL.LU R51, [R1+0x3fe0] ;  /* 0x003fe00001337983 */ /* 0x000ee20000300800 */
[----:B------:R-:W-:Y:S01]  /*d8440*/  IADD3 R56, P0, R15, R8, RZ ;  /* 0x000000080f387210 */ /* 0x000fe20007f1e0ff */
[----:B------:R-:W-:Y:S01]  /*d8450*/  UMOV UR46, UR6 ;  /* 0x00000006002e7c82 */ /* 0x000fe20008000000 */
[----:B------:R-:W-:-:S02]  /*d8460*/  ULDC.64 UR6, c[0x0][0x228] ;  /* 0x00008a0000067ab9 */ /* 0x000fc40000000a00 */
[----:B------:R-:W-:Y:S01]  /*d8470*/  UMOV UR5, UR7 ;  /* 0x0000000700057c82 */ /* 0x000fe20008000000 */
[----:B------:R-:W-:-:S04]  /*d8480*/  IMAD.X R57, R12, 0x1, R10, P0 ;  /* 0x000000010c397824 */ /* 0x000fc800000e060a */
[----:B------:R-:W-:Y:S01]  /*d8490*/  @P2 LOP3.LUT R33, R33, 0x80000, RZ, 0xfc, !PT ;  /* 0x0008000021212812 */ /* 0x000fe200078efcff */
[----:B------:R-:W-:Y:S01]  /*d84a0*/  UMOV UR34, UR6 ;  /* 0x0000000600227c82 */ /* 0x000fe20008000000 */
[----:B------:R-:W-:Y:S02]  /*d84b0*/  ULDC.64 UR6, c[0x0][0x228] ;  /* 0x00008a0000067ab9 */ /* 0x000fe40000000a00 */
[----:B------:R-:W-:Y:S01]  /*d84c0*/  LOP3.LUT R33, R33, 0xfffbffff, RZ, 0xc0, !PT ;  /* 0xfffbffff21217812 */ /* 0x000fe200078ec0ff */
[----:B------:R-:W-:Y:S01]  /*d84d0*/  UMOV UR4, UR7 ;  /* 0x0000000700047c82 */ /* 0x000fe20008000000 */
[----:B------:R0:W-:Y:S02]  /*d84e0*/  STL.64 [R1+0x3ca8], R56 ;  /* 0x003ca83801007387 */ /* 0x0001e40000100a00 */
[----:B------:R-:W-:Y:S01]  /*d84f0*/  @P1 LOP3.LUT R33, R33, 0x40000, RZ, 0xfc, !PT ;  /* 0x0004000021211812 */ /* 0x000fe200078efcff */
[----:B------:R-:W-:Y:S01]  /*d8500*/  UMOV UR29, UR8 ;  /* 0x00000008001d7c82 */ /* 0x000fe20008000000 */
[----:B------:R-:W-:Y:S01]  /*d8510*/  UMOV UR57, UR6 ;  /* 0x0000000600397c82 */ /* 0x000fe20008000000 */
[----:B------:R-:W-:Y:S01]  /*d8520*/  ULDC.64 UR8, c[0x0][0x228] ;  /* 0x00008a0000087ab9 */ /* 0x000fe20000000a00 */
[----:B------:R-:W-:-:S02]  /*d8530*/  LOP3.LUT R33, R33, 0xfffdffff, RZ, 0xc0, !PT ;  /* 0xfffdffff21217812 */ /* 0x000fc400078ec0ff */
[----:B0-----:R-:W-:-:S05]  /*d8540*/  IADD3 R56, P0, R15, R9, RZ ;  /* 0x000000090f387210 */ /* 0x001fca0007f1e0ff */
[----:B------:R-:W-:Y:S01]  /*d8550*/  IMAD.X R57, R12, 0x1, R11, P0 ;  /* 0x000000010c397824 */ /* 0x000fe200000e060b */
[----:B--2---:R-:W-:Y:S02]  /*d8560*/  ISETP.GE.AND P2, PT, R49, UR5, PT ;  /* 0x0000000531007c0c */ /* 0x004fe4000bf46270 */
[----:B------:R-:W2:Y:S01]  /*d8570*/  LDL.LU R49, [R1+0x3fe4] ;  /* 0x003fe40001317983 */ /* 0x000ea20000300800 */
[----:B----4-:R-:W-:Y:S01]  /*d8580*/  ISETP.GE.AND P1, PT, R17, UR4, PT ;  /* 0x0000000411007c0c */ /* 0x010fe2000bf26270 */
[----:B------:R-:W-:Y:S02]  /*d8590*/  ULDC.64 UR4, c[0x0][0x228] ;  /* 0x00008a0000047ab9 */ /* 0x000fe40000000a00 */
[----:B------:R-:W4:Y:S01]  /*d85a0*/  LDL.LU R17, [R1+0x3ff0] ;  /* 0x003ff00001117983 */ /* 0x000f220000300800 */
[----:B------:R-:W-:Y:S01]  /*d85b0*/  UMOV UR6, UR5 ;  /* 0x0000000500067c82 */ /* 0x000fe20008000000 */
[----:B------:R-:W-:Y:S02]  /*d85c0*/  UMOV UR5, UR9 ;  /* 0x0000000900057c82 */ /* 0x000fe40008000000 */
[----:B------:R-:W-:Y:S03]  /*d85d0*/  STL.64 [R1+0x3ca0], R56 ;  /* 0x003ca03801007387 */ /* 0x000fe60000100a00 */
[----:B------:R-:W-:-:S02]  /*d85e0*/  @P2 LOP3.LUT R33, R33, 0x20000, RZ, 0xfc, !PT ;  /* 0x0002000021212812 */ /* 0x000fc400078efcff */
[----:B---3--:R-:W-:Y:S02]  /*d85f0*/  ISETP.GE.AND P2, PT, R16, UR5, PT ;  /* 0x0000000510007c0c */ /* 0x008fe4000bf46270 */
[----:B------:R-:W3:Y:S04]  /*d8600*/  LDL.LU R16, [R1+0x3ff4] ;  /* 0x003ff40001107983 */ /* 0x000ee80000300800 */
[----:B------:R-:W3:Y:S01]  /*d8610*/  LDL.LU R15, [R1+0x3ff8] ;  /* 0x003ff800010f7983 */ /* 0x000ee20000300800 */
[----:B------:R-:W-:Y:S01]  /*d8620*/  ISETP.GE.AND P0, PT, R54, UR6, PT ;  /* 0x0000000636007c0c */ /* 0x000fe2000bf06270 */
[----:B------:R-:W-:Y:S01]  /*d8630*/  UMOV UR44, UR8 ;  /* 0x00000008002c7c82 */ /* 0x000fe20008000000 */
[----:B------:R-:W-:Y:S01]  /*d8640*/  LOP3.LUT R33, R33, 0xfffeffff, RZ, 0xc0, !PT ;  /* 0xfffeffff21217812 */ /* 0x000fe200078ec0ff */
[----:B------:R-:W-:Y:S01]  /*d8650*/  ULDC.64 UR8, c[0x0][0x228] ;  /* 0x00008a0000087ab9 */ /* 0x000fe20000000a00 */
[----:B------:R-:W-:Y:S01]  /*d8660*/  UMOV UR52, UR4 ;  /* 0x0000000400347c82 */ /* 0x000fe20008000000 */
[----:B------:R-:W-:Y:S01]  /*d8670*/  SHF.R.S32.HI R12, RZ, 0x1f, R14 ;  /* 0x0000001fff0c7819 */ /* 0x000fe2000001140e */
[----:B------:R-:W-:Y:S01]  /*d8680*/  ULDC.64 UR6, c[0x0][0x228] ;  /* 0x00008a0000067ab9 */ /* 0x000fe20000000a00 */
[----:B------:R-:W-:-:S04]  /*d8690*/  @P1 LOP3.LUT R33, R33, 0x10000, RZ, 0xfc, !PT ;  /* 0x0001000021211812 */ /* 0x000fc800078efcff */
[----:B------:R-:W-:Y:S01]  /*d86a0*/  LOP3.LUT R33, R33, 0xffff7fff, RZ, 0xc0, !PT ;  /* 0xffff7fff21217812 */ /* 0x000fe200078ec0ff */
[----:B------:R-:W-:-:S03]  /*d86b0*/  UMOV UR4, UR9 ;  /* 0x0000000900047c82 */ /* 0x000fc60008000000 */
[----:B------:R-:W-:Y:S02]  /*d86c0*/  @P0 LOP3.LUT R33, R33, 0x8000, RZ, 0xfc, !PT ;  /* 0x0000800021210812 */ /* 0x000fe400078efcff */
[----:B------:R-:W-:Y:S02]  /*d86d0*/  ISETP.GE.AND P1, PT, R51, UR4, PT ;  /* 0x0000000433007c0c */ /* 0x000fe4000bf26270 */
[----:B------:R-:W-:Y:S02]  /*d86e0*/  IADD3 R54, P0, R14, R4, RZ ;  /* 0x000000040e367210 */ /* 0x000fe40007f1e0ff */
[----:B------:R-:W-:-:S03]  /*d86f0*/  LOP3.LUT R33, R33, 0xffffbfff, RZ, 0xc0, !PT ;  /* 0xffffbfff21217812 */ /* 0x000fc600078ec0ff */
[----:B------:R-:W-:Y:S01]  /*d8700*/  IMAD.X R55, R12, 0x1, R5, P0 ;  /* 0x000000010c377824 */ /* 0x000fe200000e0605 */
[----:B------:R-:W-:Y:S01]  /*d8710*/  @P2 LOP3.LUT R33, R33, 0x4000, RZ, 0xfc, !PT ;  /* 0x0000400021212812 */ /* 0x000fe200078efcff */
[----:B------:R-:W-:Y:S01]  /*d8720*/  UMOV UR5, UR7 ;  /* 0x0000000700057c82 */ /* 0x000fe20008000000 */
[----:B------:R-:W-:Y:S01]  /*d8730*/  UMOV UR56, UR6 ;  /* 0x0000000600387c82 */ /* 0x000fe20008000000 */
[----:B------:R-:W-:Y:S01]  /*d8740*/  ULDC.64 UR6, c[0x0][0x228] ;  /* 0x00008a0000067ab9 */ /* 0x000fe20000000a00 */
[----:B------:R-:W-:Y:S01]  /*d8750*/  LOP3.LUT R33, R33, 0xffffdfff, RZ, 0xc0, !PT ;  /* 0xffffdfff21217812 */ /* 0x000fe200078ec0ff */
[----:B------:R0:W-:Y:S01]  /*d8760*/  STL.64 [R1+0x3c98], R54 ;  /* 0x003c983601007387 */ /* 0x0001e20000100a00 */
[----:B------:R-:W-:Y:S02]  /*d8770*/  UMOV UR4, UR7 ;  /* 0x0000000700047c82 */ /* 0x000fe40008000000 */
[----:B------:R-:W-:Y:S02]  /*d8780*/  @P1 LOP3.LUT R33, R33, 0x2000, RZ, 0xfc, !PT ;  /* 0x0000200021211812 */ /* 0x000fe400078efcff */
[----:B0-----:R-:W-:Y:S01]  /*d8790*/  IADD3 R54, P0, R14, R6, RZ ;  /* 0x000000060e367210 */ /* 0x001fe20007f1e0ff */
[----:B------:R-:W-:Y:S01]  /*d87a0*/  UMOV UR31, UR6 ;  /* 0x00000006001f7c82 */ /* 0x000fe20008000000 */
[----:B------:R-:W-:-:S03]  /*d87b0*/  ULDC.64 UR6, c[0x0][0x228] ;  /* 0x00008a0000067ab9 */ /* 0x000fc60000000a00 */
[----:B------:R-:W-:-:S05]  /*d87c0*/  IMAD.X R55, R12, 0x1, R7, P0 ;  /* 0x000000010c377824 */ /* 0x000fca00000e0607 */
[----:B------:R0:W-:Y:S01]  /*d87d0*/  STL.64 [R1+0x3cc0], R54 ;  /* 0x003cc03601007387 */ /* 0x0001e20000100a00 */
[----:B------:R-:W-:Y:S02]  /*d87e0*/  LOP3.LUT R33, R33, 0xffffefff, RZ, 0xc0, !PT ;  /* 0xffffefff21217812 */ /* 0x000fe400078ec0ff */
[----:B0-----:R-:W-:-:S05]  /*d87f0*/  IADD3 R54, P0, R14, R8, RZ ;  /* 0x000000080e367210 */ /* 0x001fca0007f1e0ff */
[----:B------:R-:W-:Y:S01]  /*d8800*/  IMAD.X R55, R12, 0x1, R10, P0 ;  /* 0x000000010c377824 */ /* 0x000fe200000e060a */
[----:B------:R-:W-:Y:S02]  /*d8810*/  IADD3 R14, P0, R14, R9, RZ ;  /* 0x000000090e0e7210 */ /* 0x000fe40007f1e0ff */
[----:B--2---:R-:W-:Y:S02]  /*d8820*/  ISETP.GE.AND P2, PT, R49, UR5, PT ;  /* 0x0000000531007c0c */ /* 0x004fe4000bf46270 */
[----:B----4-:R-:W-:Y:S01]  /*d8830*/  ISETP.GE.AND P1, PT, R17, UR4, PT ;  /* 0x0000000411007c0c */ /* 0x010fe2000bf26270 */
[----:B------:R-:W-:Y:S02]  /*d8840*/  ULDC.64 UR4, c[0x0][0x228] ;  /* 0x00008a0000047ab9 */ /* 0x000fe40000000a00 */
[----:B------:R-:W-:-:S05]  /*d8850*/  IMAD.U32 R17, RZ, RZ, UR4 ;  /* 0x00000004ff117e24 */ /* 0x000fca000f8e00ff */
[----:B------:R0:W-:Y:S02]  /*d8860*/  STL [R1+0x1e4], R17 ;  /* 0x0001e41101007387 */ /* 0x0001e40000100800 */
[----:B0-----:R-:W-:-:S05]  /*d8870*/  IMAD.U32 R17, RZ, RZ, UR6 ;  /* 0x00000006ff117e24 */ /* 0x001fca000f8e00ff */
[----:B------:R0:W-:Y:S04]  /*d8880*/  STL [R1+0x1e0], R17 ;  /* 0x0001e01101007387 */ /* 0x0001e80000100800 */
[----:B------:R-:W2:Y:S04]  /*d8890*/  LDL.LU R51, [R1+0x3ffc] ;  /* 0x003ffc0001337983 */ /* 0x000ea80000300800 */
[----:B------:R-:W4:Y:S01]  /*d88a0*/  LDL.LU R49, [R1+0x4000] ;  /* 0x0040000001317983 */ /* 0x000f220000300800 */
[----:B------:R-:W-:-:S03]  /*d88b0*/  @P2 LOP3.LUT R33, R33, 0x1000, RZ, 0xfc, !PT ;  /* 0x0000100021212812 */ /* 0x000fc600078efcff */
[----:B0-----:R-:W2:Y:S01]  /*d88c0*/  LDL.LU R17, [R1+0x4004] ;  /* 0x0040040001117983 */ /* 0x001ea20000300800 */
[----:B------:R-:W-:Y:S01]  /*d88d0*/  LOP3.LUT R33, R33, 0xfffff7ff, RZ, 0xc0, !PT ;  /* 0xfffff7ff21217812 */ /* 0x000fe200078ec0ff */
[----:B------:R-:W-:-:S03]  /*d88e0*/  UMOV UR4, UR7 ;  /* 0x0000000700047c82 */ /* 0x000fc60008000000 */
[----:B------:R-:W-:Y:S01]  /*d88f0*/  @P1 LOP3.LUT R33, R33, 0x800, RZ, 0xfc, !PT ;  /* 0x0000080021211812 */ /* 0x000fe200078efcff */
[----:B------:R-:W-:Y:S01]  /*d8900*/  STL.64 [R1+0x3ce8], R54 ;  /* 0x003ce83601007387 */ /* 0x000fe20000100a00 */
[----:B---3--:R-:W-:-:S03]  /*d8910*/  ISETP.GE.AND P2, PT, R16, UR5, PT ;  /* 0x0000000510007c0c */ /* 0x008fc6000bf46270 */
[----:B------:R-:W3:Y:S01]  /*d8920*/  LDL.LU R16, [R1+0x4008] ;  /* 0x0040080001107983 */ /* 0x000ee20000300800 */
[----:B------:R-:W-:Y:S01]  /*d8930*/  ISETP.GE.AND P1, PT, R15, UR4, PT ;  /* 0x000000040f007c0c */ /* 0x000fe2000bf26270 */
[----:B------:R-:W-:Y:S01]  /*d8940*/  IMAD.X R15, R12, 0x1, R11, P0 ;  /* 0x000000010c0f7824 */ /* 0x000fe200000e060b */
[----:B------:R-:W-:-:S04]  /*d8950*/  ULDC.64 UR4, c[0x0][0x228] ;  /* 0x00008a0000047ab9 */ /* 0x000fc80000000a00 */
[----:B------:R0:W-:Y:S04]  /*d8960*/  STL.64 [R1+0x3ce0], R14 ;  /* 0x003ce00e01007387 */ /* 0x0001e80000100a00 */
[----:B0-----:R-:W3:Y:S01]  /*d8970*/  LDL.LU R15, [R1+0x400c] ;  /* 0x00400c00010f7983 */ /* 0x001ee20000300800 */
[----:B------:R-:W-:Y:S01]  /*d8980*/  IMAD.U32 R12, RZ, RZ, UR4 ;  /* 0x00000004ff0c7e24 */ /* 0x000fe2000f8e00ff */
[----:B------:R-:W-:Y:S01]  /*d8990*/  UMOV UR6, UR5 ;  /* 0x0000000500067c82 */ /* 0x000fe20008000000 */
[----:B------:R-:W-:Y:S01]  /*d89a0*/  ULDC.64 UR4, c[0x0][0x228] ;  /* 0x00008a0000047ab9 */ /* 0x000fe20000000a00 */
[----:B------:R-:W-:Y:S02]  /*d89b0*/  LOP3.LUT R33, R33, 0xfffffbff, RZ, 0xc0, !PT ;  /* 0xfffffbff21217812 */ /* 0x000fe400078ec0ff */
[----:B------:R0:W-:Y:S02]  /*d89c0*/  STL [R1+0x1dc], R12 ;  /* 0x0001dc0c01007387 */ /* 0x0001e40000100800 */
[----:B------:R-:W-:Y:S01]  /*d89d0*/  @P2 LOP3.LUT R33, R33, 0x400, RZ, 0xfc, !PT ;  /* 0x0000040021212812 */ /* 0x000fe200078efcff */
[----:B0-----:R-:W-:-:S05]  /*d89e0*/  IMAD.U32 R12, RZ, RZ, UR4 ;  /* 0x00000004ff0c7e24 */ /* 0x001fca000f8e00ff */
[----:B------:R0:W-:Y:S01]  /*d89f0*/  STL [R1+0x1d8], R12 ;  /* 0x0001d80c01007387 */ /* 0x0001e20000100800 */
[----:B------:R-:W-:-:S04]  /*d8a00*/  LOP3.LUT R33, R33, 0xfffffdff, RZ, 0xc0, !PT ;  /* 0xfffffdff21217812 */ /* 0x000fc800078ec0ff */
[----:B------:R-:W-:Y:S01]  /*d8a10*/  @P1 LOP3.LUT R33, R33, 0x200, RZ, 0xfc, !PT ;  /* 0x0000020021211812 */ /* 0x000fe200078efcff */
[----:B------:R-:W-:Y:S01]  /*d8a20*/  UMOV UR18, UR8 ;  /* 0x0000000800127c82 */ /* 0x000fe20008000000 */
[----:B------:R-:W-:Y:S02]  /*d8a30*/  ULDC.64 UR8, c[0x0][0x228] ;  /* 0x00008a0000087ab9 */ /* 0x000fe40000000a00 */
[----:B------:R-:W-:Y:S01]  /*d8a40*/  LOP3.LUT R33, R33, 0xfffffeff, RZ, 0xc0, !PT ;  /* 0xfffffeff21217812 */ /* 0x000fe200078ec0ff */
[----:B------:R-:W-:Y:S01]  /*d8a50*/  UMOV UR4, UR9 ;  /* 0x0000000900047c82 */ /* 0x000fe20008000000 */
[----:B0-----:R-:W-:Y:S02]  /*d8a60*/  SHF.R.S32.HI R12, RZ, 0x1f, R13 ;  /* 0x0000001fff0c7819 */ /* 0x001fe4000001140d */
[----:B----4-:R-:W-:Y:S02]  /*d8a70*/  ISETP.GE.AND P2, PT, R49, UR5, PT ;  /* 0x0000000531007c0c */ /* 0x010fe4000bf46270 */
[----:B------:R-:W4:Y:S04]  /*d8a80*/  LDL.LU R49, [R1+0x4020] ;  /* 0x0040200001317983 */ /* 0x000f280000300800 */
[----:B------:R-:W4:Y:S01]  /*d8a90*/  LDL.LU R14, [R1+0x4024] ;  /* 0x00402400010e7983 */ /* 0x000f220000300800 */
[----:B--2---:R-:W-:Y:S01]  /*d8aa0*/  ISETP.GE.AND P0, PT, R51, UR6, PT ;  /* 0x0000000633007c0c */ /* 0x004fe2000bf06270 */
[----:B------:R-:W-:Y:S01]  /*d8ab0*/  ULDC.64 UR6, c[0x0][0x228] ;  /* 0x00008a0000067ab9 */ /* 0x000fe20000000a00 */
[----:B------:R-:W-:Y:S01]  /*d8ac0*/  ISETP.GE.AND P1, PT, R17, UR4, PT ;  /* 0x0000000411007c0c */ /* 0x000fe2000bf26270 */
[----:B------:R-:W-:-:S02]  /*d8ad0*/  ULDC.64 UR4, c[0x0][0x228] ;  /* 0x00008a0000047ab9 */ /* 0x000fc40000000a00 */
[----:B------:R-:W-:-:S08]  /*d8ae0*/  IMAD.U32 R17, RZ, RZ, UR4 ;  /* 0x00000004ff117e24 */ /* 0x000fd0000f8e00ff */
[----:B------:R-:W-:Y:S02]  /*d8af0*/  @P0 LOP3.LUT R33, R33, 0x100, RZ, 0xfc, !PT ;  /* 0x0000010021210812 */ /* 0x000fe400078efcff */
[----:B------:R-:W-:Y:S02]  /*d8b00*/  IADD3 R56, P0, R13, R4, RZ ;  /* 0x000000040d387210 */ /* 0x000fe40007f1e0ff */
[----:B------:R-:W-:-:S03]  /*d8b10*/  LOP3.LUT R33, R33, 0xffffff7f, RZ, 0xc0, !PT ;  /* 0xffffff7f21217812 */ /* 0x000fc600078ec0ff */
[----:B------:R-:W-:Y:S01]  /*d8b20*/  IMAD.X R57, R12, 0x1, R5, P0 ;  /* 0x000000010c397824 */ /* 0x000fe200000e0605 */
[----:B------:R-:W-:Y:S02]  /*d8b30*/  @P2 LOP3.LUT R33, R33, 0x80, RZ, 0xfc, !PT ;  /* 0x0000008021212812 */ /* 0x000fe400078efcff */
[----:B---3--:R-:W-:Y:S02]  /*d8b40*/  ISETP.GE.AND P2, PT, R16, UR5, PT ;  /* 0x0000000510007c0c */ /* 0x008fe4000bf46270 */
[----:B------:R-:W-:Y:S01]  /*d8b50*/  STL.64 [R1+0x3cd8], R56 ;  /* 0x003cd83801007387 */ /* 0x000fe20000100a00 */
[----:B------:R-:W-:-:S03]  /*d8b60*/  LOP3.LUT R33, R33, 0xffffffbf, RZ, 0xc0, !PT ;  /* 0xffffffbf21217812 */ /* 0x000fc600078ec0ff */
[----:B------:R0:W-:Y:S01]  /*d8b70*/  STL [R1+0x1d0], R17 ;  /* 0x0001d01101007387 */ /* 0x0001e20000100800 */
[----:B------:R-:W-:Y:S01]  /*d8b80*/  IADD3 R16, P0, R13, R6, RZ ;  /* 0x000000060d107210 */ /* 0x000fe20007f1e0ff */
[----:B------:R-:W-:Y:S01]  /*d8b90*/  UMOV UR4, UR7 ;  /* 0x0000000700047c82 */ /* 0x000fe20008000000 */
[----:B------:R-:W-:Y:S02]  /*d8ba0*/  @P1 LOP3.LUT R33, R33, 0x40, RZ, 0xfc, !PT ;  /* 0x0000004021211812 */ /* 0x000fe400078efcff */
[----:B------:R-:W-:Y:S01]  /*d8bb0*/  ISETP.GE.AND P1, PT, R15, UR4, PT ;  /* 0x000000040f007c0c */ /* 0x000fe2000bf26270 */
[----:B------:R-:W-:Y:S01]  /*d8bc0*/  ULDC.64 UR4, c[0x0][0x228] ;  /* 0x00008a0000047ab9 */ /* 0x000fe20000000a00 */
[----:B0-----:R-:W-:Y:S01]  /*d8bd0*/  IMAD.U32 R17, RZ, RZ, UR6 ;  /* 0x00000006ff117e24 */ /* 0x001fe2000f8e00ff */
[----:B------:R-:W-:Y:S01]  /*d8be0*/  ULDC.64 UR6, c[0x0][0x228] ;  /* 0x00008a0000067ab9 */ /* 0x000fe20000000a00 */
[----:B------:R-:W-:-:S03]  /*d8bf0*/  IMAD.U32 R15, RZ, RZ, UR4 ;  /* 0x00000004ff0f7e24 */ /* 0x000fc6000f8e00ff */
[----:B------:R0:W-:Y:S02]  /*d8c00*/  STL [R1+0x1cc], R17 ;  /* 0x0001cc1101007387 */ /* 0x0001e40000100800 */
[----:B0-----:R-:W-:-:S05]  /*d8c10*/  IMAD.X R17, R12, 0x1, R7, P0 ;  /* 0x000000010c117824 */ /* 0x001fca00000e0607 */
[----:B------:R0:W-:Y:S04]  /*d8c20*/  STL.64 [R1+0x3cf8], R16 ;  /* 0x003cf81001007387 */ /* 0x0001e80000100a00 */
[----:B------:R1:W-:Y:S04]  /*d8c30*/  STL [R1+0x1c8], R15 ;  /* 0x0001c80f01007387 */ /* 0x0003e80000100800 */
[----:B0-----:R-:W2:Y:S04]  /*d8c40*/  LDL.LU R17, [R1+0x4030] ;  /* 0x0040300001117983 */ /* 0x001ea80000300800 */
[----:B------:R-:W3:Y:S01]  /*d8c50*/  LDL.LU R16, [R1+0x4034] ;  /* 0x0040340001107983 */ /* 0x000ee20000300800 */
[----:B-1----:R-:W-:-:S05]  /*d8c60*/  IMAD.U32 R15, RZ, RZ, UR6 ;  /* 0x00000006ff0f7e24 */ /* 0x002fca000f8e00ff */
[----:B------:R0:W-:Y:S04]  /*d8c70*/  STL [R1+0x1c4], R15 ;  /* 0x0001c40f01007387 */ /* 0x0001e80000100800 */
[----:B0-----:R-:W2:Y:S01]  /*d8c80*/  LDL.LU R15, [R1+0x4038] ;  /* 0x00403800010f7983 */ /* 0x001ea20000300800 */
[----:B------:R-:W-:Y:S02]  /*d8c90*/  LOP3.LUT R33, R33, 0xffffffdf, RZ, 0xc0, !PT ;  /* 0xffffffdf21217812 */ /* 0x000fe400078ec0ff */
[----:B------:R-:W-:Y:S02]  /*d8ca0*/  IADD3 R56, P0, R13, R8, RZ ;  /* 0x000000080d387210 */ /* 0x000fe40007f1e0ff */
[----:B------:R-:W-:-:S03]  /*d8cb0*/  @P2 LOP3.LUT R33, R33, 0x20, RZ, 0xfc, !PT ;  /* 0x0000002021212812 */ /* 0x000fc600078efcff */
[----:B------:R-:W-:Y:S01]  /*d8cc0*/  IMAD.X R57, R12, 0x1, R10, P0 ;  /* 0x000000010c397824 */ /* 0x000fe200000e060a */
[----:B------:R-:W-:Y:S01]  /*d8cd0*/  LOP3.LUT R33, R33, 0xffffffef, RZ, 0xc0, !PT ;  /* 0xffffffef21217812 */ /* 0x000fe200078ec0ff */
[----:B------:R-:W-:-:S03]  /*d8ce0*/  UMOV UR4, UR7 ;  /* 0x0000000700047c82 */ /* 0x000fc60008000000 */
[----:B------:R-:W-:Y:S01]  /*d8cf0*/  @P1 LOP3.LUT R33, R33, 0x10, RZ, 0xfc, !PT ;  /* 0x0000001021211812 */ /* 0x000fe200078efcff */
[----:B------:R0:W-:Y:S02]  /*d8d00*/  STL.64 [R1+0x3d18], R56 ;  /* 0x003d183801007387 */ /* 0x0001e40000100a00 */
[----:B0-----:R-:W-:-:S05]  /*d8d10*/  IADD3 R56, P0, R13, R9, RZ ;  /* 0x000000090d387210 */ /* 0x001fca0007f1e0ff */
[----:B------:R-:W-:Y:S02]  /*d8d20*/  IMAD.X R57, R12, 0x1, R11, P0 ;  /* 0x000000010c397824 */ /* 0x000fe400000e060b */
[----:B------:R-:W-:Y:S01]  /*d8d30*/  IMAD.U32 R54, RZ, RZ, UR8 ;  /* 0x00000008ff367e24 */ /* 0x000fe2000f8e00ff */
[----:B------:R-:W-:Y:S01]  /*d8d40*/  ULDC.64 UR8, c[0x0][0x228] ;  /* 0x00008a0000087ab9 */ /* 0x000fe20000000a00 */
[----:B------:R-:W-:Y:S02]  /*d8d50*/  LOP3.LUT R33, R33, 0xfffffff7, RZ, 0xc0, !PT ;  /* 0xfffffff721217812 */ /* 0x000fe400078ec0ff */
[----:B----4-:R-:W-:Y:S02]  /*d8d60*/  ISETP.GE.AND P1, PT, R14, UR4, PT ;  /* 0x000000040e007c0c */ /* 0x010fe4000bf26270 */
[----:B------:R-:W4:Y:S01]  /*d8d70*/  LDL.LU R14, [R1+0x403c] ;  /* 0x00403c00010e7983 */ /* 0x000f220000300800 */
[----:B------:R-:W-:Y:S01]  /*d8d80*/  ISETP.GE.AND P2, PT, R49, UR5, PT ;  /* 0x0000000531007c0c */ /* 0x000fe2000bf46270 */
[----:B------:R-:W-:-:S02]  /*d8d90*/  ULDC.64 UR4, c[0x0][0x228] ;  /* 0x00008a0000047ab9 */ /* 0x000fc40000000a00 */
[----:B------:R-:W4:Y:S01]  /*d8da0*/  LDL.LU R13, [R1+0x4040] ;  /* 0x00404000010d7983 */ /* 0x000f220000300800 */
[----:B------:R-:W-:Y:S01]  /*d8db0*/  IMAD.U32 R12, RZ, RZ, UR4 ;  /* 0x00000004ff0c7e24 */ /* 0x000fe2000f8e00ff */
[----:B------:R-:W-:Y:S01]  /*d8dc0*/  UMOV UR6, UR5 ;  /* 0x0000000500067c82 */ /* 0x000fe20008000000 */
[----:B------:R-:W-:Y:S01]  /*d8dd0*/  ULDC.64 UR4, c[0x0][0x228] ;  /* 0x00008a0000047ab9 */ /* 0x000fe20000000a00 */
[----:B------:R-:W-:Y:S04]  /*d8de0*/  STL.64 [R1+0x3d10], R56 ;  /* 0x003d103801007387 */ /* 0x000fe80000100a00 */
[----:B------:R0:W-:Y:S02]  /*d8df0*/  STL [R1+0x1c0], R12 ;  /* 0x0001c00c01007387 */ /* 0x0001e40000100800 */
[----:B0-----:R-:W-:-:S05]  /*d8e00*/  IMAD.U32 R12, RZ, RZ, UR4 ;  /* 0x00000004ff0c7e24 */ /* 0x001fca000f8e00ff */
[----:B------:R0:W-:Y:S01]  /*d8e10*/  STL [R1+0x1bc], R12 ;  /* 0x0001bc0c01007387 */ /* 0x0001e20000100800 */
[----:B------:R-:W-:Y:S01]  /*d8e20*/  @P2 LOP3.LUT R33, R33, 0x8, RZ, 0xfc, !PT ;  /* 0x0000000821212812 */ /* 0x000fe200078efcff */
[----:B0-----:R-:W-:-:S05]  /*d8e30*/  IMAD.U32 R12, RZ, RZ, UR8 ;  /* 0x00000008ff0c7e24 */ /* 0x001fca000f8e00ff */
[----:B------:R0:W-:Y:S01]  /*d8e40*/  STL [R1+0x1b8], R12 ;  /* 0x0001b80c01007387 */ /* 0x0001e20000100800 */
[----:B---3--:R-:W-:-:S03]  /*d8e50*/  ISETP.GE.AND P2, PT, R16, UR5, PT ;  /* 0x0000000510007c0c */ /* 0x008fc6000bf46270 */
[----:B------:R-:W3:Y:S01]  /*d8e60*/  LDL.LU R16, [R1+0x4044] ;  /* 0x0040440001107983 */ /* 0x000ee20000300800 */
[----:B--2---:R-:W-:Y:S01]  /*d8e70*/  ISETP.GE.AND P0, PT, R17, UR6, PT ;  /* 0x0000000611007c0c */ /* 0x004fe2000bf06270 */
[----:B------:R-:W-:Y:S01]  /*d8e80*/  UMOV UR4, UR9 ;  /* 0x0000000900047c82 */ /* 0x000fe20008000000 */
[----:B------:R-:W-:Y:S01]  /*d8e90*/  LOP3.LUT R33, R33, 0xfffffffb, RZ, 0xc0, !PT ;  /* 0xfffffffb21217812 */ /* 0x000fe200078ec0ff */
[----:B------:R-:W-:Y:S01]  /*d8ea0*/  ULDC.64 UR6, c[0x0][0x228] ;  /* 0x00008a0000067ab9 */ /* 0x000fe20000000a00 */
[----:B0-----:R-:W-:Y:S01]  /*d8eb0*/  SHF.R.S32.HI R12, RZ, 0x1f, R21 ;  /* 0x0000001fff0c7819 */ /* 0x001fe20000011415 */
[----:B------:R-:W-:Y:S01]  /*d8ec0*/  ULDC.64 UR8, c[0x0][0x228] ;  /* 0x00008a0000087ab9 */ /* 0x000fe20000000a00 */
[----:B------:R-:W-:-:S04]  /*d8ed0*/  @P1 LOP3.LUT R33, R33, 0x4, RZ, 0xfc, !PT ;  /* 0x0000000421211812 */ /* 0x000fc800078efcff */
[----:B------:R-:W-:Y:S02]  /*d8ee0*/  LOP3.LUT R33, R33, 0xfffffffd, RZ, 0xc0, !PT ;  /* 0xfffffffd21217812 */ /* 0x000fe400078ec0ff */
[----:B------:R-:W-:Y:S01]  /*d8ef0*/  ISETP.GE.AND P1, PT, R15, UR4, PT ;  /* 0x000000040f007c0c */ /* 0x000fe2000bf26270 */
[----:B------:R-:W-:Y:S01]  /*d8f00*/  IMAD.U32 R17, RZ, RZ, UR6 ;  /* 0x00000006ff117e24 */ /* 0x000fe2000f8e00ff */
[----:B------:R-:W-:Y:S01]  /*d8f10*/  @P0 LOP3.LUT R33, R33, 0x2, RZ, 0xfc, !PT ;  /* 0x0000000221210812 */ /* 0x000fe200078efcff */
[----:B------:R-:W2:Y:S01]  /*d8f20*/  LDL.LU R15, [R1+0x4050] ;  /* 0x00405000010f7983 */ /* 0x000ea20000300800 */
[----:B------:R-:W-:Y:S02]  /*d8f30*/  ULDC.64 UR4, c[0x0][0x228] ;  /* 0x00008a0000047ab9 */ /* 0x000fe40000000a00 */
[----:B------:R-:W-:Y:S02]  /*d8f40*/  LOP3.LUT R33, R33, 0xfffffffe, RZ, 0xc0, !PT ;  /* 0xfffffffe21217812 */ /* 0x000fe400078ec0ff */
[----:B------:R-:W-:-:S02]  /*d8f50*/  IADD3 R56, P0, R21, R4, RZ ;  /* 0x0000000415387210 */ /* 0x000fc40007f1e0ff */
[----:B------:R-:W-:-:S03]  /*d8f60*/  @P2 LOP3.LUT R33, R33, 0x1, RZ, 0xfc, !PT ;  /* 0x0000000121212812 */ /* 0x000fc600078efcff */
[----:B------:R-:W-:Y:S02]  /*d8f70*/  IMAD.X R57, R12, 0x1, R5, P0 ;  /* 0x000000010c397824 */ /* 0x000fe400000e0605 */
[----:B------:R0:W-:Y:S04]  /*d8f80*/  STL.64 [R1+0x5710], R32 ;  /* 0x0057102001007387 */ /* 0x0001e80000100a00 */
[----:B------:R-:W-:Y:S01]  /*d8f90*/  STL.64 [R1+0x3d08], R56 ;  /* 0x003d083801007387 */ /* 0x000fe20000100a00 */
[----:B0-----:R-:W-:-:S03]  /*d8fa0*/  IADD3 R32, P0, R21, R6, RZ ;  /* 0x0000000615207210 */ /* 0x001fc60007f1e0ff */
[----:B------:R0:W-:Y:S02]  /*d8fb0*/  STL [R1+0x1b0], R17 ;  /* 0x0001b01101007387 */ /* 0x0001e40000100800 */
[----:B------:R-:W-:-:S05]  /*d8fc0*/  IMAD.X R33, R12, 0x1, R7, P0 ;  /* 0x000000010c217824 */ /* 0x000fca00000e0607 */
[----:B------:R1:W-:Y:S04]  /*d8fd0*/  STL.64 [R1+0x3d20], R32 ;  /* 0x003d202001007387 */ /* 0x0003e80000100a00 */
[----:B0-----:R-:W2:Y:S01]  /*d8fe0*/  LDL.LU R17, [R1+0x4054] ;  /* 0x0040540001117983 */ /* 0x001ea20000300800 */
[----:B------:R-:W-:Y:S01]  /*d8ff0*/  IMAD.U32 R55, RZ, RZ, UR4 ;  /* 0x00000004ff377e24 */ /* 0x000fe2000f8e00ff */
[----:B------:R-:W-:Y:S01]  /*d9000*/  UMOV UR4, UR7 ;  /* 0x0000000700047c82 */ /* 0x000fe20008000000 */
[----:B------:R-:W-:Y:S01]  /*d9010*/  @P1 LOP3.LUT R34, R34, 0x80000000, RZ, 0xfc, !PT ;  /* 0x8000000022221812 */ /* 0x000fe200078efcff */
[----:B------:R-:W-:Y:S02]  /*d9020*/  ULDC.64 UR6, c[0x0][0x228] ;  /* 0x00008a0000067ab9 */ /* 0x000fe40000000a00 */
[----:B-1----:R-:W-:Y:S01]  /*d9030*/  IMAD.U32 R32, RZ, RZ, UR6 ;  /* 0x00000006ff207e24 */ /* 0x002fe2000f8e00ff */
[----:B------:R-:W-:-:S02]  /*d9040*/  LOP3.LUT R34, R34, 0xbfffffff, RZ, 0xc0, !PT ;  /* 0xbfffffff22227812 */ /* 0x000fc400078ec0ff */
[----:B----4-:R-:W-:Y:S02]  /*d9050*/  ISETP.GE.AND P2, PT, R14, UR5, PT ;  /* 0x000000050e007c0c */ /* 0x010fe4000bf46270 */
[----:B------:R-:W4:Y:S01]  /*d9060*/  LDL.LU R14, [R1+0x4068] ;  /* 0x00406800010e7983 */ /* 0x000f220000300800 */
[----:B------:R-:W-:Y:S01]  /*d9070*/  ISETP.GE.AND P1, PT, R13, UR4, PT ;  /* 0x000000040d007c0c */ /* 0x000fe2000bf26270 */
[----:B------:R-:W-:Y:S02]  /*d9080*/  ULDC.64 UR4, c[0x0][0x228] ;  /* 0x00008a0000047ab9 */ /* 0x000fe40000000a00 */
[----:B------:R-:W-:-:S05]  /*d9090*/  IMAD.U32 R13, RZ, RZ, UR4 ;  /* 0x00000004ff0d7e24 */ /* 0x000fca000f8e00ff */
[----:B------:R0:W-:Y:S04]  /*d90a0*/  STL [R1+0x1ac], R13 ;  /* 0x0001ac0d01007387 */ /* 0x0001e80000100800 */
[----:B0-----:R-:W4:Y:S04]  /*d90b0*/  LDL.LU R13, [R1+0x406c] ;  /* 0x00406c00010d7983 */ /* 0x001f280000300800 */
[----:B------:R0:W-:Y:S01]  /*d90c0*/  STL [R1+0x1a8], R32 ;  /* 0x0001a82001007387 */ /* 0x0001e20000100800 */
[----:B------:R-:W-:Y:S02]  /*d90d0*/  @P2 LOP3.LUT R34, R34, 0x40000000, RZ, 0xfc, !PT ;  /* 0x4000000022222812 */ /* 0x000fe400078efcff */
[----:B0-----:R-:W-:-:S05]  /*d90e0*/  IADD3 R32, P0, R21, R8, RZ ;  /* 0x0000000815207210 */ /* 0x001fca0007f1e0ff */
[----:B------:R-:W-:-:S05]  /*d90f0*/  IMAD.X R33, R12, 0x1, R10, P0 ;  /* 0x000000010c217824 */ /* 0x000fca00000e060a */
[----:B------:R0:W-:Y:S01]  /*d9100*/  STL.64 [R1+0x3d48], R32 ;  /* 0x003d482001007387 */ /* 0x0001e20000100a00 */
[----:B---3--:R-:W-:-:S03]  /*d9110*/  ISETP.GE.AND P2, PT, R16, UR5, PT ;  /* 0x0000000510007c0c */ /* 0x008fc6000bf46270 */
[----:B------:R-:W3:Y:S01]  /*d9120*/  LDL.LU R16, [R1+0x4070] ;  /* 0x0040700001107983 */ /* 0x000ee20000300800 */
[----:B------:R-:W-:Y:S01]  /*d9130*/  LOP3.LUT R34, R34, 0xdfffffff, RZ, 0xc0, !PT ;  /* 0xdfffffff22227812 */ /* 0x000fe200078ec0ff */
[----:B------:R-:W-:-:S03]  /*d9140*/  UMOV UR4, UR7 ;  /* 0x0000000700047c82 */ /* 0x000fc60008000000 */
[----:B------:R-:W-:Y:S02]  /*d9150*/  @P1 LOP3.LUT R34, R34, 0x20000000, RZ, 0xfc, !PT ;  /* 0x2000000022221812 */ /* 0x000fe400078efcff */
[----:B0-----:R-:W-:Y:S02]  /*d9160*/  IADD3 R32, P0, R21, R9, RZ ;  /* 0x0000000915207210 */ /* 0x001fe40007f1e0ff */
[----:B--2---:R-:W-:Y:S01]  /*d9170*/  ISETP.GE.AND P1, PT, R15, UR4, PT ;  /* 0x000000040f007c0c */ /* 0x004fe2000bf26270 */
[----:B------:R-:W-:Y:S01]  /*d9180*/  ULDC.64 UR4, c[0x0][0x228] ;  /* 0x00008a0000047ab9 */ /* 0x000fe20000000a00 */
[----:B------:R-:W2:Y:S01]  /*d9190*/  LDL.LU R15, [R1+0x4074] ;  /* 0x00407400010f7983 */ /* 0x000ea20000300800 */
[----:B------:R-:W-:Y:S02]  /*d91a0*/  IMAD.X R33, R12, 0x1, R11, P0 ;  /* 0x000000010c217824 */ /* 0x000fe400000e060b */
[----:B------:R-:W-:Y:S01]  /*d91b0*/  IMAD.U32 R12, RZ, RZ, UR4 ;  /* 0x00000004ff0c7e24 */ /* 0x000fe2000f8e00ff */
[----:B------:R-:W-:Y:S01]  /*d91c0*/  UMOV UR6, UR5 ;  /* 0x0000000500067c82 */ /* 0x000fe20008000000 */
[----:B------:R-:W-:Y:S01]  /*d91d0*/  ULDC.64 UR4, c[0x0][0x228] ;  /* 0x00008a0000047ab9 */ /* 0x000fe20000000a00 */
[----:B------:R-:W-:Y:S04]  /*d91e0*/  STL.64 [R1+0x3d40], R32 ;  /* 0x003d402001007387 */ /* 0x000fe80000100a00 */
[----:B------:R0:W-:Y:S01]  /*d91f0*/  STL [R1+0x1a4], R12 ;  /* 0x0001a40c01007387 */ /* 0x0001e20000100800 */
[----:B------:R-:W-:Y:S01]  /*d9200*/  LOP3.LUT R34, R34, 0xefffffff, RZ, 0xc0, !PT ;  /* 0xefffffff22227812 */ /* 0x000fe200078ec0ff */
[----:B0-----:R-:W-:-:S05]  /*d9210*/  IMAD.U32 R12, RZ, RZ, UR4 ;  /* 0x00000004ff0c7e24 */ /* 0x001fca000f8e00ff */
[----:B------:R0:W-:Y:S01]  /*d9220*/  STL [R1+0x1a0], R12 ;  /* 0x0001a00c01007387 */ /* 0x0001e20000100800 */
[----:B------:R-:W-:Y:S01]  /*d9230*/  @P2 LOP3.LUT R34, R34, 0x10000000, RZ, 0xfc, !PT ;  /* 0x1000000022222812 */ /* 0x000fe200078efcff */
[----:B0-----:R-:W-:-:S05]  /*d9240*/  IMAD.U32 R12, RZ, RZ, UR8 ;  /* 0x00000008ff0c7e24 */ /* 0x001fca000f8e00ff */
[----:B------:R0:W-:Y:S01]  /*d9250*/  STL [R1+0x19c], R12 ;  /* 0x00019c0c01007387 */ /* 0x0001e20000100800 */
[----:B------:R-:W-:Y:S01]  /*d9260*/  ISETP.GE.AND P0, PT, R17, UR6, PT ;  /* 0x0000000611007c0c */ /* 0x000fe2000bf06270 */
[----:B------:R-:W-:Y:S01]  /*d9270*/  UMOV UR4, UR9 ;  /* 0x0000000900047c82 */ /* 0x000fe20008000000 */
[----:B------:R-:W-:Y:S01]  /*d9280*/  LOP3.LUT R34, R34, 0xf7ffffff, RZ, 0xc0, !PT ;  /* 0xf7ffffff22227812 */ /* 0x000fe200078ec0ff */
[----:B------:R-:W-:Y:S01]  /*d9290*/  ULDC.64 UR6, c[0x0][0x228] ;  /* 0x00008a0000067ab9 */ /* 0x000fe20000000a00 */
[----:B------:R-:W-:Y:S02]  /*d92a0*/  ULDC.64 UR8, c[0x0][0x228] ;  /* 0x00008a0000087ab9 */ /* 0x000fe40000000a00 */
[----:B------:R-:W-:-:S04]  /*d92b0*/  @P1 LOP3.LUT R34, R34, 0x8000000, RZ, 0xfc, !PT ;  /* 0x0800000022221812 */ /* 0x000fc800078efcff */
[----:B------:R-:W-:-:S04]  /*d92c0*/  LOP3.LUT R34, R34, 0xfbffffff, RZ, 0xc0, !PT ;  /* 0xfbffffff22227812 */ /* 0x000fc800078ec0ff */
[----:B------:R-:W-:Y:S02]  /*d92d0*/  @P0 LOP3.LUT R34, R34, 0x4000000, RZ, 0xfc, !PT ;  /* 0x0400000022220812 */ /* 0x000fe400078efcff */
[----:B0-----:R-:W-:Y:S02]  /*d92e0*/  SHF.R.S32.HI R12, RZ, 0x1f, R20 ;  /* 0x0000001fff0c7819 */ /* 0x001fe40000011414 */
[----:B------:R-:W-:Y:S02]  /*d92f0*/  IADD3 R32, P0, R20, R4, RZ ;  /* 0x0000000414207210 */ /* 0x000fe40007f1e0ff */
[----:B------:R-:W-:-:S03]  /*d9300*/  LOP3.LUT R34, R34, 0xfdffffff, RZ, 0xc0, !PT ;  /* 0xfdffffff22227812 */ /* 0x000fc600078ec0ff */
[----:B------:R-:W-:Y:S01]  /*d9310*/  IMAD.X R33, R12, 0x1, R5, P0 ;  /* 0x000000010c217824 */ /* 0x000fe200000e0605 */
[----:B----4-:R-:W-:Y:S02]  /*d9320*/  ISETP.GE.AND P2, PT, R14, UR5, PT ;  /* 0x000000050e007c0c */ /* 0x010fe4000bf46270 */
[----:B------:R-:W4:Y:S01]  /*d9330*/  LDL.LU R14, [R1+0x4078] ;  /* 0x00407800010e7983 */ /* 0x000f220000300800 */
[----:B------:R-:W-:Y:S01]  /*d9340*/  ISETP.GE.AND P1, PT, R13, UR4, PT ;  /* 0x000000040d007c0c */ /* 0x000fe2000bf26270 */
[----:B------:R-:W-:Y:S02]  /*d9350*/  ULDC.64 UR4, c[0x0][0x228] ;  /* 0x00008a0000047ab9 */ /* 0x000fe40000000a00 */
[----:B------:R-:W4:Y:S07]  /*d9360*/  LDL.LU R13, [R1+0x407c] ;  /* 0x00407c00010d7983 */ /* 0x000f2e0000300800 */
[----:B------:R-:W-:Y:S01]  /*d9370*/  @P2 LOP3.LUT R34, R34, 0x2000000, RZ, 0xfc, !PT ;  /* 0x0200000022222812 */ /* 0x000fe200078efcff */
[----:B------:R-:W-:Y:S01]  /*d9380*/  IMAD.U32 R17, RZ, RZ, UR4 ;  /* 0x00000004ff117e24 */ /* 0x000fe2000f8e00ff */
[----:B------:R-:W-:Y:S04]  /*d9390*/  STL.64 [R1+0x3d38], R32 ;  /* 0x003d382001007387 */ /* 0x000fe80000100a00 */
[----:B------:R0:W-:Y:S01]  /*d93a0*/  STL [R1+0x198], R17 ;  /* 0x0001981101007387 */ /* 0x0001e20000100800 */
[----:B---3--:R-:W-:-:S02]  /*d93b0*/  ISETP.GE.AND P2, PT, R16, UR5, PT ;  /* 0x0000000510007c0c */ /* 0x008fc4000bf46270 */
[----:B------:R-:W-:-:S05]  /*d93c0*/  IADD3 R16, P0, R20, R6, RZ ;  /* 0x0000000614107210 */ /* 0x000fca0007f1e0ff */
[----:B0-----:R-:W-:-:S05]  /*d93d0*/  IMAD.X R17, R12, 0x1, R7, P0 ;  /* 0x000000010c117824 */ /* 0x001fca00000e0607 */
[----:B------:R0:W-:Y:S04]  /*d93e0*/  STL.64 [R1+0x3d58], R16 ;  /* 0x003d581001007387 */ /* 0x0001e80000100a00 */
[----:B0-----:R-:W3:Y:S04]  /*d93f0*/  LDL.LU R17, [R1+0x4080] ;  /* 0x0040800001117983 */ /* 0x001ee80000300800 */
[----:B------:R-:W3:Y:S01]  /*d9400*/  LDL.LU R16, [R1+0x4084] ;  /* 0x0040840001107983 */ /* 0x000ee20000300800 */
[----:B------:R-:W-:Y:S01]  /*d9410*/  LOP3.LUT R34, R34, 0xfeffffff, RZ, 0xc0, !PT ;  /* 0xfeffffff22227812 */ /* 0x000fe200078ec0ff */
[----:B------:R-:W-:-:S03]  /*d9420*/  UMOV UR4, UR7 ;  /* 0x0000000700047c82 */ /* 0x000fc60008000000 */
[----:B------:R-:W-:Y:S02]  /*d9430*/  @P1 LOP3.LUT R34, R34, 0x1000000, RZ, 0xfc, !PT ;  /* 0x0100000022221812 */ /* 0x000fe400078efcff */
[----:B--2---:R-:W-:Y:S01]  /*d9440*/  ISETP.GE.AND P1, PT, R15, UR4, PT ;  /* 0x000000040f007c0c */ /* 0x004fe2000bf26270 */
[----:B------:R-:W-:Y:S02]  /*d9450*/  ULDC.64 UR4, c[0x0][0x228] ;  /* 0x00008a0000047ab9 */ /* 0x000fe40000000a00 */
[----:B------:R-:W-:-:S05]  /*d9460*/  IMAD.U32 R15, RZ, RZ, UR4 ;  /* 0x00000004ff0f7e24 */ /* 0x000fca000f8e00ff */
[----:B------:R0:W-:Y:S01]  /*d9470*/  STL [R1+0x190], R15 ;  /* 0x0001900f01007387 */ /* 0x0001e20000100800 */
[----:B------:R-:W-:Y:S01]  /*d9480*/  IADD3 R32, P0, R20, R8, RZ ;  /* 0x0000000814207210 */ /* 0x000fe20007f1e0ff */
[----:B------:R-:W-:Y:S01]  /*d9490*/  IMAD.U32 R51, RZ, RZ, UR6 ;  /* 0x00000006ff337e24 */ /* 0x000fe2000f8e00ff */
[----:B------:R-:W-:Y:S01]  /*d94a0*/  ULDC.64 UR6, c[0x0][0x228] ;  /* 0x00008a0000067ab9 */ /* 0x000fe20000000a00 */
[----:B0-----:R-:W2:Y:S01]  /*d94b0*/  LDL.LU R15, [R1+0x4098] ;  /* 0x00409800010f7983 */ /* 0x001ea20000300800 */
[----:B------:R-:W-:Y:S01]  /*d94c0*/  IMAD.U32 R21, RZ, RZ, UR6 ;  /* 0x00000006ff157e24 */ /* 0x000fe2000f8e00ff */
[----:B------:R-:W-:Y:S01]  /*d94d0*/  LOP3.LUT R34, R34, 0xff7fffff, RZ, 0xc0, !PT ;  /* 0xff7fffff22227812 */ /* 0x000fe200078ec0ff */
[----:B------:R-:W-:-:S03]  /*d94e0*/  IMAD.X R33, R12, 0x1, R10, P0 ;  /* 0x000000010c217824 */ /* 0x000fc600000e060a */
[----:B------:R-:W-:Y:S01]  /*d94f0*/  @P2 LOP3.LUT R34, R34, 0x800000, RZ, 0xfc, !PT ;  /* 0x0080000022222812 */ /* 0x000fe200078efcff */
[----:B------:R0:W-:Y:S04]  /*d9500*/  STL [R1+0x18c], R21 ;  /* 0x00018c1501007387 */ /* 0x0001e80000100800 */
[----:B------:R-:W-:Y:S01]  /*d9510*/  STL.64 [R1+0x3d78], R32 ;  /* 0x003d782001007387 */ /* 0x000fe20000100a00 */
[----:B------:R-:W-:Y:S01]  /*d9520*/  LOP3.LUT R34, R34, 0xffbfffff, RZ, 0xc0, !PT ;  /* 0xffbfffff22227812 */ /* 0x000fe200078ec0ff */
[----:B------:R-:W-:Y:S01]  /*d9530*/  UMOV UR4, UR7 ;  /* 0x0000000700047c82 */ /* 0x000fe20008000000 */
[----:B------:R-:W-:Y:S02]  /*d9540*/  IADD3 R20, P0, R20, R9, RZ ;  /* 0x0000000914147210 */ /* 0x000fe40007f1e0ff */
[----:B------:R-:W-:-:S03]  /*d9550*/  @P1 LOP3.LUT R34, R34, 0x400000, RZ, 0xfc, !PT ;  /* 0x0040000022221812 */ /* 0x000fc600078efcff */
[----:B0-----:R-:W-:Y:S01]  /*d9560*/  IMAD.X R21, R12, 0x1, R11, P0 ;  /* 0x000000010c157824 */ /* 0x001fe200000e060b */
[----:B------:R-:W-:Y:S02]  /*d9570*/  LOP3.LUT R34, R34, 0xffdfffff, RZ, 0xc0, !PT ;  /* 0xffdfffff22227812 */ /* 0x000fe400078ec0ff */
[----:B----4-:R-:W-:Y:S02]  /*d9580*/  ISETP.GE.AND P2, PT, R14, UR5, PT ;  /* 0x000000050e007c0c */ /* 0x010fe4000bf46270 */
[----:B------:R-:W4:Y:S01]  /*d9590*/  LDL.LU R14, [R1+0x409c] ;  /* 0x00409c00010e7983 */ /* 0x000f220000300800 */
[----:B------:R-:W-:Y:S01]  /*d95a0*/  ISETP.GE.AND P1, PT, R13, UR4, PT ;  /* 0x000000040d007c0c */ /* 0x000fe2000bf26270 */
[----:B------:R-:W-:Y:S02]  /*d95b0*/  ULDC.64 UR4, c[0x0][0x228] ;  /* 0x00008a0000047ab9 */ /* 0x000fe40000000a00 */
        /* <DEDUP_REMOVED lines=11> */
[----:B---3--:R-:W-:Y:S01]  /*d9670*/  ISETP.GE.AND P0, PT, R17, UR6, PT ;  /* 0x0000000611007c0c */ /* 0x008fe2000bf06270 */
[----:B------:R-:W-:Y:S02]  /*d9680*/  UMOV UR4, UR9 ;  /* 0x0000000900047c82 */ /* 0x000fe40008000000 */
[----:B------:R-:W3:Y:S01]  /*d9690*/  LDL.LU R17, [R1+0x40a4] ;  /* 0x0040a40001117983 */ /* 0x000ee20000300800 */
[----:B------:R-:W-:Y:S01]  /*d96a0*/  ISETP.GE.AND P2, PT, R16, UR5, PT ;  /* 0x0000000510007c0c */ /* 0x000fe2000bf46270 */
[----:B------:R-:W-:Y:S02]  /*d96b0*/  ULDC.64 UR6, c[0x0][0x228] ;  /* 0x00008a0000067ab9 */ /* 0x000fe40000000a00 */
[----:B------:R-:W3:Y:S01]  /*d96c0*/  LDL.LU R16, [R1+0x40a8] ;  /* 0x0040a80001107983 */ /* 0x000ee20000300800 */
[----:B------:R-:W-:Y:S01]  /*d96d0*/  LOP3.LUT R34, R34, 0xffefffff, RZ, 0xc0, !PT ;  /* 0xffefffff22227812 */ /* 0x000fe200078ec0ff */
[----:B------:R-:W-:-:S03]  /*d96e0*/  ULDC.64 UR8, c[0x0][0x228] ;  /* 0x00008a0000087ab9 */ /* 0x000fc60000000a00 */
[----:B------:R-:W-:-:S04]  /*d96f0*/  @P1 LOP3.LUT R34, R34, 0x100000, RZ, 0xfc, !PT ;  /* 0x0010000022221812 */ /* 0x000fc800078efcff */
[----:B------:R-:W-:Y:S02]  /*d9700*/  LOP3.LUT R34, R34, 0xfff7ffff, RZ, 0xc0, !PT ;  /* 0xfff7ffff22227812 */ /* 0x000fe400078ec0ff */
[----:B0-----:R-:W-:Y:S02]  /*d9710*/  SHF.R.S32.HI R12, RZ, 0x1f, R19 ;  /* 0x0000001fff0c7819 */ /* 0x001fe40000011413 */
[----:B------:R-:W-:Y:S02]  /*d9720*/  @P0 LOP3.LUT R34, R34, 0x80000, RZ, 0xfc, !PT ;  /* 0x0008000022220812 */ /* 0x000fe400078efcff */
[----:B------:R-:W-:-:S05]  /*d9730*/  IADD3 R20, P0, R19, R4, RZ ;  /* 0x0000000413147210 */ /* 0x000fca0007f1e0ff */
[----:B------:R-:W-:Y:S01]  /*d9740*/  IMAD.X R21, R12, 0x1, R5, P0 ;  /* 0x000000010c157824 */ /* 0x000fe200000e0605 */
[----:B--2---:R-:W-:Y:S01]  /*d9750*/  ISETP.GE.AND P1, PT, R15, UR4, PT ;  /* 0x000000040f007c0c */ /* 0x004fe2000bf26270 */
[----:B------:R-:W-:Y:S02]  /*d9760*/  ULDC.64 UR4, c[0x0][0x228] ;  /* 0x00008a0000047ab9 */ /* 0x000fe40000000a00 */
[----:B------:R-:W-:Y:S01]  /*d9770*/  IMAD.U32 R15, RZ, RZ, UR4 ;  /* 0x00000004ff0f7e24 */ /* 0x000fe2000f8e00ff */
[----:B------:R-:W-:Y:S04]  /*d9780*/  STL.64 [R1+0x3d68], R20 ;  /* 0x003d681401007387 */ /* 0x000fe80000100a00 */
[----:B------:R0:W-:Y:S01]  /*d9790*/  STL [R1+0x17c], R15 ;  /* 0x00017c0f01007387 */ /* 0x0001e20000100800 */
[----:B------:R-:W-:Y:S01]  /*d97a0*/  LOP3.LUT R34, R34, 0xfffbffff, RZ, 0xc0, !PT ;  /* 0xfffbffff22227812 */ /* 0x000fe200078ec0ff */
[----:B0-----:R-:W-:-:S03]  /*d97b0*/  IMAD.U32 R15, RZ, RZ, UR6 ;  /* 0x00000006ff0f7e24 */ /* 0x001fc6000f8e00ff */
[----:B------:R-:W-:Y:S02]  /*d97c0*/  @P2 LOP3.LUT R34, R34, 0x40000, RZ, 0xfc, !PT ;  /* 0x0004000022222812 */ /* 0x000fe400078efcff */
[----:B------:R0:W-:Y:S04]  /*d97d0*/  STL [R1+0x178], R15 ;  /* 0x0001780f01007387 */ /* 0x0001e80000100800 */
[----:B------:R-:W2:Y:S01]  /*d97e0*/  LDL.LU R20, [R1+0x40ac] ;  /* 0x0040ac0001147983 */ /* 0x000ea20000300800 */
[----:B------:R-:W-:Y:S01]  /*d97f0*/  LOP3.LUT R34, R34, 0xfffdffff, RZ, 0xc0, !PT ;  /* 0xfffdffff22227812 */ /* 0x000fe200078ec0ff */
[----:B------:R-:W-:Y:S01]  /*d9800*/  UMOV UR4, UR7 ;  /* 0x0000000700047c82 */ /* 0x000fe20008000000 */
[----:B------:R-:W-:Y:S02]  /*d9810*/  ULDC.64 UR6, c[0x0][0x228] ;  /* 0x00008a0000067ab9 */ /* 0x000fe40000000a00 */
[----:B------:R-:W-:-:S04]  /*d9820*/  @P1 LOP3.LUT R34, R34, 0x20000, RZ, 0xfc, !PT ;  /* 0x0002000022221812 */ /* 0x000fc800078efcff */
[----:B------:R-:W-:Y:S01]  /*d9830*/  LOP3.LUT R34, R34, 0xfffeffff, RZ, 0xc0, !PT ;  /* 0xfffeffff22227812 */ /* 0x000fe200078ec0ff */
[----:B------:R-:W-:Y:S01]  /*d9840*/  IMAD.U32 R21, RZ, RZ, UR6 ;  /* 0x00000006ff157e24 */ /* 0x000fe2000f8e00ff */
[----:B----4-:R-:W-:Y:S02]  /*d9850*/  ISETP.GE.AND P2, PT, R14, UR5, PT ;  /* 0x000000050e007c0c */ /* 0x010fe4000bf46270 */
[----:B------:R-:W-:-:S05]  /*d9860*/  IADD3 R14, P0, R19, R6, RZ ;  /* 0x00000006130e7210 */ /* 0x000fca0007f1e0ff */
[----:B0-----:R-:W-:-:S05]  /*d9870*/  IMAD.X R15, R12, 0x1, R7, P0 ;  /* 0x000000010c0f7824 */ /* 0x001fca00000e0607 */
[----:B------:R0:W-:Y:S04]  /*d9880*/  STL.64 [R1+0x3d88], R14 ;  /* 0x003d880e01007387 */ /* 0x0001e80000100a00 */
[----:B0-----:R-:W4:Y:S04]  /*d9890*/  LDL.LU R15, [R1+0x40b8] ;  /* 0x0040b800010f7983 */ /* 0x001f280000300800 */
[----:B------:R-:W4:Y:S01]  /*d98a0*/  LDL.LU R14, [R1+0x40bc] ;  /* 0x0040bc00010e7983 */ /* 0x000f220000300800 */
[----:B------:R-:W-:Y:S01]  /*d98b0*/  ISETP.GE.AND P1, PT, R13, UR4, PT ;  /* 0x000000040d007c0c */ /* 0x000fe2000bf26270 */
[----:B------:R-:W-:Y:S01]  /*d98c0*/  ULDC.64 UR4, c[0x0][0x228] ;  /* 0x00008a0000047ab9 */ /* 0x000fe20000000a00 */
[----:B------:R-:W-:Y:S01]  /*d98d0*/  @P2 LOP3.LUT R34, R34, 0x10000, RZ, 0xfc, !PT ;  /* 0x0001000022222812 */ /* 0x000fe200078efcff */
[----:B------:R-:W-:-:S03]  /*d98e0*/  IMAD.U32 R13, RZ, RZ, UR4 ;  /* 0x00000004ff0d7e24 */ /* 0x000fc6000f8e00ff */
[----:B------:R-:W-:Y:S01]  /*d98f0*/  LOP3.LUT R34, R34, 0xffff7fff, RZ, 0xc0, !PT ;  /* 0xffff7fff22227812 */ /* 0x000fe200078ec0ff */
[----:B------:R-:W-:Y:S01]  /*d9900*/  UMOV UR4, UR7 ;  /* 0x0000000700047c82 */ /* 0x000fe20008000000 */
[----:B------:R-:W-:Y:S01]  /*d9910*/  STL [R1+0x170], R21 ;  /* 0x0001701501007387 */ /* 0x000fe20000100800 */
[----:B------:R-:W-:-:S04]  /*d9920*/  ULDC.64 UR6, c[0x0][0x228] ;  /* 0x00008a0000067ab9 */ /* 0x000fc80000000a00 */
[----:B------:R-:W-:Y:S02]  /*d9930*/  @P1 LOP3.LUT R34, R34, 0x8000, RZ, 0xfc, !PT ;  /* 0x0000800022221812 */ /* 0x000fe400078efcff */
[----:B---3--:R-:W-:Y:S02]  /*d9940*/  ISETP.GE.AND P1, PT, R16, UR4, PT ;  /* 0x0000000410007c0c */ /* 0x008fe4000bf26270 */
[----:B------:R-:W-:Y:S02]  /*d9950*/  IADD3 R16, P0, R19, R8, RZ ;  /* 0x0000000813107210 */ /* 0x000fe40007f1e0ff */
[----:B------:R-:W-:Y:S01]  /*d9960*/  ISETP.GE.AND P2, PT, R17, UR5, PT ;  /* 0x0000000511007c0c */ /* 0x000fe2000bf46270 */
[----:B------:R-:W-:Y:S02]  /*d9970*/  ULDC.64 UR4, c[0x0][0x228] ;  /* 0x00008a0000047ab9 */ /* 0x000fe40000000a00 */
[----:B------:R-:W-:-:S05]  /*d9980*/  IMAD.X R17, R12, 0x1, R10, P0 ;  /* 0x000000010c117824 */ /* 0x000fca00000e060a */
[----:B------:R0:W-:Y:S02]  /*d9990*/  STL.64 [R1+0x3da8], R16 ;  /* 0x003da81001007387 */ /* 0x0001e40000100a00 */
[----:B0-----:R-:W-:-:S05]  /*d99a0*/  IADD3 R16, P0, R19, R9, RZ ;  /* 0x0000000913107210 */ /* 0x001fca0007f1e0ff */
[----:B------:R-:W-:-:S05]  /*d99b0*/  IMAD.X R17, R12, 0x1, R11, P0 ;  /* 0x000000010c117824 */ /* 0x000fca00000e060b */
[----:B------:R0:W-:Y:S04]  /*d99c0*/  STL.64 [R1+0x3da0], R16 ;  /* 0x003da01001007387 */ /* 0x0001e80000100a00 */
[----:B0-----:R-:W3:Y:S04]  /*d99d0*/  LDL.LU R17, [R1+0x40c8] ;  /* 0x0040c80001117983 */ /* 0x001ee80000300800 */
[----:B------:R-:W3:Y:S01]  /*d99e0*/  LDL.LU R16, [R1+0x40cc] ;  /* 0x0040cc0001107983 */ /* 0x000ee20000300800 */
[----:B------:R-:W-:Y:S01]  /*d99f0*/  IMAD.U32 R12, RZ, RZ, UR4 ;  /* 0x00000004ff0c7e24 */ /* 0x000fe2000f8e00ff */
[----:B------:R-:W-:-:S02]  /*d9a00*/  UMOV UR4, UR5 ;  /* 0x0000000500047c82 */ /* 0x000fc40008000000 */
[----:B--2---:R-:W-:Y:S01]  /*d9a10*/  ISETP.GE.AND P0, PT, R20, UR4, PT ;  /* 0x0000000414007c0c */ /* 0x004fe2000bf06270 */
[----:B------:R-:W-:Y:S01]  /*d9a20*/  ULDC.64 UR4, c[0x0][0x228] ;  /* 0x00008a0000047ab9 */ /* 0x000fe20000000a00 */
[----:B------:R-:W-:Y:S01]  /*d9a30*/  LOP3.LUT R34, R34, 0xffffbfff, RZ, 0xc0, !PT ;  /* 0xffffbfff22227812 */ /* 0x000fe200078ec0ff */
[----:B------:R-:W-:Y:S01]  /*d9a40*/  IMAD.U32 R19, RZ, RZ, UR4 ;  /* 0x00000004ff137e24 */ /* 0x000fe2000f8e00ff */
[----:B------:R-:W-:Y:S02]  /*d9a50*/  STL [R1+0x16c], R12 ;  /* 0x00016c0c01007387 */ /* 0x000fe40000100800 */
[----:B------:R-:W-:Y:S02]  /*d9a60*/  @P2 LOP3.LUT R34, R34, 0x4000, RZ, 0xfc, !PT ;  /* 0x0000400022222812 */ /* 0x000fe400078efcff */
[----:B------:R0:W-:Y:S02]  /*d9a70*/  STL [R1+0x168], R19 ;  /* 0x0001681301007387 */ /* 0x0001e40000100800 */
[----:B------:R-:W-:Y:S01]  /*d9a80*/  LOP3.LUT R34, R34, 0xffffdfff, RZ, 0xc0, !PT ;  /* 0xffffdfff22227812 */ /* 0x000fe200078ec0ff */
[----:B------:R-:W-:Y:S01]  /*d9a90*/  UMOV UR4, UR7 ;  /* 0x0000000700047c82 */ /* 0x000fe20008000000 */
[----:B0-----:R-:W-:-:S02]  /*d9aa0*/  IMAD.U32 R19, RZ, RZ, UR6 ;  /* 0x00000006ff137e24 */ /* 0x001fc4000f8e00ff */
[----:B------:R-:W-:Y:S01]  /*d9ab0*/  @P1 LOP3.LUT R34, R34, 0x2000, RZ, 0xfc, !PT ;  /* 0x0000200022221812 */ /* 0x000fe200078efcff */
[----:B------:R-:W-:Y:S02]  /*d9ac0*/  ULDC.64 UR6, c[0x0][0x228] ;  /* 0x00008a0000067ab9 */ /* 0x000fe40000000a00 */
[----:B------:R0:W-:Y:S01]  /*d9ad0*/  STL [R1+0x164], R19 ;  /* 0x0001641301007387 */ /* 0x0001e20000100800 */
[----:B------:R-:W-:Y:S02]  /*d9ae0*/  LOP3.LUT R34, R34, 0xffffefff, RZ, 0xc0, !PT ;  /* 0xffffefff22227812 */ /* 0x000fe400078ec0ff */
[----:B------:R-:W-:Y:S02]  /*d9af0*/  SHF.R.S32.HI R12, RZ, 0x1f, R18 ;  /* 0x0000001fff0c7819 */ /* 0x000fe40000011412 */
[----:B------:R-:W-:Y:S02]  /*d9b00*/  @P0 LOP3.LUT R34, R34, 0x1000, RZ, 0xfc, !PT ;  /* 0x0000100022220812 */ /* 0x000fe400078efcff */
[----:B------:R-:W-:-:S02]  /*d9b10*/  IADD3 R20, P0, R18, R4, RZ ;  /* 0x0000000412147210 */ /* 0x000fc40007f1e0ff */
[----:B------:R-:W-:-:S03]  /*d9b20*/  LOP3.LUT R34, R34, 0xfffff7ff, RZ, 0xc0, !PT ;  /* 0xfffff7ff22227812 */ /* 0x000fc600078ec0ff */
[----:B------:R-:W-:Y:S01]  /*d9b30*/  IMAD.X R21, R12, 0x1, R5, P0 ;  /* 0x000000010c157824 */ /* 0x000fe200000e0605 */
[----:B----4-:R-:W-:Y:S02]  /*d9b40*/  ISETP.GE.AND P2, PT, R15, UR5, PT ;  /* 0x000000050f007c0c */ /* 0x010fe4000bf46270 */
[----:B------:R-:W2:Y:S01]  /*d9b50*/  LDL.LU R15, [R1+0x40d0] ;  /* 0x0040d000010f7983 */ /* 0x000ea20000300800 */
[----:B------:R-:W-:Y:S01]  /*d9b60*/  ISETP.GE.AND P1, PT, R14, UR4, PT ;  /* 0x000000040e007c0c */ /* 0x000fe2000bf26270 */
[----:B------:R-:W-:Y:S02]  /*d9b70*/  ULDC.64 UR4, c[0x0][0x228] ;  /* 0x00008a0000047ab9 */ /* 0x000fe40000000a00 */
[----:B------:R-:W4:Y:S01]  /*d9b80*/  LDL.LU R14, [R1+0x40d4] ;  /* 0x0040d400010e7983 */ /* 0x000f220000300800 */
[----:B0-----:R-:W-:-:S03]  /*d9b90*/  IMAD.U32 R19, RZ, RZ, UR4 ;  /* 0x00000004ff137e24 */ /* 0x001fc6000f8e00ff */
[----:B------:R-:W-:Y:S03]  /*d9ba0*/  STL.64 [R1+0x3d98], R20 ;  /* 0x003d981401007387 */ /* 0x000fe60000100a00 */
[----:B------:R-:W-:Y:S01]  /*d9bb0*/  @P2 LOP3.LUT R34, R34, 0x800, RZ, 0xfc, !PT ;  /* 0x0000080022222812 */ /* 0x000fe200078efcff */
[----:B------:R0:W-:Y:S03]  /*d9bc0*/  STL [R1+0x160], R19 ;  /* 0x0001601301007387 */ /* 0x0001e60000100800 */
[----:B------:R-:W-:Y:S01]  /*d9bd0*/  LOP3.LUT R34, R34, 0xfffffbff, RZ, 0xc0, !PT ;  /* 0xfffffbff22227812 */ /* 0x000fe200078ec0ff */
[----:B------:R-:W-:Y:S01]  /*d9be0*/  UMOV UR4, UR7 ;  /* 0x0000000700047c82 */ /* 0x000fe20008000000 */
[----:B0-----:R-:W-:Y:S02]  /*d9bf0*/  IMAD.U32 R19, RZ, RZ, UR6 ;  /* 0x00000006ff137e24 */ /* 0x001fe4000f8e00ff */
[----:B------:R-:W-:Y:S01]  /*d9c00*/  @P1 LOP3.LUT R34, R34, 0x400, RZ, 0xfc, !PT ;  /* 0x0000040022221812 */ /* 0x000fe200078efcff */
[----:B------:R-:W-:-:S02]  /*d9c10*/  ULDC.64 UR6, c[0x0][0x228] ;  /* 0x00008a0000067ab9 */ /* 0x000fc40000000a00 */
[----:B------:R0:W-:Y:S04]  /*d9c20*/  STL [R1+0x15c], R19 ;  /* 0x00015c1301007387 */ /* 0x0001e80000100800 */
[----:B0-----:R-:W2:Y:S01]  /*d9c30*/  LDL.LU R19, [R1+0x40d8] ;  /* 0x0040d80001137983 */ /* 0x001ea20000300800 */
[----:B---3--:R-:W-:Y:S02]  /*d9c40*/  ISETP.GE.AND P1, PT, R16, UR4, PT ;  /* 0x0000000410007c0c */ /* 0x008fe4000bf26270 */
[----:B------:R-:W-:Y:S02]  /*d9c50*/  IADD3 R16, P0, R18, R6, RZ ;  /* 0x0000000612107210 */ /* 0x000fe40007f1e0ff */
[----:B------:R-:W-:Y:S01]  /*d9c60*/  ISETP.GE.AND P2, PT, R17, UR5, PT ;  /* 0x0000000511007c0c */ /* 0x000fe2000bf46270 */
[----:B------:R-:W-:-:S02]  /*d9c70*/  ULDC.64 UR4, c[0x0][0x228] ;  /* 0x00008a0000047ab9 */ /* 0x000fc40000000a00 */
[----:B------:R-:W-:-:S05]  /*d9c80*/  IMAD.X R17, R12, 0x1, R7, P0 ;  /* 0x000000010c117824 */ /* 0x000fca00000e0607 */
[----:B------:R0:W-:Y:S04]  /*d9c90*/  STL.64 [R1+0x3db0], R16 ;  /* 0x003db01001007387 */ /* 0x0001e80000100a00 */
[----:B0-----:R-:W3:Y:S04]  /*d9ca0*/  LDL.LU R17, [R1+0x40dc] ;  /* 0x0040dc0001117983 */ /* 0x001ee80000300800 */
[----:B------:R-:W3:Y:S01]  /*d9cb0*/  LDL.LU R16, [R1+0x40e8] ;  /* 0x0040e80001107983 */ /* 0x000ee20000300800 */
[----:B------:R-:W-:-:S04]  /*d9cc0*/  LOP3.LUT R34, R34, 0xfffffdff, RZ, 0xc0, !PT ;  /* 0xfffffdff22227812 */ /* 0x000fc800078ec0ff */
[----:B------:R-:W-:Y:S01]  /*d9cd0*/  @P2 LOP3.LUT R34, R34, 0x200, RZ, 0xfc, !PT ;  /* 0x0000020022222812 */ /* 0x000fe200078efcff */
[----:B------:R-:W-:-:S03]  /*d9ce0*/  IMAD.U32 R20, RZ, RZ, UR4 ;  /* 0x00000004ff147e24 */ /* 0x000fc6000f8e00ff */
[----:B------:R-:W-:Y:S01]  /*d9cf0*/  LOP3.LUT R34, R34, 0xfffffeff, RZ, 0xc0, !PT ;  /* 0xfffffeff22227812 */ /* 0x000fe200078ec0ff */
[----:B------:R-:W-:-:S03]  /*d9d00*/  UMOV UR4, UR7 ;  /* 0x0000000700047c82 */ /* 0x000fc60008000000 */
[----:B------:R-:W-:Y:S01]  /*d9d10*/  @P1 LOP3.LUT R34, R34, 0x100, RZ, 0xfc, !PT ;  /* 0x0000010022221812 */ /* 0x000fe200078efcff */
[----:B------:R0:W-:Y:S03]  /*d9d20*/  STL [R1+0x158], R20 ;  /* 0x0001581401007387 */ /* 0x0001e60000100800 */
[----:B------:R-:W-:Y:S01]  /*d9d30*/  LOP3.LUT R34, R34, 0xffffff7f, RZ, 0xc0, !PT ;  /* 0xffffff7f22227812 */ /* 0x000fe200078ec0ff */
[----:B0-----:R-:W-:Y:S01]  /*d9d40*/  IMAD.U32 R20, RZ, RZ, UR6 ;  /* 0x00000006ff147e24 */ /* 0x001fe2000f8e00ff */
[----:B------:R-:W-:Y:S01]  /*d9d50*/  ULDC.64 UR6, c[0x0][0x228] ;  /* 0x00008a0000067ab9 */ /* 0x000fe20000000a00 */
[----:B----4-:R-:W-:Y:S02]  /*d9d60*/  ISETP.GE.AND P1, PT, R14, UR4, PT ;  /* 0x000000040e007c0c */ /* 0x010fe4000bf26270 */
[----:B------:R-:W-:Y:S02]  /*d9d70*/  IADD3 R14, P0, R18, R8, RZ ;  /* 0x00000008120e7210 */ /* 0x000fe40007f1e0ff */
[----:B--2---:R-:W-:Y:S01]  /*d9d80*/  ISETP.GE.AND P2, PT, R15, UR5, PT ;  /* 0x000000050f007c0c */ /* 0x004fe2000bf46270 */
[----:B------:R-:W-:-:S02]  /*d9d90*/  ULDC.64 UR4, c[0x0][0x228] ;  /* 0x00008a0000047ab9 */ /* 0x000fc40000000a00 */
[----:B------:R-:W-:-:S05]  /*d9da0*/  IMAD.X R15, R12, 0x1, R10, P0 ;  /* 0x000000010c0f7824 */ /* 0x000fca00000e060a */
[----:B------:R0:W-:Y:S02]  /*d9db0*/  STL.64 [R1+0x3dd8], R14 ;  /* 0x003dd80e01007387 */ /* 0x0001e40000100a00 */
[----:B0-----:R-:W-:-:S05]  /*d9dc0*/  IADD3 R14, P0, R18, R9, RZ ;  /* 0x00000009120e7210 */ /* 0x001fca0007f1e0ff */
[----:B------:R-:W-:-:S05]  /*d9dd0*/  IMAD.X R15, R12, 0x1, R11, P0 ;  /* 0x000000010c0f7824 */ /* 0x000fca00000e060b */
[----:B------:R0:W-:Y:S04]  /*d9de0*/  STL.64 [R1+0x3dd0], R14 ;  /* 0x003dd00e01007387 */ /* 0x0001e80000100a00 */
[----:B0-----:R-:W2:Y:S04]  /*d9df0*/  LDL.LU R15, [R1+0x40ec] ;  /* 0x0040ec00010f7983 */ /* 0x001ea80000300800 */
[----:B------:R-:W4:Y:S01]  /*d9e00*/  LDL.LU R14, [R1+0x40f8] ;  /* 0x0040f800010e7983 */ /* 0x000f220000300800 */
[----:B------:R-:W-:Y:S01]  /*d9e10*/  IMAD.U32 R12, RZ, RZ, UR4 ;  /* 0x00000004ff0c7e24 */ /* 0x000fe2000f8e00ff */
[----:B------:R-:W-:-:S02]  /*d9e20*/  UMOV UR4, UR5 ;  /* 0x0000000500047c82 */ /* 0x000fc40008000000 */
[----:B------:R-:W-:Y:S01]  /*d9e30*/  ISETP.GE.AND P0, PT, R19, UR4, PT ;  /* 0x0000000413007c0c */ /* 0x000fe2000bf06270 */
[----:B------:R-:W-:Y:S02]  /*d9e40*/  ULDC.64 UR4, c[0x0][0x228] ;  /* 0x00008a0000047ab9 */ /* 0x000fe40000000a00 */
[----:B------:R-:W-:Y:S01]  /*d9e50*/  IMAD.U32 R18, RZ, RZ, UR4 ;  /* 0x00000004ff127e24 */ /* 0x000fe2000f8e00ff */
[----:B------:R-:W-:Y:S04]  /*d9e60*/  STL [R1+0x12c], R12 ;  /* 0x00012c0c01007387 */ /* 0x000fe80000100800 */
[----:B------:R0:W-:Y:S01]  /*d9e70*/  STL [R1+0x128], R18 ;  /* 0x0001281201007387 */ /* 0x0001e20000100800 */
[----:B------:R-:W-:Y:S01]  /*d9e80*/  @P2 LOP3.LUT R34, R34, 0x80, RZ, 0xfc, !PT ;  /* 0x0000008022222812 */ /* 0x000fe200078efcff */
[----:B0-----:R-:W-:-:S03]  /*d9e90*/  IMAD.U32 R18, RZ, RZ, UR6 ;  /* 0x00000006ff127e24 */ /* 0x001fc6000f8e00ff */
[----:B------:R-:W-:Y:S02]  /*d9ea0*/  LOP3.LUT R34, R34, 0xffffffbf, RZ, 0xc0, !PT ;  /* 0xffffffbf22227812 */ /* 0x000fe400078ec0ff */
[----:B------:R0:W-:Y:S01]  /*d9eb0*/  STL [R1+0x124], R18 ;  /* 0x0001241201007387 */ /* 0x0001e20000100800 */
[----:B------:R-:W-:Y:S01]  /*d9ec0*/  UMOV UR4, UR7 ;  /* 0x0000000700047c82 */ /* 0x000fe20008000000 */
[----:B------:R-:W-:Y:S01]  /*d9ed0*/  @P1 LOP3.LUT R34, R34, 0x40, RZ, 0xfc, !PT ;  /* 0x0000004022221812 */ /* 0x000fe200078efcff */
[----:B------:R-:W-:Y:S01]  /*d9ee0*/  ULDC.64 UR6, c[0x0][0x228] ;  /* 0x00008a0000067ab9 */ /* 0x000fe20000000a00 */
[----:B---3--:R-:W-:Y:S02]  /*d9ef0*/  ISETP.GE.AND P2, PT, R17, UR5, PT ;  /* 0x0000000511007c0c */ /* 0x008fe4000bf46270 */
[----:B------:R-:W3:Y:S01]  /*d9f00*/  LDL.LU R17, [R1+0x40fc] ;  /* 0x0040fc0001117983 */ /* 0x000ee20000300800 */
[----:B------:R-:W-:Y:S01]  /*d9f10*/  ISETP.GE.AND P1, PT, R16, UR4, PT ;  /* 0x0000000410007c0c */ /* 0x000fe2000bf26270 */
[----:B------:R-:W-:-:S02]  /*d9f20*/  ULDC.64 UR4, c[0x0][0x228] ;  /* 0x00008a0000047ab9 */ /* 0x000fc40000000a00 */
[----:B------:R-:W3:Y:S01]  /*d9f30*/  LDL.LU R16, [R1+0x4100] ;  /* 0x0041000001107983 */ /* 0x000ee20000300800 */
[----:B------:R-:W-:Y:S02]  /*d9f40*/  LOP3.LUT R34, R34, 0xffffffdf, RZ, 0xc0, !PT ;  /* 0xffffffdf22227812 */ /* 0x000fe400078ec0ff */
[----:B------:R-:W-:Y:S02]  /*d9f50*/  SHF.R.S32.HI R12, RZ, 0x1f, R26 ;  /* 0x0000001fff0c7819 */ /* 0x000fe4000001141a */
[----:B------:R-:W-:Y:S02]  /*d9f60*/  @P0 LOP3.LUT R34, R34, 0x20, RZ, 0xfc, !PT ;  /* 0x0000002022220812 */ /* 0x000fe400078efcff */
[----:B0-----:R-:W-:-:S05]  /*d9f70*/  IADD3 R18, P0, R26, R4, RZ ;  /* 0x000000041a127210 */ /* 0x001fca0007f1e0ff */
[----:B------:R-:W-:Y:S01]  /*d9f80*/  IMAD.X R19, R12, 0x1, R5, P0 ;  /* 0x000000010c137824 */ /* 0x000fe200000e0605 */
[----:B------:R-:W-:-:S04]  /*d9f90*/  LOP3.LUT R34, R34, 0xffffffef, RZ, 0xc0, !PT ;  /* 0xffffffef22227812 */ /* 0x000fc800078ec0ff */
[----:B------:R0:W-:Y:S01]  /*d9fa0*/  STL.64 [R1+0x3dc8], R18 ;  /* 0x003dc81201007387 */ /* 0x0001e20000100a00 */
[----:B------:R-:W-:Y:S01]  /*d9fb0*/  @P2 LOP3.LUT R34, R34, 0x10, RZ, 0xfc, !PT ;  /* 0x0000001022222812 */ /* 0x000fe200078efcff */
[----:B0-----:R-:W-:-:S03]  /*d9fc0*/  IMAD.U32 R18, RZ, RZ, UR4 ;  /* 0x00000004ff127e24 */ /* 0x001fc6000f8e00ff */
[----:B------:R-:W-:Y:S02]  /*d9fd0*/  LOP3.LUT R34, R34, 0xfffffff7, RZ, 0xc0, !PT ;  /* 0xfffffff722227812 */ /* 0x000fe400078ec0ff */
[----:B------:R0:W-:Y:S01]  /*d9fe0*/  STL [R1+0x120], R18 ;  /* 0x0001201201007387 */ /* 0x0001e20000100800 */
[----:B------:R-:W-:Y:S01]  /*d9ff0*/  UMOV UR4, UR7 ;  /* 0x0000000700047c82 */ /* 0x000fe20008000000 */
[----:B------:R-:W-:Y:S01]  /*da000*/  @P1 LOP3.LUT R34, R34, 0x8, RZ, 0xfc, !PT ;  /* 0x0000000822221812 */ /* 0x000fe200078efcff */
[----:B0-----:R-:W-:-:S03]  /*da010*/  IMAD.U32 R18, RZ, RZ, UR6 ;  /* 0x00000006ff127e24 */ /* 0x001fc6000f8e00ff */
[----:B------:R-:W-:Y:S01]  /*da020*/  LOP3.LUT R34, R34, 0xfffffffb, RZ, 0xc0, !PT ;  /* 0xfffffffb22227812 */ /* 0x000fe200078ec0ff */
[----:B------:R-:W-:Y:S01]  /*da030*/  ULDC.64 UR6, c[0x0][0x228] ;  /* 0x00008a0000067ab9 */ /* 0x000fe20000000a00 */
[----:B------:R0:W-:Y:S04]  /*da040*/  STL [R1+0x11c], R18 ;  /* 0x00011c1201007387 */ /* 0x0001e80000100800 */
[----:B0-----:R-:W3:Y:S01]  /*da050*/  LDL.LU R18, [R1+0x4104] ;  /* 0x0041040001127983 */ /* 0x001ee20000300800 */
[----:B----4-:R-:W-:Y:S02]  /*da060*/  ISETP.GE.AND P1, PT, R14, UR4, PT ;  /* 0x000000040e007c0c */ /* 0x010fe4000bf26270 */
[----:B------:R-:W-:Y:S02]  /*da070*/  IADD3 R14, P0, R26, R6, RZ ;  /* 0x000000061a0e7210 */ /* 0x000fe40007f1e0ff */
[----:B--2---:R-:W-:Y:S01]  /*da080*/  ISETP.GE.AND P2, PT, R15, UR5, PT ;  /* 0x000000050f007c0c */ /* 0x004fe2000bf46270 */
[----:B------:R-:W-:-:S02]  /*da090*/  ULDC.64 UR4, c[0x0][0x228] ;  /* 0x00008a0000047ab9 */ /* 0x000fc40000000a00 */
[----:B------:R-:W-:-:S05]  /*da0a0*/  IMAD.X R15, R12, 0x1, R7, P0 ;  /* 0x000000010c0f7824 */ /* 0x000fca00000e0607 */
[----:B------:R0:W-:Y:S04]  /*da0b0*/  STL.64 [R1+0x3de8], R14 ;  /* 0x003de80e01007387 */ /* 0x0001e80000100a00 */
[----:B0-----:R-:W2:Y:S04]  /*da0c0*/  LDL.LU R15, [R1+0x4108] ;  /* 0x00410800010f7983 */ /* 0x001ea80000300800 */
[----:B------:R-:W4:Y:S01]  /*da0d0*/  LDL.LU R14, [R1+0x410c] ;  /* 0x00410c00010e7983 */ /* 0x000f220000300800 */
[----:B------:R-:W-:-:S04]  /*da0e0*/  @P2 LOP3.LUT R34, R34, 0x4, RZ, 0xfc, !PT ;  /* 0x0000000422222812 */ /* 0x000fc800078efcff */
[----:B------:R-:W-:Y:S01]  /*da0f0*/  LOP3.LUT R34, R34, 0xfffffffd, RZ, 0xc0, !PT ;  /* 0xfffffffd22227812 */ /* 0x000fe200078ec0ff */
[----:B------:R-:W-:Y:S01]  /*da100*/  IMAD.U32 R19, RZ, RZ, UR4 ;  /* 0x00000004ff137e24 */ /* 0x000fe2000f8e00ff */
[----:B------:R-:W-:Y:S02]  /*da110*/  UMOV UR4, UR7 ;  /* 0x0000000700047c82 */ /* 0x000fe40008000000 */
[----:B------:R-:W-:Y:S02]  /*da120*/  @P1 LOP3.LUT R34, R34, 0x2, RZ, 0xfc, !PT ;  /* 0x0000000222221812 */ /* 0x000fe400078efcff */
[----:B------:R0:W-:Y:S02]  /*da130*/  STL [R1+0x118], R19 ;  /* 0x0001181301007387 */ /* 0x0001e40000100800 */
[----:B------:R-:W-:Y:S01]  /*da140*/  LOP3.LUT R34, R34, 0xfffffffe, RZ, 0xc0, !PT ;  /* 0xfffffffe22227812 */ /* 0x000fe200078ec0ff */
[----:B0-----:R-:W-:Y:S01]  /*da150*/  IMAD.U32 R19, RZ, RZ, UR6 ;  /* 0x00000006ff137e24 */ /* 0x001fe2000f8e00ff */
[----:B------:R-:W-:-:S04]  /*da160*/  ULDC.64 UR6, c[0x0][0x228] ;  /* 0x00008a0000067ab9 */ /* 0x000fc80000000a00 */
[----:B------:R-:W-:Y:S01]  /*da170*/  STL [R1+0x114], R19 ;  /* 0x0001141301007387 */ /* 0x000fe20000100800 */
[----:B---3--:R-:W-:Y:S02]  /*da180*/  ISETP.GE.AND P2, PT, R17, UR5, PT ;  /* 0x0000000511007c0c */ /* 0x008fe4000bf46270 */
[----:B------:R-:W-:Y:S01]  /*da190*/  ISETP.GE.AND P1, PT, R16, UR4, PT ;  /* 0x0000000410007c0c */ /* 0x000fe2000bf26270 */
[----:B------:R-:W-:Y:S01]  /*da1a0*/  ULDC.64 UR4, c[0x0][0x228] ;  /* 0x00008a0000047ab9 */ /* 0x000fe20000000a00 */
[----:B------:R-:W-:-:S05]  /*da1b0*/  IADD3 R16, P0, R26, R8, RZ ;  /* 0x000000081a107210 */ /* 0x000fca0007f1e0ff */
[----:B------:R-:W-:-:S04]  /*da1c0*/  IMAD.X R17, R12, 0x1, R10, P0 ;  /* 0x000000010c117824 */ /* 0x000fc800000e060a */
[----:B------:R-:W-:-:S05]  /*da1d0*/  @P2 LOP3.LUT R34, R34, 0x1, RZ, 0xfc, !PT ;  /* 0x0000000122222812 */ /* 0x000fca00078efcff */
[----:B------:R-:W-:Y:S04]  /*da1e0*/  STL [R1+0x56f4], R34 ;  /* 0x0056f42201007387 */ /* 0x000fe80000100800 */
[----:B------:R0:W-:Y:S02]  /*da1f0*/  STL.64 [R1+0x3e08], R16 ;  /* 0x003e081001007387 */ /* 0x0001e40000100a00 */
[----:B0-----:R-:W-:-:S05]  /*da200*/  IADD3 R16, P0, R26, R9, RZ ;  /* 0x000000091a107210 */ /* 0x001fca0007f1e0ff */
[----:B------:R-:W-:-:S05]  /*da210*/  IMAD.X R17, R12, 0x1, R11, P0 ;  /* 0x000000010c117824 */ /* 0x000fca00000e060b */
[----:B------:R0:W-:Y:S04]  /*da220*/  STL.64 [R1+0x3e00], R16 ;  /* 0x003e001001007387 */ /* 0x0001e80000100a00 */
[----:B0-----:R-:W3:Y:S01]  /*da230*/  LDL.LU R17, [R1+0x4110] ;  /* 0x0041100001117983 */ /* 0x001ee20000300800 */
[----:B------:R-:W-:Y:S01]  /*da240*/  IMAD.U32 R33, RZ, RZ, UR4 ;  /* 0x00000004ff217e24 */ /* 0x000fe2000f8e00ff */
[----:B------:R-:W-:Y:S02]  /*da250*/  UMOV UR4, UR5 ;  /* 0x0000000500047c82 */ /* 0x000fe40008000000 */
[----:B------:R-:W3:Y:S01]  /*da260*/  LDL.LU R16, [R1+0x4114] ;  /* 0x0041140001107983 */ /* 0x000ee20000300800 */
[----:B------:R-:W-:Y:S01]  /*da270*/  ISETP.GE.AND P0, PT, R18, UR4, PT ;  /* 0x0000000412007c0c */ /* 0x000fe2000bf06270 */
[----:B------:R-:W-:-:S02]  /*da280*/  ULDC.64 UR4, c[0x0][0x228] ;  /* 0x00008a0000047ab9 */ /* 0x000fc40000000a00 */
[----:B------:R-:W-:-:S05]  /*da290*/  IMAD.U32 R18, RZ, RZ, UR4 ;  /* 0x00000004ff127e24 */ /* 0x000fca000f8e00ff */
[----:B------:R0:W-:Y:S01]  /*da2a0*/  STL [R1+0x10c], R18 ;  /* 0x00010c1201007387 */ /* 0x0001e20000100800 */
[----:B------:R-:W-:Y:S01]  /*da2b0*/  UMOV UR4, UR7 ;  /* 0x0000000700047c82 */ /* 0x000fe20008000000 */
[----:B------:R-:W-:Y:S01]  /*da2c0*/  @P1 LOP3.LUT R35, R35, 0x80000000, RZ, 0xfc, !PT ;  /* 0x8000000023231812 */ /* 0x000fe200078efcff */
[----:B0-----:R-:W-:-:S03]  /*da2d0*/  IMAD.U32 R18, RZ, RZ, UR6 ;  /* 0x00000006ff127e24 */ /* 0x001fc6000f8e00ff */
[----:B------:R-:W-:Y:S01]  /*da2e0*/  LOP3.LUT R35, R35, 0xbfffffff, RZ, 0xc0, !PT ;  /* 0xbfffffff23237812 */ /* 0x000fe200078ec0ff */
[----:B------:R-:W-:Y:S01]  /*da2f0*/  ULDC.64 UR6, c[0x0][0x228] ;  /* 0x00008a0000067ab9 */ /* 0x000fe20000000a00 */
[----:B------:R0:W-:Y:S02]  /*da300*/  STL [R1+0x108], R18 ;  /* 0x0001081201007387 */ /* 0x0001e40000100800 */
[----:B------:R-:W-:Y:S02]  /*da310*/  @P0 LOP3.LUT R35, R35, 0x40000000, RZ, 0xfc, !PT ;  /* 0x4000000023230812 */ /* 0x000fe400078efcff */
[----:B------:R-:W-:Y:S02]  /*da320*/  SHF.R.S32.HI R12, RZ, 0x1f, R25 ;  /* 0x0000001fff0c7819 */ /* 0x000fe40000011419 */
[----:B0-----:R-:W-:-:S05]  /*da330*/  IADD3 R18, P0, R25, R4, RZ ;  /* 0x0000000419127210 */ /* 0x001fca0007f1e0ff */
[----:B------:R-:W-:Y:S01]  /*da340*/  IMAD.X R19, R12, 0x1, R5, P0 ;  /* 0x000000010c137824 */ /* 0x000fe200000e0605 */
[----:B------:R-:W-:Y:S02]  /*da350*/  LOP3.LUT R35, R35, 0xdfffffff, RZ, 0xc0, !PT ;  /* 0xdfffffff23237812 */ /* 0x000fe400078ec0ff */
[----:B--2---:R-:W-:Y:S02]  /*da360*/  ISETP.GE.AND P2, PT, R15, UR5, PT ;  /* 0x000000050f007c0c */ /* 0x004fe4000bf46270 */
[----:B------:R-:W2:Y:S01]  /*da370*/  LDL.LU R15, [R1+0x4128] ;  /* 0x00412800010f7983 */ /* 0x000ea20000300800 */
[----:B----4-:R-:W-:Y:S01]  /*da380*/  ISETP.GE.AND P1, PT, R14, UR4, PT ;  /* 0x000000040e007c0c */ /* 0x010fe2000bf26270 */
[----:B------:R-:W-:Y:S02]  /*da390*/  ULDC.64 UR4, c[0x0][0x228] ;  /* 0x00008a0000047ab9 */ /* 0x000fe40000000a00 */
[----:B------:R-:W4:Y:S04]  /*da3a0*/  LDL.LU R14, [R1+0x412c] ;  /* 0x00412c00010e7983 */ /* 0x000f280000300800 */
[----:B------:R0:W-:Y:S02]  /*da3b0*/  STL.64 [R1+0x3df8], R18 ;  /* 0x003df81201007387 */ /* 0x0001e40000100a00 */
[----:B0-----:R-:W-:-:S05]  /*da3c0*/  IMAD.U32 R18, RZ, RZ, UR4 ;  /* 0x00000004ff127e24 */ /* 0x001fca000f8e00ff */
[----:B------:R0:W-:Y:S02]  /*da3d0*/  STL [R1+0x104], R18 ;  /* 0x0001041201007387 */ /* 0x0001e40000100800 */
[----:B0-----:R-:W-:-:S05]  /*da3e0*/  IMAD.U32 R18, RZ, RZ, UR6 ;  /* 0x00000006ff127e24 */ /* 0x001fca000f8e00ff */
[----:B------:R0:W-:Y:S01]  /*da3f0*/  STL [R1+0x100], R18 ;  /* 0x0001001201007387 */ /* 0x0001e20000100800 */
[----:B------:R-:W-:Y:S02]  /*da400*/  @P2 LOP3.LUT R35, R35, 0x20000000, RZ, 0xfc, !PT ;  /* 0x2000000023232812 */ /* 0x000fe400078efcff */
[----:B0-----:R-:W-:-:S05]  /*da410*/  IADD3 R18, P0, R25, R6, RZ ;  /* 0x0000000619127210 */ /* 0x001fca0007f1e0ff */
[----:B------:R-:W-:Y:S01]  /*da420*/  IMAD.X R19, R12, 0x1, R7, P0 ;  /* 0x000000010c137824 */ /* 0x000fe200000e0607 */
[----:B---3--:R-:W-:Y:S02]  /*da430*/  ISETP.GE.AND P2, PT, R17, UR5, PT ;  /* 0x0000000511007c0c */ /* 0x008fe4000bf46270 */
[----:B------:R-:W3:Y:S04]  /*da440*/  LDL.LU R17, [R1+0x4130] ;  /* 0x0041300001117983 */ /* 0x000ee80000300800 */
[----:B------:R0:W-:Y:S04]  /*da450*/  STL.64 [R1+0x3e18], R18 ;  /* 0x003e181201007387 */ /* 0x0001e80000100a00 */
[----:B0-----:R-:W3:Y:S01]  /*da460*/  LDL.LU R18, [R1+0x4134] ;  /* 0x0041340001127983 */ /* 0x001ee20000300800 */
[----:B------:R-:W-:Y:S01]  /*da470*/  LOP3.LUT R35, R35, 0xefffffff, RZ, 0xc0, !PT ;  /* 0xefffffff23237812 */ /* 0x000fe200078ec0ff */
[----:B------:R-:W-:Y:S01]  /*da480*/  UMOV UR4, UR7 ;  /* 0x0000000700047c82 */ /* 0x000fe20008000000 */
[----:B------:R-:W-:-:S02]  /*da490*/  ULDC.64 UR6, c[0x0][0x228] ;  /* 0x00008a0000067ab9 */ /* 0x000fc40000000a00 */
[----:B------:R-:W-:Y:S02]  /*da4a0*/  @P1 LOP3.LUT R35, R35, 0x10000000, RZ, 0xfc, !PT ;  /* 0x1000000023231812 */ /* 0x000fe400078efcff */
[----:B------:R-:W-:Y:S01]  /*da4b0*/  ISETP.GE.AND P1, PT, R16, UR4, PT ;  /* 0x0000000410007c0c */ /* 0x000fe2000bf26270 */
[----:B------:R-:W-:Y:S01]  /*da4c0*/  ULDC.64 UR4, c[0x0][0x228] ;  /* 0x00008a0000047ab9 */ /* 0x000fe20000000a00 */
[----:B------:R-:W-:Y:S01]  /*da4d0*/  LOP3.LUT R35, R35, 0xf7ffffff, RZ, 0xc0, !PT ;  /* 0xf7ffffff23237812 */ /* 0x000fe200078ec0ff */
[----:B------:R-:W3:Y:S03]  /*da4e0*/  LDL.LU R16, [R1+0x4138] ;  /* 0x0041380001107983 */ /* 0x000ee60000300800 */
[----:B------:R-:W-:Y:S01]  /*da4f0*/  @P2 LOP3.LUT R35, R35, 0x8000000, RZ, 0xfc, !PT ;  /* 0x0800000023232812 */ /* 0x000fe200078efcff */
[----:B------:R-:W-:-:S03]  /*da500*/  IMAD.U32 R19, RZ, RZ, UR4 ;  /* 0x00000004ff137e24 */ /* 0x000fc6000f8e00ff */
[----:B------:R-:W-:Y:S01]  /*da510*/  LOP3.LUT R35, R35, 0xfbffffff, RZ, 0xc0, !PT ;  /* 0xfbffffff23237812 */ /* 0x000fe200078ec0ff */
[----:B------:R-:W-:-:S03]  /*da520*/  UMOV UR4, UR7 ;  /* 0x0000000700047c82 */ /* 0x000fc60008000000 */
[----:B------:R-:W-:Y:S01]  /*da530*/  @P1 LOP3.LUT R35, R35, 0x4000000, RZ, 0xfc, !PT ;  /* 0x0400000023231812 */ /* 0x000fe200078efcff */
[----:B------:R0:W-:Y:S02]  /*da540*/  STL [R1+0xfc], R19 ;  /* 0x0000fc1301007387 */ /* 0x0001e40000100800 */
[----:B0-----:R-:W-:Y:S01]  /*da550*/  IMAD.U32 R19, RZ, RZ, UR6 ;  /* 0x00000006ff137e24 */ /* 0x001fe2000f8e00ff */
[----:B------:R-:W-:-:S04]  /*da560*/  ULDC.64 UR6, c[0x0][0x228] ;  /* 0x00008a0000067ab9 */ /* 0x000fc80000000a00 */
[----:B------:R-:W-:Y:S01]  /*da570*/  STL [R1+0xf8], R19 ;  /* 0x0000f81301007387 */ /* 0x000fe20000100800 */
[----:B------:R-:W-:Y:S02]  /*da580*/  LOP3.LUT R35, R35, 0xfdffffff, RZ, 0xc0, !PT ;  /* 0xfdffffff23237812 */ /* 0x000fe400078ec0ff */
[----:B----4-:R-:W-:Y:S02]  /*da590*/  ISETP.GE.AND P1, PT, R14, UR4, PT ;  /* 0x000000040e007c0c */ /* 0x010fe4000bf26270 */
[----:B------:R-:W-:Y:S02]  /*da5a0*/  IADD3 R14, P0, R25, R8, RZ ;  /* 0x00000008190e7210 */ /* 0x000fe40007f1e0ff */
[----:B--2---:R-:W-:Y:S01]  /*da5b0*/  ISETP.GE.AND P2, PT, R15, UR5, PT ;  /* 0x000000050f007c0c */ /* 0x004fe2000bf46270 */
[----:B------:R-:W-:Y:S02]  /*da5c0*/  ULDC.64 UR4, c[0x0][0x228] ;  /* 0x00008a0000047ab9 */ /* 0x000fe40000000a00 */
        /* <DEDUP_REMOVED lines=8> */
[----:B------:R-:W-:Y:S01]  /*da650*/  UMOV UR4, UR5 ;  /* 0x0000000500047c82 */ /* 0x000fe20008000000 */
[----:B------:R-:W-:Y:S01]  /*da660*/  IMAD.U32 R19, RZ, RZ, UR6 ;  /* 0x00000006ff137e24 */ /* 0x000fe2000f8e00ff */
[----:B------:R-:W-:-:S02]  /*da670*/  @P2 LOP3.LUT R35, R35, 0x2000000, RZ, 0xfc, !PT ;  /* 0x0200000023232812 */ /* 0x000fc400078efcff */
[----:B------:R0:W-:Y:S04]  /*da680*/  STL [R1+0xf4], R12 ;  /* 0x0000f40c01007387 */ /* 0x0001e80000100800 */
[----:B------:R1:W-:Y:S01]  /*da690*/  STL [R1+0xec], R19 ;  /* 0x0000ec1301007387 */ /* 0x0003e20000100800 */
[----:B---3--:R-:W-:Y:S01]  /*da6a0*/  ISETP.GE.AND P0, PT, R17, UR4, PT ;  /* 0x0000000411007c0c */ /* 0x008fe2000bf06270 */
[----:B------:R-:W-:Y:S02]  /*da6b0*/  ULDC.64 UR4, c[0x0][0x228] ;  /* 0x00008a0000047ab9 */ /* 0x000fe40000000a00 */
[----:B------:R-:W-:Y:S02]  /*da6c0*/  ISETP.GE.AND P2, PT, R18, UR5, PT ;  /* 0x0000000512007c0c */ /* 0x000fe4000bf46270 */
[----:B------:R-:W3:Y:S01]  /*da6d0*/  LDL.LU R18, [R1+0x414c] ;  /* 0x00414c0001127983 */ /* 0x000ee20000300800 */
[----:B------:R-:W-:-:S04]  /*da6e0*/  LOP3.LUT R35, R35, 0xfeffffff, RZ, 0xc0, !PT ;  /* 0xfeffffff23237812 */ /* 0x000fc800078ec0ff */
[----:B------:R-:W-:-:S04]  /*da6f0*/  @P1 LOP3.LUT R35, R35, 0x1000000, RZ, 0xfc, !PT ;  /* 0x0100000023231812 */ /* 0x000fc800078efcff */
[----:B------:R-:W-:Y:S01]  /*da700*/  LOP3.LUT R35, R35, 0xff7fffff, RZ, 0xc0, !PT ;  /* 0xff7fffff23237812 */ /* 0x000fe200078ec0ff */
[----:B------:R-:W-:Y:S01]  /*da710*/  IMAD.U32 R17, RZ, RZ, UR4 ;  /* 0x00000004ff117e24 */ /* 0x000fe2000f8e00ff */
[----:B------:R-:W-:Y:S01]  /*da720*/  UMOV UR4, UR7 ;  /* 0x0000000700047c82 */ /* 0x000fe20008000000 */
[----:B0-----:R-:W-:Y:S01]  /*da730*/  SHF.R.S32.HI R12, RZ, 0x1f, R24 ;  /* 0x0000001fff0c7819 */ /* 0x001fe20000011418 */
[----:B------:R-:W-:Y:S01]  /*da740*/  ULDC.64 UR6, c[0x0][0x228] ;  /* 0x00008a0000067ab9 */ /* 0x000fe20000000a00 */
[----:B------:R-:W-:Y:S02]  /*da750*/  @P0 LOP3.LUT R35, R35, 0x800000, RZ, 0xfc, !PT ;  /* 0x0080000023230812 */ /* 0x000fe400078efcff */
[----:B------:R-:W-:Y:S01]  /*da760*/  ISETP.GE.AND P1, PT, R16, UR4, PT ;  /* 0x0000000410007c0c */ /* 0x000fe2000bf26270 */
[----:B------:R-:W-:Y:S01]  /*da770*/  ULDC.64 UR4, c[0x0][0x228] ;  /* 0x00008a0000047ab9 */ /* 0x000fe20000000a00 */
[----:B------:R-:W-:Y:S01]  /*da780*/  LOP3.LUT R35, R35, 0xffbfffff, RZ, 0xc0, !PT ;  /* 0xffbfffff23237812 */ /* 0x000fe200078ec0ff */
[----:B------:R-:W3:Y:S01]  /*da790*/  LDL.LU R16, [R1+0x4158] ;  /* 0x0041580001107983 */ /* 0x000ee20000300800 */
[----:B------:R-:W-:-:S02]  /*da7a0*/  IADD3 R56, P0, R24, R4, RZ ;  /* 0x0000000418387210 */ /* 0x000fc40007f1e0ff */
[----:B------:R-:W-:Y:S01]  /*da7b0*/  @P2 LOP3.LUT R35, R35, 0x400000, RZ, 0xfc, !PT ;  /* 0x0040000023232812 */ /* 0x000fe200078efcff */
[----:B-1----:R-:W-:Y:S02]  /*da7c0*/  IMAD.U32 R19, RZ, RZ, UR4 ;  /* 0x00000004ff137e24 */ /* 0x002fe4000f8e00ff */
[----:B------:R-:W-:Y:S01]  /*da7d0*/  IMAD.X R57, R12, 0x1, R5, P0 ;  /* 0x000000010c397824 */ /* 0x000fe200000e0605 */
[----:B------:R-:W-:Y:S01]  /*da7e0*/  LOP3.LUT R35, R35, 0xffdfffff, RZ, 0xc0, !PT ;  /* 0xffdfffff23237812 */ /* 0x000fe200078ec0ff */
[----:B------:R-:W-:-:S03]  /*da7f0*/  UMOV UR4, UR7 ;  /* 0x0000000700047c82 */ /* 0x000fc60008000000 */
[----:B------:R-:W-:Y:S01]  /*da800*/  @P1 LOP3.LUT R35, R35, 0x200000, RZ, 0xfc, !PT ;  /* 0x0020000023231812 */ /* 0x000fe200078efcff */
[----:B------:R-:W-:Y:S04]  /*da810*/  STL.64 [R1+0x3e28], R56 ;  /* 0x003e283801007387 */ /* 0x000fe80000100a00 */
[----:B------:R0:W-:Y:S02]  /*da820*/  STL [R1+0xe8], R19 ;  /* 0x0000e81301007387 */ /* 0x0001e40000100800 */
[----:B0-----:R-:W-:Y:S01]  /*da830*/  IMAD.U32 R19, RZ, RZ, UR6 ;  /* 0x00000006ff137e24 */ /* 0x001fe2000f8e00ff */
[----:B------:R-:W-:-:S04]  /*da840*/  ULDC.64 UR6, c[0x0][0x228] ;  /* 0x00008a0000067ab9 */ /* 0x000fc80000000a00 */
[----:B------:R-:W-:Y:S04]  /*da850*/  STL [R1+0xe4], R19 ;  /* 0x0000e41301007387 */ /* 0x000fe80000100800 */
[----:B------:R-:W3:Y:S01]  /*da860*/  LDL.LU R21, [R1+0x415c] ;  /* 0x00415c0001157983 */ /* 0x000ee20000300800 */
[----:B------:R-:W-:Y:S01]  /*da870*/  IMAD.U32 R25, RZ, RZ, UR6 ;  /* 0x00000006ff197e24 */ /* 0x000fe2000f8e00ff */
[----:B------:R-:W-:Y:S02]  /*da880*/  LOP3.LUT R35, R35, 0xffefffff, RZ, 0xc0, !PT ;  /* 0xffefffff23237812 */ /* 0x000fe400078ec0ff */
[----:B----4-:R-:W-:Y:S02]  /*da890*/  ISETP.GE.AND P1, PT, R14, UR4, PT ;  /* 0x000000040e007c0c */ /* 0x010fe4000bf26270 */
[----:B------:R-:W-:-:S02]  /*da8a0*/  IADD3 R14, P0, R24, R6, RZ ;  /* 0x00000006180e7210 */ /* 0x000fc40007f1e0ff */
[----:B--2---:R-:W-:Y:S01]  /*da8b0*/  ISETP.GE.AND P2, PT, R15, UR5, PT ;  /* 0x000000050f007c0c */ /* 0x004fe2000bf46270 */
[----:B------:R-:W-:Y:S02]  /*da8c0*/  ULDC.64 UR4, c[0x0][0x228] ;  /* 0x00008a0000047ab9 */ /* 0x000fe40000000a00 */
[----:B------:R-:W-:-:S05]  /*da8d0*/  IMAD.X R15, R12, 0x1, R7, P0 ;  /* 0x000000010c0f7824 */ /* 0x000fca00000e0607 */
[----:B------:R0:W-:Y:S04]  /*da8e0*/  STL.64 [R1+0x3e40], R14 ;  /* 0x003e400e01007387 */ /* 0x0001e80000100a00 */
[----:B0-----:R-:W2:Y:S04]  /*da8f0*/  LDL.LU R15, [R1+0x4160] ;  /* 0x00416000010f7983 */ /* 0x001ea80000300800 */
[----:B------:R-:W4:Y:S01]  /*da900*/  LDL.LU R14, [R1+0x4164] ;  /* 0x00416400010e7983 */ /* 0x000f220000300800 */
[----:B------:R-:W-:-:S05]  /*da910*/  IADD3 R56, P0, R24, R8, RZ ;  /* 0x0000000818387210 */ /* 0x000fca0007f1e0ff */
[----:B------:R-:W-:Y:S01]  /*da920*/  IMAD.X R57, R12, 0x1, R10, P0 ;  /* 0x000000010c397824 */ /* 0x000fe200000e060a */
[----:B------:R-:W-:Y:S01]  /*da930*/  @P2 LOP3.LUT R35, R35, 0x100000, RZ, 0xfc, !PT ;  /* 0x0010000023232812 */ /* 0x000fe200078efcff */
[----:B------:R0:W-:Y:S04]  /*da940*/  STL [R1+0xdc], R25 ;  /* 0x0000dc1901007387 */ /* 0x0001e80000100800 */
[----:B------:R-:W-:Y:S01]  /*da950*/  STL.64 [R1+0x3e68], R56 ;  /* 0x003e683801007387 */ /* 0x000fe20000100a00 */
[----:B---3--:R-:W-:-:S03]  /*da960*/  ISETP.GE.AND P2, PT, R18, UR5, PT ;  /* 0x0000000512007c0c */ /* 0x008fc6000bf46270 */
[----:B------:R-:W3:Y:S01]  /*da970*/  LDL.LU R18, [R1+0x4168] ;  /* 0x0041680001127983 */ /* 0x000ee20000300800 */
[----:B------:R-:W-:Y:S01]  /*da980*/  LOP3.LUT R35, R35, 0xfff7ffff, RZ, 0xc0, !PT ;  /* 0xfff7ffff23237812 */ /* 0x000fe200078ec0ff */
[----:B------:R-:W-:Y:S01]  /*da990*/  IMAD.U32 R19, RZ, RZ, UR4 ;  /* 0x00000004ff137e24 */ /* 0x000fe2000f8e00ff */
[----:B------:R-:W-:Y:S01]  /*da9a0*/  UMOV UR4, UR7 ;  /* 0x0000000700047c82 */ /* 0x000fe20008000000 */
[----:B------:R-:W-:Y:S01]  /*da9b0*/  IADD3 R24, P0, R24, R9, RZ ;  /* 0x0000000918187210 */ /* 0x000fe20007f1e0ff */
[----:B------:R-:W-:Y:S01]  /*da9c0*/  ULDC.64 UR6, c[0x0][0x228] ;  /* 0x00008a0000067ab9 */ /* 0x000fe20000000a00 */
[----:B------:R-:W-:-:S04]  /*da9d0*/  @P1 LOP3.LUT R35, R35, 0x80000, RZ, 0xfc, !PT ;  /* 0x0008000023231812 */ /* 0x000fc800078efcff */
[----:B------:R-:W-:Y:S01]  /*da9e0*/  LOP3.LUT R35, R35, 0xfffbffff, RZ, 0xc0, !PT ;  /* 0xfffbffff23237812 */ /* 0x000fe200078ec0ff */
[----:B0-----:R-:W-:Y:S01]  /*da9f0*/  IMAD.X R25, R12, 0x1, R11, P0 ;  /* 0x000000010c197824 */ /* 0x001fe200000e060b */
[----:B------:R-:W-:Y:S01]  /*daa00*/  ISETP.GE.AND P1, PT, R16, UR4, PT ;  /* 0x0000000410007c0c */ /* 0x000fe2000bf26270 */
[----:B------:R-:W-:Y:S01]  /*daa10*/  ULDC.64 UR4, c[0x0][0x228] ;  /* 0x00008a0000047ab9 */ /* 0x000fe20000000a00 */
[----:B------:R-:W3:Y:S01]  /*daa20*/  LDL.LU R16, [R1+0x416c] ;  /* 0x00416c0001107983 */ /* 0x000ee20000300800 */
[----:B------:R-:W-:Y:S01]  /*daa30*/  @P2 LOP3.LUT R35, R35, 0x40000, RZ, 0xfc, !PT ;  /* 0x0004000023232812 */ /* 0x000fe200078efcff */
[----:B------:R-:W-:Y:S01]  /*daa40*/  IMAD.U32 R12, RZ, RZ, UR4 ;  /* 0x00000004ff0c7e24 */ /* 0x000fe2000f8e00ff */
[----:B------:R-:W-:Y:S02]  /*daa50*/  UMOV UR4, UR5 ;  /* 0x0000000500047c82 */ /* 0x000fe40008000000 */
[----:B------:R-:W-:Y:S01]  /*daa60*/  LOP3.LUT R35, R35, 0xfffdffff, RZ, 0xc0, !PT ;  /* 0xfffdffff23237812 */ /* 0x000fe200078ec0ff */
[----:B------:R-:W-:Y:S04]  /*daa70*/  STL.64 [R1+0x3e60], R24 ;  /* 0x003e601801007387 */ /* 0x000fe80000100a00 */
[----:B------:R0:W-:Y:S01]  /*daa80*/  STL [R1+0xd8], R12 ;  /* 0x0000d80c01007387 */ /* 0x0001e20000100800 */
[----:B------:R-:W-:-:S02]  /*daa90*/  @P1 LOP3.LUT R35, R35, 0x20000, RZ, 0xfc, !PT ;  /* 0x0002000023231812 */ /* 0x000fc400078efcff */
[----:B------:R-:W-:Y:S01]  /*daaa0*/  ISETP.GE.AND P0, PT, R21, UR4, PT ;  /* 0x0000000415007c0c */ /* 0x000fe2000bf06270 */
[----:B------:R-:W-:Y:S02]  /*daab0*/  ULDC.64 UR4, c[0x0][0x228] ;  /* 0x00008a0000047ab9 */ /* 0x000fe40000000a00 */
[----:B------:R-:W-:Y:S01]  /*daac0*/  IMAD.U32 R49, RZ, RZ, UR4 ;  /* 0x00000004ff317e24 */ /* 0x000fe2000f8e00ff */
[----:B------:R-:W-:Y:S01]  /*daad0*/  UMOV UR4, UR7 ;  /* 0x0000000700047c82 */ /* 0x000fe20008000000 */
[----:B------:R-:W-:Y:S02]  /*daae0*/  LOP3.LUT R35, R35, 0xfffeffff, RZ, 0xc0, !PT ;  /* 0xfffeffff23237812 */ /* 0x000fe400078ec0ff */
[----:B0-----:R-:W-:-:S06]  /*daaf0*/  SHF.R.S32.HI R12, RZ, 0x1f, R23 ;  /* 0x0000001fff0c7819 */ /* 0x001fcc0000011417 */
[----:B------:R-:W-:Y:S02]  /*dab00*/  @P0 LOP3.LUT R35, R35, 0x10000, RZ, 0xfc, !PT ;  /* 0x0001000023230812 */ /* 0x000fe400078efcff */
[----:B------:R-:W-:Y:S01]  /*dab10*/  IADD3 R24, P0, R23, R4, RZ ;  /* 0x0000000417187210 */ /* 0x000fe20007f1e0ff */
[----:B------:R-:W-:Y:S01]  /*dab20*/  IMAD.U32 R32, RZ, RZ, UR6 ;  /* 0x00000006ff207e24 */ /* 0x000fe2000f8e00ff */
[----:B------:R-:W-:-:S03]  /*dab30*/  ULDC.64 UR6, c[0x0][0x228] ;  /* 0x00008a0000067ab9 */ /* 0x000fc60000000a00 */
[----:B------:R-:W-:Y:S01]  /*dab40*/  IMAD.X R25, R12, 0x1, R5, P0 ;  /* 0x000000010c197824 */ /* 0x000fe200000e0605 */
[----:B------:R-:W-:Y:S02]  /*dab50*/  LOP3.LUT R35, R35, 0xffff7fff, RZ, 0xc0, !PT ;  /* 0xffff7fff23237812 */ /* 0x000fe400078ec0ff */
[----:B--2---:R-:W-:Y:S02]  /*dab60*/  ISETP.GE.AND P2, PT, R15, UR5, PT ;  /* 0x000000050f007c0c */ /* 0x004fe4000bf46270 */
[----:B------:R-:W2:Y:S01]  /*dab70*/  LDL.LU R15, [R1+0x4170] ;  /* 0x00417000010f7983 */ /* 0x000ea20000300800 */
[----:B----4-:R-:W-:Y:S01]  /*dab80*/  ISETP.GE.AND P1, PT, R14, UR4, PT ;  /* 0x000000040e007c0c */ /* 0x010fe2000bf26270 */
[----:B------:R-:W-:Y:S02]  /*dab90*/  ULDC.64 UR4, c[0x0][0x228] ;  /* 0x00008a0000047ab9 */ /* 0x000fe40000000a00 */
[----:B------:R-:W4:Y:S01]  /*daba0*/  LDL.LU R14, [R1+0x4174] ;  /* 0x00417400010e7983 */ /* 0x000f220000300800 */
[----:B------:R-:W-:-:S03]  /*dabb0*/  IMAD.U32 R21, RZ, RZ, UR4 ;  /* 0x00000004ff157e24 */ /* 0x000fc6000f8e00ff */
[----:B------:R-:W-:Y:S04]  /*dabc0*/  STL.64 [R1+0x3e58], R24 ;  /* 0x003e581801007387 */ /* 0x000fe80000100a00 */
[----:B------:R0:W-:Y:S02]  /*dabd0*/  STL [R1+0xcc], R21 ;  /* 0x0000cc1501007387 */ /* 0x0001e40000100800 */
[----:B0-----:R-:W-:Y:S01]  /*dabe0*/  IMAD.U32 R21, RZ, RZ, UR6 ;  /* 0x00000006ff157e24 */ /* 0x001fe2000f8e00ff */
[----:B------:R-:W-:-:S04]  /*dabf0*/  IADD3 R24, P0, R23, R6, RZ ;  /* 0x0000000617187210 */ /* 0x000fc80007f1e0ff */
[----:B------:R0:W-:Y:S01]  /*dac00*/  STL [R1+0xc8], R21 ;  /* 0x0000c81501007387 */ /* 0x0001e20000100800 */
[----:B------:R-:W-:-:S03]  /*dac10*/  IMAD.X R25, R12, 0x1, R7, P0 ;  /* 0x000000010c197824 */ /* 0x000fc600000e0607 */
[----:B0-----:R-:W2:Y:S01]  /*dac20*/  LDL.LU R21, [R1+0x4180] ;  /* 0x0041800001157983 */ /* 0x001ea20000300800 */
[----:B------:R-:W-:-:S03]  /*dac30*/  @P2 LOP3.LUT R35, R35, 0x8000, RZ, 0xfc, !PT ;  /* 0x0000800023232812 */ /* 0x000fc600078efcff */
[----:B------:R0:W-:Y:S01]  /*dac40*/  STL.64 [R1+0x3e78], R24 ;  /* 0x003e781801007387 */ /* 0x0001e20000100a00 */
[----:B---3--:R-:W-:-:S03]  /*dac50*/  ISETP.GE.AND P2, PT, R18, UR5, PT ;  /* 0x0000000512007c0c */ /* 0x008fc6000bf46270 */
[----:B------:R-:W3:Y:S01]  /*dac60*/  LDL.LU R18, [R1+0x4184] ;  /* 0x0041840001127983 */ /* 0x000ee20000300800 */
[----:B------:R-:W-:Y:S01]  /*dac70*/  LOP3.LUT R35, R35, 0xffffbfff, RZ, 0xc0, !PT ;  /* 0xffffbfff23237812 */ /* 0x000fe200078ec0ff */
[----:B------:R-:W-:Y:S01]  /*dac80*/  UMOV UR4, UR7 ;  /* 0x0000000700047c82 */ /* 0x000fe20008000000 */
[----:B------:R-:W-:Y:S02]  /*dac90*/  ULDC.64 UR6, c[0x0][0x228] ;  /* 0x00008a0000067ab9 */ /* 0x000fe40000000a00 */
[----:B------:R-:W-:-:S04]  /*daca0*/  @P1 LOP3.LUT R35, R35, 0x4000, RZ, 0xfc, !PT ;  /* 0x0000400023231812 */ /* 0x000fc800078efcff */
[----:B------:R-:W-:Y:S02]  /*dacb0*/  LOP3.LUT R35, R35, 0xffffdfff, RZ, 0xc0, !PT ;  /* 0xffffdfff23237812 */ /* 0x000fe400078ec0ff */
[----:B------:R-:W-:Y:S01]  /*dacc0*/  ISETP.GE.AND P1, PT, R16, UR4, PT ;  /* 0x0000000410007c0c */ /* 0x000fe2000bf26270 */
[----:B------:R-:W-:Y:S01]  /*dacd0*/  ULDC.64 UR4, c[0x0][0x228] ;  /* 0x00008a0000047ab9 */ /* 0x000fe20000000a00 */
[----:B------:R-:W-:Y:S01]  /*dace0*/  @P2 LOP3.LUT R35, R35, 0x2000, RZ, 0xfc, !PT ;  /* 0x0000200023232812 */ /* 0x000fe200078efcff */
[----:B0-----:R-:W-:Y:S01]  /*dacf0*/  IMAD.U32 R24, RZ, RZ, UR4 ;  /* 0x00000004ff187e24 */ /* 0x001fe2000f8e00ff */
[----:B------:R-:W3:Y:S02]  /*dad00*/  LDL.LU R16, [R1+0x4188] ;  /* 0x0041880001107983 */ /* 0x000ee40000300800 */
[----:B------:R-:W-:Y:S01]  /*dad10*/  LOP3.LUT R35, R35, 0xffffefff, RZ, 0xc0, !PT ;  /* 0xffffefff23237812 */ /* 0x000fe200078ec0ff */
[----:B------:R-:W-:Y:S01]  /*dad20*/  UMOV UR4, UR7 ;  /* 0x0000000700047c82 */ /* 0x000fe20008000000 */
[----:B------:R0:W-:Y:S05]  /*dad30*/  STL [R1+0xc4], R24 ;  /* 0x0000c41801007387 */ /* 0x0001ea0000100800 */
[----:B------:R-:W-:Y:S01]  /*dad40*/  @P1 LOP3.LUT R35, R35, 0x1000, RZ, 0xfc, !PT ;  /* 0x0000100023231812 */ /* 0x000fe200078efcff */
[----:B0-----:R-:W-:Y:S01]  /*dad50*/  IMAD.U32 R24, RZ, RZ, UR6 ;  /* 0x00000006ff187e24 */ /* 0x001fe2000f8e00ff */
[----:B------:R-:W-:-:S04]  /*dad60*/  ULDC.64 UR6, c[0x0][0x228] ;  /* 0x00008a0000067ab9 */ /* 0x000fc80000000a00 */
[----:B------:R-:W-:Y:S01]  /*dad70*/  STL [R1+0xc0], R24 ;  /* 0x0000c01801007387 */ /* 0x000fe20000100800 */
[----:B------:R-:W-:Y:S01]  /*dad80*/  IMAD.U32 R34, RZ, RZ, UR6 ;  /* 0x00000006ff227e24 */ /* 0x000fe2000f8e00ff */
        /* <DEDUP_REMOVED lines=17> */
[----:B------:R-:W-:Y:S01]  /*daea0*/  STL [R1+0xbc], R12 ;  /* 0x0000bc0c01007387 */ /* 0x000fe20000100800 */
[----:B------:R-:W-:-:S03]  /*daeb0*/  @P2 LOP3.LUT R35, R35, 0x800, RZ, 0xfc, !PT ;  /* 0x0000080023232812 */ /* 0x000fc600078efcff */
[----:B------:R0:W-:Y:S04]  /*daec0*/  STL [R1+0xb8], R21 ;  /* 0x0000b81501007387 */ /* 0x0001e80000100800 */
[----:B------:R-:W-:Y:S01]  /*daed0*/  STL [R1+0x56f8], R34 ;  /* 0x0056f82201007387 */ /* 0x000fe20000100800 */
[----:B---3--:R-:W-:-:S03]  /*daee0*/  ISETP.GE.AND P2, PT, R18, UR5, PT ;  /* 0x0000000512007c0c */ /* 0x008fc6000bf46270 */
[----:B0-----:R-:W3:Y:S04]  /*daef0*/  LDL.LU R21, [R1+0x4cac] ;  /* 0x004cac0001157983 */ /* 0x001ee80000300800 */
[----:B------:R-:W3:Y:S01]  /*daf00*/  LDL.LU R18, [R1+0x4cb0] ;  /* 0x004cb00001127983 */ /* 0x000ee20000300800 */
[----:B------:R-:W-:-:S04]  /*daf10*/  LOP3.LUT R35, R35, 0xfffffbff, RZ, 0xc0, !PT ;  /* 0xfffffbff23237812 */ /* 0x000fc800078ec0ff */
[----:B------:R-:W-:-:S04]  /*daf20*/  @P1 LOP3.LUT R35, R35, 0x400, RZ, 0xfc, !PT ;  /* 0x0000040023231812 */ /* 0x000fc800078efcff */
[----:B------:R-:W-:Y:S02]  /*daf30*/  LOP3.LUT R35, R35, 0xfffffdff, RZ, 0xc0, !PT ;  /* 0xfffffdff23237812 */ /* 0x000fe400078ec0ff */
[----:B------:R-:W-:Y:S02]  /*daf40*/  SHF.R.S32.HI R12, RZ, 0x1f, R22 ;  /* 0x0000001fff0c7819 */ /* 0x000fe40000011416 */
[----:B------:R-:W-:Y:S02]  /*daf50*/  @P0 LOP3.LUT R35, R35, 0x200, RZ, 0xfc, !PT ;  /* 0x0000020023230812 */ /* 0x000fe400078efcff */
[----:B------:R-:W-:Y:S01]  /*daf60*/  IADD3 R24, P0, R22, R4, RZ ;  /* 0x0000000416187210 */ /* 0x000fe20007f1e0ff */
[----:B------:R-:W-:Y:S01]  /*daf70*/  UMOV UR4, UR7 ;  /* 0x0000000700047c82 */ /* 0x000fe20008000000 */
[----:B------:R-:W-:Y:S01]  /*daf80*/  ULDC.64 UR6, c[0x0][0x228] ;  /* 0x00008a0000067ab9 */ /* 0x000fe20000000a00 */
[----:B------:R-:W-:Y:S01]  /*daf90*/  ISETP.GE.AND P1, PT, R16, UR4, PT ;  /* 0x0000000410007c0c */ /* 0x000fe2000bf26270 */
[----:B------:R-:W-:Y:S01]  /*dafa0*/  IMAD.U32 R16, RZ, RZ, UR6 ;  /* 0x00000006ff107e24 */ /* 0x000fe2000f8e00ff */
[----:B------:R-:W-:Y:S01]  /*dafb0*/  LOP3.LUT R35, R35, 0xfffffeff, RZ, 0xc0, !PT ;  /* 0xfffffeff23237812 */ /* 0x000fe200078ec0ff */
[----:B------:R-:W-:Y:S01]  /*dafc0*/  IMAD.X R25, R12, 0x1, R5, P0 ;  /* 0x000000010c197824 */ /* 0x000fe200000e0605 */
[----:B------:R-:W-:-:S02]  /*dafd0*/  ULDC.64 UR4, c[0x0][0x228] ;  /* 0x00008a0000047ab9 */ /* 0x000fc40000000a00 */
[----:B------:R-:W-:Y:S02]  /*dafe0*/  @P2 LOP3.LUT R35, R35, 0x100, RZ, 0xfc, !PT ;  /* 0x0000010023232812 */ /* 0x000fe400078efcff */
[----:B------:R-:W-:Y:S02]  /*daff0*/  STL.64 [R1+0x3e88], R24 ;  /* 0x003e881801007387 */ /* 0x000fe40000100a00 */
[----:B------:R-:W-:Y:S02]  /*db000*/  LOP3.LUT R35, R35, 0xffffff7f, RZ, 0xc0, !PT ;  /* 0xffffff7f23237812 */ /* 0x000fe400078ec0ff */
[----:B------:R0:W-:Y:S01]  /*db010*/  STL [R1+0xac], R16 ;  /* 0x0000ac1001007387 */ /* 0x0001e20000100800 */
[----:B------:R-:W-:Y:S01]  /*db020*/  IMAD.U32 R23, RZ, RZ, UR4 ;  /* 0x00000004ff177e24 */ /* 0x000fe2000f8e00ff */
[----:B------:R-:W-:Y:S01]  /*db030*/  UMOV UR4, UR7 ;  /* 0x0000000700047c82 */ /* 0x000fe20008000000 */
[----:B------:R-:W-:Y:S01]  /*db040*/  @P1 LOP3.LUT R35, R35, 0x80, RZ, 0xfc, !PT ;  /* 0x0000008023231812 */ /* 0x000fe200078efcff */
[----:B------:R-:W-:Y:S01]  /*db050*/  ULDC.64 UR6, c[0x0][0x228] ;  /* 0x00008a0000067ab9 */ /* 0x000fe20000000a00 */
[----:B0-----:R-:W3:Y:S02]  /*db060*/  LDL.LU R16, [R1+0x4cb4] ;  /* 0x004cb40001107983 */ /* 0x001ee40000300800 */
[----:B------:R-:W-:-:S02]  /*db070*/  LOP3.LUT R35, R35, 0xffffffbf, RZ, 0xc0, !PT ;  /* 0xffffffbf23237812 */ /* 0x000fc400078ec0ff */
[----:B----4-:R-:W-:Y:S02]  /*db080*/  ISETP.GE.AND P1, PT, R14, UR4, PT ;  /* 0x000000040e007c0c */ /* 0x010fe4000bf26270 */
[----:B------:R-:W-:Y:S02]  /*db090*/  IADD3 R14, P0, R22, R6, RZ ;  /* 0x00000006160e7210 */ /* 0x000fe40007f1e0ff */
[----:B--2---:R-:W-:Y:S01]  /*db0a0*/  ISETP.GE.AND P2, PT, R15, UR5, PT ;  /* 0x000000050f007c0c */ /* 0x004fe2000bf46270 */
[----:B------:R-:W-:Y:S02]  /*db0b0*/  ULDC.64 UR4, c[0x0][0x228] ;  /* 0x00008a0000047ab9 */ /* 0x000fe40000000a00 */
[----:B------:R-:W-:-:S05]  /*db0c0*/  IMAD.X R15, R12, 0x1, R7, P0 ;  /* 0x000000010c0f7824 */ /* 0x000fca00000e0607 */
[----:B------:R0:W-:Y:S04]  /*db0d0*/  STL.64 [R1+0x3ea0], R14 ;  /* 0x003ea00e01007387 */ /* 0x0001e80000100a00 */
[----:B0-----:R-:W2:Y:S04]  /*db0e0*/  LDL.LU R15, [R1+0x4cb8] ;  /* 0x004cb800010f7983 */ /* 0x001ea80000300800 */
[----:B------:R-:W4:Y:S01]  /*db0f0*/  LDL.LU R14, [R1+0x4cbc] ;  /* 0x004cbc00010e7983 */ /* 0x000f220000300800 */
[----:B------:R-:W-:-:S05]  /*db100*/  IMAD.U32 R24, RZ, RZ, UR4 ;  /* 0x00000004ff187e24 */ /* 0x000fca000f8e00ff */
[----:B------:R0:W-:Y:S02]  /*db110*/  STL [R1+0xa8], R24 ;  /* 0x0000a81801007387 */ /* 0x0001e40000100800 */
[----:B0-----:R-:W-:-:S05]  /*db120*/  IMAD.U32 R24, RZ, RZ, UR6 ;  /* 0x00000006ff187e24 */ /* 0x001fca000f8e00ff */
[----:B------:R0:W-:Y:S02]  /*db130*/  STL [R1+0xa4], R24 ;  /* 0x0000a41801007387 */ /* 0x0001e40000100800 */
[----:B0-----:R-:W-:-:S05]  /*db140*/  IADD3 R24, P0, R22, R8, RZ ;  /* 0x0000000816187210 */ /* 0x001fca0007f1e0ff */
[----:B------:R-:W-:Y:S01]  /*db150*/  IMAD.X R25, R12, 0x1, R10, P0 ;  /* 0x000000010c197824 */ /* 0x000fe200000e060a */
[----:B------:R-:W-:-:S04]  /*db160*/  @P2 LOP3.LUT R35, R35, 0x40, RZ, 0xfc, !PT ;  /* 0x0000004023232812 */ /* 0x000fc800078efcff */
[----:B------:R0:W-:Y:S01]  /*db170*/  STL.64 [R1+0x3ec0], R24 ;  /* 0x003ec01801007387 */ /* 0x0001e20000100a00 */
[----:B------:R-:W-:Y:S01]  /*db180*/  LOP3.LUT R35, R35, 0xffffffdf, RZ, 0xc0, !PT ;  /* 0xffffffdf23237812 */ /* 0x000fe200078ec0ff */
[----:B------:R-:W-:Y:S01]  /*db190*/  UMOV UR4, UR7 ;  /* 0x0000000700047c82 */ /* 0x000fe20008000000 */
[----:B---3--:R-:W-:Y:S01]  /*db1a0*/  ISETP.GE.AND P2, PT, R21, UR5, PT ;  /* 0x0000000515007c0c */ /* 0x008fe2000bf46270 */
[----:B------:R-:W-:Y:S01]  /*db1b0*/  ULDC.64 UR6, c[0x0][0x228] ;  /* 0x00008a0000067ab9 */ /* 0x000fe20000000a00 */
[----:B0-----:R-:W-:Y:S01]  /*db1c0*/  IADD3 R24, P0, R22, R9, RZ ;  /* 0x0000000916187210 */ /* 0x001fe20007f1e0ff */
[----:B------:R-:W3:Y:S04]  /*db1d0*/  LDL.LU R21, [R1+0x4cc0] ;  /* 0x004cc00001157983 */ /* 0x000ee80000300800 */
[----:B------:R-:W-:Y:S01]  /*db1e0*/  IMAD.X R25, R12, 0x1, R11, P0 ;  /* 0x000000010c197824 */ /* 0x000fe200000e060b */
[----:B------:R-:W-:-:S02]  /*db1f0*/  @P1 LOP3.LUT R35, R35, 0x20, RZ, 0xfc, !PT ;  /* 0x0000002023231812 */ /* 0x000fc400078efcff */
[----:B------:R-:W-:Y:S01]  /*db200*/  ISETP.GE.AND P1, PT, R18, UR4, PT ;  /* 0x0000000412007c0c */ /* 0x000fe2000bf26270 */
[----:B------:R-:W-:Y:S01]  /*db210*/  ULDC.64 UR4, c[0x0][0x228] ;  /* 0x00008a0000047ab9 */ /* 0x000fe20000000a00 */
[----:B------:R-:W-:Y:S04]  /*db220*/  STL.64 [R1+0x3eb8], R24 ;  /* 0x003eb81801007387 */ /* 0x000fe80000100a00 */
[----:B------:R-:W3:Y:S01]  /*db230*/  LDL.LU R18, [R1+0x4cc4] ;  /* 0x004cc40001127983 */ /* 0x000ee20000300800 */
[----:B------:R-:W-:Y:S01]  /*db240*/  IMAD.U32 R12, RZ, RZ, UR4 ;  /* 0x00000004ff0c7e24 */ /* 0x000fe2000f8e00ff */
[----:B------:R-:W-:Y:S02]  /*db250*/  UMOV UR4, UR5 ;  /* 0x0000000500047c82 */ /* 0x000fe40008000000 */
[----:B------:R-:W-:Y:S01]  /*db260*/  ISETP.GE.AND P0, PT, R16, UR4, PT ;  /* 0x0000000410007c0c */ /* 0x000fe2000bf06270 */
[----:B------:R-:W-:Y:S01]  /*db270*/  ULDC.64 UR4, c[0x0][0x228] ;  /* 0x00008a0000047ab9 */ /* 0x000fe20000000a00 */
[----:B------:R-:W-:Y:S01]  /*db280*/  LOP3.LUT R35, R35, 0xffffffef, RZ, 0xc0, !PT ;  /* 0xffffffef23237812 */ /* 0x000fe200078ec0ff */
[----:B------:R-:W-:Y:S01]  /*db290*/  IMAD.U32 R16, RZ, RZ, UR4 ;  /* 0x00000004ff107e24 */ /* 0x000fe2000f8e00ff */
[----:B------:R-:W-:Y:S02]  /*db2a0*/  STL [R1+0xa0], R12 ;  /* 0x0000a00c01007387 */ /* 0x000fe40000100800 */
[----:B------:R-:W-:-:S02]  /*db2b0*/  @P2 LOP3.LUT R35, R35, 0x10, RZ, 0xfc, !PT ;  /* 0x0000001023232812 */ /* 0x000fc400078efcff */
[----:B------:R0:W-:Y:S02]  /*db2c0*/  STL [R1+0x9c], R16 ;  /* 0x00009c1001007387 */ /* 0x0001e40000100800 */
[----:B------:R-:W-:Y:S01]  /*db2d0*/  LOP3.LUT R35, R35, 0xfffffff7, RZ, 0xc0, !PT ;  /* 0xfffffff723237812 */ /* 0x000fe200078ec0ff */
[----:B0-----:R-:W-:-:S03]  /*db2e0*/  IMAD.U32 R16, RZ, RZ, UR6 ;  /* 0x00000006ff107e24 */ /* 0x001fc6000f8e00ff */
[----:B------:R-:W-:Y:S02]  /*db2f0*/  @P1 LOP3.LUT R35, R35, 0x8, RZ, 0xfc, !PT ;  /* 0x0000000823231812 */ /* 0x000fe400078efcff */
[----:B------:R0:W-:Y:S02]  /*db300*/  STL [R1+0x98], R16 ;  /* 0x0000981001007387 */ /* 0x0001e40000100800 */
[----:B------:R-:W-:Y:S02]  /*db310*/  LOP3.LUT R35, R35, 0xfffffffb, RZ, 0xc0, !PT ;  /* 0xfffffffb23237812 */ /* 0x000fe400078ec0ff */
[----:B0-----:R-:W3:Y:S02]  /*db320*/  LDL.LU R16, [R1+0x4cc8] ;  /* 0x004cc80001107983 */ /* 0x001ee40000300800 */
[----:B------:R-:W-:Y:S01]  /*db330*/  @P0 LOP3.LUT R35, R35, 0x4, RZ, 0xfc, !PT ;  /* 0x0000000423230812 */ /* 0x000fe200078efcff */
[----:B------:R-:W-:Y:S01]  /*db340*/  UMOV UR4, UR7 ;  /* 0x0000000700047c82 */ /* 0x000fe20008000000 */
[----:B------:R-:W-:Y:S01]  /*db350*/  SHF.R.S32.HI R12, RZ, 0x1f, R45 ;  /* 0x0000001fff0c7819 */ /* 0x000fe2000001142d */
[----:B------:R-:W-:Y:S01]  /*db360*/  ULDC.64 UR6, c[0x0][0x228] ;  /* 0x00008a0000067ab9 */ /* 0x000fe20000000a00 */
[----:B------:R-:W-:-:S02]  /*db370*/  LOP3.LUT R35, R35, 0xfffffffd, RZ, 0xc0, !PT ;  /* 0xfffffffd23237812 */ /* 0x000fc400078ec0ff */
[----:B------:R-:W-:-:S05]  /*db380*/  IADD3 R24, P0, R45, R4, RZ ;  /* 0x000000042d187210 */ /* 0x000fca0007f1e0ff */
[----:B------:R-:W-:Y:S01]  /*db390*/  IMAD.X R25, R12, 0x1, R5, P0 ;  /* 0x000000010c197824 */ /* 0x000fe200000e0605 */
[----:B--2---:R-:W-:Y:S02]  /*db3a0*/  ISETP.GE.AND P2, PT, R15, UR5, PT ;  /* 0x000000050f007c0c */ /* 0x004fe4000bf46270 */
[----:B------:R-:W2:Y:S01]  /*db3b0*/  LDL.LU R15, [R1+0x4ccc] ;  /* 0x004ccc00010f7983 */ /* 0x000ea20000300800 */
[----:B----4-:R-:W-:Y:S01]  /*db3c0*/  ISETP.GE.AND P1, PT, R14, UR4, PT ;  /* 0x000000040e007c0c */ /* 0x010fe2000bf26270 */
[----:B------:R-:W-:-:S09]  /*db3d0*/  ULDC.64 UR4, c[0x0][0x228] ;  /* 0x00008a0000047ab9 */ /* 0x000fd20000000a00 */
[----:B------:R-:W-:-:S04]  /*db3e0*/  @P2 LOP3.LUT R35, R35, 0x2, RZ, 0xfc, !PT ;  /* 0x0000000223232812 */ /* 0x000fc800078efcff */
[----:B------:R-:W-:-:S04]  /*db3f0*/  LOP3.LUT R35, R35, 0xfffffffe, RZ, 0xc0, !PT ;  /* 0xfffffffe23237812 */ /* 0x000fc800078ec0ff */
[----:B------:R-:W-:-:S05]  /*db400*/  @P1 LOP3.LUT R35, R35, 0x1, RZ, 0xfc, !PT ;  /* 0x0000000123231812 */ /* 0x000fca00078efcff */
[----:B------:R0:W-:Y:S04]  /*db410*/  STL [R1+0x56e4], R35 ;  /* 0x0056e42301007387 */ /* 0x0001e80000100800 */
[----:B------:R1:W-:Y:S01]  /*db420*/  STL.64 [R1+0x3eb0], R24 ;  /* 0x003eb01801007387 */ /* 0x0003e20000100a00 */
[----:B0-----:R-:W-:-:S05]  /*db430*/  IMAD.U32 R35, RZ, RZ, UR6 ;  /* 0x00000006ff237e24 */ /* 0x001fca000f8e00ff */
[----:B------:R-:W-:Y:S04]  /*db440*/  STL [R1+0x56ec], R35 ;  /* 0x0056ec2301007387 */ /* 0x000fe80000100800 */
[----:B------:R-:W4:Y:S01]  /*db450*/  LDL.LU R22, [R1+0x4cd0] ;  /* 0x004cd00001167983 */ /* 0x000f220000300800 */
[----:B-1----:R-:W-:Y:S01]  /*db460*/  IADD3 R24, P0, R45, R6, RZ ;  /* 0x000000062d187210 */ /* 0x002fe20007f1e0ff */
[----:B------:R-:W-:-:S04]  /*db470*/  IMAD.U32 R14, RZ, RZ, UR4 ;  /* 0x00000004ff0e7e24 */ /* 0x000fc8000f8e00ff */
[----:B------:R-:W-:Y:S01]  /*db480*/  IMAD.X R25, R12, 0x1, R7, P0 ;  /* 0x000000010c197824 */ /* 0x000fe200000e0607 */
[----:B------:R-:W-:Y:S01]  /*db490*/  UMOV UR4, UR7 ;  /* 0x0000000700047c82 */ /* 0x000fe20008000000 */
[----:B------:R-:W-:-:S03]  /*db4a0*/  ULDC.64 UR6, c[0x0][0x228] ;  /* 0x00008a0000067ab9 */ /* 0x000fc60000000a00 */
[----:B------:R0:W-:Y:S01]  /*db4b0*/  STL.64 [R1+0x3ed0], R24 ;  /* 0x003ed01801007387 */ /* 0x0001e20000100a00 */
[----:B---3--:R-:W-:-:S03]  /*db4c0*/  ISETP.GE.AND P2, PT, R21, UR5, PT ;  /* 0x0000000515007c0c */ /* 0x008fc6000bf46270 */
[----:B------:R-:W3:Y:S01]  /*db4d0*/  LDL.LU R21, [R1+0x4cd4] ;  /* 0x004cd40001157983 */ /* 0x000ee20000300800 */
[----:B------:R-:W-:Y:S01]  /*db4e0*/  ISETP.GE.AND P1, PT, R18, UR4, PT ;  /* 0x0000000412007c0c */ /* 0x000fe2000bf26270 */
[----:B------:R-:W-:Y:S02]  /*db4f0*/  ULDC.64 UR4, c[0x0][0x228] ;  /* 0x00008a0000047ab9 */ /* 0x000fe40000000a00 */
[----:B------:R-:W3:Y:S01]  /*db500*/  LDL.LU R18, [R1+0x4cd8] ;  /* 0x004cd80001127983 */ /* 0x000ee20000300800 */
[----:B0-----:R-:W-:-:S05]  /*db510*/  IMAD.U32 R24, RZ, RZ, UR4 ;  /* 0x00000004ff187e24 */ /* 0x001fca000f8e00ff */
[----:B------:R0:W-:Y:S02]  /*db520*/  STL [R1+0x8c], R24 ;  /* 0x00008c1801007387 */ /* 0x0001e40000100800 */
[----:B0-----:R-:W-:-:S05]  /*db530*/  IMAD.U32 R24, RZ, RZ, UR6 ;  /* 0x00000006ff187e24 */ /* 0x001fca000f8e00ff */
[----:B------:R0:W-:Y:S01]  /*db540*/  STL [R1+0x88], R24 ;  /* 0x0000881801007387 */ /* 0x0001e20000100800 */
[----:B------:R-:W-:Y:S02]  /*db550*/  @P2 LOP3.LUT R36, R36, 0x80000000, RZ, 0xfc, !PT ;  /* 0x8000000024242812 */ /* 0x000fe400078efcff */
[----:B0-----:R-:W-:-:S05]  /*db560*/  IADD3 R24, P0, R45, R8, RZ ;  /* 0x000000082d187210 */ /* 0x001fca0007f1e0ff */
[----:B------:R-:W-:Y:S01]  /*db570*/  IMAD.X R25, R12, 0x1, R10, P0 ;  /* 0x000000010c197824 */ /* 0x000fe200000e060a */
[----:B------:R-:W-:-:S04]  /*db580*/  ISETP.GE.AND P2, PT, R16, UR5, PT ;  /* 0x0000000510007c0c */ /* 0x000fc8000bf46270 */
[----:B------:R0:W-:Y:S04]  /*db590*/  STL.64 [R1+0x3ee8], R24 ;  /* 0x003ee81801007387 */ /* 0x0001e80000100a00 */
[----:B------:R-:W3:Y:S01]  /*db5a0*/  LDL.LU R16, [R1+0x4cdc] ;  /* 0x004cdc0001107983 */ /* 0x000ee20000300800 */
[----:B------:R-:W-:Y:S01]  /*db5b0*/  LOP3.LUT R36, R36, 0xbfffffff, RZ, 0xc0, !PT ;  /* 0xbfffffff24247812 */ /* 0x000fe200078ec0ff */
[----:B------:R-:W-:Y:S01]  /*db5c0*/  UMOV UR4, UR7 ;  /* 0x0000000700047c82 */ /* 0x000fe20008000000 */
[----:B------:R-:W-:Y:S02]  /*db5d0*/  ULDC.64 UR6, c[0x0][0x228] ;  /* 0x00008a0000067ab9 */ /* 0x000fe40000000a00 */
[----:B------:R-:W-:Y:S02]  /*db5e0*/  @P1 LOP3.LUT R36, R36, 0x40000000, RZ, 0xfc, !PT ;  /* 0x4000000024241812 */ /* 0x000fe400078efcff */
[----:B0-----:R-:W-:-:S02]  /*db5f0*/  IADD3 R24, P0, R45, R9, RZ ;  /* 0x000000092d187210 */ /* 0x001fc40007f1e0ff */
[----:B------:R-:W-:-:S03]  /*db600*/  LOP3.LUT R36, R36, 0xdfffffff, RZ, 0xc0, !PT ;  /* 0xdfffffff24247812 */ /* 0x000fc600078ec0ff */
[----:B------:R-:W-:Y:S01]  /*db610*/  IMAD.X R25, R12, 0x1, R11, P0 ;  /* 0x000000010c197824 */ /* 0x000fe200000e060b */
[----:B------:R-:W-:-:S04]  /*db620*/  @P2 LOP3.LUT R36, R36, 0x20000000, RZ, 0xfc, !PT ;  /* 0x2000000024242812 */ /* 0x000fc800078efcff */
[----:B------:R-:W-:Y:S02]  /*db630*/  LOP3.LUT R36, R36, 0xefffffff, RZ, 0xc0, !PT ;  /* 0xefffffff24247812 */ /* 0x000fe400078ec0ff */
[----:B--2---:R-:W-:Y:S01]  /*db640*/  ISETP.GE.AND P1, PT, R15, UR4, PT ;  /* 0x000000040f007c0c */ /* 0x004fe2000bf26270 */
[----:B------:R-:W-:Y:S01]  /*db650*/  ULDC.64 UR4, c[0x0][0x228] ;  /* 0x00008a0000047ab9 */ /* 0x000fe20000000a00 */
[----:B------:R-:W2:Y:S01]  /*db660*/  LDL.LU R15, [R1+0x4ce0] ;  /* 0x004ce000010f7983 */ /* 0x000ea20000300800 */
[----:B------:R-:W-:Y:S01]  /*db670*/  IMAD.U32 R12, RZ, RZ, UR4 ;  /* 0x00000004ff0c7e24 */ /* 0x000fe2000f8e00ff */
[----:B------:R-:W-:Y:S02]  /*db680*/  UMOV UR4, UR5 ;  /* 0x0000000500047c82 */ /* 0x000fe40008000000 */
[----:B------:R-:W-:Y:S07]  /*db690*/  STL.64 [R1+0x3ee0], R24 ;  /* 0x003ee01801007387 */ /* 0x000fee0000100a00 */
[----:B------:R-:W-:Y:S01]  /*db6a0*/  @P1 LOP3.LUT R36, R36, 0x10000000, RZ, 0xfc, !PT ;  /* 0x1000000024241812 */ /* 0x000fe200078efcff */
[----:B------:R0:W-:Y:S03]  /*db6b0*/  STL [R1+0x84], R12 ;  /* 0x0000840c01007387 */ /* 0x0001e60000100800 */
[----:B------:R-:W-:-:S02]  /*db6c0*/  LOP3.LUT R36, R36, 0xf7ffffff, RZ, 0xc0, !PT ;  /* 0xf7ffffff24247812 */ /* 0x000fc400078ec0ff */
[----:B0-----:R-:W-:Y:S02]  /*db6d0*/  SHF.R.S32.HI R12, RZ, 0x1f, R44 ;  /* 0x0000001fff0c7819 */ /* 0x001fe4000001142c */
[----:B----4-:R-:W-:Y:S01]  /*db6e0*/  ISETP.GE.AND P0, PT, R22, UR4, PT ;  /* 0x0000000416007c0c */ /* 0x010fe2000bf06270 */
[----:B------:R-:W-:Y:S02]  /*db6f0*/  ULDC.64 UR4, c[0x0][0x228] ;  /* 0x00008a0000047ab9 */ /* 0x000fe40000000a00 */
[----:B------:R-:W-:Y:S01]  /*db700*/  IMAD.U32 R22, RZ, RZ, UR4 ;  /* 0x00000004ff167e24 */ /* 0x000fe2000f8e00ff */
[----:B------:R-:W-:-:S04]  /*db710*/  UMOV UR4, UR7 ;  /* 0x0000000700047c82 */ /* 0x000fc80008000000 */
[----:B------:R0:W-:Y:S05]  /*db720*/  STL [R1+0x80], R22 ;  /* 0x0000801601007387 */ /* 0x0001ea0000100800 */
[----:B------:R-:W-:Y:S02]  /*db730*/  @P0 LOP3.LUT R36, R36, 0x8000000, RZ, 0xfc, !PT ;  /* 0x0800000024240812 */ /* 0x000fe400078efcff */
[----:B------:R-:W-:Y:S01]  /*db740*/  IADD3 R24, P0, R44, R4, RZ ;  /* 0x000000042c187210 */ /* 0x000fe20007f1e0ff */
[----:B0-----:R-:W-:Y:S01]  /*db750*/  IMAD.U32 R22, RZ, RZ, UR6 ;  /* 0x00000006ff167e24 */ /* 0x001fe2000f8e00ff */
[----:B---3--:R-:W-:-:S03]  /*db760*/  ISETP.GE.AND P2, PT, R21, UR5, PT ;  /* 0x0000000515007c0c */ /* 0x008fc6000bf46270 */
[----:B------:R-:W-:Y:S01]  /*db770*/  IMAD.X R25, R12, 0x1, R5, P0 ;  /* 0x000000010c197824 */ /* 0x000fe200000e0605 */
[----:B------:R-:W-:Y:S01]  /*db780*/  ISETP.GE.AND P1, PT, R18, UR4, PT ;  /* 0x0000000412007c0c */ /* 0x000fe2000bf26270 */
[----:B------:R0:W-:Y:S01]  /*db790*/  STL [R1+0x7c], R22 ;  /* 0x00007c1601007387 */ /* 0x0001e20000100800 */
[----:B------:R-:W-:Y:S01]  /*db7a0*/  ULDC.64 UR4, c[0x0][0x228] ;  /* 0x00008a0000047ab9 */ /* 0x000fe20000000a00 */
[----:B------:R-:W-:Y:S01]  /*db7b0*/  LOP3.LUT R36, R36, 0xfbffffff, RZ, 0xc0, !PT ;  /* 0xfbffffff24247812 */ /* 0x000fe200078ec0ff */
[----:B------:R-:W-:Y:S01]  /*db7c0*/  IMAD.U32 R21, RZ, RZ, UR4 ;  /* 0x00000004ff157e24 */ /* 0x000fe2000f8e00ff */
[----:B------:R-:W-:Y:S01]  /*db7d0*/  ULDC.64 UR6, c[0x0][0x228] ;  /* 0x00008a0000067ab9 */ /* 0x000fe20000000a00 */
[----:B0-----:R-:W3:Y:S04]  /*db7e0*/  LDL.LU R22, [R1+0x4ce4] ;  /* 0x004ce40001167983 */ /* 0x001ee80000300800 */
[----:B------:R-:W4:Y:S04]  /*db7f0*/  LDL.LU R18, [R1+0x4ce8] ;  /* 0x004ce80001127983 */ /* 0x000f280000300800 */
[----:B------:R0:W-:Y:S04]  /*db800*/  STL.64 [R1+0x3ed8], R24 ;  /* 0x003ed81801007387 */ /* 0x0001e80000100a00 */
[----:B------:R1:W-:Y:S04]  /*db810*/  STL [R1+0x78], R21 ;  /* 0x0000781501007387 */ /* 0x0003e80000100800 */
[----:B0-----:R-:W4:Y:S04]  /*db820*/  LDL.LU R24, [R1+0x4cec] ;  /* 0x004cec0001187983 */ /* 0x001f280000300800 */
[----:B-1----:R-:W4:Y:S01]  /*db830*/  LDL.LU R21, [R1+0x4cf0] ;  /* 0x004cf00001157983 */ /* 0x002f220000300800 */
[----:B------:R-:W-:-:S02]  /*db840*/  @P2 LOP3.LUT R36, R36, 0x4000000, RZ, 0xfc, !PT ;  /* 0x0400000024242812 */ /* 0x000fc400078efcff */
[----:B------:R-:W-:Y:S02]  /*db850*/  ISETP.GE.AND P2, PT, R16, UR5, PT ;  /* 0x0000000510007c0c */ /* 0x000fe4000bf46270 */
[----:B------:R-:W4:Y:S01]  /*db860*/  LDL.LU R16, [R1+0x4cf4] ;  /* 0x004cf40001107983 */ /* 0x000f220000300800 */
[----:B------:R-:W-:Y:S02]  /*db870*/  IADD3 R34, P0, R44, R6, RZ ;  /* 0x000000062c227210 */ /* 0x000fe40007f1e0ff */
[----:B------:R-:W-:-:S03]  /*db880*/  LOP3.LUT R36, R36, 0xfdffffff, RZ, 0xc0, !PT ;  /* 0xfdffffff24247812 */ /* 0x000fc600078ec0ff */
[----:B------:R-:W-:Y:S01]  /*db890*/  IMAD.X R35, R12, 0x1, R7, P0 ;  /* 0x000000010c237824 */ /* 0x000fe200000e0607 */
[----:B------:R-:W-:Y:S01]  /*db8a0*/  @P1 LOP3.LUT R36, R36, 0x2000000, RZ, 0xfc, !PT ;  /* 0x0200000024241812 */ /* 0x000fe200078efcff */
[----:B------:R-:W-:Y:S01]  /*db8b0*/  UMOV UR4, UR7 ;  /* 0x0000000700047c82 */ /* 0x000fe20008000000 */
[----:B------:R-:W-:Y:S01]  /*db8c0*/  IMAD.U32 R45, RZ, RZ, UR6 ;  /* 0x00000006ff2d7e24 */ /* 0x000fe2000f8e00ff */
[----:B------:R-:W-:Y:S01]  /*db8d0*/  ULDC.64 UR6, c[0x0][0x228] ;  /* 0x00008a0000067ab9 */ /* 0x000fe20000000a00 */
[----:B------:R0:W-:Y:S01]  /*db8e0*/  STL.64 [R1+0x3f00], R34 ;  /* 0x003f002201007387 */ /* 0x0001e20000100a00 */
[----:B------:R-:W-:Y:S01]  /*db8f0*/  LOP3.LUT R36, R36, 0xfeffffff, RZ, 0xc0, !PT ;  /* 0xfeffffff24247812 */ /* 0x000fe200078ec0ff */
[----:B------:R-:W-:-:S03]  /*db900*/  IMAD.U32 R25, RZ, RZ, UR6 ;  /* 0x00000006ff197e24 */ /* 0x000fc6000f8e00ff */
[----:B------:R-:W-:Y:S02]  /*db910*/  @P2 LOP3.LUT R36, R36, 0x1000000, RZ, 0xfc, !PT ;  /* 0x0100000024242812 */ /* 0x000fe400078efcff */
[----:B0-----:R-:W-:Y:S01]  /*db920*/  IADD3 R34, P0, R44, R8, RZ ;  /* 0x000000082c227210 */ /* 0x001fe20007f1e0ff */
[----:B------:R-:W-:Y:S04]  /*db930*/  STL [R1+0x6c], R25 ;  /* 0x00006c1901007387 */ /* 0x000fe80000100800 */
[----:B------:R-:W-:Y:S01]  /*db940*/  IMAD.X R35, R12, 0x1, R10, P0 ;  /* 0x000000010c237824 */ /* 0x000fe200000e060a */
[----:B------:R-:W-:-:S04]  /*db950*/  LOP3.LUT R36, R36, 0xff7fffff, RZ, 0xc0, !PT ;  /* 0xff7fffff24247812 */ /* 0x000fc800078ec0ff */
[----:B------:R0:W-:Y:S02]  /*db960*/  STL.64 [R1+0x3f20], R34 ;  /* 0x003f202201007387 */ /* 0x0001e40000100a00 */
[----:B0-----:R-:W-:-:S05]  /*db970*/  IADD3 R34, P0, R44, R9, RZ ;  /* 0x000000092c227210 */ /* 0x001fca0007f1e0ff */
[----:B------:R-:W-:Y:S01]  /*db980*/  IMAD.X R35, R12, 0x1, R11, P0 ;  /* 0x000000010c237824 */ /* 0x000fe200000e060b */
[----:B--2---:R-:W-:Y:S01]  /*db990*/  ISETP.GE.AND P1, PT, R15, UR4, PT ;  /* 0x000000040f007c0c */ /* 0x004fe2000bf26270 */
[----:B------:R-:W-:Y:S02]  /*db9a0*/  ULDC.64 UR4, c[0x0][0x228] ;  /* 0x00008a0000047ab9 */ /* 0x000fe40000000a00 */
[----:B------:R-:W-:Y:S01]  /*db9b0*/  IMAD.U32 R15, RZ, RZ, UR4 ;  /* 0x00000004ff0f7e24 */ /* 0x000fe2000f8e00ff */
[----:B------:R-:W-:Y:S01]  /*db9c0*/  UMOV UR4, UR7 ;  /* 0x0000000700047c82 */ /* 0x000fe20008000000 */
[----:B------:R-:W-:-:S08]  /*db9d0*/  ULDC.64 UR6, c[0x0][0x228] ;  /* 0x00008a0000067ab9 */ /* 0x000fd00000000a00 */
[----:B------:R-:W-:-:S04]  /*db9e0*/  @P1 LOP3.LUT R36, R36, 0x800000, RZ, 0xfc, !PT ;  /* 0x0080000024241812 */ /* 0x000fc800078efcff */
[----:B------:R-:W-:Y:S02]  /*db9f0*/  LOP3.LUT R36, R36, 0xffbfffff, RZ, 0xc0, !PT ;  /* 0xffbfffff24247812 */ /* 0x000fe400078ec0ff */
[----:B---3--:R-:W-:Y:S02]  /*dba00*/  ISETP.GE.AND P2, PT, R22, UR5, PT ;  /* 0x0000000516007c0c */ /* 0x008fe4000bf46270 */
[----:B------:R-:W2:Y:S01]  /*dba10*/  LDL.LU R22, [R1+0x4cf8] ;  /* 0x004cf80001167983 */ /* 0x000ea20000300800 */
[----:B----4-:R-:W-:Y:S01]  /*dba20*/  ISETP.GE.AND P1, PT, R18, UR4, PT ;  /* 0x0000000412007c0c */ /* 0x010fe2000bf26270 */
[----:B------:R-:W-:Y:S02]  /*dba30*/  ULDC.64 UR4, c[0x0][0x228] ;  /* 0x00008a0000047ab9 */ /* 0x000fe40000000a00 */
[----:B------:R-:W3:Y:S01]  /*dba40*/  LDL.LU R18, [R1+0x4cfc] ;  /* 0x004cfc0001127983 */ /* 0x000ee20000300800 */
[----:B------:R-:W-:Y:S01]  /*dba50*/  IMAD.U32 R12, RZ, RZ, UR4 ;  /* 0x00000004ff0c7e24 */ /* 0x000fe2000f8e00ff */
[----:B------:R-:W-:-:S02]  /*dba60*/  UMOV UR4, UR5 ;  /* 0x0000000500047c82 */ /* 0x000fc40008000000 */
[----:B------:R-:W-:Y:S01]  /*dba70*/  STL.64 [R1+0x3f18], R34 ;  /* 0x003f182201007387 */ /* 0x000fe20000100a00 */
[----:B------:R-:W-:Y:S01]  /*dba80*/  ISETP.GE.AND P0, PT, R24, UR4, PT ;  /* 0x0000000418007c0c */ /* 0x000fe2000bf06270 */
[----:B------:R-:W-:Y:S02]  /*dba90*/  ULDC.64 UR4, c[0x0][0x228] ;  /* 0x00008a0000047ab9 */ /* 0x000fe40000000a00 */
[----:B------:R-:W-:Y:S01]  /*dbaa0*/  IMAD.U32 R24, RZ, RZ, UR4 ;  /* 0x00000004ff187e24 */ /* 0x000fe2000f8e00ff */
[----:B------:R-:W-:Y:S04]  /*dbab0*/  STL [R1+0x68], R12 ;  /* 0x0000680c01007387 */ /* 0x000fe80000100800 */
[----:B------:R0:W-:Y:S01]  /*dbac0*/  STL [R1+0x64], R24 ;  /* 0x0000641801007387 */ /* 0x0001e20000100800 */
[----:B------:R-:W-:-:S02]  /*dbad0*/  @P2 LOP3.LUT R36, R36, 0x400000, RZ, 0xfc, !PT ;  /* 0x0040000024242812 */ /* 0x000fc400078efcff */
[----:B------:R-:W-:Y:S01]  /*dbae0*/  ISETP.GE.AND P2, PT, R21, UR5, PT ;  /* 0x0000000515007c0c */ /* 0x000fe2000bf46270 */
[----:B0-----:R-:W-:-:S05]  /*dbaf0*/  IMAD.U32 R24, RZ, RZ, UR6 ;  /* 0x00000006ff187e24 */ /* 0x001fca000f8e00ff */
[----:B------:R0:W-:Y:S04]  /*dbb00*/  STL [R1+0x60], R24 ;  /* 0x0000601801007387 */ /* 0x0001e80000100800 */
[----:B------:R-:W4:Y:S01]  /*dbb10*/  LDL.LU R21, [R1+0x4d00] ;  /* 0x004d000001157983 */ /* 0x000f220000300800 */
[----:B------:R-:W-:-:S04]  /*dbb20*/  LOP3.LUT R36, R36, 0xffdfffff, RZ, 0xc0, !PT ;  /* 0xffdfffff24247812 */ /* 0x000fc800078ec0ff */
[----:B------:R-:W-:-:S04]  /*dbb30*/  @P1 LOP3.LUT R36, R36, 0x200000, RZ, 0xfc, !PT ;  /* 0x0020000024241812 */ /* 0x000fc800078efcff */
[----:B------:R-:W-:Y:S02]  /*dbb40*/  LOP3.LUT R36, R36, 0xffefffff, RZ, 0xc0, !PT ;  /* 0xffefffff24247812 */ /* 0x000fe400078ec0ff */
[----:B------:R-:W-:Y:S02]  /*dbb50*/  SHF.R.S32.HI R12, RZ, 0x1f, R43 ;  /* 0x0000001fff0c7819 */ /* 0x000fe4000001142b */
[----:B------:R-:W-:Y:S02]  /*dbb60*/  @P0 LOP3.LUT R36, R36, 0x100000, RZ, 0xfc, !PT ;  /* 0x0010000024240812 */ /* 0x000fe400078efcff */
[----:B0-----:R-:W-:Y:S01]  /*dbb70*/  IADD3 R24, P0, R43, R4, RZ ;  /* 0x000000042b187210 */ /* 0x001fe20007f1e0ff */
[----:B------:R-:W-:Y:S01]  /*dbb80*/  UMOV UR4, UR7 ;  /* 0x0000000700047c82 */ /* 0x000fe20008000000 */
[----:B------:R-:W-:-:S03]  /*dbb90*/  ULDC.64 UR6, c[0x0][0x228] ;  /* 0x00008a0000067ab9 */ /* 0x000fc60000000a00 */
[----:B------:R-:W-:Y:S01]  /*dbba0*/  IMAD.X R25, R12, 0x1, R5, P0 ;  /* 0x000000010c197824 */ /* 0x000fe200000e0605 */
[----:B------:R-:W-:Y:S01]  /*dbbb0*/  ISETP.GE.AND P1, PT, R16, UR4, PT ;  /* 0x0000000410007c0c */ /* 0x000fe2000bf26270 */
[----:B------:R-:W-:Y:S01]  /*dbbc0*/  ULDC.64 UR4, c[0x0][0x228] ;  /* 0x00008a0000047ab9 */ /* 0x000fe20000000a00 */
[----:B------:R-:W4:Y:S04]  /*dbbd0*/  LDL.LU R16, [R1+0x4d04] ;  /* 0x004d040001107983 */ /* 0x000f280000300800 */
[----:B------:R0:W-:Y:S02]  /*dbbe0*/  STL.64 [R1+0x3f10], R24 ;  /* 0x003f101801007387 */ /* 0x0001e40000100a00 */
[----:B0-----:R-:W-:-:S05]  /*dbbf0*/  IMAD.U32 R24, RZ, RZ, UR4 ;  /* 0x00000004ff187e24 */ /* 0x001fca000f8e00ff */
[----:B------:R0:W-:Y:S02]  /*dbc00*/  STL [R1+0x5c], R24 ;  /* 0x00005c1801007387 */ /* 0x0001e40000100800 */
[----:B0-----:R-:W-:-:S05]  /*dbc10*/  IMAD.U32 R24, RZ, RZ, UR6 ;  /* 0x00000006ff187e24 */ /* 0x001fca000f8e00ff */
[----:B------:R0:W-:Y:S04]  /*dbc20*/  STL [R1+0x58], R24 ;  /* 0x0000581801007387 */ /* 0x0001e80000100800 */
[----:B------:R-:W4:Y:S01]  /*dbc30*/  LDL.LU R26, [R1+0x4d0c] ;  /* 0x004d0c00011a7983 */ /* 0x000f220000300800 */
[----:B0-----:R-:W-:-:S05]  /*dbc40*/  IADD3 R24, P0, R43, R6, RZ ;  /* 0x000000062b187210 */ /* 0x001fca0007f1e0ff */
[----:B------:R-:W-:-:S05]  /*dbc50*/  IMAD.X R25, R12, 0x1, R7, P0 ;  /* 0x000000010c197824 */ /* 0x000fca00000e0607 */
[----:B------:R0:W-:Y:S04]  /*dbc60*/  STL.64 [R1+0x3f30], R24 ;  /* 0x003f301801007387 */ /* 0x0001e80000100a00 */
[----:B0-----:R-:W4:Y:S04]  /*dbc70*/  LDL.LU R25, [R1+0x4d10] ;  /* 0x004d100001197983 */ /* 0x001f280000300800 */
[----:B------:R-:W4:Y:S01]  /*dbc80*/  LDL.LU R24, [R1+0x4d14] ;  /* 0x004d140001187983 */ /* 0x000f220000300800 */
[----:B------:R-:W-:-:S04]  /*dbc90*/  LOP3.LUT R36, R36, 0xfff7ffff, RZ, 0xc0, !PT ;  /* 0xfff7ffff24247812 */ /* 0x000fc800078ec0ff */
[----:B------:R-:W-:-:S04]  /*dbca0*/  @P2 LOP3.LUT R36, R36, 0x80000, RZ, 0xfc, !PT ;  /* 0x0008000024242812 */ /* 0x000fc800078efcff */
[----:B------:R-:W-:Y:S02]  /*dbcb0*/  LOP3.LUT R36, R36, 0xfffbffff, RZ, 0xc0, !PT ;  /* 0xfffbffff24247812 */ /* 0x000fe400078ec0ff */
[----:B------:R-:W-:Y:S02]  /*dbcc0*/  IADD3 R34, P0, R43, R8, RZ ;  /* 0x000000082b227210 */ /* 0x000fe40007f1e0ff */
[----:B------:R-:W-:Y:S01]  /*dbcd0*/  @P1 LOP3.LUT R36, R36, 0x40000, RZ, 0xfc, !PT ;  /* 0x0004000024241812 */ /* 0x000fe200078efcff */
[----:B------:R-:W-:Y:S01]  /*dbce0*/  UMOV UR4, UR7 ;  /* 0x0000000700047c82 */ /* 0x000fe20008000000 */
[----:B------:R-:W-:Y:S01]  /*dbcf0*/  ULDC.64 UR6, c[0x0][0x228] ;  /* 0x00008a0000067ab9 */ /* 0x000fe20000000a00 */
[----:B------:R-:W-:Y:S01]  /*dbd00*/  IMAD.X R35, R12, 0x1, R10, P0 ;  /* 0x000000010c237824 */ /* 0x000fe200000e060a */
[----:B------:R-:W-:-:S04]  /*dbd10*/  LOP3.LUT R36, R36, 0xfffdffff, RZ, 0xc0, !PT ;  /* 0xfffdffff24247812 */ /* 0x000fc800078ec0ff */
[----:B------:R0:W-:Y:S01]  /*dbd20*/  STL.64 [R1+0x3f50], R34 ;  /* 0x003f502201007387 */ /* 0x0001e20000100a00 */
[----:B--2---:R-:W-:Y:S02]  /*dbd30*/  ISETP.GE.AND P2, PT, R22, UR5, PT ;  /* 0x0000000516007c0c */ /* 0x004fe4000bf46270 */
[----:B---3--:R-:W-:Y:S01]  /*dbd40*/  ISETP.GE.AND P1, PT, R18, UR4, PT ;  /* 0x0000000412007c0c */ /* 0x008fe2000bf26270 */
[----:B------:R-:W-:-:S10]  /*dbd50*/  ULDC.64 UR4, c[0x0][0x228] ;  /* 0x00008a0000047ab9 */ /* 0x000fd40000000a00 */
[----:B------:R-:W-:Y:S02]  /*dbd60*/  @P2 LOP3.LUT R36, R36, 0x20000, RZ, 0xfc, !PT ;  /* 0x0002000024242812 */ /* 0x000fe400078efcff */
[----:B----4-:R-:W-:Y:S02]  /*dbd70*/  ISETP.GE.AND P2, PT, R21, UR5, PT ;  /* 0x0000000515007c0c */ /* 0x010fe4000bf46270 */
[----:B------:R-:W2:Y:S01]  /*dbd80*/  LDL.LU R21, [R1+0x4d18] ;  /* 0x004d180001157983 */ /* 0x000ea20000300800 */
[----:B------:R-:W-:Y:S01]  /*dbd90*/  LOP3.LUT R36, R36, 0xfffeffff, RZ, 0xc0, !PT ;  /* 0xfffeffff24247812 */ /* 0x000fe200078ec0ff */
[----:B------:R-:W-:Y:S01]  /*dbda0*/  IMAD.U32 R22, RZ, RZ, UR4 ;  /* 0x00000004ff167e24 */ /* 0x000fe2000f8e00ff */
[----:B0-----:R-:W-:Y:S01]  /*dbdb0*/  IADD3 R34, P0, R43, R9, RZ ;  /* 0x000000092b227210 */ /* 0x001fe20007f1e0ff */
[----:B------:R-:W-:Y:S01]  /*dbdc0*/  UMOV UR4, UR7 ;  /* 0x0000000700047c82 */ /* 0x000fe20008000000 */
[----:B------:R-:W-:-:S03]  /*dbdd0*/  @P1 LOP3.LUT R36, R36, 0x10000, RZ, 0xfc, !PT ;  /* 0x0001000024241812 */ /* 0x000fc600078efcff */
[----:B------:R-:W-:Y:S01]  /*dbde0*/  IMAD.X R35, R12, 0x1, R11, P0 ;  /* 0x000000010c237824 */ /* 0x000fe200000e060b */
[----:B------:R-:W-:-:S04]  /*dbdf0*/  LOP3.LUT R36, R36, 0xffff7fff, RZ, 0xc0, !PT ;  /* 0xffff7fff24247812 */ /* 0x000fc800078ec0ff */
[----:B------:R-:W-:Y:S02]  /*dbe00*/  @P2 LOP3.LUT R36, R36, 0x8000, RZ, 0xfc, !PT ;  /* 0x0000800024242812 */ /* 0x000fe400078efcff */
[----:B------:R-:W-:Y:S01]  /*dbe10*/  ISETP.GE.AND P1, PT, R16, UR4, PT ;  /* 0x0000000410007c0c */ /* 0x000fe2000bf26270 */
[----:B------:R-:W-:Y:S01]  /*dbe20*/  ULDC.64 UR4, c[0x0][0x228] ;  /* 0x00008a0000047ab9 */ /* 0x000fe20000000a00 */
[----:B------:R-:W3:Y:S01]  /*dbe30*/  LDL.LU R16, [R1+0x4d1c] ;  /* 0x004d1c0001107983 */ /* 0x000ee20000300800 */
[----:B------:R-:W-:Y:S01]  /*dbe40*/  IMAD.U32 R12, RZ, RZ, UR4 ;  /* 0x00000004ff0c7e24 */ /* 0x000fe2000f8e00ff */
[----:B------:R-:W-:Y:S01]  /*dbe50*/  UMOV UR4, UR5 ;  /* 0x0000000500047c82 */ /* 0x000fe20008000000 */
[----:B------:R-:W-:Y:S01]  /*dbe60*/  LOP3.LUT R36, R36, 0xffffbfff, RZ, 0xc0, !PT ;  /* 0xffffbfff24247812 */ /* 0x000fe200078ec0ff */
[----:B------:R-:W-:Y:S01]  /*dbe70*/  IMAD.U32 R18, RZ, RZ, UR6 ;  /* 0x00000006ff127e24 */ /* 0x000fe2000f8e00ff */
[----:B------:R-:W-:Y:S01]  /*dbe80*/  STL.64 [R1+0x3f48], R34 ;  /* 0x003f482201007387 */ /* 0x000fe20000100a00 */
[----:B------:R-:W-:-:S03]  /*dbe90*/  ULDC.64 UR6, c[0x0][0x228] ;  /* 0x00008a0000067ab9 */ /* 0x000fc60000000a00 */
[----:B------:R0:W-:Y:S02]  /*dbea0*/  STL [R1+0x4c], R12 ;  /* 0x00004c0c01007387 */ /* 0x0001e40000100800 */
[----:B------:R-:W-:-:S04]  /*dbeb0*/  @P1 LOP3.LUT R36, R36, 0x4000, RZ, 0xfc, !PT ;  /* 0x0000400024241812 */ /* 0x000fc800078efcff */
[----:B------:R-:W-:Y:S02]  /*dbec0*/  LOP3.LUT R36, R36, 0xffffdfff, RZ, 0xc0, !PT ;  /* 0xffffdfff24247812 */ /* 0x000fe400078ec0ff */
[----:B0-----:R-:W-:Y:S02]  /*dbed0*/  SHF.R.S32.HI R12, RZ, 0x1f, R42 ;  /* 0x0000001fff0c7819 */ /* 0x001fe4000001142a */
[----:B------:R-:W-:Y:S01]  /*dbee0*/  ISETP.GE.AND P0, PT, R26, UR4, PT ;  /* 0x000000041a007c0c */ /* 0x000fe2000bf06270 */
[----:B------:R-:W-:Y:S02]  /*dbef0*/  ULDC.64 UR4, c[0x0][0x228] ;  /* 0x00008a0000047ab9 */ /* 0x000fe40000000a00 */
[----:B------:R-:W-:-:S05]  /*dbf00*/  IMAD.U32 R26, RZ, RZ, UR4 ;  /* 0x00000004ff1a7e24 */ /* 0x000fca000f8e00ff */
[----:B------:R0:W-:Y:S01]  /*dbf10*/  STL [R1+0x48], R26 ;  /* 0x0000481a01007387 */ /* 0x0001e20000100800 */
[----:B------:R-:W-:Y:S01]  /*dbf20*/  UMOV UR4, UR7 ;  /* 0x0000000700047c82 */ /* 0x000fe20008000000 */
[----:B0-----:R-:W-:-:S03]  /*dbf30*/  IMAD.U32 R26, RZ, RZ, UR6 ;  /* 0x00000006ff1a7e24 */ /* 0x001fc6000f8e00ff */
[----:B------:R-:W-:Y:S01]  /*dbf40*/  @P0 LOP3.LUT R36, R36, 0x2000, RZ, 0xfc, !PT ;  /* 0x0000200024240812 */ /* 0x000fe200078efcff */
[----:B------:R-:W-:Y:S01]  /*dbf50*/  ULDC.64 UR6, c[0x0][0x228] ;  /* 0x00008a0000067ab9 */ /* 0x000fe20000000a00 */
[----:B------:R0:W-:Y:S01]  /*dbf60*/  STL [R1+0x44], R26 ;  /* 0x0000441a01007387 */ /* 0x0001e20000100800 */
[----:B------:R-:W-:Y:S02]  /*dbf70*/  IADD3 R34, P0, R42, R4, RZ ;  /* 0x000000042a227210 */ /* 0x000fe40007f1e0ff */
[----:B------:R-:W-:Y:S02]  /*dbf80*/  ISETP.GE.AND P2, PT, R25, UR5, PT ;  /* 0x0000000519007c0c */ /* 0x000fe4000bf46270 */
[----:B------:R-:W4:Y:S01]  /*dbf90*/  LDL.LU R25, [R1+0x4d20] ;  /* 0x004d200001197983 */ /* 0x000f220000300800 */
[----:B------:R-:W-:Y:S01]  /*dbfa0*/  ISETP.GE.AND P1, PT, R24, UR4, PT ;  /* 0x0000000418007c0c */ /* 0x000fe2000bf26270 */
[----:B------:R-:W-:Y:S02]  /*dbfb0*/  IMAD.X R35, R12, 0x1, R5, P0 ;  /* 0x000000010c237824 */ /* 0x000fe400000e0605 */
[----:B------:R-:W4:Y:S01]  /*dbfc0*/  LDL.LU R24, [R1+0x4d24] ;  /* 0x004d240001187983 */ /* 0x000f220000300800 */
[----:B------:R-:W-:-:S02]  /*dbfd0*/  ULDC.64 UR4, c[0x0][0x228] ;  /* 0x00008a0000047ab9 */ /* 0x000fc40000000a00 */
[----:B0-----:R-:W-:Y:S01]  /*dbfe0*/  IMAD.U32 R26, RZ, RZ, UR4 ;  /* 0x00000004ff1a7e24 */ /* 0x001fe2000f8e00ff */
[----:B------:R0:W-:Y:S04]  /*dbff0*/  STL.64 [R1+0x3f40], R34 ;  /* 0x003f402201007387 */ /* 0x0001e80000100a00 */
[----:B------:R1:W-:Y:S01]  /*dc000*/  STL [R1+0x40], R26 ;  /* 0x0000401a01007387 */ /* 0x0003e20000100800 */
[----:B0-----:R-:W-:Y:S01]  /*dc010*/  IADD3 R34, P0, R42, R6, RZ ;  /* 0x000000062a227210 */ /* 0x001fe20007f1e0ff */
[----:B-1----:R-:W-:-:S04]  /*dc020*/  IMAD.U32 R26, RZ, RZ, UR6 ;  /* 0x00000006ff1a7e24 */ /* 0x002fc8000f8e00ff */
[----:B------:R-:W-:Y:S01]  /*dc030*/  IMAD.X R35, R12, 0x1, R7, P0 ;  /* 0x000000010c237824 */ /* 0x000fe200000e0607 */
[----:B------:R-:W-:Y:S04]  /*dc040*/  STL [R1+0x3c], R26 ;  /* 0x00003c1a01007387 */ /* 0x000fe80000100800 */
[----:B------:R0:W-:Y:S04]  /*dc050*/  STL.64 [R1+0x3f60], R34 ;  /* 0x003f602201007387 */ /* 0x0001e80000100a00 */
[----:B0-----:R-:W4:Y:S01]  /*dc060*/  LDL.LU R34, [R1+0x4d28] ;  /* 0x004d280001227983 */ /* 0x001f220000300800 */
[----:B------:R-:W-:-:S03]  /*dc070*/  LOP3.LUT R36, R36, 0xffffefff, RZ, 0xc0, !PT ;  /* 0xffffefff24247812 */ /* 0x000fc600078ec0ff */
[----:B------:R-:W4:Y:S01]  /*dc080*/  LDL.LU R26, [R1+0x4d2c] ;  /* 0x004d2c00011a7983 */ /* 0x000f220000300800 */
[----:B------:R-:W-:Y:S02]  /*dc090*/  @P2 LOP3.LUT R36, R36, 0x1000, RZ, 0xfc, !PT ;  /* 0x0000100024242812 */ /* 0x000fe400078efcff */
[----:B--2---:R-:W-:Y:S02]  /*dc0a0*/  ISETP.GE.AND P2, PT, R21, UR5, PT ;  /* 0x0000000515007c0c */ /* 0x004fe4000bf46270 */
[----:B------:R-:W2:Y:S01]  /*dc0b0*/  LDL.LU R21, [R1+0x4d30] ;  /* 0x004d300001157983 */ /* 0x000ea20000300800 */
[----:B------:R-:W-:Y:S01]  /*dc0c0*/  LOP3.LUT R36, R36, 0xfffff7ff, RZ, 0xc0, !PT ;  /* 0xfffff7ff24247812 */ /* 0x000fe200078ec0ff */
[----:B------:R-:W-:Y:S01]  /*dc0d0*/  UMOV UR4, UR7 ;  /* 0x0000000700047c82 */ /* 0x000fe20008000000 */
[----:B------:R-:W-:Y:S02]  /*dc0e0*/  ULDC.64 UR6, c[0x0][0x228] ;  /* 0x00008a0000067ab9 */ /* 0x000fe40000000a00 */
[----:B------:R-:W-:-:S04]  /*dc0f0*/  @P1 LOP3.LUT R36, R36, 0x800, RZ, 0xfc, !PT ;  /* 0x0000080024241812 */ /* 0x000fc800078efcff */
[----:B------:R-:W-:-:S04]  /*dc100*/  LOP3.LUT R36, R36, 0xfffffbff, RZ, 0xc0, !PT ;  /* 0xfffffbff24247812 */ /* 0x000fc800078ec0ff */
[----:B------:R-:W-:Y:S02]  /*dc110*/  @P2 LOP3.LUT R36, R36, 0x400, RZ, 0xfc, !PT ;  /* 0x0000040024242812 */ /* 0x000fe400078efcff */
[----:B---3--:R-:W-:Y:S01]  /*dc120*/  ISETP.GE.AND P1, PT, R16, UR4, PT ;  /* 0x0000000410007c0c */ /* 0x008fe2000bf26270 */
[----:B------:R-:W-:Y:S01]  /*dc130*/  ULDC.64 UR4, c[0x0][0x228] ;  /* 0x00008a0000047ab9 */ /* 0x000fe20000000a00 */
[----:B------:R-:W-:Y:S01]  /*dc140*/  LOP3.LUT R36, R36, 0xfffffdff, RZ, 0xc0, !PT ;  /* 0xfffffdff24247812 */ /* 0x000fe200078ec0ff */
[----:B------:R-:W-:Y:S01]  /*dc150*/  IMAD.U32 R16, RZ, RZ, UR4 ;  /* 0x00000004ff107e24 */ /* 0x000fe2000f8e00ff */
[----:B------:R-:W-:-:S09]  /*dc160*/  UMOV UR4, UR7 ;  /* 0x0000000700047c82 */ /* 0x000fd20008000000 */
[----:B------:R-:W-:Y:S01]  /*dc170*/  @P1 LOP3.LUT R36, R36, 0x200, RZ, 0xfc, !PT ;  /* 0x0000020024241812 */ /* 0x000fe200078efcff */
[----:B------:R0:W-:Y:S03]  /*dc180*/  STL [R1+0x38], R16 ;  /* 0x0000381001007387 */ /* 0x0001e60000100800 */
[----:B------:R-:W-:Y:S01]  /*dc190*/  LOP3.LUT R36, R36, 0xfffffeff, RZ, 0xc0, !PT ;  /* 0xfffffeff24247812 */ /* 0x000fe200078ec0ff */
[----:B0-----:R-:W-:Y:S01]  /*dc1a0*/  IMAD.U32 R16, RZ, RZ, UR6 ;  /* 0x00000006ff107e24 */ /* 0x001fe2000f8e00ff */
[----:B------:R-:W-:Y:S01]  /*dc1b0*/  ULDC.64 UR6, c[0x0][0x228] ;  /* 0x00008a0000067ab9 */ /* 0x000fe20000000a00 */
[----:B----4-:R-:W-:Y:S02]  /*dc1c0*/  ISETP.GE.AND P1, PT, R24, UR4, PT ;  /* 0x0000000418007c0c */ /* 0x010fe4000bf26270 */
[----:B------:R-:W-:Y:S02]  /*dc1d0*/  IADD3 R24, P0, R42, R8, RZ ;  /* 0x000000082a187210 */ /* 0x000fe40007f1e0ff */
[----:B------:R-:W-:Y:S01]  /*dc1e0*/  ISETP.GE.AND P2, PT, R25, UR5, PT ;  /* 0x0000000519007c0c */ /* 0x000fe2000bf46270 */
[----:B------:R-:W-:-:S02]  /*dc1f0*/  ULDC.64 UR4, c[0x0][0x228] ;  /* 0x00008a0000047ab9 */ /* 0x000fc40000000a00 */
[----:B------:R-:W-:-:S05]  /*dc200*/  IMAD.X R25, R12, 0x1, R10, P0 ;  /* 0x000000010c197824 */ /* 0x000fca00000e060a */
[----:B------:R0:W-:Y:S01]  /*dc210*/  STL.64 [R1+0x3f78], R24 ;  /* 0x003f781801007387 */ /* 0x0001e20000100a00 */
[----:B------:R-:W-:Y:S01]  /*dc220*/  IMAD.U32 R35, RZ, RZ, UR4 ;  /* 0x00000004ff237e24 */ /* 0x000fe2000f8e00ff */
[----:B------:R-:W-:Y:S01]  /*dc230*/  UMOV UR4, UR5 ;  /* 0x0000000500047c82 */ /* 0x000fe20008000000 */
[----:B0-----:R-:W-:-:S05]  /*dc240*/  IADD3 R24, P0, R42, R9, RZ ;  /* 0x000000092a187210 */ /* 0x001fca0007f1e0ff */
[----:B------:R-:W-:-:S05]  /*dc250*/  IMAD.X R25, R12, 0x1, R11, P0 ;  /* 0x000000010c197824 */ /* 0x000fca00000e060b */
[----:B------:R0:W-:Y:S01]  /*dc260*/  STL.64 [R1+0x3f70], R24 ;  /* 0x003f701801007387 */ /* 0x0001e20000100a00 */
[----:B------:R-:W-:Y:S01]  /*dc270*/  ISETP.GE.AND P0, PT, R34, UR4, PT ;  /* 0x0000000422007c0c */ /* 0x000fe2000bf06270 */
[----:B------:R-:W-:Y:S02]  /*dc280*/  ULDC.64 UR4, c[0x0][0x228] ;  /* 0x00008a0000047ab9 */ /* 0x000fe40000000a00 */
[----:B------:R-:W-:Y:S01]  /*dc290*/  IMAD.U32 R34, RZ, RZ, UR4 ;  /* 0x00000004ff227e24 */ /* 0x000fe2000f8e00ff */
[----:B0-----:R-:W3:Y:S04]  /*dc2a0*/  LDL.LU R25, [R1+0x4d34] ;  /* 0x004d340001197983 */ /* 0x001ee80000300800 */
[----:B------:R-:W4:Y:S04]  /*dc2b0*/  LDL.LU R24, [R1+0x4d38] ;  /* 0x004d380001187983 */ /* 0x000f280000300800 */
[----:B------:R0:W-:Y:S01]  /*dc2c0*/  STL [R1+0x2c], R34 ;  /* 0x00002c2201007387 */ /* 0x0001e20000100800 */
[----:B------:R-:W-:-:S02]  /*dc2d0*/  @P2 LOP3.LUT R36, R36, 0x100, RZ, 0xfc, !PT ;  /* 0x0000010024242812 */ /* 0x000fc400078efcff */
[----:B------:R-:W-:Y:S01]  /*dc2e0*/  ISETP.GE.AND P2, PT, R26, UR5, PT ;  /* 0x000000051a007c0c */ /* 0x000fe2000bf46270 */
[----:B0-----:R-:W-:Y:S01]  /*dc2f0*/  IMAD.U32 R34, RZ, RZ, UR6 ;  /* 0x00000006ff227e24 */ /* 0x001fe2000f8e00ff */
[----:B------:R-:W-:-:S04]  /*dc300*/  LOP3.LUT R36, R36, 0xffffff7f, RZ, 0xc0, !PT ;  /* 0xffffff7f24247812 */ /* 0x000fc800078ec0ff */
[----:B------:R0:W-:Y:S04]  /*dc310*/  STL [R1+0x28], R34 ;  /* 0x0000282201007387 */ /* 0x0001e80000100800 */
[----:B------:R-:W4:Y:S01]  /*dc320*/  LDL.LU R26, [R1+0x4d3c] ;  /* 0x004d3c00011a7983 */ /* 0x000f220000300800 */
[----:B------:R-:W-:Y:S01]  /*dc330*/  UMOV UR4, UR7 ;  /* 0x0000000700047c82 */ /* 0x000fe20008000000 */
[----:B------:R-:W-:Y:S01]  /*dc340*/  @P1 LOP3.LUT R36, R36, 0x80, RZ, 0xfc, !PT ;  /* 0x0000008024241812 */ /* 0x000fe200078efcff */
[----:B------:R-:W-:Y:S01]  /*dc350*/  ULDC.64 UR6, c[0x0][0x228] ;  /* 0x00008a0000067ab9 */ /* 0x000fe20000000a00 */
[----:B--2---:R-:W-:Y:S01]  /*dc360*/  ISETP.GE.AND P1, PT, R21, UR4, PT ;  /* 0x0000000415007c0c */ /* 0x004fe2000bf26270 */
[----:B------:R-:W-:Y:S01]  /*dc370*/  ULDC.64 UR4, c[0x0][0x228] ;  /* 0x00008a0000047ab9 */ /* 0x000fe20000000a00 */
[----:B------:R-:W2:Y:S01]  /*dc380*/  LDL.LU R21, [R1+0x4d40] ;  /* 0x004d400001157983 */ /* 0x000ea20000300800 */
[----:B------:R-:W-:-:S02]  /*dc390*/  LOP3.LUT R36, R36, 0xffffffbf, RZ, 0xc0, !PT ;  /* 0xffffffbf24247812 */ /* 0x000fc400078ec0ff */
[----:B------:R-:W-:Y:S02]  /*dc3a0*/  SHF.R.S32.HI R12, RZ, 0x1f, R41 ;  /* 0x0000001fff0c7819 */ /* 0x000fe40000011429 */
[----:B------:R-:W-:Y:S02]  /*dc3b0*/  @P0 LOP3.LUT R36, R36, 0x40, RZ, 0xfc, !PT ;  /* 0x0000004024240812 */ /* 0x000fe400078efcff */
[----:B------:R-:W-:Y:S02]  /*dc3c0*/  IADD3 R42, P0, R41, R4, RZ ;  /* 0x00000004292a7210 */ /* 0x000fe40007f1e0ff */
[----:B------:R-:W-:Y:S01]  /*dc3d0*/  LOP3.LUT R36, R36, 0xffffffdf, RZ, 0xc0, !PT ;  /* 0xffffffdf24247812 */ /* 0x000fe200078ec0ff */
[----:B0-----:R-:W-:Y:S02]  /*dc3e0*/  IMAD.U32 R34, RZ, RZ, UR4 ;  /* 0x00000004ff227e24 */ /* 0x001fe4000f8e00ff */
[----:B------:R-:W-:Y:S01]  /*dc3f0*/  IMAD.X R43, R12, 0x1, R5, P0 ;  /* 0x000000010c2b7824 */ /* 0x000fe200000e0605 */
[----:B------:R-:W-:Y:S01]  /*dc400*/  @P2 LOP3.LUT R36, R36, 0x20, RZ, 0xfc, !PT ;  /* 0x0000002024242812 */ /* 0x000fe200078efcff */
[----:B------:R-:W-:-:S03]  /*dc410*/  UMOV UR4, UR7 ;  /* 0x0000000700047c82 */ /* 0x000fc60008000000 */
[----:B------:R-:W-:Y:S01]  /*dc420*/  LOP3.LUT R36, R36, 0xffffffef, RZ, 0xc0, !PT ;  /* 0xffffffef24247812 */ /* 0x000fe200078ec0ff */
[----:B------:R-:W-:Y:S04]  /*dc430*/  STL.64 [R1+0x3f68], R42 ;  /* 0x003f682a01007387 */ /* 0x000fe80000100a00 */
[----:B------:R0:W-:Y:S01]  /*dc440*/  STL [R1+0x24], R34 ;  /* 0x0000242201007387 */ /* 0x0001e20000100800 */
[----:B------:R-:W-:Y:S01]  /*dc450*/  @P1 LOP3.LUT R36, R36, 0x10, RZ, 0xfc, !PT ;  /* 0x0000001024241812 */ /* 0x000fe200078efcff */
[----:B0-----:R-:W-:-:S03]  /*dc460*/  IMAD.U32 R34, RZ, RZ, UR6 ;  /* 0x00000006ff227e24 */ /* 0x001fc6000f8e00ff */
[----:B------:R-:W-:Y:S01]  /*dc470*/  LOP3.LUT R36, R36, 0xfffffff7, RZ, 0xc0, !PT ;  /* 0xfffffff724247812 */ /* 0x000fe200078ec0ff */
[----:B------:R-:W-:Y:S01]  /*dc480*/  ULDC.64 UR6, c[0x0][0x228] ;  /* 0x00008a0000067ab9 */ /* 0x000fe20000000a00 */
[----:B------:R0:W-:Y:S04]  /*dc490*/  STL [R1+0x20], R34 ;  /* 0x0000202201007387 */ /* 0x0001e80000100800 */
[----:B0-----:R-:W2:Y:S01]  /*dc4a0*/  LDL.LU R34, [R1+0x4d44] ;  /* 0x004d440001227983 */ /* 0x001ea20000300800 */
[----:B------:R-:W-:Y:S01]  /*dc4b0*/  IMAD.U32 R60, RZ, RZ, UR6 ;  /* 0x00000006ff3c7e24 */ /* 0x000fe2000f8e00ff */
[----:B---3--:R-:W-:Y:S02]  /*dc4c0*/  ISETP.GE.AND P2, PT, R25, UR5, PT ;  /* 0x0000000519007c0c */ /* 0x008fe4000bf46270 */
[----:B----4-:R-:W-:Y:S01]  /*dc4d0*/  ISETP.GE.AND P1, PT, R24, UR4, PT ;  /* 0x0000000418007c0c */ /* 0x010fe2000bf26270 */
[----:B------:R-:W-:Y:S01]  /*dc4e0*/  ULDC.64 UR4, c[0x0][0x228] ;  /* 0x00008a0000047ab9 */ /* 0x000fe20000000a00 */
[----:B------:R-:W-:-:S05]  /*dc4f0*/  IADD3 R24, P0, R41, R6, RZ ;  /* 0x0000000629187210 */ /* 0x000fca0007f1e0ff */
[----:B------:R-:W-:-:S04]  /*dc500*/  IMAD.X R25, R12, 0x1, R7, P0 ;  /* 0x000000010c197824 */ /* 0x000fc800000e0607 */
[----:B------:R-:W-:Y:S01]  /*dc510*/  @P2 LOP3.LUT R36, R36, 0x8, RZ, 0xfc, !PT ;  /* 0x0000000824242812 */ /* 0x000fe200078efcff */
[----:B------:R0:W-:Y:S03]  /*dc520*/  STL.64 [R1+0x3f90], R24 ;  /* 0x003f901801007387 */ /* 0x0001e60000100a00 */
[----:B------:R-:W-:Y:S01]  /*dc530*/  LOP3.LUT R36, R36, 0xfffffffb, RZ, 0xc0, !PT ;  /* 0xfffffffb24247812 */ /* 0x000fe200078ec0ff */
[----:B------:R-:W-:Y:S01]  /*dc540*/  IMAD.U32 R42, RZ, RZ, UR4 ;  /* 0x00000004ff2a7e24 */ /* 0x000fe2000f8e00ff */
[----:B------:R-:W-:Y:S01]  /*dc550*/  UMOV UR4, UR7 ;  /* 0x0000000700047c82 */ /* 0x000fe20008000000 */
[----:B------:R-:W-:Y:S01]  /*dc560*/  ULDC.64 UR6, c[0x0][0x228] ;  /* 0x00008a0000067ab9 */ /* 0x000fe20000000a00 */
[----:B------:R-:W-:Y:S02]  /*dc570*/  @P1 LOP3.LUT R36, R36, 0x4, RZ, 0xfc, !PT ;  /* 0x0000000424241812 */ /* 0x000fe400078efcff */
[----:B------:R-:W-:Y:S01]  /*dc580*/  ISETP.GE.AND P2, PT, R26, UR5, PT ;  /* 0x000000051a007c0c */ /* 0x000fe2000bf46270 */
[----:B0-----:R-:W3:Y:S04]  /*dc590*/  LDL.LU R25, [R1+0x4d48] ;  /* 0x004d480001197983 */ /* 0x001ee80000300800 */
[----:B------:R-:W4:Y:S01]  /*dc5a0*/  LDL.LU R24, [R1+0x4d4c] ;  /* 0x004d4c0001187983 */ /* 0x000f220000300800 */
[----:B------:R-:W-:-:S03]  /*dc5b0*/  LOP3.LUT R36, R36, 0xfffffffd, RZ, 0xc0, !PT ;  /* 0xfffffffd24247812 */ /* 0x000fc600078ec0ff */
[----:B------:R0:W-:Y:S04]  /*dc5c0*/  STL [R1+0x1c], R42 ;  /* 0x00001c2a01007387 */ /* 0x0001e80000100800 */
[----:B------:R-:W-:-:S04]  /*dc5d0*/  @P2 LOP3.LUT R36, R36, 0x2, RZ, 0xfc, !PT ;  /* 0x0000000224242812 */ /* 0x000fc800078efcff */
[----:B------:R-:W-:Y:S02]  /*dc5e0*/  LOP3.LUT R36, R36, 0xfffffffe, RZ, 0xc0, !PT ;  /* 0xfffffffe24247812 */ /* 0x000fe400078ec0ff */
[----:B0-----:R-:W-:Y:S01]  /*dc5f0*/  IADD3 R42, P0, R41, R8, RZ ;  /* 0x00000008292a7210 */ /* 0x001fe20007f1e0ff */
[----:B------:R-:W-:Y:S04]  /*dc600*/  STL [R1+0x56ac], R60 ;  /* 0x0056ac3c01007387 */ /* 0x000fe80000100800 */
[----:B------:R-:W-:Y:S01]  /*dc610*/  IMAD.X R43, R12, 0x1, R10, P0 ;  /* 0x000000010c2b7824 */ /* 0x000fe200000e060a */
[----:B--2---:R-:W-:Y:S01]  /*dc620*/  ISETP.GE.AND P1, PT, R21, UR4, PT ;  /* 0x0000000415007c0c */ /* 0x004fe2000bf26270 */
[----:B------:R-:W-:-:S12]  /*dc630*/  ULDC.64 UR4, c[0x0][0x228] ;  /* 0x00008a0000047ab9 */ /* 0x000fd80000000a00 */
[----:B------:R-:W-:-:S05]  /*dc640*/  @P1 LOP3.LUT R36, R36, 0x1, RZ, 0xfc, !PT ;  /* 0x0000000124241812 */ /* 0x000fca00078efcff */
[----:B------:R0:W-:Y:S04]  /*dc650*/  STL [R1+0x56c8], R36 ;  /* 0x0056c82401007387 */ /* 0x0001e80000100800 */
[----:B------:R1:W-:Y:S04]  /*dc660*/  STL.64 [R1+0x3fb0], R42 ;  /* 0x003fb02a01007387 */ /* 0x0003e80000100a00 */
[----:B------:R-:W2:Y:S04]  /*dc670*/  LDL.LU R26, [R1+0x4d50] ;  /* 0x004d5000011a7983 */ /* 0x000ea80000300800 */
[----:B------:R-:W2:Y:S01]  /*dc680*/  LDL.LU R21, [R1+0x4d54] ;  /* 0x004d540001157983 */ /* 0x000ea20000300800 */
[----:B0-----:R-:W-:Y:S01]  /*dc690*/  IMAD.U32 R36, RZ, RZ, UR4 ;  /* 0x00000004ff247e24 */ /* 0x001fe2000f8e00ff */
[----:B-1----:R-:W-:Y:S01]  /*dc6a0*/  IADD3 R42, P0, R41, R9, RZ ;  /* 0x00000009292a7210 */ /* 0x002fe20007f1e0ff */
[----:B------:R-:W-:-:S04]  /*dc6b0*/  UMOV UR4, UR5 ;  /* 0x0000000500047c82 */ /* 0x000fc80008000000 */
[----:B------:R-:W-:Y:S01]  /*dc6c0*/  IMAD.X R43, R12, 0x1, R11, P0 ;  /* 0x000000010c2b7824 */ /* 0x000fe200000e060b */
[----:B------:R-:W-:Y:S01]  /*dc6d0*/  ISETP.GE.AND P0, PT, R34, UR4, PT ;  /* 0x0000000422007c0c */ /* 0x000fe2000bf06270 */
[----:B------:R-:W-:Y:S01]  /*dc6e0*/  ULDC.64 UR4, c[0x0][0x228] ;  /* 0x00008a0000047ab9 */ /* 0x000fe20000000a00 */
[----:B------:R-:W-:Y:S02]  /*dc6f0*/  IMAD.U32 R34, RZ, RZ, UR6 ;  /* 0x00000006ff227e24 */ /* 0x000fe4000f8e00ff */
[----:B------:R-:W-:Y:S01]  /*dc700*/  IMAD.U32 R60, RZ, RZ, UR4 ;  /* 0x00000004ff3c7e24 */ /* 0x000fe2000f8e00ff */
[----:B------:R0:W-:Y:S01]  /*dc710*/  STL.64 [R1+0x3fa8], R42 ;  /* 0x003fa82a01007387 */ /* 0x0001e20000100a00 */
[----:B------:R-:W-:Y:S01]  /*dc720*/  UMOV UR4, UR7 ;  /* 0x0000000700047c82 */ /* 0x000fe20008000000 */
[----:B------:R-:W-:Y:S01]  /*dc730*/  SHF.R.S32.HI R12, RZ, 0x1f, R40 ;  /* 0x0000001fff0c7819 */ /* 0x000fe20000011428 */
[----:B------:R-:W-:Y:S01]  /*dc740*/  ULDC.64 UR6, c[0x0][0x228] ;  /* 0x00008a0000067ab9 */ /* 0x000fe20000000a00 */
[----:B------:R-:W-:Y:S04]  /*dc750*/  STL [R1+0x56cc], R36 ;  /* 0x0056cc2401007387 */ /* 0x000fe80000100800 */
[----:B------:R-:W-:Y:S04]  /*dc760*/  STL [R1+0x56b0], R60 ;  /* 0x0056b03c01007387 */ /* 0x000fe80000100800 */
[----:B------:R1:W-:Y:S01]  /*dc770*/  STL [R1+0xc], R34 ;  /* 0x00000c2201007387 */ /* 0x0003e20000100800 */
[----:B------:R-:W-:-:S02]  /*dc780*/  @P0 LOP3.LUT R2, R2, 0x80000000, RZ, 0xfc, !PT ;  /* 0x8000000002020812 */ /* 0x000fc400078efcff */
[----:B0-----:R-:W-:Y:S02]  /*dc790*/  IADD3 R42, P0, R40, R4, RZ ;  /* 0x00000004282a7210 */ /* 0x001fe40007f1e0ff */
[----:B------:R-:W-:-:S03]  /*dc7a0*/  LOP3.LUT R2, R2, 0xbfffffff, RZ, 0xc0, !PT ;  /* 0xbfffffff02027812 */ /* 0x000fc600078ec0ff */
[----:B------:R-:W-:Y:S01]  /*dc7b0*/  IMAD.X R43, R12, 0x1, R5, P0 ;  /* 0x000000010c2b7824 */ /* 0x000fe200000e0605 */
[----:B---3--:R-:W-:Y:S02]  /*dc7c0*/  ISETP.GE.AND P2, PT, R25, UR5, PT ;  /* 0x0000000519007c0c */ /* 0x008fe4000bf46270 */
[----:B------:R-:W3:Y:S01]  /*dc7d0*/  LDL.LU R25, [R1+0x4d58] ;  /* 0x004d580001197983 */ /* 0x000ee20000300800 */
[----:B----4-:R-:W-:Y:S01]  /*dc7e0*/  ISETP.GE.AND P1, PT, R24, UR4, PT ;  /* 0x0000000418007c0c */ /* 0x010fe2000bf26270 */
[----:B------:R-:W-:Y:S02]  /*dc7f0*/  ULDC.64 UR4, c[0x0][0x228] ;  /* 0x00008a0000047ab9 */ /* 0x000fe40000000a00 */
[----:B------:R-:W4:Y:S01]  /*dc800*/  LDL.LU R24, [R1+0x4d5c] ;  /* 0x004d5c0001187983 */ /* 0x000f220000300800 */
[----:B-1----:R-:W-:-:S03]  /*dc810*/  IMAD.U32 R34, RZ, RZ, UR4 ;  /* 0x00000004ff227e24 */ /* 0x002fc6000f8e00ff */
[----:B------:R-:W-:Y:S03]  /*dc820*/  STL.64 [R1+0x3fa0], R42 ;  /* 0x003fa02a01007387 */ /* 0x000fe60000100a00 */
[----:B------:R-:W-:Y:S01]  /*dc830*/  @P2 LOP3.LUT R2, R2, 0x40000000, RZ, 0xfc, !PT ;  /* 0x4000000002022812 */ /* 0x000fe200078efcff */
[----:B------:R0:W-:Y:S03]  /*dc840*/  STL [R1+0x8], R34 ;  /* 0x0000082201007387 */ /* 0x0001e60000100800 */
[----:B------:R-:W-:Y:S01]  /*dc850*/  LOP3.LUT R2, R2, 0xdfffffff, RZ, 0xc0, !PT ;  /* 0xdfffffff02027812 */ /* 0x000fe200078ec0ff */
[----:B------:R-:W-:Y:S01]  /*dc860*/  UMOV UR4, UR7 ;  /* 0x0000000700047c82 */ /* 0x000fe20008000000 */
[----:B0-----:R-:W-:Y:S01]  /*dc870*/  IMAD.U32 R34, RZ, RZ, UR6 ;  /* 0x00000006ff227e24 */ /* 0x001fe2000f8e00ff */
[----:B------:R-:W-:Y:S01]  /*dc880*/  IADD3 R42, P0, R40, R6, RZ ;  /* 0x00000006282a7210 */ /* 0x000fe20007f1e0ff */
[----:B------:R-:W-:Y:S01]  /*dc890*/  ULDC.64 UR6, c[0x0][0x228] ;  /* 0x00008a0000067ab9 */ /* 0x000fe20000000a00 */
[----:B------:R-:W-:-:S02]  /*dc8a0*/  @P1 LOP3.LUT R2, R2, 0x20000000, RZ, 0xfc, !PT ;  /* 0x2000000002021812 */ /* 0x000fc400078efcff */
[----:B------:R0:W-:Y:S01]  /*dc8b0*/  STL [R1+0x4], R34 ;  /* 0x0000042201007387 */ /* 0x0001e20000100800 */
[----:B------:R-:W-:Y:S02]  /*dc8c0*/  IMAD.X R43, R12, 0x1, R7, P0 ;  /* 0x000000010c2b7824 */ /* 0x000fe400000e0607 */
[----:B------:R-:W-:Y:S01]  /*dc8d0*/  IMAD.U32 R59, RZ, RZ, UR6 ;  /* 0x00000006ff3b7e24 */ /* 0x000fe2000f8e00ff */
[----:B--2---:R-:W-:Y:S02]  /*dc8e0*/  ISETP.GE.AND P2, PT, R26, UR5, PT ;  /* 0x000000051a007c0c */ /* 0x004fe4000bf46270 */
[----:B------:R-:W-:Y:S01]  /*dc8f0*/  ISETP.GE.AND P1, PT, R21, UR4, PT ;  /* 0x0000000415007c0c */ /* 0x000fe2000bf26270 */
[----:B------:R-:W-:Y:S01]  /*dc900*/  ULDC.64 UR4, c[0x0][0x228] ;  /* 0x00008a0000047ab9 */ /* 0x000fe20000000a00 */
[----:B------:R-:W2:Y:S01]  /*dc910*/  LDL.LU R21, [R1+0x4d60] ;  /* 0x004d600001157983 */ /* 0x000ea20000300800 */
[----:B------:R-:W-:-:S03]  /*dc920*/  IMAD.U32 R61, RZ, RZ, UR4 ;  /* 0x00000004ff3d7e24 */ /* 0x000fc6000f8e00ff */
[----:B------:R-:W-:Y:S04]  /*dc930*/  STL.64 [R1+0x3fc0], R42 ;  /* 0x003fc02a01007387 */ /* 0x000fe80000100a00 */
[----:B------:R-:W-:Y:S04]  /*dc940*/  STL [R1+0x569c], R61 ;  /* 0x00569c3d01007387 */ /* 0x000fe80000100800 */
[----:B------:R-:W-:Y:S04]  /*dc950*/  STL [R1+0x56a0], R59 ;  /* 0x0056a03b01007387 */ /* 0x000fe80000100800 */
[----:B------:R-:W2:Y:S04]  /*dc960*/  LDL.LU R36, [R1+0x4d64] ;  /* 0x004d640001247983 */ /* 0x000ea80000300800 */
[----:B0-----:R-:W2:Y:S01]  /*dc970*/  LDL.LU R34, [R1+0x4d68] ;  /* 0x004d680001227983 */ /* 0x001ea20000300800 */
[----:B------:R-:W-:-:S04]  /*dc980*/  LOP3.LUT R2, R2, 0xefffffff, RZ, 0xc0, !PT ;  /* 0xefffffff02027812 */ /* 0x000fc800078ec0ff */
[----:B------:R-:W-:Y:S01]  /*dc990*/  @P2 LOP3.LUT R2, R2, 0x10000000, RZ, 0xfc, !PT ;  /* 0x1000000002022812 */ /* 0x000fe200078efcff */
[----:B------:R-:W-:Y:S01]  /*dc9a0*/  UMOV UR4, UR7 ;  /* 0x0000000700047c82 */ /* 0x000fe20008000000 */
[----:B------:R-:W-:Y:S02]  /*dc9b0*/  ULDC.64 UR6, c[0x0][0x228] ;  /* 0x00008a0000067ab9 */ /* 0x000fe40000000a00 */
[----:B------:R-:W-:-:S04]  /*dc9c0*/  LOP3.LUT R2, R2, 0xf7ffffff, RZ, 0xc0, !PT ;  /* 0xf7ffffff02027812 */ /* 0x000fc800078ec0ff */
[----:B------:R-:W-:-:S04]  /*dc9d0*/  @P1 LOP3.LUT R2, R2, 0x8000000, RZ, 0xfc, !PT ;  /* 0x0800000002021812 */ /* 0x000fc800078efcff */
[----:B------:R-:W-:Y:S01]  /*dc9e0*/  LOP3.LUT R2, R2, 0xfbffffff, RZ, 0xc0, !PT ;  /* 0xfbffffff02027812 */ /* 0x000fe200078ec0ff */
[----:B------:R-:W-:Y:S02]  /*dc9f0*/  IMAD.U32 R56, RZ, RZ, UR6 ;  /* 0x00000006ff387e24 */ /* 0x000fe4000f8e00ff */
[----:B------:R-:W-:Y:S01]  /*dca00*/  IMAD.MOV.U32 R26, RZ, RZ, R54 ;  /* 0x000000ffff1a7224 */ /* 0x000fe200078e0036 */
[----:B----4-:R-:W-:Y:S02]  /*dca10*/  ISETP.GE.AND P1, PT, R24, UR4, PT ;  /* 0x0000000418007c0c */ /* 0x010fe4000bf26270 */
[----:B------:R-:W-:Y:S02]  /*dca20*/  IADD3 R24, P0, R40, R8, RZ ;  /* 0x0000000828187210 */ /* 0x000fe40007f1e0ff */
[----:B---3--:R-:W-:Y:S01]  /*dca30*/  ISETP.GE.AND P2, PT, R25, UR5, PT ;  /* 0x0000000519007c0c */ /* 0x008fe2000bf46270 */
[----:B------:R-:W-:Y:S02]  /*dca40*/  ULDC.64 UR4, c[0x0][0x228] ;  /* 0x00008a0000047ab9 */ /* 0x000fe40000000a00 */
[----:B------:R-:W-:-:S05]  /*dca50*/  IMAD.X R25, R12, 0x1, R10, P0 ;  /* 0x000000010c197824 */ /* 0x000fca00000e060a */
[----:B------:R0:W-:Y:S01]  /*dca60*/  STL.64 [R1+0x3fe0], R24 ;  /* 0x003fe01801007387 */ /* 0x0001e20000100a00 */
[----:B------:R-:W-:Y:S01]  /*dca70*/  IMAD.U32 R58, RZ, RZ, UR4 ;  /* 0x00000004ff3a7e24 */ /* 0x000fe2000f8e00ff */
[----:B0-----:R-:W-:-:S04]  /*dca80*/  IADD3 R24, P0, R40, R9, RZ ;  /* 0x0000000928187210 */ /* 0x001fc80007f1e0ff */
[----:B------:R-:W-:Y:S01]  /*dca90*/  STL [R1+0x56a4], R58 ;  /* 0x0056a43a01007387 */ /* 0x000fe20000100800 */
[----:B------:R-:W-:Y:S01]  /*dcaa0*/  IMAD.X R25, R12, 0x1, R11, P0 ;  /* 0x000000010c197824 */ /* 0x000fe200000e060b */
[----:B------:R-:W-:Y:S01]  /*dcab0*/  @P2 LOP3.LUT R2, R2, 0x4000000, RZ, 0xfc, !PT ;  /* 0x0400000002022812 */ /* 0x000fe200078efcff */
[----:B------:R-:W-:-:S03]  /*dcac0*/  UMOV UR4, UR5 ;  /* 0x0000000500047c82 */ /* 0x000fc60008000000 */
[----:B------:R0:W-:Y:S01]  /*dcad0*/  STL.64 [R1+0x3fd8], R24 ;  /* 0x003fd81801007387 */ /* 0x0001e20000100a00 */
[----:B------:R-:W-:-:S03]  /*dcae0*/  LOP3.LUT R2, R2, 0xfdffffff, RZ, 0xc0, !PT ;  /* 0xfdffffff02027812 */ /* 0x000fc600078ec0ff */
[----:B0-----:R-:W3:Y:S04]  /*dcaf0*/  LDL.LU R25, [R1+0x4d6c] ;  /* 0x004d6c0001197983 */ /* 0x001ee80000300800 */
[----:B------:R-:W4:Y:S01]  /*dcb00*/  LDL.LU R24, [R1+0x4d70] ;  /* 0x004d700001187983 */ /* 0x000f220000300800 */
[----:B------:R-:W-:-:S04]  /*dcb10*/  @P1 LOP3.LUT R2, R2, 0x2000000, RZ, 0xfc, !PT ;  /* 0x0200000002021812 */ /* 0x000fc800078efcff */
[----:B------:R-:W-:Y:S02]  /*dcb20*/  LOP3.LUT R2, R2, 0xfeffffff, RZ, 0xc0, !PT ;  /* 0xfeffffff02027812 */ /* 0x000fe400078ec0ff */
[----:B------:R-:W-:Y:S02]  /*dcb30*/  SHF.R.S32.HI R12, RZ, 0x1f, R39 ;  /* 0x0000001fff0c7819 */ /* 0x000fe40000011427 */
[----:B--2---:R-:W-:Y:S01]  /*dcb40*/  ISETP.GE.AND P0, PT, R21, UR4, PT ;  /* 0x0000000415007c0c */ /* 0x004fe2000bf06270 */
[----:B------:R-:W-:Y:S02]  /*dcb50*/  ULDC.64 UR4, c[0x0][0x228] ;  /* 0x00008a0000047ab9 */ /* 0x000fe40000000a00 */
[----:B------:R-:W-:-:S05]  /*dcb60*/  IMAD.U32 R57, RZ, RZ, UR4 ;  /* 0x00000004ff397e24 */ /* 0x000fca000f8e00ff */
[----:B------:R-:W-:Y:S04]  /*dcb70*/  STL [R1+0x56b4], R57 ;  /* 0x0056b43901007387 */ /* 0x000fe80000100800 */
[----:B------:R-:W-:Y:S01]  /*dcb80*/  STL [R1+0x56b8], R56 ;  /* 0x0056b83801007387 */ /* 0x000fe20000100800 */
[----:B------:R-:W-:Y:S02]  /*dcb90*/  @P0 LOP3.LUT R2, R2, 0x1000000, RZ, 0xfc, !PT ;  /* 0x0100000002020812 */ /* 0x000fe400078efcff */
[----:B------:R-:W-:Y:S02]  /*dcba0*/  ISETP.GE.AND P2, PT, R36, UR5, PT ;  /* 0x0000000524007c0c */ /* 0x000fe4000bf46270 */
[----:B------:R-:W2:Y:S01]  /*dcbb0*/  LDL.LU R36, [R1+0x4d74] ;  /* 0x004d740001247983 */ /* 0x000ea20000300800 */
[----:B------:R-:W-:Y:S01]  /*dcbc0*/  IADD3 R40, P0, R39, R4, RZ ;  /* 0x0000000427287210 */ /* 0x000fe20007f1e0ff */
[----:B------:R-:W-:Y:S01]  /*dcbd0*/  UMOV UR4, UR7 ;  /* 0x0000000700047c82 */ /* 0x000fe20008000000 */
[----:B------:R-:W-:-:S03]  /*dcbe0*/  IMAD.MOV.U32 R21, RZ, RZ, R55 ;  /* 0x000000ffff157224 */ /* 0x000fc600078e0037 */
[----:B------:R-:W-:Y:S01]  /*dcbf0*/  IMAD.X R41, R12, 0x1, R5, P0 ;  /* 0x000000010c297824 */ /* 0x000fe200000e0605 */
[----:B------:R-:W-:Y:S01]  /*dcc00*/  ISETP.GE.AND P1, PT, R34, UR4, PT ;  /* 0x0000000422007c0c */ /* 0x000fe2000bf26270 */
[----:B------:R-:W-:Y:S01]  /*dcc10*/  ULDC.64 UR4, c[0x0][0x228] ;  /* 0x00008a0000047ab9 */ /* 0x000fe20000000a00 */
[----:B------:R-:W2:Y:S01]  /*dcc20*/  LDL.LU R34, [R1+0x4d78] ;  /* 0x004d780001227983 */ /* 0x000ea20000300800 */
[----:B------:R-:W-:-:S03]  /*dcc30*/  ULDC.64 UR6, c[0x0][0x228] ;  /* 0x00008a0000067ab9 */ /* 0x000fc60000000a00 */
[----:B------:R0:W-:Y:S01]  /*dcc40*/  STL.64 [R1+0x3fd0], R40 ;  /* 0x003fd02801007387 */ /* 0x0001e20000100a00 */
[----:B------:R-:W-:Y:S02]  /*dcc50*/  IMAD.U32 R55, RZ, RZ, UR4 ;  /* 0x00000004ff377e24 */ /* 0x000fe4000f8e00ff */
[----:B------:R-:W-:Y:S01]  /*dcc60*/  IMAD.U32 R54, RZ, RZ, UR6 ;  /* 0x00000006ff367e24 */ /* 0x000fe2000f8e00ff */
[----:B0-----:R-:W-:Y:S02]  /*dcc70*/  IADD3 R40, P0, R39, R6, RZ ;  /* 0x0000000627287210 */ /* 0x001fe40007f1e0ff */
[----:B------:R-:W-:Y:S03]  /*dcc80*/  STL [R1+0x56bc], R55 ;  /* 0x0056bc3701007387 */ /* 0x000fe60000100800 */
[----:B------:R-:W-:Y:S01]  /*dcc90*/  IMAD.X R41, R12, 0x1, R7, P0 ;  /* 0x000000010c297824 */ /* 0x000fe200000e0607 */
[----:B------:R-:W-:Y:S04]  /*dcca0*/  STL [R1+0x56c0], R54 ;  /* 0x0056c03601007387 */ /* 0x000fe80000100800 */
[----:B------:R0:W-:Y:S04]  /*dccb0*/  STL.64 [R1+0x3ff0], R40 ;  /* 0x003ff02801007387 */ /* 0x0001e80000100a00 */
[----:B0-----:R-:W2:Y:S01]  /*dccc0*/  LDL.LU R41, [R1+0x4d80] ;  /* 0x004d800001297983 */ /* 0x001ea20000300800 */
[----:B------:R-:W-:-:S04]  /*dccd0*/  LOP3.LUT R2, R2, 0xff7fffff, RZ, 0xc0, !PT ;  /* 0xff7fffff02027812 */ /* 0x000fc800078ec0ff */
[----:B------:R-:W-:Y:S01]  /*dcce0*/  @P2 LOP3.LUT R2, R2, 0x800000, RZ, 0xfc, !PT ;  /* 0x0080000002022812 */ /* 0x000fe200078efcff */
[----:B------:R-:W-:Y:S01]  /*dccf0*/  UMOV UR4, UR7 ;  /* 0x0000000700047c82 */ /* 0x000fe20008000000 */
[----:B------:R-:W-:Y:S02]  /*dcd00*/  ULDC.64 UR6, c[0x0][0x228] ;  /* 0x00008a0000067ab9 */ /* 0x000fe40000000a00 */
[----:B------:R-:W-:-:S04]  /*dcd10*/  LOP3.LUT R2, R2, 0xffbfffff, RZ, 0xc0, !PT ;  /* 0xffbfffff02027812 */ /* 0x000fc800078ec0ff */
[----:B------:R-:W-:-:S04]  /*dcd20*/  @P1 LOP3.LUT R2, R2, 0x400000, RZ, 0xfc, !PT ;  /* 0x0040000002021812 */ /* 0x000fc800078efcff */
[----:B------:R-:W-:Y:S02]  /*dcd30*/  LOP3.LUT R2, R2, 0xffdfffff, RZ, 0xc0, !PT ;  /* 0xffdfffff02027812 */ /* 0x000fe400078ec0ff */
[----:B------:R-:W-:-:S05]  /*dcd40*/  IADD3 R42, P0, R39, R8, RZ ;  /* 0x00000008272a7210 */ /* 0x000fca0007f1e0ff */
[----:B------:R-:W-:Y:S02]  /*dcd50*/  IMAD.X R43, R12, 0x1, R10, P0 ;  /* 0x000000010c2b7824 */ /* 0x000fe400000e060a */
[----:B------:R-:W-:Y:S02]  /*dcd60*/  IMAD.MOV.U32 R44, RZ, RZ, R26 ;  /* 0x000000ffff2c7224 */ /* 0x000fe400078e001a */
[----:B------:R-:W-:Y:S01]  /*dcd70*/  IMAD.MOV.U32 R26, RZ, RZ, R51 ;  /* 0x000000ffff1a7224 */ /* 0x000fe200078e0033 */
[----:B---3--:R-:W-:Y:S01]  /*dcd80*/  ISETP.GE.AND P2, PT, R25, UR5, PT ;  /* 0x0000000519007c0c */ /* 0x008fe2000bf46270 */
[----:B------:R-:W-:Y:S01]  /*dcd90*/  IMAD.MOV.U32 R25, RZ, RZ, R53 ;  /* 0x000000ffff197224 */ /* 0x000fe200078e0035 */
[----:B----4-:R-:W-:Y:S01]  /*dcda0*/  ISETP.GE.AND P1, PT, R24, UR4, PT ;  /* 0x0000000418007c0c */ /* 0x010fe2000bf26270 */
[----:B------:R-:W-:Y:S01]  /*dcdb0*/  ULDC.64 UR4, c[0x0][0x228] ;  /* 0x00008a0000047ab9 */ /* 0x000fe20000000a00 */
[----:B------:R-:W-:Y:S02]  /*dcdc0*/  IMAD.MOV.U32 R24, RZ, RZ, R13 ;  /* 0x000000ffff187224 */ /* 0x000fe400078e000d */
[----:B------:R-:W-:-:S02]  /*dcdd0*/  IMAD.MOV.U32 R13, RZ, RZ, R52 ;  /* 0x000000ffff0d7224 */ /* 0x000fc400078e0034 */
[----:B------:R-:W-:Y:S02]  /*dcde0*/  IMAD.U32 R53, RZ, RZ, UR4 ;  /* 0x00000004ff357e24 */ /* 0x000fe4000f8e00ff */
[----:B------:R-:W-:-:S03]  /*dcdf0*/  IMAD.U32 R52, RZ, RZ, UR6 ;  /* 0x00000006ff347e24 */ /* 0x000fc6000f8e00ff */
[----:B------:R-:W-:Y:S01]  /*dce00*/  @P2 LOP3.LUT R2, R2, 0x200000, RZ, 0xfc, !PT ;  /* 0x0020000002022812 */ /* 0x000fe200078efcff */
[----:B------:R-:W-:Y:S04]  /*dce10*/  STL [R1+0x56c4], R53 ;  /* 0x0056c43501007387 */ /* 0x000fe80000100800 */
[----:B------:R-:W-:Y:S04]  /*dce20*/  STL [R1+0x56d0], R52 ;  /* 0x0056d03401007387 */ /* 0x000fe80000100800 */
[----:B------:R-:W3:Y:S01]  /*dce30*/  LDL.LU R40, [R1+0x4d84] ;  /* 0x004d840001287983 */ /* 0x000ee20000300800 */
[----:B------:R-:W-:Y:S01]  /*dce40*/  LOP3.LUT R2, R2, 0xffefffff, RZ, 0xc0, !PT ;  /* 0xffefffff02027812 */ /* 0x000fe200078ec0ff */
[----:B------:R-:W-:Y:S01]  /*dce50*/  UMOV UR4, UR7 ;  /* 0x0000000700047c82 */ /* 0x000fe20008000000 */
[----:B------:R-:W-:-:S02]  /*dce60*/  ULDC.64 UR6, c[0x0][0x228] ;  /* 0x00008a0000067ab9 */ /* 0x000fc40000000a00 */
[----:B------:R-:W-:Y:S02]  /*dce70*/  @P1 LOP3.LUT R2, R2, 0x100000, RZ, 0xfc, !PT ;  /* 0x0010000002021812 */ /* 0x000fe400078efcff */
[----:B--2---:R-:W-:Y:S02]  /*dce80*/  ISETP.GE.AND P2, PT, R36, UR5, PT ;  /* 0x0000000524007c0c */ /* 0x004fe4000bf46270 */
[----:B------:R-:W2:Y:S04]  /*dce90*/  LDL.LU R36, [R1+0x4d88] ;  /* 0x004d880001247983 */ /* 0x000ea80000300800 */
[----:B------:R0:W-:Y:S01]  /*dcea0*/  STL.64 [R1+0x4008], R42 ;  /* 0x0040082a01007387 */ /* 0x0001e20000100a00 */
[----:B------:R-:W-:Y:S01]  /*dceb0*/  ISETP.GE.AND P1, PT, R34, UR4, PT ;  /* 0x0000000422007c0c */ /* 0x000fe2000bf26270 */
[----:B------:R-:W-:-:S02]  /*dcec0*/  ULDC.64 UR4, c[0x0][0x228] ;  /* 0x00008a0000047ab9 */ /* 0x000fc40000000a00 */
[----:B------:R-:W-:Y:S01]  /*dced0*/  IMAD.U32 R51, RZ, RZ, UR4 ;  /* 0x00000004ff337e24 */ /* 0x000fe2000f8e00ff */
[----:B------:R-:W-:Y:S01]  /*dcee0*/  UMOV UR4, UR5 ;  /* 0x0000000500047c82 */ /* 0x000fe20008000000 */
[----:B0-----:R-:W-:Y:S01]  /*dcef0*/  IADD3 R42, P0, R39, R9, RZ ;  /* 0x00000009272a7210 */ /* 0x001fe20007f1e0ff */
[----:B------:R-:W-:-:S04]  /*dcf00*/  IMAD.MOV.U32 R34, RZ, RZ, R24 ;  /* 0x000000ffff227224 */ /* 0x000fc800078e0018 */
[----:B------:R-:W-:Y:S02]  /*dcf10*/  IMAD.X R43, R12, 0x1, R11, P0 ;  /* 0x000000010c2b7824 */ /* 0x000fe400000e060b */
[----:B------:R-:W-:-:S03]  /*dcf20*/  IMAD.MOV.U32 R24, RZ, RZ, R50 ;  /* 0x000000ffff187224 */ /* 0x000fc600078e0032 */
[----:B------:R0:W-:Y:S04]  /*dcf30*/  STL.64 [R1+0x4000], R42 ;  /* 0x0040002a01007387 */ /* 0x0001e80000100a00 */
[----:B------:R-:W-:Y:S01]  /*dcf40*/  STL [R1+0x56d4], R51 ;  /* 0x0056d43301007387 */ /* 0x000fe20000100800 */
[----:B------:R-:W-:Y:S01]  /*dcf50*/  ISETP.GE.AND P0, PT, R41, UR4, PT ;  /* 0x0000000429007c0c */ /* 0x000fe2000bf06270 */
[----:B------:R-:W-:Y:S01]  /*dcf60*/  ULDC.64 UR4, c[0x0][0x228] ;  /* 0x00008a0000047ab9 */ /* 0x000fe20000000a00 */
[----:B------:R-:W-:Y:S02]  /*dcf70*/  IMAD.MOV.U32 R41, RZ, RZ, R49 ;  /* 0x000000ffff297224 */ /* 0x000fe400078e0031 */
[----:B------:R-:W-:Y:S02]  /*dcf80*/  IMAD.U32 R50, RZ, RZ, UR4 ;  /* 0x00000004ff327e24 */ /* 0x000fe4000f8e00ff */
[----:B------:R-:W-:-:S03]  /*dcf90*/  IMAD.U32 R49, RZ, RZ, UR6 ;  /* 0x00000006ff317e24 */ /* 0x000fc6000f8e00ff */
[----:B------:R-:W-:Y:S04]  /*dcfa0*/  STL [R1+0x56d8], R50 ;  /* 0x0056d83201007387 */ /* 0x000fe80000100800 */
[----:B------:R-:W-:Y:S04]  /*dcfb0*/  STL [R1+0x56dc], R49 ;  /* 0x0056dc3101007387 */ /* 0x000fe80000100800 */
[----:B------:R-:W4:Y:S01]  /*dcfc0*/  LDL.LU R39, [R1+0x4d8c] ;  /* 0x004d8c0001277983 */ /* 0x000f220000300800 */
[----:B------:R-:W-:-:S04]  /*dcfd0*/  LOP3.LUT R2, R2, 0xfff7ffff, RZ, 0xc0, !PT ;  /* 0xfff7ffff02027812 */ /* 0x000fc800078ec0ff */
[----:B------:R-:W-:-:S04]  /*dcfe0*/  @P2 LOP3.LUT R2, R2, 0x80000, RZ, 0xfc, !PT ;  /* 0x0008000002022812 */ /* 0x000fc800078efcff */
        /* <DEDUP_REMOVED lines=9> */
[----:B------:R-:W-:Y:S02]  /*dd080*/  LOP3.LUT R2, R2, 0xfffeffff, RZ, 0xc0, !PT ;  /* 0xfffeffff02027812 */ /* 0x000fe400078ec0ff */
[----:B---3--:R-:W-:-:S13]  /*dd090*/  ISETP.GE.AND P2, PT, R40, UR5, PT ;  /* 0x0000000528007c0c */ /* 0x008fda000bf46270 */
[----:B------:R-:W-:Y:S02]  /*dd0a0*/  @P2 LOP3.LUT R2, R2, 0x10000, RZ, 0xfc, !PT ;  /* 0x0001000002022812 */ /* 0x000fe400078efcff */
[----:B--2---:R-:W-:Y:S01]  /*dd0b0*/  ISETP.GE.AND P1, PT, R36, UR4, PT ;  /* 0x0000000424007c0c */ /* 0x004fe2000bf26270 */
[----:B------:R-:W-:Y:S01]  /*dd0c0*/  ULDC.64 UR4, c[0x0][0x228] ;  /* 0x00008a0000047ab9 */ /* 0x000fe20000000a00 */
[----:B------:R-:W2:Y:S04]  /*dd0d0*/  LDL.LU R36, [R1+0x4d90] ;  /* 0x004d900001247983 */ /* 0x000ea80000300800 */
        /* <DEDUP_REMOVED lines=8> */
[----:B------:R-:W-:Y:S02]  /*dd160*/  IMAD.U32 R48, RZ, RZ, UR4 ;  /* 0x00000004ff307e24 */ /* 0x000fe4000f8e00ff */
[----:B------:R-:W-:-:S03]  /*dd170*/  IMAD.U32 R47, RZ, RZ, UR6 ;  /* 0x00000006ff2f7e24 */ /* 0x000fc6000f8e00ff */
[----:B------:R0:W-:Y:S04]  /*dd180*/  STL [R1+0x56e0], R48 ;  /* 0x0056e03001007387 */ /* 0x0001e80000100800 */
[----:B------:R-:W-:Y:S04]  /*dd190*/  STL [R1+0x56e8], R47 ;  /* 0x0056e82f01007387 */ /* 0x000fe80000100800 */
[----:B------:R-:W3:Y:S01]  /*dd1a0*/  LDL.LU R40, [R1+0x4d94] ;  /* 0x004d940001287983 */ /* 0x000ee20000300800 */
[----:B----4-:R-:W-:-:S03]  /*dd1b0*/  ISETP.GE.AND P2, PT, R39, UR5, PT ;  /* 0x0000000527007c0c */ /* 0x010fc6000bf46270 */
[----:B------:R-:W4:Y:S01]  /*dd1c0*/  LDL.LU R39, [R1+0x4d98] ;  /* 0x004d980001277983 */ /* 0x000f220000300800 */
[----:B------:R-:W-:-:S04]  /*dd1d0*/  LOP3.LUT R2, R2, 0xffff7fff, RZ, 0xc0, !PT ;  /* 0xffff7fff02027812 */ /* 0x000fc800078ec0ff */
[----:B------:R-:W-:Y:S01]  /*dd1e0*/  @P1 LOP3.LUT R2, R2, 0x8000, RZ, 0xfc, !PT ;  /* 0x0000800002021812 */ /* 0x000fe200078efcff */
[----:B------:R-:W-:Y:S01]  /*dd1f0*/  UMOV UR4, UR7 ;  /* 0x0000000700047c82 */ /* 0x000fe20008000000 */
[----:B0-----:R-:W-:Y:S01]  /*dd200*/  IADD3 R48, P0, R38, R6, RZ ;  /* 0x0000000626307210 */ /* 0x001fe20007f1e0ff */
[----:B------:R-:W-:Y:S01]  /*dd210*/  IMAD.MOV.U32 R61, RZ, RZ, R41 ;  /* 0x000000ffff3d7224 */ /* 0x000fe200078e0029 */
[----:B------:R-:W-:Y:S01]  /*dd220*/  LOP3.LUT R2, R2, 0xffffbfff, RZ, 0xc0, !PT ;  /* 0xffffbfff02027812 */ /* 0x000fe200078ec0ff */
[----:B------:R-:W-:Y:S02]  /*dd230*/  ULDC.64 UR6, c[0x0][0x228] ;  /* 0x00008a0000067ab9 */ /* 0x000fe40000000a00 */
[----:B------:R-:W-:Y:S01]  /*dd240*/  IMAD.X R49, R12, 0x1, R7, P0 ;  /* 0x000000010c317824 */ /* 0x000fe200000e0607 */
[----:B------:R-:W-:-:S04]  /*dd250*/  @P2 LOP3.LUT R2, R2, 0x4000, RZ, 0xfc, !PT ;  /* 0x0000400002022812 */ /* 0x000fc800078efcff */
[----:B------:R-:W-:Y:S01]  /*dd260*/  STL.64 [R1+0x4020], R48 ;  /* 0x0040203001007387 */ /* 0x000fe20000100a00 */
[----:B------:R-:W-:Y:S02]  /*dd270*/  LOP3.LUT R2, R2, 0xffffdfff, RZ, 0xc0, !PT ;  /* 0xffffdfff02027812 */ /* 0x000fe400078ec0ff */
[----:B--2---:R-:W-:Y:S01]  /*dd280*/  ISETP.GE.AND P1, PT, R36, UR4, PT ;  /* 0x0000000424007c0c */ /* 0x004fe2000bf26270 */
[----:B------:R-:W-:Y:S01]  /*dd290*/  ULDC.64 UR4, c[0x0][0x228] ;  /* 0x00008a0000047ab9 */ /* 0x000fe20000000a00 */
[----:B------:R-:W-:Y:S02]  /*dd2a0*/  IMAD.MOV.U32 R36, RZ, RZ, R43 ;  /* 0x000000ffff247224 */ /* 0x000fe400078e002b */
[----:B------:R-:W-:Y:S02]  /*dd2b0*/  IMAD.MOV.U32 R43, RZ, RZ, R45 ;  /* 0x000000ffff2b7224 */ /* 0x000fe400078e002d */
[----:B------:R-:W-:-:S05]  /*dd2c0*/  IMAD.U32 R45, RZ, RZ, UR4 ;  /* 0x00000004ff2d7e24 */ /* 0x000fca000f8e00ff */
[----:B------:R-:W-:Y:S01]  /*dd2d0*/  STL [R1+0x56f0], R45 ;  /* 0x0056f02d01007387 */ /* 0x000fe20000100800 */
[----:B------:R-:W-:Y:S01]  /*dd2e0*/  UMOV UR4, UR7 ;  /* 0x0000000700047c82 */ /* 0x000fe20008000000 */
[----:B------:R-:W-:Y:S02]  /*dd2f0*/  @P1 LOP3.LUT R2, R2, 0x2000, RZ, 0xfc, !PT ;  /* 0x0000200002021812 */ /* 0x000fe400078efcff */
[----:B---3--:R-:W-:Y:S02]  /*dd300*/  ISETP.GE.AND P2, PT, R40, UR5, PT ;  /* 0x0000000528007c0c */ /* 0x008fe4000bf46270 */
[----:B------:R-:W-:-:S05]  /*dd310*/  IADD3 R40, P0, R38, R8, RZ ;  /* 0x0000000826287210 */ /* 0x000fca0007f1e0ff */
[----:B------:R-:W-:-:S05]  /*dd320*/  IMAD.X R41, R12, 0x1, R10, P0 ;  /* 0x000000010c297824 */ /* 0x000fca00000e060a */
[----:B------:R0:W-:Y:S01]  /*dd330*/  STL.64 [R1+0x4040], R40 ;  /* 0x0040402801007387 */ /* 0x0001e20000100a00 */
[----:B------:R-:W-:-:S03]  /*dd340*/  IADD3 R38, P0, R38, R9, RZ ;  /* 0x0000000926267210 */ /* 0x000fc60007f1e0ff */
[----:B0-----:R-:W2:Y:S01]  /*dd350*/  LDL.LU R41, [R1+0x4d9c] ;  /* 0x004d9c0001297983 */ /* 0x001ea20000300800 */
[----:B----4-:R-:W-:Y:S01]  /*dd360*/  ISETP.GE.AND P1, PT, R39, UR4, PT ;  /* 0x0000000427007c0c */ /* 0x010fe2000bf26270 */
[----:B------:R-:W-:Y:S01]  /*dd370*/  IMAD.X R39, R12, 0x1, R11, P0 ;  /* 0x000000010c277824 */ /* 0x000fe200000e060b */
[----:B------:R-:W-:-:S04]  /*dd380*/  ULDC.64 UR4, c[0x0][0x228] ;  /* 0x00008a0000047ab9 */ /* 0x000fc80000000a00 */
[----:B------:R0:W-:Y:S04]  /*dd390*/  STL.64 [R1+0x4038], R38 ;  /* 0x0040382601007387 */ /* 0x0001e80000100a00 */
[----:B0-----:R-:W3:Y:S04]  /*dd3a0*/  LDL.LU R38, [R1+0x4da0] ;  /* 0x004da00001267983 */ /* 0x001ee80000300800 */
[----:B------:R-:W4:Y:S01]  /*dd3b0*/  LDL.LU R39, [R1+0x4da4] ;  /* 0x004da40001277983 */ /* 0x000f220000300800 */
[----:B------:R-:W-:Y:S01]  /*dd3c0*/  IMAD.MOV.U32 R59, RZ, RZ, R36 ;  /* 0x000000ffff3b7224 */ /* 0x000fe200078e0024 */
[----:B------:R-:W-:Y:S01]  /*dd3d0*/  LOP3.LUT R2, R2, 0xffffefff, RZ, 0xc0, !PT ;  /* 0xffffefff02027812 */ /* 0x000fe200078ec0ff */
[----:B------:R-:W-:-:S02]  /*dd3e0*/  IMAD.MOV.U32 R36, RZ, RZ, R43 ;  /* 0x000000ffff247224 */ /* 0x000fc400078e002b */
[----:B------:R-:W-:Y:S02]  /*dd3f0*/  IMAD.MOV.U32 R60, RZ, RZ, R42 ;  /* 0x000000ffff3c7224 */ /* 0x000fe400078e002a */
[----:B------:R-:W-:Y:S01]  /*dd400*/  IMAD.U32 R43, RZ, RZ, UR4 ;  /* 0x00000004ff2b7e24 */ /* 0x000fe2000f8e00ff */
[----:B------:R-:W-:Y:S01]  /*dd410*/  UMOV UR4, UR5 ;  /* 0x0000000500047c82 */ /* 0x000fe20008000000 */
[----:B------:R-:W-:Y:S01]  /*dd420*/  IMAD.MOV.U32 R42, RZ, RZ, R44 ;  /* 0x000000ffff2a7224 */ /* 0x000fe200078e002c */
[----:B------:R-:W-:Y:S01]  /*dd430*/  @P2 LOP3.LUT R2, R2, 0x1000, RZ, 0xfc, !PT ;  /* 0x0000100002022812 */ /* 0x000fe200078efcff */
[----:B------:R-:W-:Y:S02]  /*dd440*/  IMAD.MOV.U32 R40, RZ, RZ, R60 ;  /* 0x000000ffff287224 */ /* 0x000fe400078e003c */
[----:B------:R-:W-:Y:S01]  /*dd450*/  IMAD.MOV.U32 R60, RZ, RZ, R42 ;  /* 0x000000ffff3c7224 */ /* 0x000fe200078e002a */
[----:B------:R-:W-:-:S04]  /*dd460*/  LOP3.LUT R2, R2, 0xfffff7ff, RZ, 0xc0, !PT ;  /* 0xfffff7ff02027812 */ /* 0x000fc800078ec0ff */
[----:B------:R-:W-:Y:S01]  /*dd470*/  @P1 LOP3.LUT R2, R2, 0x800, RZ, 0xfc, !PT ;  /* 0x0000080002021812 */ /* 0x000fe200078efcff */
[----:B------:R-:W-:Y:S01]  /*dd480*/  IMAD.U32 R44, RZ, RZ, UR6 ;  /* 0x00000006ff2c7e24 */ /* 0x000fe2000f8e00ff */
[----:B------:R-:W-:Y:S02]  /*dd490*/  ULDC.64 UR6, c[0x0][0x228] ;  /* 0x00008a0000067ab9 */ /* 0x000fe40000000a00 */
[----:B------:R-:W-:Y:S02]  /*dd4a0*/  LOP3.LUT R2, R2, 0xfffffbff, RZ, 0xc0, !PT ;  /* 0xfffffbff02027812 */ /* 0x000fe400078ec0ff */
[----:B------:R-:W-:Y:S01]  /*dd4b0*/  SHF.R.S32.HI R12, RZ, 0x1f, R37 ;  /* 0x0000001fff0c7819 */ /* 0x000fe20000011425 */
[----:B------:R-:W-:Y:S01]  /*dd4c0*/  IMAD.MOV.U32 R58, RZ, RZ, R40 ;  /* 0x000000ffff3a7224 */ /* 0x000fe200078e0028 */
[----:B--2---:R-:W-:Y:S01]  /*dd4d0*/  ISETP.GE.AND P0, PT, R41, UR4, PT ;  /* 0x0000000429007c0c */ /* 0x004fe2000bf06270 */
[----:B------:R-:W-:Y:S02]  /*dd4e0*/  ULDC.64 UR4, c[0x0][0x228] ;  /* 0x00008a0000047ab9 */ /* 0x000fe40000000a00 */
[----:B------:R-:W-:-:S05]  /*dd4f0*/  IMAD.U32 R42, RZ, RZ, UR4 ;  /* 0x00000004ff2a7e24 */ /* 0x000fca000f8e00ff */
[----:B------:R0:W-:Y:S01]  /*dd500*/  STL.64 [R1+0x5700], R42 ;  /* 0x0057002a01007387 */ /* 0x0001e20000100a00 */
[----:B------:R-:W-:-:S03]  /*dd510*/  UMOV UR4, UR7 ;  /* 0x0000000700047c82 */ /* 0x000fc60008000000 */
[----:B0-----:R-:W2:Y:S01]  /*dd520*/  LDL.LU R42, [R1+0x4da8] ;  /* 0x004da800012a7983 */ /* 0x001ea20000300800 */
[----:B---3--:R-:W-:Y:S02]  /*dd530*/  ISETP.GE.AND P2, PT, R38, UR5, PT ;  /* 0x0000000526007c0c */ /* 0x008fe4000bf46270 */
[----:B------:R-:W-:Y:S01]  /*dd540*/  @P0 LOP3.LUT R2, R2, 0x400, RZ, 0xfc, !PT ;  /* 0x0000040002020812 */ /* 0x000fe200078efcff */
[----:B------:R-:W3:Y:S01]  /*dd550*/  LDL.LU R38, [R1+0x4dac] ;  /* 0x004dac0001267983 */ /* 0x000ee20000300800 */
[----:B------:R-:W-:Y:S02]  /*dd560*/  IADD3 R48, P0, R37, R4, RZ ;  /* 0x0000000425307210 */ /* 0x000fe40007f1e0ff */
[----:B----4-:R-:W-:Y:S01]  /*dd570*/  ISETP.GE.AND P1, PT, R39, UR4, PT ;  /* 0x0000000427007c0c */ /* 0x010fe2000bf26270 */
[----:B------:R-:W-:Y:S01]  /*dd580*/  ULDC.64 UR4, c[0x0][0x228] ;  /* 0x00008a0000047ab9 */ /* 0x000fe20000000a00 */
[----:B------:R-:W-:Y:S01]  /*dd590*/  IMAD.U32 R41, RZ, RZ, UR6 ;  /* 0x00000006ff297e24 */ /* 0x000fe2000f8e00ff */
[----:B------:R-:W-:Y:S01]  /*dd5a0*/  LOP3.LUT R2, R2, 0xfffffdff, RZ, 0xc0, !PT ;  /* 0xfffffdff02027812 */ /* 0x000fe200078ec0ff */
[----:B------:R-:W-:Y:S01]  /*dd5b0*/  IMAD.X R49, R12, 0x1, R5, P0 ;  /* 0x000000010c317824 */ /* 0x000fe200000e0605 */
[----:B------:R-:W-:Y:S01]  /*dd5c0*/  ULDC.64 UR6, c[0x0][0x228] ;  /* 0x00008a0000067ab9 */ /* 0x000fe20000000a00 */
[----:B------:R-:W-:-:S03]  /*dd5d0*/  IMAD.U32 R40, RZ, RZ, UR4 ;  /* 0x00000004ff287e24 */ /* 0x000fc6000f8e00ff */
[----:B------:R-:W-:Y:S04]  /*dd5e0*/  STL.64 [R1+0x4030], R48 ;  /* 0x0040303001007387 */ /* 0x000fe80000100a00 */
[----:B------:R0:W-:Y:S04]  /*dd5f0*/  STL.64 [R1+0x5708], R40 ;  /* 0x0057082801007387 */ /* 0x0001e80000100a00 */
[----:B0-----:R-:W4:Y:S04]  /*dd600*/  LDL.LU R41, [R1+0x4db0] ;  /* 0x004db00001297983 */ /* 0x001f280000300800 */
[----:B------:R-:W4:Y:S01]  /*dd610*/  LDL.LU R40, [R1+0x4db4] ;  /* 0x004db40001287983 */ /* 0x000f220000300800 */
[----:B------:R-:W-:-:S04]  /*dd620*/  @P2 LOP3.LUT R2, R2, 0x200, RZ, 0xfc, !PT ;  /* 0x0000020002022812 */ /* 0x000fc800078efcff */
[----:B------:R-:W-:Y:S01]  /*dd630*/  LOP3.LUT R2, R2, 0xfffffeff, RZ, 0xc0, !PT ;  /* 0xfffffeff02027812 */ /* 0x000fe200078ec0ff */
[----:B------:R-:W-:-:S03]  /*dd640*/  UMOV UR4, UR7 ;  /* 0x0000000700047c82 */ /* 0x000fc60008000000 */
[----:B------:R-:W-:-:S04]  /*dd650*/  @P1 LOP3.LUT R2, R2, 0x100, RZ, 0xfc, !PT ;  /* 0x0000010002021812 */ /* 0x000fc800078efcff */
[----:B------:R-:W-:Y:S01]  /*dd660*/  LOP3.LUT R2, R2, 0xffffff7f, RZ, 0xc0, !PT ;  /* 0xffffff7f02027812 */ /* 0x000fe200078ec0ff */
[----:B------:R-:W-:Y:S01]  /*dd670*/  IMAD.U32 R39, RZ, RZ, UR6 ;  /* 0x00000006ff277e24 */ /* 0x000fe2000f8e00ff */
[----:B------:R-:W-:Y:S01]  /*dd680*/  ULDC.64 UR6, c[0x0][0x228] ;  /* 0x00008a0000067ab9 */ /* 0x000fe20000000a00 */
[----:B--2---:R-:W-:Y:S02]  /*dd690*/  ISETP.GE.AND P2, PT, R42, UR5, PT ;  /* 0x000000052a007c0c */ /* 0x004fe4000bf46270 */
[----:B---3--:R-:W-:Y:S01]  /*dd6a0*/  ISETP.GE.AND P1, PT, R38, UR4, PT ;  /* 0x0000000426007c0c */ /* 0x008fe2000bf26270 */
[----:B------:R-:W-:Y:S01]  /*dd6b0*/  ULDC.64 UR4, c[0x0][0x228] ;  /* 0x00008a0000047ab9 */ /* 0x000fe20000000a00 */
[----:B------:R-:W-:Y:S01]  /*dd6c0*/  IADD3 R42, P0, R37, R6, RZ ;  /* 0x00000006252a7210 */ /* 0x000fe20007f1e0ff */
[----:B------:R-:W-:-:S08]  /*dd6d0*/  IMAD.U32 R38, RZ, RZ, UR4 ;  /* 0x00000004ff267e24 */ /* 0x000fd0000f8e00ff */
[----:B------:R-:W-:Y:S01]  /*dd6e0*/  @P2 LOP3.LUT R2, R2, 0x80, RZ, 0xfc, !PT ;  /* 0x0000008002022812 */ /* 0x000fe200078efcff */
[----:B------:R-:W-:-:S03]  /*dd6f0*/  UMOV UR4, UR7 ;  /* 0x0000000700047c82 */ /* 0x000fc60008000000 */
[----:B------:R-:W-:Y:S01]  /*dd700*/  LOP3.LUT R2, R2, 0xffffffbf, RZ, 0xc0, !PT ;  /* 0xffffffbf02027812 */ /* 0x000fe200078ec0ff */
[----:B------:R-:W-:-:S03]  /*dd710*/  IMAD.X R43, R12, 0x1, R7, P0 ;  /* 0x000000010c2b7824 */ /* 0x000fc600000e0607 */
[----:B------:R-:W-:Y:S02]  /*dd720*/  @P1 LOP3.LUT R2, R2, 0x40, RZ, 0xfc, !PT ;  /* 0x0000004002021812 */ /* 0x000fe400078efcff */
[----:B------:R0:W-:Y:S01]  /*dd730*/  STL.64 [R1+0x4050], R42 ;  /* 0x0040502a01007387 */ /* 0x0001e20000100a00 */
[----:B----4-:R-:W-:-:S03]  /*dd740*/  ISETP.GE.AND P2, PT, R41, UR5, PT ;  /* 0x0000000529007c0c */ /* 0x010fc6000bf46270 */
[----:B0-----:R-:W2:Y:S01]  /*dd750*/  LDL.LU R42, [R1+0x4db8] ;  /* 0x004db800012a7983 */ /* 0x001ea20000300800 */
[----:B------:R-:W-:Y:S01]  /*dd760*/  ISETP.GE.AND P1, PT, R40, UR4, PT ;  /* 0x0000000428007c0c */ /* 0x000fe2000bf26270 */
[----:B------:R-:W-:Y:S01]  /*dd770*/  IMAD.MOV.U32 R57, RZ, RZ, R58 ;  /* 0x000000ffff397224 */ /* 0x000fe200078e003a */
[----:B------:R-:W-:Y:S01]  /*dd780*/  IADD3 R40, P0, R37, R8, RZ ;  /* 0x0000000825287210 */ /* 0x000fe20007f1e0ff */
[----:B------:R-:W-:-:S04]  /*dd790*/  ULDC.64 UR4, c[0x0][0x228] ;  /* 0x00008a0000047ab9 */ /* 0x000fc80000000a00 */
[----:B------:R-:W-:-:S05]  /*dd7a0*/  IMAD.X R41, R12, 0x1, R10, P0 ;  /* 0x000000010c297824 */ /* 0x000fca00000e060a */
[----:B------:R0:W-:Y:S04]  /*dd7b0*/  STL.64 [R1+0x4078], R40 ;  /* 0x0040782801007387 */ /* 0x0001e80000100a00 */
[----:B0-----:R-:W3:Y:S04]  /*dd7c0*/  LDL.LU R41, [R1+0x4dbc] ;  /* 0x004dbc0001297983 */ /* 0x001ee80000300800 */
[----:B------:R-:W4:Y:S01]  /*dd7d0*/  LDL.LU R40, [R1+0x4dc0] ;  /* 0x004dc00001287983 */ /* 0x000f220000300800 */
[----:B------:R-:W-:Y:S02]  /*dd7e0*/  IMAD.MOV.U32 R58, RZ, RZ, R59 ;  /* 0x000000ffff3a7224 */ /* 0x000fe400078e003b */
[----:B------:R-:W-:-:S02]  /*dd7f0*/  IMAD.MOV.U32 R59, RZ, RZ, R60 ;  /* 0x000000ffff3b7224 */ /* 0x000fc400078e003c */
[----:B------:R-:W-:Y:S01]  /*dd800*/  IMAD.MOV.U32 R60, RZ, RZ, R36 ;  /* 0x000000ffff3c7224 */ /* 0x000fe200078e0024 */
[----:B------:R-:W-:Y:S02]  /*dd810*/  LOP3.LUT R2, R2, 0xffffffdf, RZ, 0xc0, !PT ;  /* 0xffffffdf02027812 */ /* 0x000fe400078ec0ff */
[----:B------:R-:W-:Y:S01]  /*dd820*/  IADD3 R48, P0, R37, R9, RZ ;  /* 0x0000000925307210 */ /* 0x000fe20007f1e0ff */
[----:B------:R-:W-:Y:S01]  /*dd830*/  IMAD.MOV.U32 R55, RZ, RZ, R60 ;  /* 0x000000ffff377224 */ /* 0x000fe200078e003c */
[----:B------:R-:W-:Y:S01]  /*dd840*/  @P2 LOP3.LUT R2, R2, 0x20, RZ, 0xfc, !PT ;  /* 0x0000002002022812 */ /* 0x000fe200078efcff */
[----:B------:R-:W-:Y:S02]  /*dd850*/  IMAD.MOV.U32 R60, RZ, RZ, R25 ;  /* 0x000000ffff3c7224 */ /* 0x000fe400078e0019 */
[----:B------:R-:W-:Y:S01]  /*dd860*/  IMAD.U32 R25, RZ, RZ, UR4 ;  /* 0x00000004ff197e24 */ /* 0x000fe2000f8e00ff */
[----:B------:R-:W-:Y:S01]  /*dd870*/  UMOV UR4, UR5 ;  /* 0x0000000500047c82 */ /* 0x000fe20008000000 */
[----:B------:R-:W-:Y:S01]  /*dd880*/  IMAD.X R49, R12, 0x1, R11, P0 ;  /* 0x000000010c317824 */ /* 0x000fe200000e060b */
[----:B------:R-:W-:Y:S01]  /*dd890*/  LOP3.LUT R2, R2, 0xffffffef, RZ, 0xc0, !PT ;  /* 0xffffffef02027812 */ /* 0x000fe200078ec0ff */
[----:B------:R-:W-:-:S02]  /*dd8a0*/  IMAD.MOV.U32 R36, RZ, RZ, R26 ;  /* 0x000000ffff247224 */ /* 0x000fc400078e001a */
[----:B------:R-:W-:Y:S01]  /*dd8b0*/  IMAD.U32 R26, RZ, RZ, UR6 ;  /* 0x00000006ff1a7e24 */ /* 0x000fe2000f8e00ff */
[----:B------:R-:W-:Y:S01]  /*dd8c0*/  ULDC.64 UR6, c[0x0][0x228] ;  /* 0x00008a0000067ab9 */ /* 0x000fe20000000a00 */
[----:B------:R-:W-:Y:S01]  /*dd8d0*/  IMAD.MOV.U32 R56, RZ, RZ, R24 ;  /* 0x000000ffff387224 */ /* 0x000fe200078e0018 */
[----:B------:R-:W-:Y:S01]  /*dd8e0*/  @P1 LOP3.LUT R2, R2, 0x10, RZ, 0xfc, !PT ;  /* 0x0000001002021812 */ /* 0x000fe200078efcff */
[----:B------:R-:W-:Y:S01]  /*dd8f0*/  STL.64 [R1+0x4070], R48 ;  /* 0x0040703001007387 */ /* 0x000fe20000100a00 */
[----:B--2---:R-:W-:Y:S01]  /*dd900*/  ISETP.GE.AND P0, PT, R42, UR4, PT ;  /* 0x000000042a007c0c */ /* 0x004fe2000bf06270 */
[----:B------:R-:W-:Y:S02]  /*dd910*/  ULDC.64 UR4, c[0x0][0x228] ;  /* 0x00008a0000047ab9 */ /* 0x000fe40000000a00 */
[----:B------:R-:W-:Y:S01]  /*dd920*/  IMAD.U32 R24, RZ, RZ, UR4 ;  /* 0x00000004ff187e24 */ /* 0x000fe2000f8e00ff */
[----:B------:R-:W-:Y:S01]  /*dd930*/  UMOV UR4, UR7 ;  /* 0x0000000700047c82 */ /* 0x000fe20008000000 */
[----:B---3--:R-:W-:-:S02]  /*dd940*/  ISETP.GE.AND P2, PT, R41, UR5, PT ;  /* 0x0000000529007c0c */ /* 0x008fc4000bf46270 */
[----:B------:R-:W2:Y:S01]  /*dd950*/  LDL.LU R41, [R1+0x4dc4] ;  /* 0x004dc40001297983 */ /* 0x000ea20000300800 */
[----:B----4-:R-:W-:Y:S01]  /*dd960*/  ISETP.GE.AND P1, PT, R40, UR4, PT ;  /* 0x0000000428007c0c */ /* 0x010fe2000bf26270 */
[----:B------:R-:W-:Y:S02]  /*dd970*/  IMAD.MOV.U32 R54, RZ, RZ, R59 ;  /* 0x000000ffff367224 */ /* 0x000fe400078e003b */
[----:B------:R-:W3:Y:S01]  /*dd980*/  LDL.LU R40, [R1+0x4dc8] ;  /* 0x004dc80001287983 */ /* 0x000ee20000300800 */
[----:B------:R-:W-:Y:S01]  /*dd990*/  LOP3.LUT R2, R2, 0xfffffff7, RZ, 0xc0, !PT ;  /* 0xfffffff702027812 */ /* 0x000fe200078ec0ff */
[----:B------:R-:W-:-:S03]  /*dd9a0*/  ULDC.64 UR4, c[0x0][0x228] ;  /* 0x00008a0000047ab9 */ /* 0x000fc60000000a00 */
[----:B------:R-:W-:-:S04]  /*dd9b0*/  @P0 LOP3.LUT R2, R2, 0x8, RZ, 0xfc, !PT ;  /* 0x0000000802020812 */ /* 0x000fc800078efcff */
[----:B------:R-:W-:Y:S01]  /*dd9c0*/  LOP3.LUT R2, R2, 0xfffffffb, RZ, 0xc0, !PT ;  /* 0xfffffffb02027812 */ /* 0x000fe200078ec0ff */
[----:B------:R-:W-:-:S03]  /*dd9d0*/  IMAD.MOV.U32 R59, RZ, RZ, R23 ;  /* 0x000000ffff3b7224 */ /* 0x000fc600078e0017 */
[----:B------:R-:W-:Y:S01]  /*dd9e0*/  @P2 LOP3.LUT R2, R2, 0x4, RZ, 0xfc, !PT ;  /* 0x0000000402022812 */ /* 0x000fe200078efcff */
[----:B------:R-:W-:Y:S01]  /*dd9f0*/  IMAD.MOV.U32 R53, RZ, RZ, R54 ;  /* 0x000000ffff357224 */ /* 0x000fe200078e0036 */
[----:B------:R-:W-:Y:S01]  /*dda00*/  SHF.R.S32.HI R12, RZ, 0x1f, R31 ;  /* 0x0000001fff0c7819 */ /* 0x000fe2000001141f */
[----:B------:R-:W-:Y:S01]  /*dda10*/  IMAD.U32 R23, RZ, RZ, UR6 ;  /* 0x00000006ff177e24 */ /* 0x000fe2000f8e00ff */
[----:B------:R-:W-:Y:S01]  /*dda20*/  IADD3 R42, P0, R31, R4, RZ ;  /* 0x000000041f2a7210 */ /* 0x000fe20007f1e0ff */
[----:B------:R-:W-:Y:S01]  /*dda30*/  IMAD.MOV.U32 R54, RZ, RZ, R60 ;  /* 0x000000ffff367224 */ /* 0x000fe200078e003c */
[----:B------:R-:W-:Y:S01]  /*dda40*/  LOP3.LUT R2, R2, 0xfffffffd, RZ, 0xc0, !PT ;  /* 0xfffffffd02027812 */ /* 0x000fe200078ec0ff */
[----:B------:R-:W-:Y:S01]  /*dda50*/  IMAD.MOV.U32 R60, RZ, RZ, R22 ;  /* 0x000000ffff3c7224 */ /* 0x000fe200078e0016 */
[----:B------:R-:W-:Y:S01]  /*dda60*/  ULDC.64 UR6, c[0x0][0x228] ;  /* 0x00008a0000067ab9 */ /* 0x000fe20000000a00 */
[----:B------:R-:W-:Y:S01]  /*dda70*/  IMAD.U32 R22, RZ, RZ, UR4 ;  /* 0x00000004ff167e24 */ /* 0x000fe2000f8e00ff */
[----:B------:R-:W-:Y:S01]  /*dda80*/  UMOV UR4, UR7 ;  /* 0x0000000700047c82 */ /* 0x000fe20008000000 */
[----:B------:R-:W-:Y:S01]  /*dda90*/  @P1 LOP3.LUT R2, R2, 0x2, RZ, 0xfc, !PT ;  /* 0x0000000202021812 */ /* 0x000fe200078efcff */
[----:B------:R-:W-:-:S05]  /*ddaa0*/  IMAD.X R43, R12, 0x1, R5, P0 ;  /* 0x000000010c2b7824 */ /* 0x000fca00000e0605 */
[----:B------:R-:W-:Y:S01]  /*ddab0*/  STL.64 [R1+0x4068], R42 ;  /* 0x0040682a01007387 */ /* 0x000fe20000100a00 */
[----:B---3--:R-:W-:Y:S02]  /*ddac0*/  ISETP.GE.AND P1, PT, R40, UR4, PT ;  /* 0x0000000428007c0c */ /* 0x008fe4000bf26270 */
[----:B------:R-:W-:Y:S02]  /*ddad0*/  IADD3 R40, P0, R31, R6, RZ ;  /* 0x000000061f287210 */ /* 0x000fe40007f1e0ff */
[----:B--2---:R-:W-:Y:S01]  /*ddae0*/  ISETP.GE.AND P2, PT, R41, UR5, PT ;  /* 0x0000000529007c0c */ /* 0x004fe2000bf46270 */
[----:B------:R-:W-:Y:S02]  /*ddaf0*/  ULDC.64 UR4, c[0x0][0x228] ;  /* 0x00008a0000047ab9 */ /* 0x000fe40000000a00 */
[----:B------:R-:W-:-:S05]  /*ddb00*/  IMAD.X R41, R12, 0x1, R7, P0 ;  /* 0x000000010c297824 */ /* 0x000fca00000e0607 */
[----:B------:R0:W-:Y:S04]  /*ddb10*/  STL.64 [R1+0x4080], R40 ;  /* 0x0040802801007387 */ /* 0x0001e80000100a00 */
[----:B0-----:R-:W2:Y:S01]  /*ddb20*/  LDL.LU R40, [R1+0x4dcc] ;  /* 0x004dcc0001287983 */ /* 0x001ea20000300800 */
[----:B------:R-:W-:-:S03]  /*ddb30*/  LOP3.LUT R2, R2, 0xfffffffe, RZ, 0xc0, !PT ;  /* 0xfffffffe02027812 */ /* 0x000fc600078ec0ff */
[----:B------:R-:W3:Y:S01]  /*ddb40*/  LDL.LU R41, [R1+0x4dd0] ;  /* 0x004dd00001297983 */ /* 0x000ee20000300800 */
[----:B------:R-:W-:Y:S02]  /*ddb50*/  @P2 LOP3.LUT R2, R2, 0x1, RZ, 0xfc, !PT ;  /* 0x0000000102022812 */ /* 0x000fe400078efcff */
[----:B------:R-:W-:Y:S01]  /*ddb60*/  IADD3 R42, P0, R31, R8, RZ ;  /* 0x000000081f2a7210 */ /* 0x000fe20007f1e0ff */
[----:B------:R-:W-:Y:S02]  /*ddb70*/  IMAD.MOV.U32 R52, RZ, RZ, R55 ;  /* 0x000000ffff347224 */ /* 0x000fe400078e0037 */
[----:B------:R-:W-:Y:S02]  /*ddb80*/  IMAD.MOV.U32 R55, RZ, RZ, R34 ;  /* 0x000000ffff377224 */ /* 0x000fe400078e0022 */
[----:B------:R-:W-:Y:S02]  /*ddb90*/  IMAD.X R43, R12, 0x1, R10, P0 ;  /* 0x000000010c2b7824 */ /* 0x000fe400000e060a */
[----:B------:R-:W-:Y:S01]  /*ddba0*/  IMAD.MOV.U32 R34, RZ, RZ, R20 ;  /* 0x000000ffff227224 */ /* 0x000fe200078e0014 */
[----:B--2---:R-:W-:-:S02]  /*ddbb0*/  ISETP.GE.AND P2, PT, R40, UR5, PT ;  /* 0x0000000528007c0c */ /* 0x004fc4000bf46270 */
[----:B------:R-:W2:Y:S01]  /*ddbc0*/  LDL.LU R40, [R1+0x4dd4] ;  /* 0x004dd40001287983 */ /* 0x000ea20000300800 */
[----:B------:R-:W-:Y:S02]  /*ddbd0*/  IMAD.MOV.U32 R20, RZ, RZ, R21 ;  /* 0x000000ffff147224 */ /* 0x000fe400078e0015 */
[----:B------:R-:W-:Y:S01]  /*ddbe0*/  IMAD.MOV.U32 R51, RZ, RZ, R54 ;  /* 0x000000ffff337224 */ /* 0x000fe200078e0036 */
[----:B------:R0:W-:Y:S01]  /*ddbf0*/  STL.64 [R1+0x40a8], R42 ;  /* 0x0040a82a01007387 */ /* 0x0001e20000100a00 */
[----:B------:R-:W-:Y:S01]  /*ddc00*/  IMAD.U32 R21, RZ, RZ, UR6 ;  /* 0x00000006ff157e24 */ /* 0x000fe2000f8e00ff */
[----:B------:R-:W-:Y:S01]  /*ddc10*/  ULDC.64 UR6, c[0x0][0x228] ;  /* 0x00008a0000067ab9 */ /* 0x000fe20000000a00 */
[----:B------:R-:W-:Y:S02]  /*ddc20*/  IMAD.MOV.U32 R54, RZ, RZ, R61 ;  /* 0x000000ffff367224 */ /* 0x000fe400078e003d */
[----:B------:R-:W-:Y:S02]  /*ddc30*/  IMAD.MOV.U32 R61, RZ, RZ, R20 ;  /* 0x000000ffff3d7224 */ /* 0x000fe400078e0014 */
[----:B------:R-:W-:Y:S01]  /*ddc40*/  IMAD.U32 R20, RZ, RZ, UR4 ;  /* 0x00000004ff147e24 */ /* 0x000fe2000f8e00ff */
[----:B------:R-:W-:Y:S01]  /*ddc50*/  UMOV UR4, UR7 ;  /* 0x0000000700047c82 */ /* 0x000fe20008000000 */
[----:B------:R-:W-:Y:S01]  /*ddc60*/  IMAD.MOV.U32 R49, RZ, RZ, R55 ;  /* 0x000000ffff317224 */ /* 0x000fe200078e0037 */
[----:B0-----:R-:W-:Y:S01]  /*ddc70*/  IADD3 R42, P0, R31, R9, RZ ;  /* 0x000000091f2a7210 */ /* 0x001fe20007f1e0ff */
[----:B------:R-:W-:Y:S01]  /*ddc80*/  IMAD.MOV.U32 R55, RZ, RZ, R56 ;  /* 0x000000ffff377224 */ /* 0x000fe200078e0038 */
[----:B------:R-:W-:Y:S01]  /*ddc90*/  @P1 LOP3.LUT R3, R3, 0x80000000, RZ, 0xfc, !PT ;  /* 0x8000000003031812 */ /* 0x000fe200078efcff */
[----:B------:R-:W-:Y:S01]  /*ddca0*/  IMAD.MOV.U32 R56, RZ, RZ, R59 ;  /* 0x000000ffff387224 */ /* 0x000fe200078e003b */
[----:B---3--:R-:W-:Y:S01]  /*ddcb0*/  ISETP.GE.AND P1, PT, R41, UR4, PT ;  /* 0x0000000429007c0c */ /* 0x008fe2000bf26270 */
[----:B------:R-:W-:Y:S01]  /*ddcc0*/  IMAD.MOV.U32 R59, RZ, RZ, R36 ;  /* 0x000000ffff3b7224 */ /* 0x000fe200078e0024 */
[----:B------:R-:W-:Y:S01]  /*ddcd0*/  ULDC.64 UR4, c[0x0][0x228] ;  /* 0x00008a0000047ab9 */ /* 0x000fe20000000a00 */
[----:B------:R-:W-:-:S02]  /*ddce0*/  IMAD.X R43, R12, 0x1, R11, P0 ;  /* 0x000000010c2b7824 */ /* 0x000fc400000e060b */
[----:B------:R-:W-:Y:S02]  /*ddcf0*/  IMAD.MOV.U32 R36, RZ, RZ, R18 ;  /* 0x000000ffff247224 */ /* 0x000fe400078e0012 */
[----:B------:R-:W-:Y:S01]  /*ddd00*/  IMAD.U32 R18, RZ, RZ, UR4 ;  /* 0x00000004ff127e24 */ /* 0x000fe2000f8e00ff */
[----:B------:R-:W-:Y:S01]  /*ddd10*/  UMOV UR4, UR5 ;  /* 0x0000000500047c82 */ /* 0x000fe20008000000 */
[----:B------:R-:W-:Y:S01]  /*ddd20*/  STL.64 [R1+0x40a0], R42 ;  /* 0x0040a02a01007387 */ /* 0x000fe20000100a00 */
[----:B--2---:R-:W-:Y:S01]  /*ddd30*/  ISETP.GE.AND P0, PT, R40, UR4, PT ;  /* 0x0000000428007c0c */ /* 0x004fe2000bf06270 */
[----:B------:R-:W-:Y:S02]  /*ddd40*/  ULDC.64 UR4, c[0x0][0x228] ;  /* 0x00008a0000047ab9 */ /* 0x000fe40000000a00 */
[----:B------:R-:W2:Y:S04]  /*ddd50*/  LDL.LU R40, [R1+0x4dd8] ;  /* 0x004dd80001287983 */ /* 0x000ea80000300800 */
[----:B------:R-:W3:Y:S01]  /*ddd60*/  LDL.LU R31, [R1+0x4ddc] ;  /* 0x004ddc00011f7983 */ /* 0x000ee20000300800 */
[----:B------:R-:W-:-:S04]  /*ddd70*/  LOP3.LUT R3, R3, 0xbfffffff, RZ, 0xc0, !PT ;  /* 0xbfffffff03037812 */ /* 0x000fc800078ec0ff */
[----:B------:R-:W-:-:S04]  /*ddd80*/  @P2 LOP3.LUT R3, R3, 0x40000000, RZ, 0xfc, !PT ;  /* 0x4000000003032812 */ /* 0x000fc800078efcff */
[----:B------:R-:W-:-:S04]  /*ddd90*/  LOP3.LUT R3, R3, 0xdfffffff, RZ, 0xc0, !PT ;  /* 0xdfffffff03037812 */ /* 0x000fc800078ec0ff */
[----:B------:R-:W-:-:S04]  /*ddda0*/  @P1 LOP3.LUT R3, R3, 0x20000000, RZ, 0xfc, !PT ;  /* 0x2000000003031812 */ /* 0x000fc800078efcff */
[----:B------:R-:W-:Y:S02]  /*dddb0*/  LOP3.LUT R3, R3, 0xefffffff, RZ, 0xc0, !PT ;  /* 0xefffffff03037812 */ /* 0x000fe400078ec0ff */
[----:B------:R-:W-:Y:S02]  /*dddc0*/  SHF.R.S32.HI R12, RZ, 0x1f, R30 ;  /* 0x0000001fff0c7819 */ /* 0x000fe4000001141e */
[----:B------:R-:W-:Y:S01]  /*dddd0*/  @P0 LOP3.LUT R3, R3, 0x10000000, RZ, 0xfc, !PT ;  /* 0x1000000003030812 */ /* 0x000fe200078efcff */
[----:B------:R-:W-:Y:S02]  /*ddde0*/  IMAD.MOV.U32 R50, RZ, RZ, R57 ;  /* 0x000000ffff327224 */ /* 0x000fe400078e0039 */
[----:B------:R-:W-:Y:S02]  /*dddf0*/  IMAD.MOV.U32 R47, RZ, RZ, R49 ;  /* 0x000000ffff2f7224 */ /* 0x000fe400078e0031 */
[----:B------:R-:W-:Y:S02]  /*dde00*/  IMAD.MOV.U32 R57, RZ, RZ, R19 ;  /* 0x000000ffff397224 */ /* 0x000fe400078e0013 */
[----:B------:R-:W-:-:S02]  /*dde10*/  IMAD.MOV.U32 R49, RZ, RZ, R52 ;  /* 0x000000ffff317224 */ /* 0x000fc400078e0034 */
[----:B------:R-:W-:Y:S01]  /*dde20*/  IMAD.U32 R19, RZ, RZ, UR6 ;  /* 0x00000006ff137e24 */ /* 0x000fe2000f8e00ff */
[----:B------:R-:W-:Y:S01]  /*dde30*/  ULDC.64 UR6, c[0x0][0x228] ;  /* 0x00008a0000067ab9 */ /* 0x000fe20000000a00 */
[----:B------:R-:W-:Y:S02]  /*dde40*/  IMAD.MOV.U32 R52, RZ, RZ, R56 ;  /* 0x000000ffff347224 */ /* 0x000fe400078e0038 */
[----:B------:R-:W-:Y:S02]  /*dde50*/  IMAD.MOV.U32 R56, RZ, RZ, R17 ;  /* 0x000000ffff387224 */ /* 0x000fe400078e0011 */
[----:B------:R-:W-:Y:S01]  /*dde60*/  IMAD.U32 R17, RZ, RZ, UR4 ;  /* 0x00000004ff117e24 */ /* 0x000fe2000f8e00ff */
[----:B------:R-:W-:Y:S01]  /*dde70*/  UMOV UR4, UR7 ;  /* 0x0000000700047c82 */ /* 0x000fe20008000000 */
[----:B--2---:R-:W-:Y:S02]  /*dde80*/  ISETP.GE.AND P2, PT, R40, UR5, PT ;  /* 0x0000000528007c0c */ /* 0x004fe4000bf46270 */
[----:B------:R-:W-:-:S05]  /*dde90*/  IADD3 R40, P0, R30, R4, RZ ;  /* 0x000000041e287210 */ /* 0x000fca0007f1e0ff */
[----:B------:R-:W-:-:S05]  /*ddea0*/  IMAD.X R41, R12, 0x1, R5, P0 ;  /* 0x000000010c297824 */ /* 0x000fca00000e0605 */
[----:B------:R0:W-:Y:S04]  /*ddeb0*/  STL.64 [R1+0x4098], R40 ;  /* 0x0040982801007387 */ /* 0x0001e80000100a00 */
[----:B0-----:R-:W2:Y:S01]  /*ddec0*/  LDL.LU R40, [R1+0x4de0] ;  /* 0x004de00001287983 */ /* 0x001ea20000300800 */
[----:B---3--:R-:W-:Y:S01]  /*dded0*/  ISETP.GE.AND P1, PT, R31, UR4, PT ;  /* 0x000000041f007c0c */ /* 0x008fe2000bf26270 */
[----:B------:R-:W-:Y:S02]  /*ddee0*/  ULDC.64 UR4, c[0x0][0x228] ;  /* 0x00008a0000047ab9 */ /* 0x000fe40000000a00 */
[----:B------:R-:W3:Y:S01]  /*ddef0*/  LDL.LU R31, [R1+0x4de4] ;  /* 0x004de400011f7983 */ /* 0x000ee20000300800 */
[----:B------:R-:W-:-:S04]  /*ddf00*/  LOP3.LUT R3, R3, 0xf7ffffff, RZ, 0xc0, !PT ;  /* 0xf7ffffff03037812 */ /* 0x000fc800078ec0ff */
[----:B------:R-:W-:Y:S01]  /*ddf10*/  @P2 LOP3.LUT R3, R3, 0x8000000, RZ, 0xfc, !PT ;  /* 0x0800000003032812 */ /* 0x000fe200078efcff */
[----:B------:R-:W-:Y:S02]  /*ddf20*/  IMAD.MOV.U32 R48, RZ, RZ, R51 ;  /* 0x000000ffff307224 */ /* 0x000fe400078e0033 */
[----:B------:R-:W-:Y:S02]  /*ddf30*/  IMAD.MOV.U32 R51, RZ, RZ, R55 ;  /* 0x000000ffff337224 */ /* 0x000fe400078e0037 */
[----:B------:R-:W-:Y:S02]  /*ddf40*/  IMAD.MOV.U32 R55, RZ, RZ, R59 ;  /* 0x000000ffff377224 */ /* 0x000fe400078e003b */
[----:B------:R-:W-:Y:S02]  /*ddf50*/  IMAD.MOV.U32 R59, RZ, RZ, R36 ;  /* 0x000000ffff3b7224 */ /* 0x000fe400078e0024 */
[----:B------:R-:W-:Y:S01]  /*ddf60*/  IMAD.MOV.U32 R43, RZ, RZ, R51 ;  /* 0x000000ffff2b7224 */ /* 0x000fe200078e0033 */
[----:B------:R-:W-:Y:S01]  /*ddf70*/  LOP3.LUT R3, R3, 0xfbffffff, RZ, 0xc0, !PT ;  /* 0xfbffffff03037812 */ /* 0x000fe200078ec0ff */
[----:B------:R-:W-:-:S02]  /*ddf80*/  IMAD.MOV.U32 R36, RZ, RZ, R16 ;  /* 0x000000ffff247224 */ /* 0x000fc400078e0010 */
[----:B------:R-:W-:Y:S02]  /*ddf90*/  IMAD.MOV.U32 R51, RZ, RZ, R55 ;  /* 0x000000ffff337224 */ /* 0x000fe400078e0037 */
[----:B------:R-:W-:Y:S01]  /*ddfa0*/  IMAD.U32 R16, RZ, RZ, UR6 ;  /* 0x00000006ff107e24 */ /* 0x000fe2000f8e00ff */
[----:B------:R-:W-:Y:S01]  /*ddfb0*/  ULDC.64 UR6, c[0x0][0x228] ;  /* 0x00008a0000067ab9 */ /* 0x000fe20000000a00 */
[----:B------:R-:W-:Y:S02]  /*ddfc0*/  IMAD.MOV.U32 R55, RZ, RZ, R61 ;  /* 0x000000ffff377224 */ /* 0x000fe400078e003d */
[----:B------:R-:W-:Y:S02]  /*ddfd0*/  IMAD.MOV.U32 R61, RZ, RZ, R15 ;  /* 0x000000ffff3d7224 */ /* 0x000fe400078e000f */
[----:B------:R-:W-:Y:S01]  /*ddfe0*/  IMAD.U32 R15, RZ, RZ, UR4 ;  /* 0x00000004ff0f7e24 */ /* 0x000fe2000f8e00ff */
[----:B------:R-:W-:Y:S01]  /*ddff0*/  UMOV UR4, UR7 ;  /* 0x0000000700047c82 */ /* 0x000fe20008000000 */
[----:B------:R-:W-:-:S02]  /*de000*/  @P1 LOP3.LUT R3, R3, 0x4000000, RZ, 0xfc, !PT ;  /* 0x0400000003031812 */ /* 0x000fc400078efcff */
[----:B--2---:R-:W-:Y:S02]  /*de010*/  ISETP.GE.AND P2, PT, R40, UR5, PT ;  /* 0x0000000528007c0c */ /* 0x004fe4000bf46270 */
[----:B------:R-:W-:-:S05]  /*de020*/  IADD3 R40, P0, R30, R6, RZ ;  /* 0x000000061e287210 */ /* 0x000fca0007f1e0ff */
[----:B------:R-:W-:-:S05]  /*de030*/  IMAD.X R41, R12, 0x1, R7, P0 ;  /* 0x000000010c297824 */ /* 0x000fca00000e0607 */
[----:B------:R0:W-:Y:S01]  /*de040*/  STL.64 [R1+0x40b8], R40 ;  /* 0x0040b82801007387 */ /* 0x0001e20000100a00 */
[----:B---3--:R-:W-:Y:S01]  /*de050*/  ISETP.GE.AND P1, PT, R31, UR4, PT ;  /* 0x000000041f007c0c */ /* 0x008fe2000bf26270 */
[----:B------:R-:W-:Y:S01]  /*de060*/  IMAD.MOV.U32 R45, RZ, RZ, R49 ;  /* 0x000000ffff2d7224 */ /* 0x000fe200078e0031 */
[----:B------:R-:W-:Y:S01]  /*de070*/  LOP3.LUT R3, R3, 0xfdffffff, RZ, 0xc0, !PT ;  /* 0xfdffffff03037812 */ /* 0x000fe200078ec0ff */
[----:B0-----:R-:W2:Y:S01]  /*de080*/  LDL.LU R40, [R1+0x4de8] ;  /* 0x004de80001287983 */ /* 0x001ea20000300800 */
[----:B------:R-:W-:-:S03]  /*de090*/  ULDC.64 UR4, c[0x0][0x228] ;  /* 0x00008a0000047ab9 */ /* 0x000fc60000000a00 */
[----:B------:R-:W3:Y:S01]  /*de0a0*/  LDL.LU R31, [R1+0x4dec] ;  /* 0x004dec00011f7983 */ /* 0x000ee20000300800 */
[----:B------:R-:W-:Y:S02]  /*de0b0*/  IMAD.MOV.U32 R49, RZ, RZ, R56 ;  /* 0x000000ffff317224 */ /* 0x000fe400078e0038 */
[----:B------:R-:W-:Y:S02]  /*de0c0*/  IMAD.MOV.U32 R56, RZ, RZ, R57 ;  /* 0x000000ffff387224 */ /* 0x000fe400078e0039 */
[----:B------:R-:W-:Y:S02]  /*de0d0*/  IMAD.MOV.U32 R57, RZ, RZ, R14 ;  /* 0x000000ffff397224 */ /* 0x000fe400078e000e */
[----:B------:R-:W-:Y:S01]  /*de0e0*/  IMAD.U32 R14, RZ, RZ, UR6 ;  /* 0x00000006ff0e7e24 */ /* 0x000fe2000f8e00ff */
[----:B------:R-:W-:Y:S01]  /*de0f0*/  UMOV UR6, UR5 ;  /* 0x0000000500067c82 */ /* 0x000fe20008000000 */
[----:B------:R-:W-:Y:S01]  /*de100*/  @P2 LOP3.LUT R3, R3, 0x2000000, RZ, 0xfc, !PT ;  /* 0x0200000003032812 */ /* 0x000fe200078efcff */
[----:B------:R-:W-:-:S02]  /*de110*/  IMAD.MOV.U32 R42, RZ, RZ, R33 ;  /* 0x000000ffff2a7224 */ /* 0x000fc400078e0021 */
[----:B------:R-:W-:Y:S01]  /*de120*/  IMAD.MOV.U32 R33, RZ, RZ, R13 ;  /* 0x000000ffff217224 */ /* 0x000fe200078e000d */
[----:B------:R-:W-:Y:S01]  /*de130*/  LOP3.LUT R3, R3, 0xfeffffff, RZ, 0xc0, !PT ;  /* 0xfeffffff03037812 */ /* 0x000fe200078ec0ff */
[----:B------:R-:W-:Y:S01]  /*de140*/  IMAD.U32 R13, RZ, RZ, UR4 ;  /* 0x00000004ff0d7e24 */ /* 0x000fe2000f8e00ff */
[----:B------:R-:W-:Y:S02]  /*de150*/  UMOV UR4, UR9 ;  /* 0x0000000900047c82 */ /* 0x000fe40008000000 */
[----:B------:R-:W-:Y:S02]  /*de160*/  @P1 LOP3.LUT R3, R3, 0x1000000, RZ, 0xfc, !PT ;  /* 0x0100000003031812 */ /* 0x000fe400078efcff */
[----:B--2---:R-:W-:Y:S02]  /*de170*/  ISETP.GE.AND P2, PT, R40, UR6, PT ;  /* 0x0000000628007c0c */ /* 0x004fe4000bf46270 */
[----:B------:R-:W-:-:S05]  /*de180*/  IADD3 R40, P0, R30, R8, RZ ;  /* 0x000000081e287210 */ /* 0x000fca0007f1e0ff */
[----:B------:R-:W-:Y:S01]  /*de190*/  IMAD.X R41, R12, 0x1, R10, P0 ;  /* 0x000000010c297824 */ /* 0x000fe200000e060a */
[----:B---3--:R-:W-:-:S04]  /*de1a0*/  ISETP.GE.AND P1, PT, R31, UR4, PT ;  /* 0x000000041f007c0c */ /* 0x008fc8000bf26270 */
[----:B------:R0:W-:Y:S04]  /*de1b0*/  STL.64 [R1+0x40d8], R40 ;  /* 0x0040d82801007387 */ /* 0x0001e80000100a00 */
[----:B------:R-:W2:Y:S01]  /*de1c0*/  LDL.LU R31, [R1+0x4df0] ;  /* 0x004df000011f7983 */ /* 0x000ea20000300800 */
[----:B------:R-:W-:Y:S01]  /*de1d0*/  UMOV UR5, UR8 ;  /* 0x0000000800057c82 */ /* 0x000fe20008000000 */
[----:B------:R-:W-:Y:S01]  /*de1e0*/  ULDC.64 UR8, c[0x0][0x228] ;  /* 0x00008a0000087ab9 */ /* 0x000fe20000000a00 */
[----:B0-----:R-:W-:Y:S01]  /*de1f0*/  IADD3 R40, P0, R30, R9, RZ ;  /* 0x000000091e287210 */ /* 0x001fe20007f1e0ff */
[----:B------:R-:W-:-:S04]  /*de200*/  UMOV UR6, UR9 ;  /* 0x0000000900067c82 */ /* 0x000fc80008000000 */
[----:B------:R-:W-:-:S05]  /*de210*/  IMAD.X R41, R12, 0x1, R11, P0 ;  /* 0x000000010c297824 */ /* 0x000fca00000e060b */
[----:B------:R0:W-:Y:S01]  /*de220*/  STL.64 [R1+0x40d0], R40 ;  /* 0x0040d02801007387 */ /* 0x0001e20000100a00 */
[----:B--2---:R-:W-:Y:S02]  /*de230*/  ISETP.GE.AND P0, PT, R31, UR6, PT ;  /* 0x000000061f007c0c */ /* 0x004fe4000bf06270 */
[----:B------:R-:W-:Y:S01]  /*de240*/  LOP3.LUT R3, R3, 0xff7fffff, RZ, 0xc0, !PT ;  /* 0xff7fffff03037812 */ /* 0x000fe200078ec0ff */
[----:B------:R-:W2:Y:S01]  /*de250*/  LDL.LU R31, [R1+0x4df4] ;  /* 0x004df400011f7983 */ /* 0x000ea20000300800 */
[----:B------:R-:W-:Y:S01]  /*de260*/  UMOV UR4, UR8 ;  /* 0x0000000800047c82 */ /* 0x000fe20008000000 */
[----:B------:R-:W-:Y:S01]  /*de270*/  ULDC.64 UR6, c[0x0][0x228] ;  /* 0x00008a0000067ab9 */ /* 0x000fe20000000a00 */
[----:B------:R-:W-:Y:S01]  /*de280*/  @P2 LOP3.LUT R3, R3, 0x800000, RZ, 0xfc, !PT ;  /* 0x0080000003032812 */ /* 0x000fe200078efcff */
[----:B------:R-:W3:Y:S01]  /*de290*/  LDL.LU R30, [R1+0x4df8] ;  /* 0x004df800011e7983 */ /* 0x000ee20000300800 */
[----:B------:R-:W-:Y:S02]  /*de2a0*/  ULDC.64 UR8, c[0x0][0x228] ;  /* 0x00008a0000087ab9 */ /* 0x000fe40000000a00 */
[----:B------:R-:W-:-:S04]  /*de2b0*/  LOP3.LUT R3, R3, 0xffbfffff, RZ, 0xc0, !PT ;  /* 0xffbfffff03037812 */ /* 0x000fc800078ec0ff */
[----:B------:R-:W-:-:S04]  /*de2c0*/  @P1 LOP3.LUT R3, R3, 0x400000, RZ, 0xfc, !PT ;  /* 0x0040000003031812 */ /* 0x000fc800078efcff */
[----:B------:R-:W-:Y:S02]  /*de2d0*/  LOP3.LUT R3, R3, 0xffdfffff, RZ, 0xc0, !PT ;  /* 0xffdfffff03037812 */ /* 0x000fe400078ec0ff */
[----:B--2---:R-:W-:Y:S02]  /*de2e0*/  ISETP.GE.AND P2, PT, R31, UR7, PT ;  /* 0x000000071f007c0c */ /* 0x004fe4000bf46270 */
[----:B------:R-:W2:Y:S01]  /*de2f0*/  LDL.LU R31, [R1+0x4dfc] ;  /* 0x004dfc00011f7983 */ /* 0x000ea20000300800 */
[----:B---3--:R-:W-:-:S03]  /*de300*/  ISETP.GE.AND P1, PT, R30, UR9, PT ;  /* 0x000000091e007c0c */ /* 0x008fc6000bf26270 */
[----:B------:R-:W3:Y:S01]  /*de310*/  LDL.LU R30, [R1+0x4e00] ;  /* 0x004e0000011e7983 */ /* 0x000ee20000300800 */
[----:B------:R-:W-:Y:S02]  /*de320*/  @P0 LOP3.LUT R3, R3, 0x200000, RZ, 0xfc, !PT ;  /* 0x0020000003030812 */ /* 0x000fe400078efcff */
[----:B------:R-:W-:Y:S02]  /*de330*/  SHF.R.S32.HI R12, RZ, 0x1f, R29 ;  /* 0x0000001fff0c7819 */ /* 0x000fe4000001141d */
[----:B------:R-:W-:Y:S02]  /*de340*/  LOP3.LUT R3, R3, 0xffefffff, RZ, 0xc0, !PT ;  /* 0xffefffff03037812 */ /* 0x000fe400078ec0ff */
[----:B0-----:R-:W-:Y:S02]  /*de350*/  IADD3 R40, P0, R29, R4, RZ ;  /* 0x000000041d287210 */ /* 0x001fe40007f1e0ff */
[----:B------:R-:W-:-:S03]  /*de360*/  @P2 LOP3.LUT R3, R3, 0x100000, RZ, 0xfc, !PT ;  /* 0x0010000003032812 */ /* 0x000fc600078efcff */
[----:B------:R-:W-:Y:S01]  /*de370*/  IMAD.X R41, R12, 0x1, R5, P0 ;  /* 0x000000010c297824 */ /* 0x000fe200000e0605 */
[----:B------:R-:W-:-:S04]  /*de380*/  LOP3.LUT R3, R3, 0xfff7ffff, RZ, 0xc0, !PT ;  /* 0xfff7ffff03037812 */ /* 0x000fc800078ec0ff */
[----:B------:R0:W-:Y:S01]  /*de390*/  STL.64 [R1+0x40c8], R40 ;  /* 0x0040c82801007387 */ /* 0x0001e20000100a00 */
[----:B------:R-:W-:Y:S02]  /*de3a0*/  @P1 LOP3.LUT R3, R3, 0x80000, RZ, 0xfc, !PT ;  /* 0x0008000003031812 */ /* 0x000fe400078efcff */
[----:B--2---:R-:W-:Y:S02]  /*de3b0*/  ISETP.GE.AND P2, PT, R31, UR11, PT ;  /* 0x0000000b1f007c0c */ /* 0x004fe4000bf46270 */
[----:B------:R-:W2:Y:S01]  /*de3c0*/  LDL.LU R31, [R1+0x4e04] ;  /* 0x004e0400011f7983 */ /* 0x000ea20000300800 */
[----:B---3--:R-:W-:-:S03]  /*de3d0*/  ISETP.GE.AND P1, PT, R30, UR13, PT ;  /* 0x0000000d1e007c0c */ /* 0x008fc6000bf26270 */
[----:B------:R-:W3:Y:S01]  /*de3e0*/  LDL.LU R30, [R1+0x4e08] ;  /* 0x004e0800011e7983 */ /* 0x000ee20000300800 */
[----:B------:R-:W-:Y:S02]  /*de3f0*/  LOP3.LUT R3, R3, 0xfffbffff, RZ, 0xc0, !PT ;  /* 0xfffbffff03037812 */ /* 0x000fe400078ec0ff */
[----:B0-----:R-:W-:-:S04]  /*de400*/  IADD3 R40, P0, R29, R6, RZ ;  /* 0x000000061d287210 */ /* 0x001fc80007f1e0ff */
[----:B------:R-:W-:Y:S01]  /*de410*/  @P2 LOP3.LUT R3, R3, 0x40000, RZ, 0xfc, !PT ;  /* 0x0004000003032812 */ /* 0x000fe200078efcff */
[----:B------:R-:W-:-:S03]  /*de420*/  IMAD.X R41, R12, 0x1, R7, P0 ;  /* 0x000000010c297824 */ /* 0x000fc600000e0607 */
[----:B------:R-:W-:Y:S02]  /*de430*/  LOP3.LUT R3, R3, 0xfffdffff, RZ, 0xc0, !PT ;  /* 0xfffdffff03037812 */ /* 0x000fe400078ec0ff */
[----:B------:R0:W-:Y:S02]  /*de440*/  STL.64 [R1+0x40e8], R40 ;  /* 0x0040e82801007387 */ /* 0x0001e40000100a00 */
[----:B------:R-:W-:-:S04]  /*de450*/  @P1 LOP3.LUT R3, R3, 0x20000, RZ, 0xfc, !PT ;  /* 0x0002000003031812 */ /* 0x000fc800078efcff */
[----:B------:R-:W-:Y:S02]  /*de460*/  LOP3.LUT R3, R3, 0xfffeffff, RZ, 0xc0, !PT ;  /* 0xfffeffff03037812 */ /* 0x000fe400078ec0ff */
[----:B---3--:R-:W-:Y:S02]  /*de470*/  ISETP.GE.AND P1, PT, R30, UR17, PT ;  /* 0x000000111e007c0c */ /* 0x008fe4000bf26270 */
[----:B------:R-:W3:Y:S01]  /*de480*/  LDL.LU R30, [R1+0x4e0c] ;  /* 0x004e0c00011e7983 */ /* 0x000ee20000300800 */
[----:B--2---:R-:W-:-:S13]  /*de490*/  ISETP.GE.AND P0, PT, R31, UR15, PT ;  /* 0x0000000f1f007c0c */ /* 0x004fda000bf06270 */
[----:B------:R-:W-:Y:S02]  /*de4a0*/  @P0 LOP3.LUT R3, R3, 0x10000, RZ, 0xfc, !PT ;  /* 0x0001000003030812 */ /* 0x000fe400078efcff */
[----:B0-----:R-:W-:-:S05]  /*de4b0*/  IADD3 R40, P0, R29, R8, RZ ;  /* 0x000000081d287210 */ /* 0x001fca0007f1e0ff */
[----:B------:R-:W-:-:S05]  /*de4c0*/  IMAD.X R41, R12, 0x1, R10, P0 ;  /* 0x000000010c297824 */ /* 0x000fca00000e060a */
[----:B------:R0:W-:Y:S01]  /*de4d0*/  STL.64 [R1+0x4108], R40 ;  /* 0x0041082801007387 */ /* 0x0001e20000100a00 */
[----:B------:R-:W-:Y:S01]  /*de4e0*/  UMOV UR17, UR18 ;  /* 0x0000001200117c82 */ /* 0x000fe20008000000 */
[----:B------:R-:W-:Y:S01]  /*de4f0*/  ULDC.64 UR18, c[0x0][0x228] ;  /* 0x00008a0000127ab9 */ /* 0x000fe20000000a00 */
[----:B0-----:R-:W-:-:S05]  /*de500*/  IADD3 R40, P0, R29, R9, RZ ;  /* 0x000000091d287210 */ /* 0x001fca0007f1e0ff */
[----:B------:R-:W-:-:S05]  /*de510*/  IMAD.X R41, R12, 0x1, R11, P0 ;  /* 0x000000010c297824 */ /* 0x000fca00000e060b */
[----:B------:R-:W-:Y:S01]  /*de520*/  STL.64 [R1+0x4100], R40 ;  /* 0x0041002801007387 */ /* 0x000fe20000100a00 */
[----:B---3--:R-:W-:-:S03]  /*de530*/  ISETP.GE.AND P0, PT, R30, UR19, PT ;  /* 0x000000131e007c0c */ /* 0x008fc6000bf06270 */
[----:B------:R-:W2:Y:S04]  /*de540*/  LDL.LU R30, [R1+0x4e10] ;  /* 0x004e1000011e7983 */ /* 0x000ea80000300800 */
[----:B------:R-:W3:Y:S01]  /*de550*/  LDL.LU R29, [R1+0x4e14] ;  /* 0x004e1400011d7983 */ /* 0x000ee20000300800 */
[----:B------:R-:W-:-:S04]  /*de560*/  LOP3.LUT R3, R3, 0xffff7fff, RZ, 0xc0, !PT ;  /* 0xffff7fff03037812 */ /* 0x000fc800078ec0ff */
[----:B------:R-:W-:-:S04]  /*de570*/  @P1 LOP3.LUT R3, R3, 0x8000, RZ, 0xfc, !PT ;  /* 0x0000800003031812 */ /* 0x000fc800078efcff */
[----:B------:R-:W-:Y:S02]  /*de580*/  LOP3.LUT R3, R3, 0xffffbfff, RZ, 0xc0, !PT ;  /* 0xffffbfff03037812 */ /* 0x000fe400078ec0ff */
[----:B---3--:R-:W-:Y:S02]  /*de590*/  ISETP.GE.AND P1, PT, R29, UR23, PT ;  /* 0x000000171d007c0c */ /* 0x008fe4000bf26270 */
[----:B------:R-:W3:Y:S01]  /*de5a0*/  LDL.LU R29, [R1+0x4e18] ;  /* 0x004e1800011d7983 */ /* 0x000ee20000300800 */
[----:B------:R-:W-:Y:S02]  /*de5b0*/  @P0 LOP3.LUT R3, R3, 0x4000, RZ, 0xfc, !PT ;  /* 0x0000400003030812 */ /* 0x000fe400078efcff */
[----:B--2---:R-:W-:Y:S02]  /*de5c0*/  ISETP.GE.AND P2, PT, R30, UR21, PT ;  /* 0x000000151e007c0c */ /* 0x004fe4000bf46270 */
[----:B------:R-:W-:Y:S02]  /*de5d0*/  SHF.R.S32.HI R12, RZ, 0x1f, R28 ;  /* 0x0000001fff0c7819 */ /* 0x000fe4000001141c */
[----:B------:R-:W-:-:S05]  /*de5e0*/  IADD3 R30, P0, R28, R4, RZ ;  /* 0x000000041c1e7210 */ /* 0x000fca0007f1e0ff */
[----:B------:R-:W-:-:S05]  /*de5f0*/  IMAD.X R31, R12, 0x1, R5, P0 ;  /* 0x000000010c1f7824 */ /* 0x000fca00000e0605 */
[----:B------:R0:W-:Y:S01]  /*de600*/  STL.64 [R1+0x40f8], R30 ;  /* 0x0040f81e01007387 */ /* 0x0001e20000100a00 */
[----:B---3--:R-:W-:-:S03]  /*de610*/  ISETP.GE.AND P0, PT, R29, UR25, PT ;  /* 0x000000191d007c0c */ /* 0x008fc6000bf06270 */
[----:B------:R-:W2:Y:S04]  /*de620*/  LDL.LU R29, [R1+0x4e1c] ;  /* 0x004e1c00011d7983 */ /* 0x000ea80000300800 */
[----:B0-----:R-:W3:Y:S01]  /*de630*/  LDL.LU R30, [R1+0x4e20] ;  /* 0x004e2000011e7983 */ /* 0x001ee20000300800 */
[----:B------:R-:W-:-:S04]  /*de640*/  LOP3.LUT R3, R3, 0xffffdfff, RZ, 0xc0, !PT ;  /* 0xffffdfff03037812 */ /* 0x000fc800078ec0ff */
[----:B------:R-:W-:-:S04]  /*de650*/  @P2 LOP3.LUT R3, R3, 0x2000, RZ, 0xfc, !PT ;  /* 0x0000200003032812 */ /* 0x000fc800078efcff */
[----:B------:R-:W-:-:S04]  /*de660*/  LOP3.LUT R3, R3, 0xffffefff, RZ, 0xc0, !PT ;  /* 0xffffefff03037812 */ /* 0x000fc800078ec0ff */
[----:B------:R-:W-:Y:S01]  /*de670*/  @P1 LOP3.LUT R3, R3, 0x1000, RZ, 0xfc, !PT ;  /* 0x0000100003031812 */ /* 0x000fe200078efcff */
[----:B------:R-:W-:-:S03]  /*de680*/  IMAD.MOV.U32 R40, RZ, RZ, R45 ;  /* 0x000000ffff287224 */ /* 0x000fc600078e002d */
[----:B------:R-:W-:Y:S01]  /*de690*/  LOP3.LUT R3, R3, 0xfffff7ff, RZ, 0xc0, !PT ;  /* 0xfffff7ff03037812 */ /* 0x000fe200078ec0ff */
[----:B------:R-:W-:Y:S02]  /*de6a0*/  IMAD.MOV.U32 R45, RZ, RZ, R51 ;  /* 0x000000ffff2d7224 */ /* 0x000fe400078e0033 */
[----:B------:R-:W-:Y:S01]  /*de6b0*/  IMAD.MOV.U32 R41, RZ, RZ, R43 ;  /* 0x000000ffff297224 */ /* 0x000fe200078e002b */
[----:B------:R-:W-:Y:S01]  /*de6c0*/  @P0 LOP3.LUT R3, R3, 0x800, RZ, 0xfc, !PT ;  /* 0x0000080003030812 */ /* 0x000fe200078efcff */
[----:B------:R-:W-:Y:S01]  /*de6d0*/  IMAD.MOV.U32 R51, RZ, RZ, R32 ;  /* 0x000000ffff337224 */ /* 0x000fe200078e0020 */
[----:B------:R-:W-:Y:S01]  /*de6e0*/  IADD3 R32, P0, R28, R6, RZ ;  /* 0x000000061c207210 */ /* 0x000fe20007f1e0ff */
[----:B------:R-:W-:Y:S01]  /*de6f0*/  IMAD.MOV.U32 R43, RZ, RZ, R48 ;  /* 0x000000ffff2b7224 */ /* 0x000fe200078e0030 */
[----:B--2---:R-:W-:Y:S02]  /*de700*/  ISETP.GE.AND P1, PT, R29, UR27, PT ;  /* 0x0000001b1d007c0c */ /* 0x004fe4000bf26270 */
[----:B------:R-:W2:Y:S01]  /*de710*/  LDL.LU R29, [R1+0x4e24] ;  /* 0x004e2400011d7983 */ /* 0x000ea20000300800 */
[----:B------:R-:W-:Y:S01]  /*de720*/  IMAD.MOV.U32 R48, RZ, RZ, R52 ;  /* 0x000000ffff307224 */ /* 0x000fe200078e0034 */
[----:B------:R-:W-:Y:S01]  /*de730*/  UMOV UR21, UR29 ;  /* 0x0000001d00157c82 */ /* 0x000fe20008000000 */
[----:B------:R-:W-:Y:S01]  /*de740*/  IMAD.MOV.U32 R52, RZ, RZ, R55 ;  /* 0x000000ffff347224 */ /* 0x000fe200078e0037 */
[----:B------:R-:W-:Y:S01]  /*de750*/  UMOV UR23, UR28 ;  /* 0x0000001c00177c82 */ /* 0x000fe20008000000 */
[----:B------:R-:W-:Y:S01]  /*de760*/  IMAD.MOV.U32 R55, RZ, RZ, R61 ;  /* 0x000000ffff377224 */ /* 0x000fe200078e003d */
[----:B------:R-:W-:Y:S01]  /*de770*/  ULDC.64 UR28, c[0x0][0x228] ;  /* 0x00008a00001c7ab9 */ /* 0x000fe20000000a00 */
[----:B------:R-:W-:-:S02]  /*de780*/  IMAD.MOV.U32 R61, RZ, RZ, R33 ;  /* 0x000000ffff3d7224 */ /* 0x000fc400078e0021 */
[----:B------:R-:W-:Y:S01]  /*de790*/  IMAD.X R33, R12, 0x1, R7, P0 ;  /* 0x000000010c217824 */ /* 0x000fe200000e0607 */
[----:B---3--:R-:W-:Y:S02]  /*de7a0*/  ISETP.GE.AND P0, PT, R30, UR29, PT ;  /* 0x0000001d1e007c0c */ /* 0x008fe4000bf06270 */
[----:B------:R-:W-:-:S04]  /*de7b0*/  LOP3.LUT R3, R3, 0xfffffbff, RZ, 0xc0, !PT ;  /* 0xfffffbff03037812 */ /* 0x000fc800078ec0ff */
[----:B------:R-:W-:-:S04]  /*de7c0*/  @P1 LOP3.LUT R3, R3, 0x400, RZ, 0xfc, !PT ;  /* 0x0000040003031812 */ /* 0x000fc800078efcff */
[----:B------:R-:W-:-:S04]  /*de7d0*/  LOP3.LUT R3, R3, 0xfffffdff, RZ, 0xc0, !PT ;  /* 0xfffffdff03037812 */ /* 0x000fc800078ec0ff */
[----:B------:R-:W-:Y:S02]  /*de7e0*/  @P0 LOP3.LUT R3, R3, 0x200, RZ, 0xfc, !PT ;  /* 0x0000020003030812 */ /* 0x000fe400078efcff */
[----:B------:R-:W-:Y:S01]  /*de7f0*/  IADD3 R30, P0, R28, R8, RZ ;  /* 0x000000081c1e7210 */ /* 0x000fe20007f1e0ff */
[----:B------:R-:W-:Y:S01]  /*de800*/  UMOV UR13, UR31 ;  /* 0x0000001f000d7c82 */ /* 0x000fe20008000000 */
[----:B------:R-:W-:Y:S01]  /*de810*/  UMOV UR7, UR30 ;  /* 0x0000001e00077c82 */ /* 0x000fe20008000000 */
[----:B------:R-:W-:Y:S02]  /*de820*/  ULDC.64 UR30, c[0x0][0x228] ;  /* 0x00008a00001e7ab9 */ /* 0x000fe40000000a00 */
[----:B------:R-:W-:Y:S01]  /*de830*/  IMAD.X R31, R12, 0x1, R10, P0 ;  /* 0x000000010c1f7824 */ /* 0x000fe200000e060a */
[----:B------:R-:W-:Y:S01]  /*de840*/  IADD3 R28, P0, R28, R9, RZ ;  /* 0x000000091c1c7210 */ /* 0x000fe20007f1e0ff */
[----:B------:R0:W-:Y:S04]  /*de850*/  STL.64 [R1+0x4110], R32 ;  /* 0x0041102001007387 */ /* 0x0001e80000100a00 */
[----:B0-----:R-:W3:Y:S04]  /*de860*/  LDL.LU.64 R32, [R1+0x5710] ;  /* 0x0057100001207983 */ /* 0x001ee80000300a00 */
[----:B------:R-:W-:Y:S01]  /*de870*/  STL.64 [R1+0x4138], R30 ;  /* 0x0041381e01007387 */ /* 0x000fe20000100a00 */
[----:B--2---:R-:W-:Y:S01]  /*de880*/  ISETP.GE.AND P1, PT, R29, UR31, PT ;  /* 0x0000001f1d007c0c */ /* 0x004fe2000bf26270 */
[----:B------:R-:W-:-:S02]  /*de890*/  IMAD.X R29, R12, 0x1, R11, P0 ;  /* 0x000000010c1d7824 */ /* 0x000fc400000e060b */
[----:B------:R-:W2:Y:S04]  /*de8a0*/  LDL.LU R12, [R1+0x4e28] ;  /* 0x004e2800010c7983 */ /* 0x000ea80000300800 */
[----:B------:R0:W-:Y:S04]  /*de8b0*/  STL.64 [R1+0x4130], R28 ;  /* 0x0041301c01007387 */ /* 0x0001e80000100a00 */
[----:B0-----:R-:W4:Y:S04]  /*de8c0*/  LDL.LU R29, [R1+0x4e2c] ;  /* 0x004e2c00011d7983 */ /* 0x001f280000300800 */
[----:B------:R-:W3:Y:S01]  /*de8d0*/  LDL.LU R28, [R1+0x4e30] ;  /* 0x004e3000011c7983 */ /* 0x000ee20000300800 */
[----:B------:R-:W-:Y:S01]  /*de8e0*/  LOP3.LUT R3, R3, 0xfffffeff, RZ, 0xc0, !PT ;  /* 0xfffffeff03037812 */ /* 0x000fe200078ec0ff */
[----:B------:R-:W-:Y:S01]  /*de8f0*/  UMOV UR25, UR34 ;  /* 0x0000002200197c82 */ /* 0x000fe20008000000 */
[----:B------:R-:W-:-:S02]  /*de900*/  ULDC.64 UR34, c[0x0][0x228] ;  /* 0x00008a0000227ab9 */ /* 0x000fc40000000a00 */
[----:B------:R-:W-:Y:S01]  /*de910*/  @P1 LOP3.LUT R3, R3, 0x100, RZ, 0xfc, !PT ;  /* 0x0000010003031812 */ /* 0x000fe200078efcff */
[----:B------:R-:W-:Y:S01]  /*de920*/  UMOV UR19, UR33 ;  /* 0x0000002100137c82 */ /* 0x000fe20008000000 */
[----:B------:R-:W-:Y:S01]  /*de930*/  UMOV UR29, UR32 ;  /* 0x00000020001d7c82 */ /* 0x000fe20008000000 */
[----:B------:R-:W-:Y:S01]  /*de940*/  ULDC.64 UR32, c[0x0][0x228] ;  /* 0x00008a0000207ab9 */ /* 0x000fe20000000a00 */
[----:B------:R-:W-:Y:S02]  /*de950*/  LOP3.LUT R3, R3, 0xffffff7f, RZ, 0xc0, !PT ;  /* 0xffffff7f03037812 */ /* 0x000fe400078ec0ff */
[----:B----4-:R-:W-:Y:S02]  /*de960*/  ISETP.GE.AND P2, PT, R29, UR35, PT ;  /* 0x000000231d007c0c */ /* 0x010fe4000bf46270 */
[----:B------:R-:W4:Y:S01]  /*de970*/  LDL.LU R29, [R1+0x4e34] ;  /* 0x004e3400011d7983 */ /* 0x000f220000300800 */
[----:B---3--:R-:W-:-:S03]  /*de980*/  ISETP.GE.AND P1, PT, R28, UR37, PT ;  /* 0x000000251c007c0c */ /* 0x008fc6000bf26270 */
[----:B------:R-:W3:Y:S01]  /*de990*/  LDL.LU R28, [R1+0x4e38] ;  /* 0x004e3800011c7983 */ /* 0x000ee20000300800 */
[----:B--2---:R-:W-:Y:S02]  /*de9a0*/  ISETP.GE.AND P0, PT, R12, UR33, PT ;  /* 0x000000210c007c0c */ /* 0x004fe4000bf06270 */
[----:B------:R-:W-:-:S11]  /*de9b0*/  SHF.R.S32.HI R12, RZ, 0x1f, R27 ;  /* 0x0000001fff0c7819 */ /* 0x000fd6000001141b */
[----:B------:R-:W-:-:S04]  /*de9c0*/  @P0 LOP3.LUT R3, R3, 0x80, RZ, 0xfc, !PT ;  /* 0x0000008003030812 */ /* 0x000fc800078efcff */
[----:B------:R-:W-:Y:S02]  /*de9d0*/  LOP3.LUT R3, R3, 0xffffffbf, RZ, 0xc0, !PT ;  /* 0xffffffbf03037812 */ /* 0x000fe400078ec0ff */
[----:B------:R-:W-:Y:S02]  /*de9e0*/  IADD3 R30, P0, R27, R4, RZ ;  /* 0x000000041b1e7210 */ /* 0x000fe40007f1e0ff */
[----:B------:R-:W-:-:S03]  /*de9f0*/  @P2 LOP3.LUT R3, R3, 0x40, RZ, 0xfc, !PT ;  /* 0x0000004003032812 */ /* 0x000fc600078efcff */
[----:B------:R-:W-:Y:S01]  /*dea00*/  IMAD.X R31, R12, 0x1, R5, P0 ;  /* 0x000000010c1f7824 */ /* 0x000fe200000e0605 */
[----:B------:R-:W-:-:S04]  /*dea10*/  LOP3.LUT R3, R3, 0xffffffdf, RZ, 0xc0, !PT ;  /* 0xffffffdf03037812 */ /* 0x000fc800078ec0ff */
[----:B------:R-:W-:Y:S01]  /*dea20*/  @P1 LOP3.LUT R3, R3, 0x20, RZ, 0xfc, !PT ;  /* 0x0000002003031812 */ /* 0x000fe200078efcff */
[----:B------:R0:W-:Y:S01]  /*dea30*/  STL.64 [R1+0x4128], R30 ;  /* 0x0041281e01007387 */ /* 0x0001e20000100a00 */
[----:B----4-:R-:W-:-:S03]  /*dea40*/  ISETP.GE.AND P1, PT, R29, UR39, PT ;  /* 0x000000271d007c0c */ /* 0x010fc6000bf26270 */
[----:B------:R-:W2:Y:S01]  /*dea50*/  LDL.LU R29, [R1+0x4e3c] ;  /* 0x004e3c00011d7983 */ /* 0x000ea20000300800 */
[----:B---3--:R-:W-:-:S03]  /*dea60*/  ISETP.GE.AND P0, PT, R28, UR41, PT ;  /* 0x000000291c007c0c */ /* 0x008fc6000bf06270 */
[----:B------:R-:W3:Y:S01]  /*dea70*/  LDL.LU R28, [R1+0x4e40] ;  /* 0x004e4000011c7983 */ /* 0x000ee20000300800 */
[----:B------:R-:W-:-:S05]  /*dea80*/  LOP3.LUT R3, R3, 0xffffffef, RZ, 0xc0, !PT ;  /* 0xffffffef03037812 */ /* 0x000fca00078ec0ff */
[----:B------:R-:W-:-:S04]  /*dea90*/  @P1 LOP3.LUT R3, R3, 0x10, RZ, 0xfc, !PT ;  /* 0x0000001003031812 */ /* 0x000fc800078efcff */
[----:B------:R-:W-:-:S04]  /*deaa0*/  LOP3.LUT R3, R3, 0xfffffff7, RZ, 0xc0, !PT ;  /* 0xfffffff703037812 */ /* 0x000fc800078ec0ff */
[----:B------:R-:W-:Y:S02]  /*deab0*/  @P0 LOP3.LUT R3, R3, 0x8, RZ, 0xfc, !PT ;  /* 0x0000000803030812 */ /* 0x000fe400078efcff */
[----:B0-----:R-:W-:Y:S01]  /*deac0*/  IADD3 R30, P0, R27, R6, RZ ;  /* 0x000000061b1e7210 */ /* 0x001fe20007f1e0ff */
[----:B------:R-:W-:Y:S01]  /*dead0*/  UMOV UR35, UR45 ;  /* 0x0000002d00237c82 */ /* 0x000fe20008000000 */
[----:B------:R-:W-:Y:S01]  /*deae0*/  UMOV UR15, UR44 ;  /* 0x0000002c000f7c82 */ /* 0x000fe20008000000 */
[----:B------:R-:W-:Y:S02]  /*deaf0*/  ULDC.64 UR44, c[0x0][0x228] ;  /* 0x00008a00002c7ab9 */ /* 0x000fe40000000a00 */
[----:B------:R-:W-:-:S05]  /*deb00*/  IMAD.X R31, R12, 0x1, R7, P0 ;  /* 0x000000010c1f7824 */ /* 0x000fca00000e0607 */
[----:B------:R0:W-:Y:S01]  /*deb10*/  STL.64 [R1+0x4148], R30 ;  /* 0x0041481e01007387 */ /* 0x0001e20000100a00 */
[----:B---3--:R-:W-:-:S03]  /*deb20*/  ISETP.GE.AND P1, PT, R28, UR45, PT ;  /* 0x0000002d1c007c0c */ /* 0x008fc6000bf26270 */
[----:B------:R-:W3:Y:S01]  /*deb30*/  LDL.LU R28, [R1+0x4e44] ;  /* 0x004e4400011c7983 */ /* 0x000ee20000300800 */
[----:B0-----:R-:W-:-:S05]  /*deb40*/  IADD3 R30, P0, R27, R8, RZ ;  /* 0x000000081b1e7210 */ /* 0x001fca0007f1e0ff */
[----:B------:R-:W-:-:S05]  /*deb50*/  IMAD.X R31, R12, 0x1, R10, P0 ;  /* 0x000000010c1f7824 */ /* 0x000fca00000e060a */
[----:B------:R0:W-:Y:S01]  /*deb60*/  STL.64 [R1+0x4168], R30 ;  /* 0x0041681e01007387 */ /* 0x0001e20000100a00 */
[----:B------:R-:W-:Y:S01]  /*deb70*/  UMOV UR41, UR47 ;  /* 0x0000002f00297c82 */ /* 0x000fe20008000000 */
[----:B------:R-:W-:Y:S01]  /*deb80*/  UMOV UR27, UR46 ;  /* 0x0000002e001b7c82 */ /* 0x000fe20008000000 */
[----:B------:R-:W-:Y:S01]  /*deb90*/  ULDC.64 UR46, c[0x0][0x228] ;  /* 0x00008a00002e7ab9 */ /* 0x000fe20000000a00 */
[----:B0-----:R-:W-:-:S05]  /*deba0*/  IADD3 R30, P0, R27, R9, RZ ;  /* 0x000000091b1e7210 */ /* 0x001fca0007f1e0ff */
[----:B------:R-:W-:-:S05]  /*debb0*/  IMAD.X R31, R12, 0x1, R11, P0 ;  /* 0x000000010c1f7824 */ /* 0x000fca00000e060b */
[----:B------:R0:W-:Y:S01]  /*debc0*/  STL.64 [R1+0x4160], R30 ;  /* 0x0041601e01007387 */ /* 0x0001e20000100a00 */
[----:B---3--:R-:W-:-:S03]  /*debd0*/  ISETP.GE.AND P0, PT, R28, UR47, PT ;  /* 0x0000002f1c007c0c */ /* 0x008fc6000bf06270 */
[----:B------:R-:W3:Y:S04]  /*debe0*/  LDL.LU R28, [R1+0x4e48] ;  /* 0x004e4800011c7983 */ /* 0x000ee80000300800 */
[----:B------:R-:W4:Y:S01]  /*debf0*/  LDL.LU R27, [R1+0x4e4c] ;  /* 0x004e4c00011b7983 */ /* 0x000f220000300800 */
[----:B------:R-:W-:Y:S01]  /*dec00*/  UMOV UR9, UR43 ;  /* 0x0000002b00097c82 */ /* 0x000fe20008000000 */
[----:B------:R-:W-:Y:S01]  /*dec10*/  UMOV UR11, UR42 ;  /* 0x0000002a000b7c82 */ /* 0x000fe20008000000 */
[----:B------:R-:W-:Y:S02]  /*dec20*/  ULDC.64 UR42, c[0x0][0x228] ;  /* 0x00008a00002a7ab9 */ /* 0x000fe40000000a00 */
[----:B--2---:R-:W-:Y:S02]  /*dec30*/  ISETP.GE.AND P2, PT, R29, UR43, PT ;  /* 0x0000002b1d007c0c */ /* 0x004fe4000bf46270 */
[----:B------:R-:W-:-:S11]  /*dec40*/  LOP3.LUT R3, R3, 0xfffffffb, RZ, 0xc0, !PT ;  /* 0xfffffffb03037812 */ /* 0x000fd600078ec0ff */
[----:B------:R-:W-:-:S04]  /*dec50*/  @P2 LOP3.LUT R3, R3, 0x4, RZ, 0xfc, !PT ;  /* 0x0000000403032812 */ /* 0x000fc800078efcff */
[----:B------:R-:W-:-:S04]  /*dec60*/  LOP3.LUT R3, R3, 0xfffffffd, RZ, 0xc0, !PT ;  /* 0xfffffffd03037812 */ /* 0x000fc800078ec0ff */
[----:B------:R-:W-:Y:S01]  /*dec70*/  @P1 LOP3.LUT R3, R3, 0x2, RZ, 0xfc, !PT ;  /* 0x0000000203031812 */ /* 0x000fe200078efcff */
[----:B------:R-:W-:Y:S01]  /*dec80*/  UMOV UR47, UR48 ;  /* 0x00000030002f7c82 */ /* 0x000fe20008000000 */
[----:B------:R-:W-:Y:S02]  /*dec90*/  ULDC.64 UR48, c[0x0][0x228] ;  /* 0x00008a0000307ab9 */ /* 0x000fe40000000a00 */
[----:B------:R-:W-:-:S04]  /*deca0*/  LOP3.LUT R3, R3, 0xfffffffe, RZ, 0xc0, !PT ;  /* 0xfffffffe03037812 */ /* 0x000fc800078ec0ff */
[----:B------:R-:W-:Y:S02]  /*decb0*/  @P0 LOP3.LUT R3, R3, 0x1, RZ, 0xfc, !PT ;  /* 0x0000000103030812 */ /* 0x000fe400078efcff */
[----:B---3--:R-:W-:Y:S02]  /*decc0*/  ISETP.GE.AND P0, PT, R28, UR49, PT ;  /* 0x000000311c007c0c */ /* 0x008fe4000bf06270 */
[----:B------:R-:W2:Y:S01]  /*decd0*/  LDL.LU R28, [R1+0x4e50] ;  /* 0x004e5000011c7983 */ /* 0x000ea20000300800 */
[----:B----4-:R-:W-:-:S03]  /*dece0*/  ISETP.GE.AND P1, PT, R27, UR51, PT ;  /* 0x000000331b007c0c */ /* 0x010fc6000bf26270 */
[----:B------:R-:W3:Y:S01]  /*decf0*/  LDL.LU R27, [R1+0x4e54] ;  /* 0x004e5400011b7983 */ /* 0x000ee20000300800 */
[----:B------:R-:W-:Y:S02]  /*ded00*/  SHF.R.S32.HI R12, RZ, 0x1f, R46 ;  /* 0x0000001fff0c7819 */ /* 0x000fe4000001142e */
[----:B0-----:R-:W-:Y:S01]  /*ded10*/  IADD3 R30, P2, R46, R4, RZ ;  /* 0x000000042e1e7210 */ /* 0x001fe20007f5e0ff */
[----:B------:R-:W-:Y:S01]  /*ded20*/  UMOV UR37, UR55 ;  /* 0x0000003700257c82 */ /* 0x000fe20008000000 */
[----:B------:R-:W-:Y:S01]  /*ded30*/  UMOV UR43, UR54 ;  /* 0x00000036002b7c82 */ /* 0x000fe20008000000 */
[----:B------:R-:W-:Y:S02]  /*ded40*/  ULDC.64 UR54, c[0x0][0x228] ;  /* 0x00008a0000367ab9 */ /* 0x000fe40000000a00 */
[----:B------:R-:W-:-:S05]  /*ded50*/  IMAD.X R31, R12, 0x1, R5, P2 ;  /* 0x000000010c1f7824 */ /* 0x000fca00010e0605 */
[----:B------:R0:W-:Y:S04]  /*ded60*/  STL.64 [R1+0x4158], R30 ;  /* 0x0041581e01007387 */ /* 0x0001e80000100a00 */
[----:B------:R-:W4:Y:S01]  /*ded70*/  LDL.LU R29, [R1+0x4e58] ;  /* 0x004e5800011d7983 */ /* 0x000f220000300800 */
[----:B---3--:R-:W-:-:S03]  /*ded80*/  ISETP.GE.AND P3, PT, R27, UR55, PT ;  /* 0x000000371b007c0c */ /* 0x008fc6000bf66270 */
[----:B------:R-:W3:Y:S01]  /*ded90*/  LDL.LU R27, [R1+0x4e5c] ;  /* 0x004e5c00011b7983 */ /* 0x000ee20000300800 */
[----:B0-----:R-:W-:Y:S01]  /*deda0*/  IADD3 R30, P4, R46, R6, RZ ;  /* 0x000000062e1e7210 */ /* 0x001fe20007f9e0ff */
[----:B------:R-:W-:Y:S01]  /*dedb0*/  UMOV UR31, UR21 ;  /* 0x00000015001f7c82 */ /* 0x000fe20008000000 */
[----:B------:R-:W-:Y:S01]  /*dedc0*/  UMOV UR49, UR53 ;  /* 0x0000003500317c82 */ /* 0x000fe20008000000 */
[----:B------:R-:W-:Y:S01]  /*dedd0*/  UMOV UR21, UR52 ;  /* 0x0000003400157c82 */ /* 0x000fe20008000000 */
[----:B------:R-:W-:Y:S01]  /*dede0*/  ULDC.64 UR52, c[0x0][0x228] ;  /* 0x00008a0000347ab9 */ /* 0x000fe20000000a00 */
[----:B------:R-:W-:Y:S01]  /*dedf0*/  IMAD.X R31, R12, 0x1, R7, P4 ;  /* 0x000000010c1f7824 */ /* 0x000fe200020e0607 */
[----:B--2---:R-:W-:Y:S01]  /*dee00*/  ISETP.GE.AND P2, PT, R28, UR53, PT ;  /* 0x000000351c007c0c */ /* 0x004fe2000bf46270 */
[----:B------:R-:W-:Y:S01]  /*dee10*/  IMAD.MOV.U32 R28, RZ, RZ, R40 ;  /* 0x000000ffff1c7224 */ /* 0x000fe200078e0028 */
[----:B------:R-:W-:Y:S02]  /*dee20*/  IADD3 R40, P6, R46, R8, RZ ;  /* 0x000000082e287210 */ /* 0x000fe40007fde0ff */
[----:B------:R0:W-:Y:S01]  /*dee30*/  STL.64 [R1+0x4170], R30 ;  /* 0x0041701e01007387 */ /* 0x0001e20000100a00 */
[----:B------:R-:W-:Y:S01]  /*dee40*/  UMOV UR33, UR59 ;  /* 0x0000003b00217c82 */ /* 0x000fe20008000000 */
[----:B------:R-:W-:Y:S01]  /*dee50*/  UMOV UR39, UR58 ;  /* 0x0000003a00277c82 */ /* 0x000fe20008000000 */
[----:B------:R-:W-:Y:S01]  /*dee60*/  ULDC.64 UR58, c[0x0][0x228] ;  /* 0x00008a00003a7ab9 */ /* 0x000fe20000000a00 */
[----:B0-----:R-:W-:-:S02]  /*dee70*/  IMAD.MOV.U32 R30, RZ, RZ, R42 ;  /* 0x000000ffff1e7224 */ /* 0x001fc400078e002a */
[----:B------:R-:W2:Y:S01]  /*dee80*/  LDL.LU R42, [R1+0x4e60] ;  /* 0x004e6000012a7983 */ /* 0x000ea20000300800 */
[----:B------:R-:W-:Y:S02]  /*dee90*/  IMAD.MOV.U32 R31, RZ, RZ, R41 ;  /* 0x000000ffff1f7224 */ /* 0x000fe400078e0029 */
[----:B------:R-:W-:-:S05]  /*deea0*/  IMAD.X R41, R12, 0x1, R10, P6 ;  /* 0x000000010c297824 */ /* 0x000fca00030e060a */
[----:B------:R0:W-:Y:S04]  /*deeb0*/  STL.64 [R1+0x4180], R40 ;  /* 0x0041802801007387 */ /* 0x0001e80000100a00 */
[----:B0-----:R-:W2:Y:S01]  /*deec0*/  LDL.LU.64 R40, [R1+0x5708] ;  /* 0x0057080001287983 */ /* 0x001ea20000300a00 */
[----:B---3--:R-:W-:-:S03]  /*deed0*/  ISETP.GE.AND P5, PT, R27, UR59, PT ;  /* 0x0000003b1b007c0c */ /* 0x008fc6000bfa6270 */
[----:B------:R-:W3:Y:S01]  /*deee0*/  LDL.LU R27, [R1+0x360] ;  /* 0x00036000011b7983 */ /* 0x000ee20000300800 */
[----:B------:R-:W-:-:S04]  /*deef0*/  LOP3.LUT R32, R32, 0xfffffeff, RZ, 0xc0, !PT ;  /* 0xfffffeff20207812 */ /* 0x000fc800078ec0ff */
[----:B------:R-:W-:-:S04]  /*def00*/  @P0 LOP3.LUT R32, R32, 0x100, RZ, 0xfc, !PT ;  /* 0x0000010020200812 */ /* 0x000fc800078efcff */
[----:B------:R-:W-:-:S04]  /*def10*/  LOP3.LUT R32, R32, 0xffffff7f, RZ, 0xc0, !PT ;  /* 0xffffff7f20207812 */ /* 0x000fc800078ec0ff */
[----:B------:R-:W-:Y:S01]  /*def20*/  @P1 LOP3.LUT R32, R32, 0x80, RZ, 0xfc, !PT ;  /* 0x0000008020201812 */ /* 0x000fe200078efcff */
[----:B------:R-:W-:Y:S01]  /*def30*/  UMOV UR51, UR29 ;  /* 0x0000001d00337c82 */ /* 0x000fe20008000000 */
[----:B------:R-:W-:Y:S02]  /*def40*/  UMOV UR45, UR23 ;  /* 0x00000017002d7c82 */ /* 0x000fe40008000000 */
[----:B------:R-:W-:Y:S01]  /*def50*/  LOP3.LUT R32, R32, 0xfffffdff, RZ, 0xc0, !PT ;  /* 0xfffffdff20207812 */ /* 0x000fe200078ec0ff */
[----:B------:R-:W-:Y:S01]  /*def60*/  UMOV UR29, UR19 ;  /* 0x00000013001d7c82 */ /* 0x000fe20008000000 */
[----:B------:R-:W-:Y:S01]  /*def70*/  UMOV UR23, UR57 ;  /* 0x0000003900177c82 */ /* 0x000fe20008000000 */
[----:B------:R-:W-:Y:S01]  /*def80*/  UMOV UR19, UR56 ;  /* 0x0000003800137c82 */ /* 0x000fe20008000000 */
[----:B------:R-:W-:Y:S01]  /*def90*/  @P2 LOP3.LUT R32, R32, 0x200, RZ, 0xfc, !PT ;  /* 0x0000020020202812 */ /* 0x000fe200078efcff */
[----:B------:R-:W-:Y:S01]  /*defa0*/  ULDC.64 UR56, c[0x0][0x228] ;  /* 0x00008a0000387ab9 */ /* 0x000fe20000000a00 */
[----:B------:R-:W-:Y:S01]  /*defb0*/  UMOV UR59, UR60 ;  /* 0x0000003c003b7c82 */ /* 0x000fe20008000000 */
[----:B----4-:R-:W-:Y:S01]  /*defc0*/  ISETP.GE.AND P4, PT, R29, UR57, PT ;  /* 0x000000391d007c0c */ /* 0x010fe2000bf86270 */
[----:B------:R-:W-:Y:S01]  /*defd0*/  UMOV UR57, UR61 ;  /* 0x0000003d00397c82 */ /* 0x000fe20008000000 */
[----:B------:R-:W-:Y:S01]  /*defe0*/  LOP3.LUT R32, R32, 0xfffffbff, RZ, 0xc0, !PT ;  /* 0xfffffbff20207812 */ /* 0x000fe200078ec0ff */
[----:B------:R-:W-:Y:S01]  /*deff0*/  ULDC.64 UR60, c[0x0][0x228] ;  /* 0x00008a00003c7ab9 */ /* 0x000fe20000000a00 */
[----:B------:R-:W-:-:S02]  /*df000*/  LOP3.LUT P1, RZ, R0, 0x40, RZ, 0xc0, !PT ;  /* 0x0000004000ff7812 */ /* 0x000fc4000782c0ff */
[----:B--2---:R-:W-:Y:S01]  /*df010*/  ISETP.GE.AND P6, PT, R42, UR61, PT ;  /* 0x0000003d2a007c0c */ /* 0x004fe2000bfc6270 */
[----:B------:R-:W-:Y:S01]  /*df020*/  UMOV UR61, UR7 ;  /* 0x00000007003d7c82 */ /* 0x000fe20008000000 */
[----:B------:R-:W-:Y:S01]  /*df030*/  @P3 LOP3.LUT R32, R32, 0x400, RZ, 0xfc, !PT ;  /* 0x0000040020203812 */ /* 0x000fe200078efcff */
[----:B------:R-:W-:Y:S01]  /*df040*/  IMAD.MOV.U32 R29, RZ, RZ, R43 ;  /* 0x000000ffff1d7224 */ /* 0x000fe200078e002b */
[----:B------:R-:W-:Y:S01]  /*df050*/  ISETP.LT.AND P3, PT, R28, UR61, !P1 ;  /* 0x0000003d1c007c0c */ /* 0x000fe2000cf61270 */
[----:B------:R-:W-:Y:S01]  /*df060*/  UMOV UR53, UR11 ;  /* 0x0000000b00357c82 */ /* 0x000fe20008000000 */
[----:B------:R-:W-:Y:S01]  /*df070*/  LOP3.LUT R32, R32, 0xfffff7ff, RZ, 0xc0, !PT ;  /* 0xfffff7ff20207812 */ /* 0x000fe200078ec0ff */
[----:B------:R-:W-:Y:S01]  /*df080*/  ULDC UR11, c[0x0][0x228] ;  /* 0x00008a00000b7ab9 */ /* 0x000fe20000000800 */
[----:B------:R-:W-:Y:S01]  /*df090*/  UMOV UR55, UR9 ;  /* 0x0000000900377c82 */ /* 0x000fe20008000000 */
[----:B------:R-:W-:Y:S01]  /*df0a0*/  ULDC UR9, c[0x0][0x228] ;  /* 0x00008a0000097ab9 */ /* 0x000fe20000000800 */
[----:B------:R-:W-:Y:S01]  /*df0b0*/  @P4 LOP3.LUT R32, R32, 0x800, RZ, 0xfc, !PT ;  /* 0x0000080020204812 */ /* 0x000fe200078efcff */
[----:B------:R-:W-:Y:S01]  /*df0c0*/  ULDC UR7, c[0x0][0x228] ;  /* 0x00008a0000077ab9 */ /* 0x000fe20000000800 */
[----:B------:R-:W-:Y:S01]  /*df0d0*/  ISETP.LT.AND P4, PT, R29, UR11, !P1 ;  /* 0x0000000b1d007c0c */ /* 0x000fe2000cf81270 */
[----:B------:R-:W-:Y:S01]  /*df0e0*/  ULDC UR11, c[0x0][0x228] ;  /* 0x00008a00000b7ab9 */ /* 0x000fe20000000800 */
[----:B------:R-:W-:-:S02]  /*df0f0*/  LOP3.LUT P0, RZ, R0, 0x20, RZ, 0xc0, !PT ;  /* 0x0000002000ff7812 */ /* 0x000fc4000780c0ff */
[----:B------:R-:W-:-:S05]  /*df100*/  IADD3 R42, P2, R46, R9, RZ ;  /* 0x000000092e2a7210 */ /* 0x000fca0007f5e0ff */
[----:B------:R-:W-:Y:S01]  /*df110*/  IMAD.X R43, R12, 0x1, R11, P2 ;  /* 0x000000010c2b7824 */ /* 0x000fe200010e060b */
[----:B------:R-:W-:-:S04]  /*df120*/  LOP3.LUT P2, RZ, R0, 0x10, RZ, 0xc0, !PT ;  /* 0x0000001000ff7812 */ /* 0x000fc8000784c0ff */
[----:B------:R0:W-:Y:S04]  /*df130*/  STL.64 [R1+0x4188], R42 ;  /* 0x0041882a01007387 */ /* 0x0001e80000100a00 */
[----:B0-----:R-:W2:Y:S01]  /*df140*/  LDL.LU.64 R42, [R1+0x5700] ;  /* 0x00570000012a7983 */ /* 0x001ea20000300a00 */
[----:B---3--:R-:W-:-:S04]  /*df150*/  LOP3.LUT R27, R27, 0xfffffeff, RZ, 0xc0, !PT ;  /* 0xfffffeff1b1b7812 */ /* 0x008fc800078ec0ff */
        /* <DEDUP_REMOVED lines=28> */
[----:B------:R-:W-:-:S05]  /*df320*/  @P3 LOP3.LUT R27, R27, 0x1, RZ, 0xfc, !PT ;  /* 0x000000011b1b3812 */ /* 0x000fca00078efcff */
[----:B------:R0:W-:Y:S04]  /*df330*/  STL [R1+0x360], R27 ;  /* 0x0003601b01007387 */ /* 0x0001e80000100800 */
[----:B------:R-:W3:Y:S01]  /*df340*/  LDL.LU R12, [R1+0x35c] ;  /* 0x00035c00010c7983 */ /* 0x000ee20000300800 */
[----:B------:R-:W-:Y:S01]  /*df350*/  ISETP.LT.AND P4, PT, R29, UR11, !P2 ;  /* 0x0000000b1d007c0c */ /* 0x000fe2000d781270 */
[----:B------:R-:W-:Y:S01]  /*df360*/  ULDC UR11, c[0x0][0x228] ;  /* 0x00008a00000b7ab9 */ /* 0x000fe20000000800 */
[----:B------:R-:W-:Y:S01]  /*df370*/  ISETP.LT.AND P3, PT, R30, UR9, !P2 ;  /* 0x000000091e007c0c */ /* 0x000fe2000d761270 */
[----:B------:R-:W-:Y:S01]  /*df380*/  ULDC UR9, c[0x0][0x228] ;  /* 0x00008a0000097ab9 */ /* 0x000fe20000000800 */
[----:B------:R-:W-:Y:S01]  /*df390*/  ISETP.LT.AND P2, PT, R31, UR7, !P2 ;  /* 0x000000071f007c0c */ /* 0x000fe2000d741270 */
[----:B------:R-:W-:Y:S01]  /*df3a0*/  ULDC UR7, c[0x0][0x228] ;  /* 0x00008a0000077ab9 */ /* 0x000fe20000000800 */
[----:B------:R-:W-:-:S02]  /*df3b0*/  LOP3.LUT P1, RZ, R0, 0x8, RZ, 0xc0, !PT ;  /* 0x0000000800ff7812 */ /* 0x000fc4000782c0ff */
[----:B------:R-:W-:Y:S02]  /*df3c0*/  LOP3.LUT P0, RZ, R0, 0x4, RZ, 0xc0, !PT ;  /* 0x0000000400ff7812 */ /* 0x000fe4000780c0ff */
[----:B------:R-:W-:-:S04]  /*df3d0*/  LOP3.LUT R32, R32, 0xffffefff, RZ, 0xc0, !PT ;  /* 0xffffefff20207812 */ /* 0x000fc800078ec0ff */
[----:B------:R-:W-:Y:S02]  /*df3e0*/  @P5 LOP3.LUT R32, R32, 0x1000, RZ, 0xfc, !PT ;  /* 0x0000100020205812 */ /* 0x000fe400078efcff */
[----:B---3--:R-:W-:-:S04]  /*df3f0*/  LOP3.LUT R12, R12, 0x7fffffff, RZ, 0xc0, !PT ;  /* 0x7fffffff0c0c7812 */ /* 0x008fc800078ec0ff */
[----:B------:R-:W-:-:S04]  /*df400*/  @P4 LOP3.LUT R12, R12, 0x80000000, RZ, 0xfc, !PT ;  /* 0x800000000c0c4812 */ /* 0x000fc800078efcff */
[----:B------:R-:W-:-:S04]  /*df410*/  LOP3.LUT R12, R12, 0xbfffffff, RZ, 0xc0, !PT ;  /* 0xbfffffff0c0c7812 */ /* 0x000fc800078ec0ff */
[----:B------:R-:W-:-:S04]  /*df420*/  @P3 LOP3.LUT R12, R12, 0x40000000, RZ, 0xfc, !PT ;  /* 0x400000000c0c3812 */ /* 0x000fc800078efcff */
[----:B------:R-:W-:-:S04]  /*df430*/  LOP3.LUT R12, R12, 0xdfffffff, RZ, 0xc0, !PT ;  /* 0xdfffffff0c0c7812 */ /* 0x000fc800078ec0ff */
[----:B------:R-:W-:Y:S02]  /*df440*/  @P2 LOP3.LUT R12, R12, 0x20000000, RZ, 0xfc, !PT ;  /* 0x200000000c0c2812 */ /* 0x000fe400078efcff */
[----:B------:R-:W-:Y:S02]  /*df450*/  ISETP.LT.AND P2, PT, R28, UR55, !P1 ;  /* 0x000000371c007c0c */ /* 0x000fe4000cf41270 */
        /* <DEDUP_REMOVED lines=73> */
[----:B------:R-:W-:Y:S01]  /*df8f0*/  ULDC UR7, c[0x0][0x228] ;  /* 0x00008a0000077ab9 */ /* 0x000fe20000000800 */
[----:B------:R-:W-:-:S07]  /*df900*/  LOP3.LUT P1, RZ, R33, 0x40000000, RZ, 0xc0, !PT ;  /* 0x4000000021ff7812 */ /* 0x000fce000782c0ff */
        /* <DEDUP_REMOVED lines=39> */
[----:B------:R-:W-:-:S11]  /*dfb80*/  LOP3.LUT R12, R12, 0xfffffffe, RZ, 0xc0, !PT ;  /* 0xfffffffe0c0c7812 */ /* 0x000fd600078ec0ff */
[----:B------:R-:W-:-:S05]  /*dfb90*/  @P3 LOP3.LUT R12, R12, 0x1, RZ, 0xfc, !PT ;  /* 0x000000010c0c3812 */ /* 0x000fca00078efcff */
[----:B------:R1:W-:Y:S04]  /*dfba0*/  STL [R1+0x35c], R12 ;  /* 0x00035c0c01007387 */ /* 0x0003e80000100800 */
[----:B0-----:R-:W3:Y:S01]  /*dfbb0*/  LDL.LU R27, [R1+0x358] ;  /* 0x00035800011b7983 */ /* 0x001ee20000300800 */
[----:B------:R-:W-:Y:S01]  /*dfbc0*/  ISETP.LT.AND P5, PT, R29, UR11, !P2 ;  /* 0x0000000b1d007c0c */ /* 0x000fe2000d7a1270 */
[----:B------:R-:W-:Y:S01]  /*dfbd0*/  ULDC UR11, c[0x0][0x228] ;  /* 0x00008a00000b7ab9 */ /* 0x000fe20000000800 */
[----:B------:R-:W-:Y:S01]  /*dfbe0*/  ISETP.LT.AND P4, PT, R30, UR9, !P2 ;  /* 0x000000091e007c0c */ /* 0x000fe2000d781270 */
[----:B------:R-:W-:Y:S01]  /*dfbf0*/  ULDC UR9, c[0x0][0x228] ;  /* 0x00008a0000097ab9 */ /* 0x000fe20000000800 */
[----:B------:R-:W-:Y:S01]  /*dfc00*/  ISETP.LT.AND P2, PT, R31, UR7, !P2 ;  /* 0x000000071f007c0c */ /* 0x000fe2000d741270 */
[----:B------:R-:W-:Y:S01]  /*dfc10*/  ULDC UR7, c[0x0][0x228] ;  /* 0x00008a0000077ab9 */ /* 0x000fe20000000800 */
[C---:B------:R-:W-:Y:S01]  /*dfc20*/  LOP3.LUT P0, RZ, R33.reuse, 0x8000000, RZ, 0xc0, !PT ;  /* 0x0800000021ff7812 */ /* 0x040fe2000780c0ff */
[----:B-1----:R-:W4:Y:S01]  /*dfc30*/  LDL.LU R12, [R1+0x354] ;  /* 0x00035400010c7983 */ /* 0x002f220000300800 */
[----:B------:R-:W-:-:S02]  /*dfc40*/  LOP3.LUT P1, RZ, R33, 0x4000000, RZ, 0xc0, !PT ;  /* 0x0400000021ff7812 */ /* 0x000fc4000782c0ff */
[----:B------:R-:W-:-:S04]  /*dfc50*/  LOP3.LUT R32, R32, 0xffffdfff, RZ, 0xc0, !PT ;  /* 0xffffdfff20207812 */ /* 0x000fc800078ec0ff */
[----:B------:R-:W-:Y:S02]  /*dfc60*/  @P6 LOP3.LUT R32, R32, 0x2000, RZ, 0xfc, !PT ;  /* 0x0000200020206812 */ /* 0x000fe400078efcff */
[----:B------:R-:W-:Y:S02]  /*dfc70*/  LOP3.LUT P3, RZ, R33, 0x2000000, RZ, 0xc0, !PT ;  /* 0x0200000021ff7812 */ /* 0x000fe4000786c0ff */
[----:B---3--:R-:W-:-:S04]  /*dfc80*/  LOP3.LUT R27, R27, 0x7fffffff, RZ, 0xc0, !PT ;  /* 0x7fffffff1b1b7812 */ /* 0x008fc800078ec0ff */
[----:B------:R-:W-:-:S04]  /*dfc90*/  @P5 LOP3.LUT R27, R27, 0x80000000, RZ, 0xfc, !PT ;  /* 0x800000001b1b5812 */ /* 0x000fc800078efcff */
        /* <DEDUP_REMOVED lines=124> */
[----:B----4-:R-:W-:Y:S02]  /*e0460*/  LOP3.LUT R12, R12, 0x7fffffff, RZ, 0xc0, !PT ;  /* 0x7fffffff0c0c7812 */ /* 0x010fe400078ec0ff */
[----:B------:R-:W-:Y:S01]  /*e0470*/  ISETP.LT.AND P4, PT, R31, UR7, !P2 ;  /* 0x000000071f007c0c */ /* 0x000fe2000d781270 */
[----:B------:R-:W-:-:S06]  /*e0480*/  ULDC UR7, c[0x0][0x228] ;  /* 0x00008a0000077ab9 */ /* 0x000fcc0000000800 */
[----:B------:R-:W-:-:S04]  /*e0490*/  @P6 LOP3.LUT R12, R12, 0x80000000, RZ, 0xfc, !PT ;  /* 0x800000000c0c6812 */ /* 0x000fc800078efcff */
        /* <DEDUP_REMOVED lines=38> */
[----:B---3--:R-:W-:Y:S02]  /*e0700*/  R2UR UR15, R27 ;  /* 0x000000001b0f72ca */ /* 0x008fe400000e0000 */
[----:B------:R-:W3:Y:S01]  /*e0710*/  LDL.LU R27, [R1+0x1e0] ;  /* 0x0001e000011b7983 */ /* 0x000ee20000300800 */
[----:B------:R-:W-:Y:S01]  /*e0720*/  ISETP.LT.AND P6, PT, R29, UR11, !P3 ;  /* 0x0000000b1d007c0c */ /* 0x000fe2000dfc1270 */
[----:B------:R-:W-:Y:S01]  /*e0730*/  ULDC UR11, c[0x0][0x228] ;  /* 0x00008a00000b7ab9 */ /* 0x000fe20000000800 */
[----:B------:R-:W-:-:S06]  /*e0740*/  LOP3.LUT R12, R12, 0xffefffff, RZ, 0xc0, !PT ;  /* 0xffefffff0c0c7812 */ /* 0x000fcc00078ec0ff */
        /* <DEDUP_REMOVED lines=25> */
[----:B---3--:R-:W-:Y:S02]  /*e08e0*/  R2UR UR17, R27 ;  /* 0x000000001b1172ca */ /* 0x008fe400000e0000 */
[----:B------:R-:W3:Y:S01]  /*e08f0*/  LDL.LU R27, [R1+0x1dc] ;  /* 0x0001dc00011b7983 */ /* 0x000ee20000300800 */
[----:B------:R-:W-:Y:S02]  /*e0900*/  LOP3.LUT R12, R12, 0xffffdfff, RZ, 0xc0, !PT ;  /* 0xffffdfff0c0c7812 */ /* 0x000fe400078ec0ff */
[----:B------:R-:W-:Y:S02]  /*e0910*/  LOP3.LUT P0, RZ, R33, 0x8000, RZ, 0xc0, !PT ;  /* 0x0000800021ff7812 */ /* 0x000fe4000780c0ff */
[----:B------:R-:W-:Y:S02]  /*e0920*/  @P4 LOP3.LUT R12, R12, 0x2000, RZ, 0xfc, !PT ;  /* 0x000020000c0c4812 */ /* 0x000fe400078efcff */
[----:B------:R-:W-:-:S02]  /*e0930*/  ISETP.LT.AND P4, PT, R28, UR19, !P0 ;  /* 0x000000131c007c0c */ /* 0x000fc4000c781270 */
        /* <DEDUP_REMOVED lines=32> */
[----:B------:R-:W-:Y:S01]  /*e0b40*/  R2UR UR15, R50 ;  /* 0x00000000320f72ca */ /* 0x000fe200000e0000 */
[----:B------:R-:W-:Y:S02]  /*e0b50*/  IMAD.MOV.U32 R50, RZ, RZ, R56 ;  /* 0x000000ffff327224 */ /* 0x000fe400078e0038 */
[----:B------:R-:W-:Y:S02]  /*e0b60*/  IMAD.MOV.U32 R56, RZ, RZ, R57 ;  /* 0x000000ffff387224 */ /* 0x000fe400078e0039 */
[----:B------:R-:W-:Y:S01]  /*e0b70*/  IMAD.MOV.U32 R57, RZ, RZ, R34 ;  /* 0x000000ffff397224 */ /* 0x000fe200078e0022 */
[----:B---3--:R-:W-:-:S02]  /*e0b80*/  R2UR UR19, R27 ;  /* 0x000000001b1372ca */ /* 0x008fc400000e0000 */
[----:B------:R-:W3:Y:S04]  /*e0b90*/  LDL.LU R27, [R1+0x1d8] ;  /* 0x0001d800011b7983 */ /* 0x000ee80000300800 */
[----:B------:R-:W4:Y:S01]  /*e0ba0*/  LDL.LU R34, [R1+0x1d0] ;  /* 0x0001d00001227983 */ /* 0x000f220000300800 */
        /* <DEDUP_REMOVED lines=17> */
[----:B------:R-:W-:Y:S02]  /*e0cc0*/  @P4 LOP3.LUT R12, R12, 0x1, RZ, 0xfc, !PT ;  /* 0x000000010c0c4812 */ /* 0x000fe400078efcff */
[----:B---3--:R-:W-:Y:S02]  /*e0cd0*/  R2UR UR13, R27 ;  /* 0x000000001b0d72ca */ /* 0x008fe400000e0000 */
[----:B------:R-:W3:Y:S01]  /*e0ce0*/  LDL.LU R27, [R1+0x350] ;  /* 0x00035000011b7983 */ /* 0x000ee20000300800 */
[----:B----4-:R-:W-:-:S03]  /*e0cf0*/  R2UR UR17, R34 ;  /* 0x00000000221172ca */ /* 0x010fc600000e0000 */
[----:B------:R-:W4:Y:S04]  /*e0d00*/  LDL.LU R34, [R1+0x56f8] ;  /* 0x0056f80001227983 */ /* 0x000f280000300800 */
[----:B------:R0:W-:Y:S04]  /*e0d10*/  STL [R1+0x354], R12 ;  /* 0x0003540c01007387 */ /* 0x0001e80000100800 */
[----:B0-----:R-:W2:Y:S01]  /*e0d20*/  LDL.LU R12, [R1+0x1cc] ;  /* 0x0001cc00010c7983 */ /* 0x001ea20000300800 */
[----:B------:R-:W-:Y:S01]  /*e0d30*/  ISETP.LT.AND P6, PT, R29, UR11, !P2 ;  /* 0x0000000b1d007c0c */ /* 0x000fe2000d7c1270 */
[----:B------:R-:W-:Y:S01]  /*e0d40*/  ULDC UR11, c[0x0][0x228] ;  /* 0x00008a00000b7ab9 */ /* 0x000fe20000000800 */
[----:B------:R-:W-:Y:S01]  /*e0d50*/  ISETP.LT.AND P5, PT, R30, UR9, !P2 ;  /* 0x000000091e007c0c */ /* 0x000fe2000d7a1270 */
[----:B------:R-:W-:Y:S01]  /*e0d60*/  ULDC UR9, c[0x0][0x228] ;  /* 0x00008a0000097ab9 */ /* 0x000fe20000000800 */
[----:B------:R-:W-:Y:S01]  /*e0d70*/  ISETP.LT.AND P4, PT, R31, UR7, !P2 ;  /* 0x000000071f007c0c */ /* 0x000fe2000d781270 */
[----:B------:R-:W-:Y:S01]  /*e0d80*/  ULDC UR7, c[0x0][0x228] ;  /* 0x00008a0000077ab9 */ /* 0x000fe20000000800 */
[----:B------:R-:W-:-:S02]  /*e0d90*/  LOP3.LUT P0, RZ, R33, 0x800, RZ, 0xc0, !PT ;  /* 0x0000080021ff7812 */ /* 0x000fc4000780c0ff */
[----:B---3--:R-:W-:-:S05]  /*e0da0*/  LOP3.LUT R27, R27, 0x7fffffff, RZ, 0xc0, !PT ;  /* 0x7fffffff1b1b7812 */ /* 0x008fca00078ec0ff */
[----:B------:R-:W-:-:S04]  /*e0db0*/  @P6 LOP3.LUT R27, R27, 0x80000000, RZ, 0xfc, !PT ;  /* 0x800000001b1b6812 */ /* 0x000fc800078efcff */
[----:B------:R-:W-:-:S04]  /*e0dc0*/  LOP3.LUT R27, R27, 0xbfffffff, RZ, 0xc0, !PT ;  /* 0xbfffffff1b1b7812 */ /* 0x000fc800078ec0ff */
[----:B------:R-:W-:-:S04]  /*e0dd0*/  @P5 LOP3.LUT R27, R27, 0x40000000, RZ, 0xfc, !PT ;  /* 0x400000001b1b5812 */ /* 0x000fc800078efcff */
[----:B------:R-:W-:-:S04]  /*e0de0*/  LOP3.LUT R27, R27, 0xdfffffff, RZ, 0xc0, !PT ;  /* 0xdfffffff1b1b7812 */ /* 0x000fc800078ec0ff */
[----:B------:R-:W-:Y:S02]  /*e0df0*/  @P4 LOP3.LUT R27, R27, 0x20000000, RZ, 0xfc, !PT ;  /* 0x200000001b1b4812 */ /* 0x000fe400078efcff */
[----:B------:R-:W-:Y:S02]  /*e0e00*/  ISETP.LT.AND P4, PT, R28, UR19, !P0 ;  /* 0x000000131c007c0c */ /* 0x000fe4000c781270 */
[----:B--2---:R-:W-:Y:S02]  /*e0e10*/  R2UR UR19, R12 ;  /* 0x000000000c1372ca */ /* 0x004fe400000e0000 */
[----:B------:R-:W2:Y:S01]  /*e0e20*/  LDL.LU R12, [R1+0x1c8] ;  /* 0x0001c800010c7983 */ /* 0x000ea20000300800 */
[----:B------:R-:W-:Y:S01]  /*e0e30*/  ISETP.LT.AND P6, PT, R29, UR11, !P0 ;  /* 0x0000000b1d007c0c */ /* 0x000fe2000c7c1270 */
[----:B------:R-:W-:Y:S01]  /*e0e40*/  ULDC UR11, c[0x0][0x228] ;  /* 0x00008a00000b7ab9 */ /* 0x000fe20000000800 */
[----:B------:R-:W-:Y:S02]  /*e0e50*/  LOP3.LUT R27, R27, 0xefffffff, RZ, 0xc0, !PT ;  /* 0xefffffff1b1b7812 */ /* 0x000fe400078ec0ff */
[----:B------:R-:W-:Y:S01]  /*e0e60*/  ISETP.LT.AND P5, PT, R30, UR9, !P0 ;  /* 0x000000091e007c0c */ /* 0x000fe2000c7a1270 */
[----:B------:R-:W-:-:S03]  /*e0e70*/  ULDC UR9, c[0x0][0x228] ;  /* 0x00008a0000097ab9 */ /* 0x000fc60000000800 */
        /* <DEDUP_REMOVED lines=11> */
[----:B--2---:R-:W-:Y:S02]  /*e0f30*/  R2UR UR13, R12 ;  /* 0x000000000c0d72ca */ /* 0x004fe400000e0000 */
[----:B------:R-:W2:Y:S01]  /*e0f40*/  LDL.LU R12, [R1+0x1c4] ;  /* 0x0001c400010c7983 */ /* 0x000ea20000300800 */
        /* <DEDUP_REMOVED lines=46> */
[----:B--2---:R-:W-:Y:S02]  /*e1230*/  R2UR UR17, R12 ;  /* 0x000000000c1172ca */ /* 0x004fe400000e0000 */
[----:B------:R-:W2:Y:S01]  /*e1240*/  LDL.LU R12, [R1+0x1bc] ;  /* 0x0001bc00010c7983 */ /* 0x000ea20000300800 */
        /* <DEDUP_REMOVED lines=38> */
[----:B----4-:R-:W-:Y:S01]  /*e14b0*/  IMAD.MOV.U32 R53, RZ, RZ, R34 ;  /* 0x000000ffff357224 */ /* 0x010fe200078e0022 */
[----:B--2---:R-:W-:Y:S02]  /*e14c0*/  R2UR UR19, R12 ;  /* 0x000000000c1372ca */ /* 0x004fe400000e0000 */
[----:B------:R-:W2:Y:S04]  /*e14d0*/  LDL.LU R12, [R1+0x1b8] ;  /* 0x0001b800010c7983 */ /* 0x000ea80000300800 */
[----:B------:R-:W3:Y:S01]  /*e14e0*/  LDL.LU R34, [R1+0x1b0] ;  /* 0x0001b00001227983 */ /* 0x000ee20000300800 */
        /* <DEDUP_REMOVED lines=18> */
[----:B--2---:R-:W-:Y:S02]  /*e1610*/  R2UR UR13, R12 ;  /* 0x000000000c0d72ca */ /* 0x004fe400000e0000 */
[----:B------:R-:W2:Y:S01]  /*e1620*/  LDL.LU R12, [R1+0x34c] ;  /* 0x00034c00010c7983 */ /* 0x000ea20000300800 */
[----:B---3--:R-:W-:-:S03]  /*e1630*/  R2UR UR17, R34 ;  /* 0x00000000221172ca */ /* 0x008fc600000e0000 */
[----:B------:R-:W3:Y:S04]  /*e1640*/  LDL.LU R34, [R1+0x56f4] ;  /* 0x0056f40001227983 */ /* 0x000ee80000300800 */
[----:B------:R0:W-:Y:S04]  /*e1650*/  STL [R1+0x350], R27 ;  /* 0x0003501b01007387 */ /* 0x0001e80000100800 */
[----:B0-----:R-:W4:Y:S01]  /*e1660*/  LDL.LU R27, [R1+0x1ac] ;  /* 0x0001ac00011b7983 */ /* 0x001f220000300800 */
[----:B------:R-:W-:Y:S01]  /*e1670*/  ISETP.LT.AND P6, PT, R29, UR11, !P2 ;  /* 0x0000000b1d007c0c */ /* 0x000fe2000d7c1270 */
[----:B------:R-:W-:Y:S01]  /*e1680*/  ULDC UR11, c[0x0][0x228] ;  /* 0x00008a00000b7ab9 */ /* 0x000fe20000000800 */
[----:B------:R-:W-:Y:S01]  /*e1690*/  ISETP.LT.AND P5, PT, R30, UR9, !P2 ;  /* 0x000000091e007c0c */ /* 0x000fe2000d7a1270 */
[----:B------:R-:W-:Y:S01]  /*e16a0*/  ULDC UR9, c[0x0][0x228] ;  /* 0x00008a0000097ab9 */ /* 0x000fe20000000800 */
[----:B------:R-:W-:Y:S01]  /*e16b0*/  ISETP.LT.AND P4, PT, R31, UR7, !P2 ;  /* 0x000000071f007c0c */ /* 0x000fe2000d781270 */
[----:B------:R-:W-:Y:S01]  /*e16c0*/  ULDC UR7, c[0x0][0x228] ;  /* 0x00008a0000077ab9 */ /* 0x000fe20000000800 */
[----:B------:R-:W-:-:S02]  /*e16d0*/  LOP3.LUT P0, RZ, R33, 0x8, RZ, 0xc0, !PT ;  /* 0x0000000821ff7812 */ /* 0x000fc4000780c0ff */
[----:B--2---:R-:W-:-:S05]  /*e16e0*/  LOP3.LUT R12, R12, 0x7fffffff, RZ, 0xc0, !PT ;  /* 0x7fffffff0c0c7812 */ /* 0x004fca00078ec0ff */
[----:B------:R-:W-:-:S04]  /*e16f0*/  @P6 LOP3.LUT R12, R12, 0x80000000, RZ, 0xfc, !PT ;  /* 0x800000000c0c6812 */ /* 0x000fc800078efcff */
[----:B------:R-:W-:-:S04]  /*e1700*/  LOP3.LUT R12, R12, 0xbfffffff, RZ, 0xc0, !PT ;  /* 0xbfffffff0c0c7812 */ /* 0x000fc800078ec0ff */
[----:B------:R-:W-:-:S04]  /*e1710*/  @P5 LOP3.LUT R12, R12, 0x40000000, RZ, 0xfc, !PT ;  /* 0x400000000c0c5812 */ /* 0x000fc800078efcff */
[----:B------:R-:W-:-:S04]  /*e1720*/  LOP3.LUT R12, R12, 0xdfffffff, RZ, 0xc0, !PT ;  /* 0xdfffffff0c0c7812 */ /* 0x000fc800078ec0ff */
[----:B------:R-:W-:Y:S02]  /*e1730*/  @P4 LOP3.LUT R12, R12, 0x20000000, RZ, 0xfc, !PT ;  /* 0x200000000c0c4812 */ /* 0x000fe400078efcff */
[----:B------:R-:W-:Y:S02]  /*e1740*/  ISETP.LT.AND P4, PT, R28, UR19, !P0 ;  /* 0x000000131c007c0c */ /* 0x000fe4000c781270 */
[----:B----4-:R-:W-:Y:S02]  /*e1750*/  R2UR UR19, R27 ;  /* 0x000000001b1372ca */ /* 0x010fe400000e0000 */
        /* <DEDUP_REMOVED lines=64> */
[----:B--2---:R-:W-:Y:S02]  /*e1b60*/  R2UR UR17, R27 ;  /* 0x000000001b1172ca */ /* 0x004fe400000e0000 */
[----:B------:R-:W2:Y:S01]  /*e1b70*/  LDL.LU R27, [R1+0x19c] ;  /* 0x00019c00011b7983 */ /* 0x000ea20000300800 */
[----:B------:R-:W-:Y:S02]  /*e1b80*/  @P5 LOP3.LUT R12, R12, 0x4000, RZ, 0xfc, !PT ;  /* 0x000040000c0c5812 */ /* 0x000fe400078efcff */
[----:B---3--:R-:W-:-:S02]  /*e1b90*/  LOP3.LUT P0, RZ, R34, 0x80000000, RZ, 0xc0, !PT ;  /* 0x8000000022ff7812 */ /* 0x008fc4000780c0ff */
        /* <DEDUP_REMOVED lines=35> */
[----:B------:R-:W-:Y:S02]  /*e1dd0*/  R2UR UR15, R45 ;  /* 0x000000002d0f72ca */ /* 0x000fe400000e0000 */
        /* <DEDUP_REMOVED lines=21> */
[----:B--2---:R-:W-:Y:S01]  /*e1f30*/  R2UR UR13, R27 ;  /* 0x000000001b0d72ca */ /* 0x004fe200000e0000 */
[----:B------:R-:W-:Y:S02]  /*e1f40*/  IMAD.MOV.U32 R27, RZ, RZ, R47 ;  /* 0x000000ffff1b7224 */ /* 0x000fe400078e002f */
[----:B------:R-:W-:Y:S02]  /*e1f50*/  IMAD.MOV.U32 R47, RZ, RZ, R57 ;  /* 0x000000ffff2f7224 */ /* 0x000fe400078e0039 */
[----:B------:R-:W-:Y:S02]  /*e1f60*/  IMAD.MOV.U32 R57, RZ, RZ, R59 ;  /* 0x000000ffff397224 */ /* 0x000fe400078e003b */
[----:B------:R-:W-:Y:S02]  /*e1f70*/  IMAD.MOV.U32 R59, RZ, RZ, R35 ;  /* 0x000000ffff3b7224 */ /* 0x000fe400078e0023 */
        /* <DEDUP_REMOVED lines=117> */
[----:B--2---:R-:W-:Y:S02]  /*e26d0*/  R2UR UR13, R12 ;  /* 0x000000000c0d72ca */ /* 0x004fe400000e0000 */
[----:B------:R-:W2:Y:S01]  /*e26e0*/  LDL.LU R12, [R1+0x170] ;  /* 0x00017000010c7983 */ /* 0x000ea20000300800 */
        /* <DEDUP_REMOVED lines=11> */
[----:B------:R-:W-:Y:S01]  /*e27a0*/  R2UR UR15, R27 ;  /* 0x000000001b0f72ca */ /* 0x000fe200000e0000 */
[----:B------:R-:W-:Y:S01]  /*e27b0*/  IMAD.MOV.U32 R27, RZ, RZ, R47 ;  /* 0x000000ffff1b7224 */ /* 0x000fe200078e002f */
[----:B------:R-:W-:Y:S01]  /*e27c0*/  ISETP.LT.AND P5, PT, R30, UR9, !P3 ;  /* 0x000000091e007c0c */ /* 0x000fe2000dfa1270 */
[----:B------:R-:W4:Y:S01]  /*e27d0*/  LDL.LU R47, [R1+0x344] ;  /* 0x00034400012f7983 */ /* 0x000f220000300800 */
[----:B------:R-:W-:Y:S01]  /*e27e0*/  LOP3.LUT P2, RZ, R34, 0x100000, RZ, 0xc0, !PT ;  /* 0x0010000022ff7812 */ /* 0x000fe2000784c0ff */
[----:B------:R-:W-:-:S02]  /*e27f0*/  ULDC UR9, c[0x0][0x228] ;  /* 0x00008a0000097ab9 */ /* 0x000fc40000000800 */
        /* <DEDUP_REMOVED lines=14> */
[----:B------:R-:W-:Y:S01]  /*e28e0*/  ISETP.LT.AND P5, PT, R30, UR9, !P2 ;  /* 0x000000091e007c0c */ /* 0x000fe2000d7a1270 */
[----:B------:R-:W-:Y:S01]  /*e28f0*/  ULDC UR9, c[0x0][0x228] ;  /* 0x00008a0000097ab9 */ /* 0x000fe20000000800 */
[----:B------:R-:W-:-:S04]  /*e2900*/  LOP3.LUT R35, R35, 0xfffffffe, RZ, 0xc0, !PT ;  /* 0xfffffffe23237812 */ /* 0x000fc800078ec0ff */
[----:B------:R-:W-:Y:S02]  /*e2910*/  @P4 LOP3.LUT R35, R35, 0x1, RZ, 0xfc, !PT ;  /* 0x0000000123234812 */ /* 0x000fe400078efcff */
[----:B------:R-:W-:Y:S01]  /*e2920*/  ISETP.LT.AND P4, PT, R31, UR7, !P2 ;  /* 0x000000071f007c0c */ /* 0x000fe2000d781270 */
[----:B------:R-:W-:Y:S01]  /*e2930*/  ULDC UR7, c[0x0][0x228] ;  /* 0x00008a0000077ab9 */ /* 0x000fe20000000800 */
[----:B----4-:R-:W-:-:S04]  /*e2940*/  LOP3.LUT R47, R47, 0x7fffffff, RZ, 0xc0, !PT ;  /* 0x7fffffff2f2f7812 */ /* 0x010fc800078ec0ff */
[----:B------:R-:W-:-:S04]  /*e2950*/  @P6 LOP3.LUT R47, R47, 0x80000000, RZ, 0xfc, !PT ;  /* 0x800000002f2f6812 */ /* 0x000fc800078efcff */
[----:B------:R-:W-:-:S04]  /*e2960*/  LOP3.LUT R47, R47, 0xbfffffff, RZ, 0xc0, !PT ;  /* 0xbfffffff2f2f7812 */ /* 0x000fc800078ec0ff */
[----:B------:R-:W-:Y:S02]  /*e2970*/  @P5 LOP3.LUT R47, R47, 0x40000000, RZ, 0xfc, !PT ;  /* 0x400000002f2f5812 */ /* 0x000fe400078efcff */
[----:B------:R-:W-:Y:S02]  /*e2980*/  LOP3.LUT P0, RZ, R34, 0x80000, RZ, 0xc0, !PT ;  /* 0x0008000022ff7812 */ /* 0x000fe4000780c0ff */
[----:B------:R-:W-:Y:S01]  /*e2990*/  LOP3.LUT R47, R47, 0xdfffffff, RZ, 0xc0, !PT ;  /* 0xdfffffff2f2f7812 */ /* 0x000fe200078ec0ff */
[----:B------:R0:W-:Y:S03]  /*e29a0*/  STL [R1+0x348], R35 ;  /* 0x0003482301007387 */ /* 0x0001e60000100800 */
[----:B------:R-:W-:Y:S02]  /*e29b0*/  @P4 LOP3.LUT R47, R47, 0x20000000, RZ, 0xfc, !PT ;  /* 0x200000002f2f4812 */ /* 0x000fe400078efcff */
[----:B------:R-:W-:Y:S01]  /*e29c0*/  ISETP.LT.AND P4, PT, R28, UR19, !P0 ;  /* 0x000000131c007c0c */ /* 0x000fe2000c781270 */
[----:B0-----:R-:W4:Y:S01]  /*e29d0*/  LDL.LU R35, [R1+0x56ec] ;  /* 0x0056ec0001237983 */ /* 0x001f220000300800 */
[----:B--2---:R-:W-:-:S03]  /*e29e0*/  R2UR UR19, R12 ;  /* 0x000000000c1372ca */ /* 0x004fc600000e0000 */
[----:B------:R-:W2:Y:S01]  /*e29f0*/  LDL.LU R12, [R1+0x168] ;  /* 0x00016800010c7983 */ /* 0x000ea20000300800 */
[----:B------:R-:W-:Y:S01]  /*e2a00*/  ISETP.LT.AND P6, PT, R29, UR11, !P0 ;  /* 0x0000000b1d007c0c */ /* 0x000fe2000c7c1270 */
[----:B------:R-:W-:Y:S01]  /*e2a10*/  ULDC UR11, c[0x0][0x228] ;  /* 0x00008a00000b7ab9 */ /* 0x000fe20000000800 */
[----:B------:R-:W-:-:S05]  /*e2a20*/  LOP3.LUT R47, R47, 0xefffffff, RZ, 0xc0, !PT ;  /* 0xefffffff2f2f7812 */ /* 0x000fca00078ec0ff */
        /* <DEDUP_REMOVED lines=107> */
[----:B------:R-:W-:Y:S02]  /*e30e0*/  IMAD.MOV.U32 R27, RZ, RZ, R48 ;  /* 0x000000ffff1b7224 */ /* 0x000fe400078e0030 */
[----:B------:R-:W-:Y:S01]  /*e30f0*/  IMAD.MOV.U32 R48, RZ, RZ, R49 ;  /* 0x000000ffff307224 */ /* 0x000fe200078e0031 */
[----:B------:R-:W-:Y:S01]  /*e3100*/  ISETP.LT.AND P5, PT, R30, UR9, !P3 ;  /* 0x000000091e007c0c */ /* 0x000fe2000dfa1270 */
[----:B------:R-:W-:Y:S01]  /*e3110*/  IMAD.MOV.U32 R49, RZ, RZ, R50 ;  /* 0x000000ffff317224 */ /* 0x000fe200078e0032 */
[----:B------:R-:W-:-:S02]  /*e3120*/  LOP3.LUT P2, RZ, R34, 0x1000, RZ, 0xc0, !PT ;  /* 0x0000100022ff7812 */ /* 0x000fc4000784c0ff */
[----:B------:R-:W-:Y:S01]  /*e3130*/  @P4 LOP3.LUT R47, R47, 0x10, RZ, 0xfc, !PT ;  /* 0x000000102f2f4812 */ /* 0x000fe200078efcff */
[----:B------:R-:W-:Y:S01]  /*e3140*/  IMAD.MOV.U32 R50, RZ, RZ, R54 ;  /* 0x000000ffff327224 */ /* 0x000fe200078e0036 */
[----:B------:R-:W-:Y:S01]  /*e3150*/  ULDC UR9, c[0x0][0x228] ;  /* 0x00008a0000097ab9 */ /* 0x000fe20000000800 */
[----:B----4-:R-:W-:Y:S01]  /*e3160*/  IMAD.MOV.U32 R54, RZ, RZ, R35 ;  /* 0x000000ffff367224 */ /* 0x010fe200078e0023 */
[----:B------:R-:W-:Y:S01]  /*e3170*/  LOP3.LUT R47, R47, 0xfffffff7, RZ, 0xc0, !PT ;  /* 0xfffffff72f2f7812 */ /* 0x000fe200078ec0ff */
[----:B------:R-:W4:Y:S03]  /*e3180*/  LDL.LU R35, [R1+0x340] ;  /* 0x0003400001237983 */ /* 0x000f260000300800 */
        /* <DEDUP_REMOVED lines=18> */
[----:B------:R-:W-:Y:S02]  /*e32b0*/  LOP3.LUT P0, RZ, R34, 0x800, RZ, 0xc0, !PT ;  /* 0x0000080022ff7812 */ /* 0x000fe4000780c0ff */
[----:B----4-:R-:W-:-:S04]  /*e32c0*/  LOP3.LUT R35, R35, 0x7fffffff, RZ, 0xc0, !PT ;  /* 0x7fffffff23237812 */ /* 0x010fc800078ec0ff */
[----:B------:R-:W-:-:S04]  /*e32d0*/  @P6 LOP3.LUT R35, R35, 0x80000000, RZ, 0xfc, !PT ;  /* 0x8000000023236812 */ /* 0x000fc800078efcff */
[----:B------:R-:W-:-:S04]  /*e32e0*/  LOP3.LUT R35, R35, 0xbfffffff, RZ, 0xc0, !PT ;  /* 0xbfffffff23237812 */ /* 0x000fc800078ec0ff */
[----:B------:R-:W-:-:S04]  /*e32f0*/  @P5 LOP3.LUT R35, R35, 0x40000000, RZ, 0xfc, !PT ;  /* 0x4000000023235812 */ /* 0x000fc800078efcff */
        /* <DEDUP_REMOVED lines=119> */
[----:B------:R-:W3:Y:S01]  /*e3a70*/  LDL.LU R48, [R1+0x33c] ;  /* 0x00033c0001307983 */ /* 0x000ee20000300800 */
        /* <DEDUP_REMOVED lines=22> */
[----:B---3--:R-:W-:-:S04]  /*e3be0*/  LOP3.LUT R48, R48, 0x7fffffff, RZ, 0xc0, !PT ;  /* 0x7fffffff30307812 */ /* 0x008fc800078ec0ff */
        /* <DEDUP_REMOVED lines=8> */
[----:B0-----:R-:W3:Y:S01]  /*e3c70*/  LDL.LU R35, [R1+0x56e4] ;  /* 0x0056e40001237983 */ /* 0x001ee20000300800 */
        /* <DEDUP_REMOVED lines=68> */
[----:B---3--:R-:W-:Y:S02]  /*e40c0*/  LOP3.LUT P0, RZ, R35, 0x80000000, RZ, 0xc0, !PT ;  /* 0x8000000023ff7812 */ /* 0x008fe4000780c0ff */
        /* <DEDUP_REMOVED lines=161> */
[----:B--2---:R-:W-:Y:S02]  /*e4ae0*/  R2UR UR13, R12 ;  /* 0x000000000c0d72ca */ /* 0x004fe400000e0000 */
[----:B------:R-:W2:Y:S01]  /*e4af0*/  LDL.LU R12, [R1+0xd8] ;  /* 0x0000d800010c7983 */ /* 0x000ea20000300800 */
[----:B----4-:R-:W-:-:S03]  /*e4b00*/  R2UR UR17, R49 ;  /* 0x00000000311172ca */ /* 0x010fc600000e0000 */
[----:B------:R-:W4:Y:S07]  /*e4b10*/  LDL.LU R49, [R1+0x56dc] ;  /* 0x0056dc0001317983 */ /* 0x000f2e0000300800 */
[----:B------:R-:W-:Y:S02]  /*e4b20*/  ISETP.LT.AND P4, PT, R28, UR13, !P1 ;  /* 0x0000000d1c007c0c */ /* 0x000fe4000cf81270 */
[----:B------:R-:W-:Y:S02]  /*e4b30*/  R2UR UR13, R50 ;  /* 0x00000000320d72ca */ /* 0x000fe400000e0000 */
[----:B------:R-:W3:Y:S01]  /*e4b40*/  LDL.LU R50, [R1+0xcc] ;  /* 0x0000cc0001327983 */ /* 0x000ee20000300800 */
[----:B------:R-:W-:Y:S01]  /*e4b50*/  ISETP.LT.AND P6, PT, R29, UR11, !P1 ;  /* 0x0000000b1d007c0c */ /* 0x000fe2000cfc1270 */
[----:B------:R-:W-:Y:S01]  /*e4b60*/  ULDC UR11, c[0x0][0x228] ;  /* 0x00008a00000b7ab9 */ /* 0x000fe20000000800 */
[----:B------:R-:W-:-:S02]  /*e4b70*/  LOP3.LUT R51, R51, 0xfffffeff, RZ, 0xc0, !PT ;  /* 0xfffffeff33337812 */ /* 0x000fc400078ec0ff */
        /* <DEDUP_REMOVED lines=36> */
[----:B------:R-:W2:Y:S04]  /*e4dc0*/  LDL.LU R12, [R1+0xc8] ;  /* 0x0000c800010c7983 */ /* 0x000ea80000300800 */
[----:B------:R-:W4:Y:S01]  /*e4dd0*/  LDL.LU R54, [R1+0x334] ;  /* 0x0003340001367983 */ /* 0x000f220000300800 */
[----:B---3--:R-:W-:-:S03]  /*e4de0*/  R2UR UR17, R50 ;  /* 0x00000000321172ca */ /* 0x008fc600000e0000 */
[----:B------:R-:W3:Y:S04]  /*e4df0*/  LDL.LU R50, [R1+0x56d8] ;  /* 0x0056d80001327983 */ /* 0x000ee80000300800 */
        /* <DEDUP_REMOVED lines=8> */
[----:B------:R-:W-:-:S02]  /*e4e80*/  LOP3.LUT P0, RZ, R35, 0x80000, RZ, 0xc0, !PT ;  /* 0x0008000023ff7812 */ /* 0x000fc4000780c0ff */
[C---:B------:R-:W-:Y:S02]  /*e4e90*/  LOP3.LUT P1, RZ, R35.reuse, 0x40000, RZ, 0xc0, !PT ;  /* 0x0004000023ff7812 */ /* 0x040fe4000782c0ff */
[----:B------:R-:W-:Y:S02]  /*e4ea0*/  LOP3.LUT P3, RZ, R35, 0x20000, RZ, 0xc0, !PT ;  /* 0x0002000023ff7812 */ /* 0x000fe4000786c0ff */
[----:B----4-:R-:W-:-:S04]  /*e4eb0*/  LOP3.LUT R54, R54, 0x7fffffff, RZ, 0xc0, !PT ;  /* 0x7fffffff36367812 */ /* 0x010fc800078ec0ff */
        /* <DEDUP_REMOVED lines=23> */
[----:B---3--:R-:W-:Y:S02]  /*e5030*/  R2UR UR13, R51 ;  /* 0x00000000330d72ca */ /* 0x008fe400000e0000 */
[----:B------:R-:W3:Y:S01]  /*e5040*/  LDL.LU R51, [R1+0xbc] ;  /* 0x0000bc0001337983 */ /* 0x000ee20000300800 */
        /* <DEDUP_REMOVED lines=65> */
[----:B------:R-:W2:Y:S01]  /*e5460*/  LDL.LU R12, [R1+0xb8] ;  /* 0x0000b800010c7983 */ /* 0x000ea20000300800 */
[----:B---3--:R-:W-:-:S03]  /*e5470*/  R2UR UR17, R51 ;  /* 0x00000000331172ca */ /* 0x008fc600000e0000 */
        /* <DEDUP_REMOVED lines=19> */
[----:B------:R-:W-:Y:S01]  /*e55b0*/  IMAD.MOV.U32 R27, RZ, RZ, R53 ;  /* 0x000000ffff1b7224 */ /* 0x000fe200078e0035 */
[----:B------:R-:W-:Y:S01]  /*e55c0*/  ISETP.LT.AND P6, PT, R29, UR11, !P3 ;  /* 0x0000000b1d007c0c */ /* 0x000fe2000dfc1270 */
[----:B------:R-:W-:Y:S01]  /*e55d0*/  ULDC UR11, c[0x0][0x228] ;  /* 0x00008a00000b7ab9 */ /* 0x000fe20000000800 */
[----:B------:R-:W-:Y:S02]  /*e55e0*/  LOP3.LUT R54, R54, 0xffffffef, RZ, 0xc0, !PT ;  /* 0xffffffef36367812 */ /* 0x000fe400078ec0ff */
[----:B------:R-:W-:Y:S01]  /*e55f0*/  ISETP.LT.AND P5, PT, R30, UR9, !P3 ;  /* 0x000000091e007c0c */ /* 0x000fe2000dfa1270 */
[----:B------:R-:W-:-:S04]  /*e5600*/  ULDC UR9, c[0x0][0x228] ;  /* 0x00008a0000097ab9 */ /* 0x000fc80000000800 */
        /* <DEDUP_REMOVED lines=50> */
[----:B--2---:R-:W-:Y:S01]  /*e5930*/  R2UR UR13, R54 ;  /* 0x00000000360d72ca */ /* 0x004fe200000e0000 */
[----:B------:R-:W-:Y:S01]  /*e5940*/  IMAD.MOV.U32 R54, RZ, RZ, R56 ;  /* 0x000000ffff367224 */ /* 0x000fe200078e0038 */
[----:B------:R-:W-:Y:S01]  /*e5950*/  R2UR UR19, R12 ;  /* 0x000000000c1372ca */ /* 0x000fe200000e0000 */
[----:B------:R-:W-:Y:S01]  /*e5960*/  IMAD.MOV.U32 R56, RZ, RZ, R58 ;  /* 0x000000ffff387224 */ /* 0x000fe200078e003a */
[----:B------:R-:W2:Y:S01]  /*e5970*/  LDL.LU R12, [R1+0xa0] ;  /* 0x0000a000010c7983 */ /* 0x000ea20000300800 */
[----:B------:R-:W-:Y:S02]  /*e5980*/  IMAD.MOV.U32 R58, RZ, RZ, R60 ;  /* 0x000000ffff3a7224 */ /* 0x000fe400078e003c */
[----:B------:R-:W-:-:S02]  /*e5990*/  IMAD.MOV.U32 R60, RZ, RZ, R36 ;  /* 0x000000ffff3c7224 */ /* 0x000fc400078e0024 */
        /* <DEDUP_REMOVED lines=35> */
[----:B---3--:R-:W-:-:S03]  /*e5bd0*/  R2UR UR17, R36 ;  /* 0x00000000241172ca */ /* 0x008fc600000e0000 */
        /* <DEDUP_REMOVED lines=48> */
[----:B------:R-:W-:Y:S01]  /*e5ee0*/  @P5 LOP3.LUT R53, R53, 0x40, RZ, 0xfc, !PT ;  /* 0x0000004035355812 */ /* 0x000fe200078efcff */
[----:B---3--:R-:W-:Y:S02]  /*e5ef0*/  IMAD.MOV.U32 R60, RZ, RZ, R36 ;  /* 0x000000ffff3c7224 */ /* 0x008fe400078e0024 */
[----:B------:R-:W3:Y:S01]  /*e5f00*/  LDL.LU R36, [R1+0x8c] ;  /* 0x00008c0001247983 */ /* 0x000ee20000300800 */
[----:B------:R-:W-:Y:S02]  /*e5f10*/  LOP3.LUT R53, R53, 0xffffffdf, RZ, 0xc0, !PT ;  /* 0xffffffdf35357812 */ /* 0x000fe400078ec0ff */
[----:B------:R-:W-:Y:S02]  /*e5f20*/  LOP3.LUT P3, RZ, R35, 0x20, RZ, 0xc0, !PT ;  /* 0x0000002023ff7812 */ /* 0x000fe4000786c0ff */
[----:B------:R-:W-:Y:S02]  /*e5f30*/  @P4 LOP3.LUT R53, R53, 0x20, RZ, 0xfc, !PT ;  /* 0x0000002035354812 */ /* 0x000fe400078efcff */
[----:B------:R-:W-:-:S02]  /*e5f40*/  ISETP.LT.AND P4, PT, R28, UR15, !P3 ;  /* 0x0000000f1c007c0c */ /* 0x000fc4000df81270 */
[----:B--2---:R-:W-:Y:S02]  /*e5f50*/  R2UR UR19, R12 ;  /* 0x000000000c1372ca */ /* 0x004fe400000e0000 */
[----:B------:R-:W-:Y:S01]  /*e5f60*/  R2UR UR15, R27 ;  /* 0x000000001b0f72ca */ /* 0x000fe200000e0000 */
[----:B------:R-:W-:Y:S01]  /*e5f70*/  IMAD.MOV.U32 R27, RZ, RZ, R55 ;  /* 0x000000ffff1b7224 */ /* 0x000fe200078e0037 */
        /* <DEDUP_REMOVED lines=20> */
[----:B------:R-:W-:Y:S01]  /*e60c0*/  ISETP.LT.AND P6, PT, R29, UR11, !P2 ;  /* 0x0000000b1d007c0c */ /* 0x000fe2000d7c1270 */
[----:B------:R-:W-:Y:S01]  /*e60d0*/  ULDC UR11, c[0x0][0x228] ;  /* 0x00008a00000b7ab9 */ /* 0x000fe20000000800 */
[----:B------:R-:W-:Y:S01]  /*e60e0*/  ISETP.LT.AND P5, PT, R30, UR9, !P2 ;  /* 0x000000091e007c0c */ /* 0x000fe2000d7a1270 */
[----:B------:R-:W-:Y:S01]  /*e60f0*/  ULDC UR9, c[0x0][0x228] ;  /* 0x00008a0000097ab9 */ /* 0x000fe20000000800 */
[----:B------:R-:W-:Y:S01]  /*e6100*/  ISETP.LT.AND P4, PT, R31, UR7, !P2 ;  /* 0x000000071f007c0c */ /* 0x000fe2000d781270 */
[----:B------:R-:W-:Y:S01]  /*e6110*/  ULDC UR7, c[0x0][0x228] ;  /* 0x00008a0000077ab9 */ /* 0x000fe20000000800 */
[----:B------:R-:W-:Y:S02]  /*e6120*/  LOP3.LUT P0, RZ, R35, 0x8, RZ, 0xc0, !PT ;  /* 0x0000000823ff7812 */ /* 0x000fe4000780c0ff */
[----:B---3--:R-:W-:-:S02]  /*e6130*/  R2UR UR17, R36 ;  /* 0x00000000241172ca */ /* 0x008fc400000e0000 */
[----:B------:R-:W3:Y:S04]  /*e6140*/  LDL.LU R36, [R1+0x56c8] ;  /* 0x0056c80001247983 */ /* 0x000ee80000300800 */
[----:B------:R0:W-:Y:S04]  /*e6150*/  STL [R1+0x330], R53 ;  /* 0x0003303501007387 */ /* 0x0001e80000100800 */
[----:B0-----:R-:W3:Y:S01]  /*e6160*/  LDL.LU R53, [R1+0x84] ;  /* 0x0000840001357983 */ /* 0x001ee20000300800 */
        /* <DEDUP_REMOVED lines=43> */
[----:B---3--:R-:W-:Y:S02]  /*e6420*/  R2UR UR13, R53 ;  /* 0x00000000350d72ca */ /* 0x008fe400000e0000 */
[----:B------:R-:W3:Y:S01]  /*e6430*/  LDL.LU R53, [R1+0x7c] ;  /* 0x00007c0001357983 */ /* 0x000ee20000300800 */
        /* <DEDUP_REMOVED lines=11> */
[----:B------:R-:W-:Y:S02]  /*e64f0*/  LOP3.LUT R55, R55, 0xfffdffff, RZ, 0xc0, !PT ;  /* 0xfffdffff37377812 */ /* 0x000fe400078ec0ff */
[----:B--2---:R-:W-:Y:S02]  /*e6500*/  R2UR UR15, R12 ;  /* 0x000000000c0f72ca */ /* 0x004fe400000e0000 */
[----:B------:R-:W-:Y:S01]  /*e6510*/  @P4 LOP3.LUT R55, R55, 0x20000, RZ, 0xfc, !PT ;  /* 0x0002000037374812 */ /* 0x000fe200078efcff */
[----:B------:R-:W2:Y:S01]  /*e6520*/  LDL.LU R12, [R1+0x78] ;  /* 0x00007800010c7983 */ /* 0x000ea20000300800 */
        /* <DEDUP_REMOVED lines=34> */
[----:B---3--:R-:W-:Y:S02]  /*e6750*/  R2UR UR17, R53 ;  /* 0x00000000351172ca */ /* 0x008fe400000e0000 */
        /* <DEDUP_REMOVED lines=20> */
[----:B------:R-:W-:Y:S01]  /*e68a0*/  R2UR UR15, R27 ;  /* 0x000000001b0f72ca */ /* 0x000fe200000e0000 */
[----:B------:R-:W-:Y:S02]  /*e68b0*/  IMAD.MOV.U32 R27, RZ, RZ, R57 ;  /* 0x000000ffff1b7224 */ /* 0x000fe400078e0039 */
[----:B------:R-:W3:Y:S01]  /*e68c0*/  LDL.LU R57, [R1+0x328] ;  /* 0x0003280001397983 */ /* 0x000ee20000300800 */
[----:B------:R-:W-:Y:S01]  /*e68d0*/  ISETP.LT.AND P6, PT, R29, UR11, !P3 ;  /* 0x0000000b1d007c0c */ /* 0x000fe2000dfc1270 */
[----:B------:R-:W-:Y:S01]  /*e68e0*/  ULDC UR11, c[0x0][0x228] ;  /* 0x00008a00000b7ab9 */ /* 0x000fe20000000800 */
[----:B------:R-:W-:Y:S02]  /*e68f0*/  LOP3.LUT R55, R55, 0xffffffef, RZ, 0xc0, !PT ;  /* 0xffffffef37377812 */ /* 0x000fe400078ec0ff */
[----:B------:R-:W-:Y:S01]  /*e6900*/  ISETP.LT.AND P5, PT, R30, UR9, !P3 ;  /* 0x000000091e007c0c */ /* 0x000fe2000dfa1270 */
[----:B------:R-:W-:Y:S02]  /*e6910*/  ULDC UR9, c[0x0][0x228] ;  /* 0x00008a0000097ab9 */ /* 0x000fe40000000800 */
        /* <DEDUP_REMOVED lines=13> */
[----:B----4-:R-:W-:Y:S02]  /*e69f0*/  R2UR UR17, R54 ;  /* 0x00000000361172ca */ /* 0x010fe400000e0000 */
[----:B------:R-:W4:Y:S04]  /*e6a00*/  LDL.LU R54, [R1+0x56c0] ;  /* 0x0056c00001367983 */ /* 0x000f280000300800 */
        /* <DEDUP_REMOVED lines=8> */
[----:B---3--:R-:W-:-:S07]  /*e6a90*/  LOP3.LUT R57, R57, 0x7fffffff, RZ, 0xc0, !PT ;  /* 0x7fffffff39397812 */ /* 0x008fce00078ec0ff */
[----:B------:R-:W-:-:S04]  /*e6aa0*/  @P6 LOP3.LUT R57, R57, 0x80000000, RZ, 0xfc, !PT ;  /* 0x8000000039396812 */ /* 0x000fc800078efcff */
        /* <DEDUP_REMOVED lines=38> */
[----:B----4-:R-:W-:Y:S02]  /*e6d10*/  R2UR UR13, R55 ;  /* 0x00000000370d72ca */ /* 0x010fe400000e0000 */
[----:B------:R-:W3:Y:S01]  /*e6d20*/  LDL.LU R55, [R1+0x5c] ;  /* 0x00005c0001377983 */ /* 0x000ee20000300800 */
        /* <DEDUP_REMOVED lines=23> */
[----:B------:R-:W-:Y:S02]  /*e6ea0*/  @P4 LOP3.LUT R57, R57, 0x10000, RZ, 0xfc, !PT ;  /* 0x0001000039394812 */ /* 0x000fe400078efcff */
[----:B--2---:R-:W-:Y:S02]  /*e6eb0*/  R2UR UR15, R12 ;  /* 0x000000000c0f72ca */ /* 0x004fe400000e0000 */
[----:B------:R-:W-:Y:S01]  /*e6ec0*/  LOP3.LUT R57, R57, 0xffff7fff, RZ, 0xc0, !PT ;  /* 0xffff7fff39397812 */ /* 0x000fe200078ec0ff */
[----:B------:R-:W2:Y:S03]  /*e6ed0*/  LDL.LU R12, [R1+0x58] ;  /* 0x00005800010c7983 */ /* 0x000ea60000300800 */
        /* <DEDUP_REMOVED lines=46> */
[----:B------:R-:W3:Y:S01]  /*e71c0*/  LDL.LU R27, [R1+0x48] ;  /* 0x00004800011b7983 */ /* 0x000ee20000300800 */
[----:B------:R-:W-:Y:S01]  /*e71d0*/  ISETP.LT.AND P6, PT, R29, UR11, !P3 ;  /* 0x0000000b1d007c0c */ /* 0x000fe2000dfc1270 */
[----:B------:R-:W-:Y:S01]  /*e71e0*/  ULDC UR11, c[0x0][0x228] ;  /* 0x00008a00000b7ab9 */ /* 0x000fe20000000800 */
[----:B------:R-:W-:Y:S02]  /*e71f0*/  LOP3.LUT R57, R57, 0xffffffef, RZ, 0xc0, !PT ;  /* 0xffffffef39397812 */ /* 0x000fe400078ec0ff */
[----:B--2---:R-:W-:-:S02]  /*e7200*/  R2UR UR19, R12 ;  /* 0x000000000c1372ca */ /* 0x004fc400000e0000 */
[----:B------:R-:W2:Y:S02]  /*e7210*/  LDL.LU R12, [R1+0x324] ;  /* 0x00032400010c7983 */ /* 0x000ea40000300800 */
        /* <DEDUP_REMOVED lines=36> */
[----:B---3--:R-:W-:Y:S02]  /*e7460*/  R2UR UR19, R27 ;  /* 0x000000001b1372ca */ /* 0x008fe400000e0000 */
[----:B------:R-:W-:Y:S01]  /*e7470*/  ISETP.LT.AND P5, PT, R30, UR9, !P0 ;  /* 0x000000091e007c0c */ /* 0x000fe2000c7a1270 */
[----:B------:R-:W2:Y:S01]  /*e7480*/  LDL.LU R27, [R1+0x40] ;  /* 0x00004000011b7983 */ /* 0x000ea20000300800 */
        /* <DEDUP_REMOVED lines=23> */
[----:B----4-:R-:W-:Y:S02]  /*e7600*/  R2UR UR13, R57 ;  /* 0x00000000390d72ca */ /* 0x010fe400000e0000 */
[----:B------:R-:W3:Y:S01]  /*e7610*/  LDL.LU R57, [R1+0x3c] ;  /* 0x00003c0001397983 */ /* 0x000ee20000300800 */
[----:B------:R-:W-:Y:S02]  /*e7620*/  @P5 LOP3.LUT R12, R12, 0x400000, RZ, 0xfc, !PT ;  /* 0x004000000c0c5812 */ /* 0x000fe400078efcff */
[----:B------:R-:W-:-:S02]  /*e7630*/  LOP3.LUT P3, RZ, R36, 0x20000, RZ, 0xc0, !PT ;  /* 0x0002000024ff7812 */ /* 0x000fc4000786c0ff */
        /* <DEDUP_REMOVED lines=38> */
[----:B--2---:R-:W-:Y:S02]  /*e78a0*/  R2UR UR15, R27 ;  /* 0x000000001b0f72ca */ /* 0x004fe400000e0000 */
        /* <DEDUP_REMOVED lines=14> */
[----:B------:R-:W-:Y:S01]  /*e7990*/  R2UR UR13, R58 ;  /* 0x000000003a0d72ca */ /* 0x000fe200000e0000 */
[----:B------:R-:W-:Y:S01]  /*e79a0*/  IMAD.MOV.U32 R58, RZ, RZ, R60 ;  /* 0x000000ffff3a7224 */ /* 0x000fe200078e003c */
        /* <DEDUP_REMOVED lines=37> */
[----:B------:R-:W2:Y:S04]  /*e7c00*/  LDL.LU R27, [R1+0x28] ;  /* 0x00002800011b7983 */ /* 0x000ea80000300800 */
[----:B------:R-:W3:Y:S01]  /*e7c10*/  LDL.LU R61, [R1+0x320] ;  /* 0x00032000013d7983 */ /* 0x000ee20000300800 */
[----:B------:R-:W-:Y:S02]  /*e7c20*/  ISETP.LT.AND P4, PT, R28, UR17, !P2 ;  /* 0x000000111c007c0c */ /* 0x000fe4000d781270 */
[----:B----4-:R-:W-:-:S02]  /*e7c30*/  R2UR UR17, R60 ;  /* 0x000000003c1172ca */ /* 0x010fc400000e0000 */
[----:B------:R-:W4:Y:S01]  /*e7c40*/  LDL.LU R60, [R1+0x56b0] ;  /* 0x0056b000013c7983 */ /* 0x000f220000300800 */
        /* <DEDUP_REMOVED lines=8> */
[----:B------:R-:W-:Y:S01]  /*e7cd0*/  LOP3.LUT P0, RZ, R36, 0x800, RZ, 0xc0, !PT ;  /* 0x0000080024ff7812 */ /* 0x000fe2000780c0ff */
[----:B------:R0:W-:Y:S04]  /*e7ce0*/  STL [R1+0x324], R12 ;  /* 0x0003240c01007387 */ /* 0x0001e80000100800 */
[----:B0-----:R-:W4:Y:S01]  /*e7cf0*/  LDL.LU R12, [R1+0x24] ;  /* 0x00002400010c7983 */ /* 0x001f220000300800 */
[----:B---3--:R-:W-:-:S04]  /*e7d00*/  LOP3.LUT R61, R61, 0x7fffffff, RZ, 0xc0, !PT ;  /* 0x7fffffff3d3d7812 */ /* 0x008fc800078ec0ff */
[----:B------:R-:W-:-:S04]  /*e7d10*/  @P6 LOP3.LUT R61, R61, 0x80000000, RZ, 0xfc, !PT ;  /* 0x800000003d3d6812 */ /* 0x000fc800078efcff */
[----:B------:R-:W-:-:S04]  /*e7d20*/  LOP3.LUT R61, R61, 0xbfffffff, RZ, 0xc0, !PT ;  /* 0xbfffffff3d3d7812 */ /* 0x000fc800078ec0ff */
[----:B------:R-:W-:-:S04]  /*e7d30*/  @P5 LOP3.LUT R61, R61, 0x40000000, RZ, 0xfc, !PT ;  /* 0x400000003d3d5812 */ /* 0x000fc800078efcff */
[----:B------:R-:W-:-:S04]  /*e7d40*/  LOP3.LUT R61, R61, 0xdfffffff, RZ, 0xc0, !PT ;  /* 0xdfffffff3d3d7812 */ /* 0x000fc800078ec0ff */
[----:B------:R-:W-:Y:S02]  /*e7d50*/  @P4 LOP3.LUT R61, R61, 0x20000000, RZ, 0xfc, !PT ;  /* 0x200000003d3d4812 */ /* 0x000fe400078efcff */
[----:B------:R-:W-:Y:S02]  /*e7d60*/  ISETP.LT.AND P4, PT, R28, UR19, !P0 ;  /* 0x000000131c007c0c */ /* 0x000fe4000c781270 */
[----:B--2---:R-:W-:Y:S01]  /*e7d70*/  R2UR UR19, R27 ;  /* 0x000000001b1372ca */ /* 0x004fe200000e0000 */
[----:B----4-:R-:W-:Y:S02]  /*e7d80*/  IMAD.MOV.U32 R27, RZ, RZ, R60 ;  /* 0x000000ffff1b7224 */ /* 0x010fe400078e003c */
        /* <DEDUP_REMOVED lines=31> */
[----:B------:R-:W-:Y:S02]  /*e7f80*/  R2UR UR13, R12 ;  /* 0x000000000c0d72ca */ /* 0x000fe400000e0000 */
[----:B------:R-:W-:Y:S01]  /*e7f90*/  @P4 LOP3.LUT R61, R61, 0x200000, RZ, 0xfc, !PT ;  /* 0x002000003d3d4812 */ /* 0x000fe200078efcff */
[----:B------:R-:W3:Y:S01]  /*e7fa0*/  LDL.LU R12, [R1+0x1c] ;  /* 0x00001c00010c7983 */ /* 0x000ee20000300800 */
[----:B------:R-:W-:-:S02]  /*e7fb0*/  ISETP.LT.AND P4, PT, R28, UR15, !P3 ;  /* 0x0000000f1c007c0c */ /* 0x000fc4000df81270 */
        /* <DEDUP_REMOVED lines=68> */
[----:B---3--:R-:W-:Y:S02]  /*e8400*/  R2UR UR17, R12 ;  /* 0x000000000c1172ca */ /* 0x008fe400000e0000 */
[----:B------:R-:W-:Y:S01]  /*e8410*/  @P4 LOP3.LUT R61, R61, 0x20, RZ, 0xfc, !PT ;  /* 0x000000203d3d4812 */ /* 0x000fe200078efcff */
[----:B------:R-:W-:Y:S01]  /*e8420*/  IMAD.MOV.U32 R12, RZ, RZ, R59 ;  /* 0x000000ffff0c7224 */ /* 0x000fe200078e003b */
[----:B------:R-:W-:Y:S01]  /*e8430*/  ISETP.LT.AND P4, PT, R28, UR15, !P3 ;  /* 0x0000000f1c007c0c */ /* 0x000fe2000df81270 */
[----:B------:R-:W3:Y:S01]  /*e8440*/  LDL.LU R59, [R1+0x8] ;  /* 0x00000800013b7983 */ /* 0x000ee20000300800 */
[----:B------:R-:W-:-:S02]  /*e8450*/  R2UR UR15, R27 ;  /* 0x000000001b0f72ca */ /* 0x000fc400000e0000 */
        /* <DEDUP_REMOVED lines=17> */
[----:B------:R-:W-:Y:S01]  /*e8570*/  @P4 LOP3.LUT R61, R61, 0x1, RZ, 0xfc, !PT ;  /* 0x000000013d3d4812 */ /* 0x000fe200078efcff */
[----:B--2---:R-:W-:Y:S02]  /*e8580*/  IMAD.MOV.U32 R27, RZ, RZ, R60 ;  /* 0x000000ffff1b7224 */ /* 0x004fe400078e003c */
[----:B------:R-:W2:Y:S01]  /*e8590*/  LDL.LU R60, [R1+0x31c] ;  /* 0x00031c00013c7983 */ /* 0x000ea20000300800 */
[----:B----4-:R-:W-:-:S03]  /*e85a0*/  R2UR UR17, R58 ;  /* 0x000000003a1172ca */ /* 0x010fc600000e0000 */
        /* <DEDUP_REMOVED lines=11> */
[----:B--2---:R-:W-:-:S04]  /*e8660*/  LOP3.LUT R60, R60, 0x7fffffff, RZ, 0xc0, !PT ;  /* 0x7fffffff3c3c7812 */ /* 0x004fc800078ec0ff */
        /* <DEDUP_REMOVED lines=18> */
[----:B------:R-:W-:Y:S02]  /*e8790*/  LOP3.LUT R60, R60, 0xfdffffff, RZ, 0xc0, !PT ;  /* 0xfdffffff3c3c7812 */ /* 0x000fe400078ec0ff */
[----:B---3--:R-:W-:Y:S02]  /*e87a0*/  R2UR UR19, R59 ;  /* 0x000000003b1372ca */ /* 0x008fe400000e0000 */
[----:B------:R-:W-:Y:S01]  /*e87b0*/  @P4 LOP3.LUT R60, R60, 0x2000000, RZ, 0xfc, !PT ;  /* 0x020000003c3c4812 */ /* 0x000fe200078efcff */
[----:B------:R-:W2:Y:S01]  /*e87c0*/  LDL.LU R59, [R1+0x56a0] ;  /* 0x0056a000013b7983 */ /* 0x000ea20000300800 */
[----:B------:R-:W-:Y:S02]  /*e87d0*/  ISETP.LT.AND P4, PT, R28, UR13, !P1 ;  /* 0x0000000d1c007c0c */ /* 0x000fe4000cf81270 */
[----:B----4-:R-:W-:Y:S02]  /*e87e0*/  R2UR UR13, R61 ;  /* 0x000000003d0d72ca */ /* 0x010fe400000e0000 */
        /* <DEDUP_REMOVED lines=50> */
[----:B---3--:R-:W-:Y:S02]  /*e8b10*/  R2UR UR15, R61 ;  /* 0x000000003d0f72ca */ /* 0x008fe400000e0000 */
[----:B------:R-:W2:Y:S04]  /*e8b20*/  LDL.LU R61, [R1+0x5698] ;  /* 0x00569800013d7983 */ /* 0x000ea80000300800 */
[----:B------:R-:W3:Y:S01]  /*e8b30*/  LDL.LU R59, [R1+0x318] ;  /* 0x00031800013b7983 */ /* 0x000ee20000300800 */
[----:B------:R-:W-:Y:S01]  /*e8b40*/  R2UR UR19, R58 ;  /* 0x000000003a1372ca */ /* 0x000fe200000e0000 */
[----:B------:R-:W-:Y:S01]  /*e8b50*/  IMAD.MOV.U32 R58, RZ, RZ, R60 ;  /* 0x000000ffff3a7224 */ /* 0x000fe200078e003c */
[----:B------:R-:W-:Y:S01]  /*e8b60*/  ISETP.LT.AND P6, PT, R29, UR11, !P0 ;  /* 0x0000000b1d007c0c */ /* 0x000fe2000c7c1270 */
[----:B------:R-:W-:Y:S01]  /*e8b70*/  ULDC UR11, c[0x0][0x228] ;  /* 0x00008a00000b7ab9 */ /* 0x000fe20000000800 */
[----:B------:R-:W-:Y:S01]  /*e8b80*/  ISETP.LT.AND P5, PT, R30, UR9, !P0 ;  /* 0x000000091e007c0c */ /* 0x000fe2000c7a1270 */
[----:B------:R-:W-:Y:S01]  /*e8b90*/  ULDC UR9, c[0x0][0x228] ;  /* 0x00008a0000097ab9 */ /* 0x000fe20000000800 */
[----:B------:R-:W-:Y:S01]  /*e8ba0*/  LOP3.LUT R58, R58, 0xffffefff, RZ, 0xc0, !PT ;  /* 0xffffefff3a3a7812 */ /* 0x000fe200078ec0ff */
[----:B------:R-:W4:Y:S03]  /*e8bb0*/  LDL.LU R60, [R1+0x5694] ;  /* 0x00569400013c7983 */ /* 0x000f260000300800 */
        /* <DEDUP_REMOVED lines=41> */
[----:B------:R-:W-:Y:S01]  /*e8e50*/  ISETP.LT.AND P6, PT, R29, UR11, !P2 ;  /* 0x0000000b1d007c0c */ /* 0x000fe2000d7c1270 */
[----:B------:R-:W-:Y:S01]  /*e8e60*/  ULDC UR11, c[0x0][0x228] ;  /* 0x00008a00000b7ab9 */ /* 0x000fe20000000800 */
[----:B------:R-:W-:Y:S02]  /*e8e70*/  @P4 LOP3.LUT R58, R58, 0x2, RZ, 0xfc, !PT ;  /* 0x000000023a3a4812 */ /* 0x000fe400078efcff */
[----:B------:R-:W-:-:S02]  /*e8e80*/  ISETP.LT.AND P4, PT, R28, UR17, !P2 ;  /* 0x000000111c007c0c */ /* 0x000fc4000d781270 */
[----:B------:R-:W-:Y:S02]  /*e8e90*/  R2UR UR17, R55 ;  /* 0x00000000371172ca */ /* 0x000fe400000e0000 */
[----:B------:R-:W2:Y:S01]  /*e8ea0*/  LDL.LU R55, [R1+0x314] ;  /* 0x0003140001377983 */ /* 0x000ea20000300800 */
[----:B------:R-:W-:Y:S01]  /*e8eb0*/  ISETP.LT.AND P5, PT, R30, UR9, !P2 ;  /* 0x000000091e007c0c */ /* 0x000fe2000d7a1270 */
[----:B------:R-:W-:Y:S01]  /*e8ec0*/  ULDC UR9, c[0x0][0x228] ;  /* 0x00008a0000097ab9 */ /* 0x000fe20000000800 */
[----:B------:R-:W-:-:S06]  /*e8ed0*/  LOP3.LUT R58, R58, 0xfffffffe, RZ, 0xc0, !PT ;  /* 0xfffffffe3a3a7812 */ /* 0x000fcc00078ec0ff */
[----:B------:R-:W-:Y:S02]  /*e8ee0*/  @P4 LOP3.LUT R58, R58, 0x1, RZ, 0xfc, !PT ;  /* 0x000000013a3a4812 */ /* 0x000fe400078efcff */
[----:B------:R-:W-:Y:S01]  /*e8ef0*/  ISETP.LT.AND P4, PT, R31, UR7, !P2 ;  /* 0x000000071f007c0c */ /* 0x000fe2000d781270 */
[----:B------:R-:W-:Y:S01]  /*e8f00*/  ULDC UR7, c[0x0][0x228] ;  /* 0x00008a0000077ab9 */ /* 0x000fe20000000800 */
[C---:B------:R-:W-:Y:S02]  /*e8f10*/  LOP3.LUT P0, RZ, R2.reuse, 0x8000000, RZ, 0xc0, !PT ;  /* 0x0800000002ff7812 */ /* 0x040fe4000780c0ff */
[----:B------:R-:W-:Y:S02]  /*e8f20*/  R2UR UR13, R57 ;  /* 0x00000000390d72ca */ /* 0x000fe400000e0000 */
[----:B------:R-:W-:Y:S02]  /*e8f30*/  LOP3.LUT P1, RZ, R2, 0x4000000, RZ, 0xc0, !PT ;  /* 0x0400000002ff7812 */ /* 0x000fe4000782c0ff */
[----:B------:R-:W-:-:S02]  /*e8f40*/  R2UR UR15, R56 ;  /* 0x00000000380f72ca */ /* 0x000fc400000e0000 */
[C---:B------:R-:W-:Y:S02]  /*e8f50*/  LOP3.LUT P3, RZ, R2.reuse, 0x2000000, RZ, 0xc0, !PT ;  /* 0x0200000002ff7812 */ /* 0x040fe4000786c0ff */
        /* <DEDUP_REMOVED lines=63> */
[----:B------:R-:W-:Y:S02]  /*e9350*/  R2UR UR19, R54 ;  /* 0x00000000361372ca */ /* 0x000fe400000e0000 */
        /* <DEDUP_REMOVED lines=44> */
[----:B------:R-:W-:Y:S01]  /*e9620*/  STL [R1+0x31c], R58 ;  /* 0x00031c3a01007387 */ /* 0x000fe20000100800 */
[----:B------:R-:W-:Y:S01]  /*e9630*/  R2UR UR17, R51 ;  /* 0x00000000331172ca */ /* 0x000fe200000e0000 */
[----:B------:R-:W-:Y:S01]  /*e9640*/  ULDC UR9, c[0x0][0x228] ;  /* 0x00008a0000097ab9 */ /* 0x000fe20000000800 */
[----:B------:R-:W-:Y:S01]  /*e9650*/  LOP3.LUT P2, RZ, R2, 0x100000, RZ, 0xc0, !PT ;  /* 0x0010000002ff7812 */ /* 0x000fe2000784c0ff */
[----:B------:R-:W3:Y:S02]  /*e9660*/  LDL.LU R54, [R1+0x310] ;  /* 0x0003100001367983 */ /* 0x000ee40000300800 */
        /* <DEDUP_REMOVED lines=8> */
[----:B------:R-:W-:Y:S01]  /*e96f0*/  ISETP.LT.AND P6, PT, R29, UR11, !P2 ;  /* 0x0000000b1d007c0c */ /* 0x000fe2000d7c1270 */
[----:B------:R-:W-:Y:S01]  /*e9700*/  ULDC UR11, c[0x0][0x228] ;  /* 0x00008a00000b7ab9 */ /* 0x000fe20000000800 */
[----:B------:R-:W-:Y:S02]  /*e9710*/  @P4 LOP3.LUT R59, R59, 0x2, RZ, 0xfc, !PT ;  /* 0x000000023b3b4812 */ /* 0x000fe400078efcff */
[----:B------:R-:W-:Y:S02]  /*e9720*/  ISETP.LT.AND P4, PT, R28, UR17, !P2 ;  /* 0x000000111c007c0c */ /* 0x000fe4000d781270 */
[----:B------:R-:W-:Y:S01]  /*e9730*/  ISETP.LT.AND P5, PT, R30, UR9, !P2 ;  /* 0x000000091e007c0c */ /* 0x000fe2000d7a1270 */
[----:B------:R-:W-:Y:S01]  /*e9740*/  ULDC UR9, c[0x0][0x228] ;  /* 0x00008a0000097ab9 */ /* 0x000fe20000000800 */
[----:B--2---:R-:W-:-:S02]  /*e9750*/  LOP3.LUT R55, R55, 0x7fffffff, RZ, 0xc0, !PT ;  /* 0x7fffffff37377812 */ /* 0x004fc400078ec0ff */
[----:B------:R-:W-:-:S03]  /*e9760*/  LOP3.LUT R59, R59, 0xfffffffe, RZ, 0xc0, !PT ;  /* 0xfffffffe3b3b7812 */ /* 0x000fc600078ec0ff */
[----:B------:R-:W-:Y:S02]  /*e9770*/  @P6 LOP3.LUT R55, R55, 0x80000000, RZ, 0xfc, !PT ;  /* 0x8000000037376812 */ /* 0x000fe400078efcff */
[----:B------:R-:W-:Y:S02]  /*e9780*/  R2UR UR19, R50 ;  /* 0x00000000321372ca */ /* 0x000fe400000e0000 */
        /* <DEDUP_REMOVED lines=98> */
[----:B------:R-:W-:Y:S01]  /*e9db0*/  R2UR UR25, R42 ;  /* 0x000000002a1972ca */ /* 0x000fe200000e0000 */
[----:B------:R-:W-:Y:S01]  /*e9dc0*/  STL [R1+0x318], R59 ;  /* 0x0003183b01007387 */ /* 0x000fe20000100800 */
[----:B------:R-:W-:Y:S01]  /*e9dd0*/  ISETP.LT.AND P6, PT, R29, UR17, !P1 ;  /* 0x000000111d007c0c */ /* 0x000fe2000cfc1270 */
[----:B------:R-:W-:Y:S01]  /*e9de0*/  ULDC UR17, c[0x0][0x228] ;  /* 0x00008a0000117ab9 */ /* 0x000fe20000000800 */
[----:B------:R-:W-:Y:S01]  /*e9df0*/  LOP3.LUT R55, R55, 0xfffffeff, RZ, 0xc0, !PT ;  /* 0xfffffeff37377812 */ /* 0x000fe200078ec0ff */
[----:B------:R-:W2:Y:S01]  /*e9e00*/  LDL.LU R53, [R1+0x2fc] ;  /* 0x0002fc0001357983 */ /* 0x000ea20000300800 */
[----:B------:R-:W-:Y:S01]  /*e9e10*/  ISETP.LT.AND P5, PT, R30, UR9, !P1 ;  /* 0x000000091e007c0c */ /* 0x000fe2000cfa1270 */
[----:B------:R-:W-:Y:S01]  /*e9e20*/  ULDC UR23, c[0x0][0x228] ;  /* 0x00008a0000177ab9 */ /* 0x000fe20000000800 */
[----:B------:R-:W-:Y:S01]  /*e9e30*/  R2UR UR19, R43 ;  /* 0x000000002b1372ca */ /* 0x000fe200000e0000 */
        /* <DEDUP_REMOVED lines=30> */
[----:B------:R-:W-:Y:S01]  /*ea020*/  ISETP.LT.AND P4, PT, R28, UR25, !P2 ;  /* 0x000000191c007c0c */ /* 0x000fe2000d781270 */
[----:B------:R-:W-:Y:S01]  /*ea030*/  ULDC UR25, c[0x0][0x228] ;  /* 0x00008a0000197ab9 */ /* 0x000fe20000000800 */
[----:B------:R-:W-:Y:S01]  /*ea040*/  ISETP.LT.AND P5, PT, R30, UR17, !P2 ;  /* 0x000000111e007c0c */ /* 0x000fe2000d7a1270 */
[----:B------:R-:W-:Y:S01]  /*ea050*/  ULDC UR17, c[0x0][0x228] ;  /* 0x00008a0000117ab9 */ /* 0x000fe20000000800 */
[----:B---3--:R-:W-:-:S02]  /*ea060*/  LOP3.LUT R54, R54, 0x7fffffff, RZ, 0xc0, !PT ;  /* 0x7fffffff36367812 */ /* 0x008fc400078ec0ff */
        /* <DEDUP_REMOVED lines=13> */
[----:B------:R-:W-:Y:S02]  /*ea140*/  ISETP.LT.AND P6, PT, R29, UR23, !P0 ;  /* 0x000000171d007c0c */ /* 0x000fe4000c7c1270 */
[----:B------:R-:W-:Y:S02]  /*ea150*/  R2UR UR33, R40 ;  /* 0x00000000282172ca */ /* 0x000fe400000e0000 */
[----:B------:R-:W-:Y:S02]  /*ea160*/  LOP3.LUT P1, RZ, R2, 0x400, RZ, 0xc0, !PT ;  /* 0x0000040002ff7812 */ /* 0x000fe4000782c0ff */
[----:B------:R-:W-:-:S02]  /*ea170*/  R2UR UR35, R39 ;  /* 0x00000000272372ca */ /* 0x000fc400000e0000 */
[----:B------:R-:W-:Y:S02]  /*ea180*/  LOP3.LUT P3, RZ, R2, 0x200, RZ, 0xc0, !PT ;  /* 0x0000020002ff7812 */ /* 0x000fe4000786c0ff */
[----:B------:R-:W-:Y:S02]  /*ea190*/  R2UR UR41, R38 ;  /* 0x00000000262972ca */ /* 0x000fe400000e0000 */
[----:B------:R-:W-:Y:S02]  /*ea1a0*/  R2UR UR31, R26 ;  /* 0x000000001a1f72ca */ /* 0x000fe400000e0000 */
[----:B------:R-:W-:Y:S02]  /*ea1b0*/  R2UR UR39, R25 ;  /* 0x00000000192772ca */ /* 0x000fe400000e0000 */
[----:B------:R-:W-:Y:S02]  /*ea1c0*/  R2UR UR37, R24 ;  /* 0x00000000182572ca */ /* 0x000fe400000e0000 */
[----:B------:R-:W-:Y:S01]  /*ea1d0*/  R2UR UR43, R23 ;  /* 0x00000000172b72ca */ /* 0x000fe200000e0000 */
        /* <DEDUP_REMOVED lines=119> */
[----:B------:R-:W-:-:S02]  /*ea950*/  R2UR UR57, R19 ;  /* 0x00000000133972ca */ /* 0x000fc400000e0000 */
[----:B------:R-:W3:Y:S01]  /*ea960*/  LDL.LU R19, [R1+0x2f8] ;  /* 0x0002f80001137983 */ /* 0x000ee20000300800 */
[----:B------:R-:W-:Y:S01]  /*ea970*/  ISETP.LT.AND P5, PT, R30, UR25, !P2 ;  /* 0x000000191e007c0c */ /* 0x000fe2000d7a1270 */
[----:B------:R-:W-:Y:S01]  /*ea980*/  ULDC UR25, c[0x0][0x228] ;  /* 0x00008a0000197ab9 */ /* 0x000fe20000000800 */
[----:B--2---:R-:W-:Y:S02]  /*ea990*/  LOP3.LUT R53, R53, 0x7fffffff, RZ, 0xc0, !PT ;  /* 0x7fffffff35357812 */ /* 0x004fe400078ec0ff */
[----:B------:R-:W-:Y:S02]  /*ea9a0*/  LOP3.LUT R54, R54, 0xfffffffe, RZ, 0xc0, !PT ;  /* 0xfffffffe36367812 */ /* 0x000fe400078ec0ff */
[----:B------:R-:W-:Y:S02]  /*ea9b0*/  @P6 LOP3.LUT R53, R53, 0x80000000, RZ, 0xfc, !PT ;  /* 0x8000000035356812 */ /* 0x000fe400078efcff */
[----:B------:R-:W-:Y:S02]  /*ea9c0*/  @P4 LOP3.LUT R54, R54, 0x1, RZ, 0xfc, !PT ;  /* 0x0000000136364812 */ /* 0x000fe400078efcff */
[----:B------:R-:W-:Y:S01]  /*ea9d0*/  ISETP.LT.AND P4, PT, R31, UR23, !P2 ;  /* 0x000000171f007c0c */ /* 0x000fe2000d781270 */
[----:B------:R-:W-:Y:S01]  /*ea9e0*/  ULDC UR23, c[0x0][0x228] ;  /* 0x00008a0000177ab9 */ /* 0x000fe20000000800 */
[----:B------:R-:W-:-:S02]  /*ea9f0*/  R2UR UR51, R22 ;  /* 0x00000000163372ca */ /* 0x000fc400000e0000 */
        /* <DEDUP_REMOVED lines=44> */
[----:B------:R-:W-:Y:S02]  /*eacc0*/  ISETP.LT.AND P5, PT, R30, UR33, !P3 ;  /* 0x000000211e007c0c */ /* 0x000fe4000dfa1270 */
[----:B------:R-:W-:-:S02]  /*eacd0*/  R2UR UR59, R18 ;  /* 0x00000000123b72ca */ /* 0x000fc400000e0000 */
[----:B------:R-:W-:Y:S01]  /*eace0*/  R2UR UR61, R13 ;  /* 0x000000000d3d72ca */ /* 0x000fe200000e0000 */
[----:B------:R-:W-:Y:S01]  /*eacf0*/  STL [R1+0x310], R54 ;  /* 0x0003103601007387 */ /* 0x000fe20000100800 */
[----:B------:R-:W-:Y:S01]  /*ead00*/  LOP3.LUT P2, RZ, R2, 0x1, RZ, 0xc0, !PT ;  /* 0x0000000102ff7812 */ /* 0x000fe2000784c0ff */
[----:B------:R-:W-:Y:S01]  /*ead10*/  ULDC UR33, c[0x0][0x228] ;  /* 0x00008a0000217ab9 */ /* 0x000fe20000000800 */
        /* <DEDUP_REMOVED lines=68> */
[----:B------:R-:W-:Y:S02]  /*eb160*/  @P4 LOP3.LUT R53, R53, 0x10, RZ, 0xfc, !PT ;  /* 0x0000001035354812 */ /* 0x000fe400078efcff */
[----:B------:R-:W-:Y:S02]  /*eb170*/  R2UR UR57, R15 ;  /* 0x000000000f3972ca */ /* 0x000fe400000e0000 */
        /* <DEDUP_REMOVED lines=11> */
[----:B------:R-:W-:Y:S02]  /*eb230*/  ISETP.LT.AND P4, PT, R29, UR53, !P2 ;  /* 0x000000351d007c0c */ /* 0x000fe4000d781270 */
[----:B------:R-:W-:Y:S02]  /*eb240*/  LOP3.LUT R53, R53, 0xfffffffe, RZ, 0xc0, !PT ;  /* 0xfffffffe35357812 */ /* 0x000fe400078ec0ff */
[----:B---3--:R-:W-:Y:S02]  /*eb250*/  LOP3.LUT R19, R19, 0x7fffffff, RZ, 0xc0, !PT ;  /* 0x7fffffff13137812 */ /* 0x008fe400078ec0ff */
[----:B------:R-:W-:Y:S02]  /*eb260*/  @P5 LOP3.LUT R53, R53, 0x1, RZ, 0xfc, !PT ;  /* 0x0000000135355812 */ /* 0x000fe400078efcff */
[----:B------:R-:W-:Y:S01]  /*eb270*/  ISETP.LT.AND P5, PT, R30, UR19, !P2 ;  /* 0x000000131e007c0c */ /* 0x000fe2000d7a1270 */
[----:B------:R-:W-:-:S04]  /*eb280*/  ULDC UR19, c[0x0][0x228] ;  /* 0x00008a0000137ab9 */ /* 0x000fc80000000800 */
[----:B------:R-:W-:Y:S02]  /*eb290*/  @P4 LOP3.LUT R19, R19, 0x80000000, RZ, 0xfc, !PT ;  /* 0x8000000013134812 */ /* 0x000fe400078efcff */
[----:B------:R-:W-:Y:S02]  /*eb2a0*/  ISETP.LT.AND P4, PT, R31, UR25, !P2 ;  /* 0x000000191f007c0c */ /* 0x000fe4000d781270 */
[----:B------:R-:W-:Y:S02]  /*eb2b0*/  R2UR UR53, R14 ;  /* 0x000000000e3572ca */ /* 0x000fe400000e0000 */
[C---:B------:R-:W-:Y:S02]  /*eb2c0*/  LOP3.LUT P0, RZ, R3.reuse, 0x8000000, RZ, 0xc0, !PT ;  /* 0x0800000003ff7812 */ /* 0x040fe4000780c0ff */
[C---:B------:R-:W-:Y:S02]  /*eb2d0*/  LOP3.LUT P1, RZ, R3.reuse, 0x4000000, RZ, 0xc0, !PT ;  /* 0x0400000003ff7812 */ /* 0x040fe4000782c0ff */
[----:B------:R-:W-:Y:S01]  /*eb2e0*/  LOP3.LUT P3, RZ, R3, 0x2000000, RZ, 0xc0, !PT ;  /* 0x0200000003ff7812 */ /* 0x000fe2000786c0ff */
[----:B------:R-:W-:Y:S01]  /*eb2f0*/  STL [R1+0x2fc], R53 ;  /* 0x0002fc3501007387 */ /* 0x000fe20000100800 */
[----:B------:R-:W-:Y:S01]  /*eb300*/  LOP3.LUT R19, R19, 0xbfffffff, RZ, 0xc0, !PT ;  /* 0xbfffffff13137812 */ /* 0x000fe200078ec0ff */
[----:B------:R-:W-:-:S03]  /*eb310*/  ULDC UR25, c[0x0][0x228] ;  /* 0x00008a0000197ab9 */ /* 0x000fc60000000800 */
        /* <DEDUP_REMOVED lines=37> */
[----:B------:R-:W2:Y:S01]  /*eb570*/  LDL.LU R12, [R1+0x14c] ;  /* 0x00014c00010c7983 */ /* 0x000ea20000300800 */
[----:B------:R-:W-:Y:S01]  /*eb580*/  ISETP.LT.AND P6, PT, R29, UR35, !P3 ;  /* 0x000000231d007c0c */ /* 0x000fe2000dfc1270 */
[----:B------:R-:W-:Y:S01]  /*eb590*/  ULDC UR35, c[0x0][0x228] ;  /* 0x00008a0000237ab9 */ /* 0x000fe20000000800 */
[----:B------:R-:W-:Y:S01]  /*eb5a0*/  LOP3.LUT R19, R19, 0xffefffff, RZ, 0xc0, !PT ;  /* 0xffefffff13137812 */ /* 0x000fe200078ec0ff */
[----:B------:R-:W3:Y:S01]  /*eb5b0*/  LDL.LU R13, [R1+0x134] ;  /* 0x00013400010d7983 */ /* 0x000ee20000300800 */
        /* <DEDUP_REMOVED lines=89> */
[C---:B------:R-:W-:Y:S02]  /*ebb50*/  LOP3.LUT P0, RZ, R3.reuse, 0x80000, RZ, 0xc0, !PT ;  /* 0x0008000003ff7812 */ /* 0x040fe4000780c0ff */
[C---:B------:R-:W-:Y:S02]  /*ebb60*/  LOP3.LUT P1, RZ, R3.reuse, 0x40000, RZ, 0xc0, !PT ;  /* 0x0004000003ff7812 */ /* 0x040fe4000782c0ff */
        /* <DEDUP_REMOVED lines=8> */
[----:B---3--:R-:W-:Y:S01]  /*ebbf0*/  LOP3.LUT R13, R13, 0x7fffffff, RZ, 0xc0, !PT ;  /* 0x7fffffff0d0d7812 */ /* 0x008fe200078ec0ff */
[----:B------:R-:W-:Y:S01]  /*ebc00*/  STL [R1+0x2f8], R19 ;  /* 0x0002f81301007387 */ /* 0x000fe20000100800 */
[----:B------:R-:W-:Y:S01]  /*ebc10*/  ISETP.LT.AND P6, PT, R29, UR59, !P0 ;  /* 0x0000003b1d007c0c */ /* 0x000fe2000c7c1270 */
[----:B------:R-:W-:Y:S01]  /*ebc20*/  ULDC UR59, c[0x0][0x228] ;  /* 0x00008a00003b7ab9 */ /* 0x000fe20000000800 */
[----:B------:R-:W-:Y:S01]  /*ebc30*/  LOP3.LUT R12, R12, 0xefffffff, RZ, 0xc0, !PT ;  /* 0xefffffff0c0c7812 */ /* 0x000fe200078ec0ff */
[----:B------:R-:W-:Y:S01]  /*ebc40*/  ULDC UR14, c[0x0][0x228] ;  /* 0x00008a00000e7ab9 */ /* 0x000fe20000000800 */
        /* <DEDUP_REMOVED lines=115> */
[----:B------:R-:W-:-:S10]  /*ec380*/  ULDC UR28, c[0x0][0x228] ;  /* 0x00008a00001c7ab9 */ /* 0x000fd40000000800 */
        /* <DEDUP_REMOVED lines=38> */
[----:B------:R-:W-:-:S09]  /*ec5f0*/  LOP3.LUT R12, R12, 0xfffffffe, RZ, 0xc0, !PT ;  /* 0xfffffffe0c0c7812 */ /* 0x000fd200078ec0ff */
[----:B------:R-:W-:Y:S02]  /*ec600*/  @P4 LOP3.LUT R13, R13, 0x400000, RZ, 0xfc, !PT ;  /* 0x004000000d0d4812 */ /* 0x000fe400078efcff */
[----:B------:R-:W-:Y:S01]  /*ec610*/  ISETP.LT.AND P4, PT, R31, UR15, !P2 ;  /* 0x0000000f1f007c0c */ /* 0x000fe2000d781270 */
[----:B------:R-:W-:Y:S01]  /*ec620*/  ULDC UR15, c[0x0][0x228] ;  /* 0x00008a00000f7ab9 */ /* 0x000fe20000000800 */
[----:B------:R-:W-:Y:S02]  /*ec630*/  LOP3.LUT R13, R13, 0xffdfffff, RZ, 0xc0, !PT ;  /* 0xffdfffff0d0d7812 */ /* 0x000fe400078ec0ff */
[----:B------:R-:W-:Y:S02]  /*ec640*/  LOP3.LUT P0, RZ, R3, 0x200, RZ, 0xc0, !PT ;  /* 0x0000020003ff7812 */ /* 0x000fe4000780c0ff */
[----:B------:R-:W-:-:S07]  /*ec650*/  @P1 LOP3.LUT R12, R12, 0x1, RZ, 0xfc, !PT ;  /* 0x000000010c0c1812 */ /* 0x000fce00078efcff */
[----:B------:R-:W-:Y:S02]  /*ec660*/  @P4 LOP3.LUT R13, R13, 0x200000, RZ, 0xfc, !PT ;  /* 0x002000000d0d4812 */ /* 0x000fe400078efcff */
[----:B------:R-:W-:Y:S01]  /*ec670*/  ISETP.LT.AND P4, PT, R28, UR34, !P0 ;  /* 0x000000221c007c0c */ /* 0x000fe2000c781270 */
[----:B------:R0:W-:Y:S01]  /*ec680*/  STL [R1+0x14c], R12 ;  /* 0x00014c0c01007387 */ /* 0x0001e20000100800 */
[----:B------:R-:W-:-:S03]  /*ec690*/  LOP3.LUT R13, R13, 0xffefffff, RZ, 0xc0, !PT ;  /* 0xffefffff0d0d7812 */ /* 0x000fc600078ec0ff */
[----:B0-----:R-:W2:Y:S08]  /*ec6a0*/  LDL.LU R12, [R1+0x130] ;  /* 0x00013000010c7983 */ /* 0x001eb00000300800 */
        /* <DEDUP_REMOVED lines=14> */
[----:B------:R-:W-:Y:S02]  /*ec790*/  ISETP.LT.AND P4, PT, R28, UR36, !P1 ;  /* 0x000000241c007c0c */ /* 0x000fe4000cf81270 */
        /* <DEDUP_REMOVED lines=67> */
[----:B--2---:R-:W-:-:S11]  /*ecbd0*/  LOP3.LUT R12, R12, 0x7fffffff, RZ, 0xc0, !PT ;  /* 0x7fffffff0c0c7812 */ /* 0x004fd600078ec0ff */
[----:B------:R-:W-:Y:S02]  /*ecbe0*/  @P4 LOP3.LUT R12, R12, 0x80000000, RZ, 0xfc, !PT ;  /* 0x800000000c0c4812 */ /* 0x000fe400078efcff */
[----:B------:R-:W-:Y:S02]  /*ecbf0*/  ISETP.LT.AND P4, PT, R30, UR11, !P1 ;  /* 0x0000000b1e007c0c */ /* 0x000fe4000cf81270 */
[C---:B------:R-:W-:Y:S02]  /*ecc00*/  LOP3.LUT P3, RZ, R3.reuse, 0x8, RZ, 0xc0, !PT ;  /* 0x0000000803ff7812 */ /* 0x040fe4000786c0ff */
[C---:B------:R-:W-:Y:S02]  /*ecc10*/  LOP3.LUT P2, RZ, R3.reuse, 0x4, RZ, 0xc0, !PT ;  /* 0x0000000403ff7812 */ /* 0x040fe4000784c0ff */
[----:B------:R-:W-:Y:S01]  /*ecc20*/  LOP3.LUT P0, RZ, R3, 0x2, RZ, 0xc0, !PT ;  /* 0x0000000203ff7812 */ /* 0x000fe2000780c0ff */
[----:B------:R0:W-:Y:S01]  /*ecc30*/  STL [R1+0x134], R13 ;  /* 0x0001340d01007387 */ /* 0x0001e20000100800 */
[----:B------:R-:W-:Y:S01]  /*ecc40*/  LOP3.LUT R12, R12, 0xbfffffff, RZ, 0xc0, !PT ;  /* 0xbfffffff0c0c7812 */ /* 0x000fe200078ec0ff */
[----:B------:R-:W-:-:S04]  /*ecc50*/  ULDC UR11, c[0x0][0x228] ;  /* 0x00008a00000b7ab9 */ /* 0x000fc80000000800 */
[----:B------:R-:W-:Y:S02]  /*ecc60*/  @P4 LOP3.LUT R12, R12, 0x40000000, RZ, 0xfc, !PT ;  /* 0x400000000c0c4812 */ /* 0x000fe400078efcff */
[----:B------:R-:W-:Y:S01]  /*ecc70*/  ISETP.LT.AND P4, PT, R31, UR17, !P1 ;  /* 0x000000111f007c0c */ /* 0x000fe2000cf81270 */
[----:B------:R-:W-:Y:S01]  /*ecc80*/  ULDC.64 UR16, c[0x0][0x228] ;  /* 0x00008a0000107ab9 */ /* 0x000fe20000000a00 */
[----:B------:R-:W-:Y:S01]  /*ecc90*/  LOP3.LUT R12, R12, 0xdfffffff, RZ, 0xc0, !PT ;  /* 0xdfffffff0c0c7812 */ /* 0x000fe200078ec0ff */
[----:B0-----:R-:W2:Y:S10]  /*ecca0*/  LDL.LU R13, [R1+0x4e64] ;  /* 0x004e6400010d7983 */ /* 0x001eb40000300800 */
[----:B------:R-:W-:-:S02]  /*eccb0*/  @P4 LOP3.LUT R12, R12, 0x20000000, RZ, 0xfc, !PT ;  /* 0x200000000c0c4812 */ /* 0x000fc400078efcff */
[----:B------:R-:W-:Y:S01]  /*eccc0*/  ISETP.LT.AND P4, PT, R28, UR46, !P3 ;  /* 0x0000002e1c007c0c */ /* 0x000fe2000df81270 */
[----:B------:R-:W-:Y:S01]  /*eccd0*/  ULDC UR46, c[0x0][0x228] ;  /* 0x00008a00002e7ab9 */ /* 0x000fe20000000800 */
[----:B------:R-:W-:-:S11]  /*ecce0*/  LOP3.LUT R12, R12, 0xefffffff, RZ, 0xc0, !PT ;  /* 0xefffffff0c0c7812 */ /* 0x000fd600078ec0ff */
[----:B------:R-:W-:Y:S02]  /*eccf0*/  @P4 LOP3.LUT R12, R12, 0x10000000, RZ, 0xfc, !PT ;  /* 0x100000000c0c4812 */ /* 0x000fe400078efcff */
[----:B------:R-:W-:Y:S01]  /*ecd00*/  ISETP.LT.AND P4, PT, R29, UR35, !P3 ;  /* 0x000000231d007c0c */ /* 0x000fe2000df81270 */
[----:B------:R-:W-:Y:S01]  /*ecd10*/  ULDC.64 UR34, c[0x0][0x228] ;  /* 0x00008a0000227ab9 */ /* 0x000fe20000000a00 */
[----:B------:R-:W-:-:S11]  /*ecd20*/  LOP3.LUT R12, R12, 0xf7ffffff, RZ, 0xc0, !PT ;  /* 0xf7ffffff0c0c7812 */ /* 0x000fd600078ec0ff */
[----:B------:R-:W-:Y:S02]  /*ecd30*/  @P4 LOP3.LUT R12, R12, 0x8000000, RZ, 0xfc, !PT ;  /* 0x080000000c0c4812 */ /* 0x000fe400078efcff */
[----:B------:R-:W-:Y:S01]  /*ecd40*/  ISETP.LT.AND P4, PT, R30, UR37, !P3 ;  /* 0x000000251e007c0c */ /* 0x000fe2000df81270 */
[----:B------:R-:W-:Y:S01]  /*ecd50*/  ULDC.64 UR36, c[0x0][0x228] ;  /* 0x00008a0000247ab9 */ /* 0x000fe20000000a00 */
        /* <DEDUP_REMOVED lines=15> */
[----:B------:R-:W-:Y:S01]  /*ece50*/  ULDC UR43, c[0x0][0x228] ;  /* 0x00008a00002b7ab9 */ /* 0x000fe20000000800 */
[----:B------:R-:W-:Y:S01]  /*ece60*/  ISETP.LT.AND P2, PT, R31, UR41, !P2 ;  /* 0x000000291f007c0c */ /* 0x000fe2000d741270 */
[----:B------:R-:W-:Y:S01]  /*ece70*/  ULDC.64 UR40, c[0x0][0x228] ;  /* 0x00008a0000287ab9 */ /* 0x000fe20000000a00 */
[----:B------:R-:W-:-:S09]  /*ece80*/  LOP3.LUT R12, R12, 0xffbfffff, RZ, 0xc0, !PT ;  /* 0xffbfffff0c0c7812 */ /* 0x000fd200078ec0ff */
[----:B------:R-:W-:-:S04]  /*ece90*/  @P3 LOP3.LUT R12, R12, 0x400000, RZ, 0xfc, !PT ;  /* 0x004000000c0c3812 */ /* 0x000fc800078efcff */
[----:B------:R-:W-:-:S04]  /*ecea0*/  LOP3.LUT R12, R12, 0xffdfffff, RZ, 0xc0, !PT ;  /* 0xffdfffff0c0c7812 */ /* 0x000fc800078ec0ff */
        /* <DEDUP_REMOVED lines=9> */
[----:B------:R-:W-:Y:S01]  /*ecf40*/  ULDC.64 UR44, c[0x0][0x228] ;  /* 0x00008a00002c7ab9 */ /* 0x000fe20000000a00 */
[----:B------:R-:W-:Y:S01]  /*ecf50*/  ISETP.LT.AND P0, PT, R31, UR43, !P0 ;  /* 0x0000002b1f007c0c */ /* 0x000fe2000c701270 */
[----:B------:R-:W-:Y:S01]  /*ecf60*/  ULDC.64 UR42, c[0x0][0x228] ;  /* 0x00008a00002a7ab9 */ /* 0x000fe20000000a00 */
[----:B------:R-:W-:Y:S02]  /*ecf70*/  LOP3.LUT R12, R12, 0xfffbffff, RZ, 0xc0, !PT ;  /* 0xfffbffff0c0c7812 */ /* 0x000fe400078ec0ff */
[----:B------:R-:W-:-:S07]  /*ecf80*/  LOP3.LUT P1, RZ, R3, 0x1, RZ, 0xc0, !PT ;  /* 0x0000000103ff7812 */ /* 0x000fce000782c0ff */
[----:B------:R-:W-:-:S04]  /*ecf90*/  @P2 LOP3.LUT R12, R12, 0x40000, RZ, 0xfc, !PT ;  /* 0x000400000c0c2812 */ /* 0x000fc800078efcff */
[----:B------:R-:W-:-:S04]  /*ecfa0*/  LOP3.LUT R12, R12, 0xfffdffff, RZ, 0xc0, !PT ;  /* 0xfffdffff0c0c7812 */ /* 0x000fc800078ec0ff */
        /* <DEDUP_REMOVED lines=9> */
[----:B------:R-:W-:Y:S01]  /*ed040*/  ISETP.LT.AND P1, PT, R31, UR47, !P1 ;  /* 0x0000002f1f007c0c */ /* 0x000fe2000cf21270 */
[----:B------:R-:W-:Y:S01]  /*ed050*/  ULDC.64 UR46, c[0x0][0x228] ;  /* 0x00008a00002e7ab9 */ /* 0x000fe20000000a00 */
[----:B------:R-:W-:-:S09]  /*ed060*/  LOP3.LUT R12, R12, 0xffffbfff, RZ, 0xc0, !PT ;  /* 0xffffbfff0c0c7812 */ /* 0x000fd200078ec0ff */
        /* <DEDUP_REMOVED lines=13> */
[----:B------:R-:W-:Y:S02]  /*ed140*/  ISETP.LT.AND P0, PT, R31, UR48, !P0 ;  /* 0x000000301f007c0c */ /* 0x000fe4000c701270 */
        /* <DEDUP_REMOVED lines=11> */
[----:B------:R-:W-:Y:S02]  /*ed200*/  ISETP.LT.AND P0, PT, R30, UR59, !P1 ;  /* 0x0000003b1e007c0c */ /* 0x000fe4000cf01270 */
[----:B------:R-:W-:Y:S02]  /*ed210*/  ISETP.LT.AND P1, PT, R31, UR61, !P1 ;  /* 0x0000003d1f007c0c */ /* 0x000fe4000cf21270 */
[----:B------:R-:W-:Y:S02]  /*ed220*/  LOP3.LUT R12, R12, 0xffffffbf, RZ, 0xc0, !PT ;  /* 0xffffffbf0c0c7812 */ /* 0x000fe400078ec0ff */
[----:B------:R-:W-:-:S07]  /*ed230*/  LOP3.LUT P2, RZ, R32, 0x200, RZ, 0xc0, !PT ;  /* 0x0000020020ff7812 */ /* 0x000fce000784c0ff */
        /* <DEDUP_REMOVED lines=16> */
[----:B------:R-:W-:-:S04]  /*ed340*/  @P2 LOP3.LUT R12, R12, 0x2, RZ, 0xfc, !PT ;  /* 0x000000020c0c2812 */ /* 0x000fc800078efcff */
[----:B------:R-:W-:-:S04]  /*ed350*/  LOP3.LUT R12, R12, 0xfffffffe, RZ, 0xc0, !PT ;  /* 0xfffffffe0c0c7812 */ /* 0x000fc800078ec0ff */
[----:B------:R-:W-:-:S05]  /*ed360*/  @P1 LOP3.LUT R12, R12, 0x1, RZ, 0xfc, !PT ;  /* 0x000000010c0c1812 */ /* 0x000fca00078efcff */
[----:B------:R0:W-:Y:S04]  /*ed370*/  STL [R1+0x130], R12 ;  /* 0x0001300c01007387 */ /* 0x0001e80000100800 */
[----:B0-----:R-:W3:Y:S01]  /*ed380*/  LDL.LU R12, [R1+0x4e68] ;  /* 0x004e6800010c7983 */ /* 0x001ee20000300800 */
[----:B------:R-:W-:Y:S02]  /*ed390*/  ISETP.LT.AND P0, PT, R29, UR6, !P3 ;  /* 0x000000061d007c0c */ /* 0x000fe4000df01270 */
[----:B------:R-:W-:Y:S01]  /*ed3a0*/  ISETP.LT.AND P2, PT, R30, UR24, !P3 ;  /* 0x000000181e007c0c */ /* 0x000fe2000df41270 */
[----:B------:R-:W4:Y:S01]  /*ed3b0*/  LDL.LU R14, [R1+0x4e6c] ;  /* 0x004e6c00010e7983 */ /* 0x000f220000300800 */
[----:B------:R-:W-:Y:S02]  /*ed3c0*/  LOP3.LUT R61, R61, 0x7fffffff, RZ, 0xc0, !PT ;  /* 0x7fffffff3d3d7812 */ /* 0x000fe400078ec0ff */
[----:B------:R-:W-:-:S07]  /*ed3d0*/  ISETP.LT.AND P1, PT, R31, UR15, !P3 ;  /* 0x0000000f1f007c0c */ /* 0x000fce000df21270 */
[----:B------:R-:W-:-:S04]  /*ed3e0*/  @P0 LOP3.LUT R61, R61, 0x80000000, RZ, 0xfc, !PT ;  /* 0x800000003d3d0812 */ /* 0x000fc800078efcff */
[----:B------:R-:W-:Y:S02]  /*ed3f0*/  LOP3.LUT R61, R61, 0xbfffffff, RZ, 0xc0, !PT ;  /* 0xbfffffff3d3d7812 */ /* 0x000fe400078ec0ff */
[----:B------:R-:W-:Y:S02]  /*ed400*/  LOP3.LUT P4, RZ, R32, 0x800, RZ, 0xc0, !PT ;  /* 0x0000080020ff7812 */ /* 0x000fe4000788c0ff */
        /* <DEDUP_REMOVED lines=32> */
[----:B------:R-:W-:-:S04]  /*ed610*/  @P1 LOP3.LUT R61, R61, 0x100000, RZ, 0xfc, !PT ;  /* 0x001000003d3d1812 */ /* 0x000fc800078efcff */
[----:B------:R-:W-:Y:S02]  /*ed620*/  LOP3.LUT R61, R61, 0xfff7ffff, RZ, 0xc0, !PT ;  /* 0xfff7ffff3d3d7812 */ /* 0x000fe400078ec0ff */
[----:B------:R-:W-:Y:S02]  /*ed630*/  ISETP.LT.AND P2, PT, R30, UR30, !P6 ;  /* 0x0000001e1e007c0c */ /* 0x000fe4000f741270 */
[----:B------:R-:W-:Y:S02]  /*ed640*/  @P0 LOP3.LUT R61, R61, 0x80000, RZ, 0xfc, !PT ;  /* 0x000800003d3d0812 */ /* 0x000fe400078efcff */
[----:B--2---:R-:W-:Y:S02]  /*ed650*/  ISETP.GE.AND P0, PT, R13, UR17, PT ;  /* 0x000000110d007c0c */ /* 0x004fe4000bf06270 */
[----:B------:R-:W2:Y:S01]  /*ed660*/  LDL.LU R13, [R1+0x4e70] ;  /* 0x004e7000010d7983 */ /* 0x000ea20000300800 */
[----:B------:R-:W-:Y:S02]  /*ed670*/  ISETP.LT.AND P1, PT, R31, UR29, !P6 ;  /* 0x0000001d1f007c0c */ /* 0x000fe4000f721270 */
        /* <DEDUP_REMOVED lines=8> */
[----:B------:R-:W-:Y:S02]  /*ed700*/  ISETP.LT.AND P1, PT, R30, UR49, !P0 ;  /* 0x000000311e007c0c */ /* 0x000fe4000c721270 */
[----:B------:R-:W-:Y:S02]  /*ed710*/  ISETP.LT.AND P2, PT, R31, UR33, !P0 ;  /* 0x000000211f007c0c */ /* 0x000fe4000c741270 */
[----:B---3--:R-:W-:-:S02]  /*ed720*/  ISETP.GE.AND P0, PT, R12, UR37, PT ;  /* 0x000000250c007c0c */ /* 0x008fc4000bf06270 */
[----:B------:R-:W3:Y:S01]  /*ed730*/  LDL.LU R12, [R1+0x4e74] ;  /* 0x004e7400010c7983 */ /* 0x000ee20000300800 */
[----:B------:R-:W-:-:S04]  /*ed740*/  LOP3.LUT R61, R61, 0xffff7fff, RZ, 0xc0, !PT ;  /* 0xffff7fff3d3d7812 */ /* 0x000fc800078ec0ff */
        /* <DEDUP_REMOVED lines=14> */
[----:B----4-:R-:W-:Y:S02]  /*ed830*/  ISETP.GE.AND P0, PT, R14, UR35, PT ;  /* 0x000000230e007c0c */ /* 0x010fe4000bf06270 */
        /* <DEDUP_REMOVED lines=14> */
[----:B------:R-:W-:-:S04]  /*ed920*/  @P2 LOP3.LUT R61, R61, 0x20, RZ, 0xfc, !PT ;  /* 0x000000203d3d2812 */ /* 0x000fc800078efcff */
[----:B------:R-:W-:Y:S02]  /*ed930*/  LOP3.LUT R61, R61, 0xffffffef, RZ, 0xc0, !PT ;  /* 0xffffffef3d3d7812 */ /* 0x000fe400078ec0ff */
[----:B--2---:R-:W-:-:S04]  /*ed940*/  ISETP.GE.AND P0, PT, R13, UR41, PT ;  /* 0x000000290d007c0c */ /* 0x004fc8000bf06270 */
[----:B------:R-:W-:Y:S02]  /*ed950*/  ISETP.LT.AND P1, PT, R28, UR42, !P0 ;  /* 0x0000002a1c007c0c */ /* 0x000fe4000c721270 */
[----:B------:R-:W-:Y:S02]  /*ed960*/  ISETP.LT.AND P3, PT, R29, UR7, !P0 ;  /* 0x000000071d007c0c */ /* 0x000fe4000c761270 */
[----:B------:R-:W-:-:S09]  /*ed970*/  ISETP.LT.AND P2, PT, R30, UR13, !P0 ;  /* 0x0000000d1e007c0c */ /* 0x000fd2000c741270 */
[----:B------:R-:W-:-:S04]  /*ed980*/  @P1 LOP3.LUT R61, R61, 0x10, RZ, 0xfc, !PT ;  /* 0x000000103d3d1812 */ /* 0x000fc800078efcff */
[----:B------:R-:W-:-:S04]  /*ed990*/  LOP3.LUT R61, R61, 0xfffffff7, RZ, 0xc0, !PT ;  /* 0xfffffff73d3d7812 */ /* 0x000fc800078ec0ff */
[----:B------:R-:W-:Y:S02]  /*ed9a0*/  @P3 LOP3.LUT R61, R61, 0x8, RZ, 0xfc, !PT ;  /* 0x000000083d3d3812 */ /* 0x000fe400078efcff */
[----:B------:R-:W-:Y:S02]  /*ed9b0*/  ISETP.LT.AND P1, PT, R31, UR18, !P0 ;  /* 0x000000121f007c0c */ /* 0x000fe4000c721270 */
[----:B------:R-:W-:-:S04]  /*ed9c0*/  LOP3.LUT R61, R61, 0xfffffffb, RZ, 0xc0, !PT ;  /* 0xfffffffb3d3d7812 */ /* 0x000fc800078ec0ff */
[----:B------:R-:W-:Y:S02]  /*ed9d0*/  @P2 LOP3.LUT R61, R61, 0x4, RZ, 0xfc, !PT ;  /* 0x000000043d3d2812 */ /* 0x000fe400078efcff */
[----:B------:R-:W-:Y:S02]  /*ed9e0*/  LOP3.LUT R60, R60, 0x7fffffff, RZ, 0xc0, !PT ;  /* 0x7fffffff3c3c7812 */ /* 0x000fe400078ec0ff */
[----:B------:R-:W-:-:S04]  /*ed9f0*/  LOP3.LUT R61, R61, 0xfffffffd, RZ, 0xc0, !PT ;  /* 0xfffffffd3d3d7812 */ /* 0x000fc800078ec0ff */
[----:B------:R-:W-:Y:S02]  /*eda00*/  @P1 LOP3.LUT R61, R61, 0x2, RZ, 0xfc, !PT ;  /* 0x000000023d3d1812 */ /* 0x000fe400078efcff */
[----:B------:R-:W-:Y:S02]  /*eda10*/  R2UR UR4, R27 ;  /* 0x000000001b0472ca */ /* 0x000fe400000e0000 */
[----:B------:R-:W-:Y:S02]  /*eda20*/  LOP3.LUT R61, R61, 0xfffffffe, RZ, 0xc0, !PT ;  /* 0xfffffffe3d3d7812 */ /* 0x000fe400078ec0ff */
[----:B---3--:R-:W-:-:S04]  /*eda30*/  ISETP.GE.AND P0, PT, R12, UR39, PT ;  /* 0x000000270c007c0c */ /* 0x008fc8000bf06270 */
[----:B------:R-:W-:Y:S02]  /*eda40*/  ISETP.LT.AND P2, PT, R29, UR55, !P0 ;  /* 0x000000371d007c0c */ /* 0x000fe4000c741270 */
[----:B------:R-:W-:Y:S02]  /*eda50*/  ISETP.LT.AND P1, PT, R30, UR11, !P0 ;  /* 0x0000000b1e007c0c */ /* 0x000fe4000c721270 */
[----:B------:R-:W-:Y:S02]  /*eda60*/  ISETP.LT.AND P3, PT, R28, UR46, !P0 ;  /* 0x0000002e1c007c0c */ /* 0x000fe4000c761270 */
[----:B------:R-:W-:-:S07]  /*eda70*/  ISETP.LT.AND P0, PT, R31, UR57, !P0 ;  /* 0x000000391f007c0c */ /* 0x000fce000c701270 */
[----:B------:R-:W-:-:S04]  /*eda80*/  @P2 LOP3.LUT R60, R60, 0x80000000, RZ, 0xfc, !PT ;  /* 0x800000003c3c2812 */ /* 0x000fc800078efcff */
[----:B------:R-:W-:-:S04]  /*eda90*/  LOP3.LUT R60, R60, 0xdfffffff, RZ, 0xc0, !PT ;  /* 0xdfffffff3c3c7812 */ /* 0x000fc800078ec0ff */
[----:B------:R-:W-:-:S04]  /*edaa0*/  LOP3.LUT R60, R60, 0xbfffffff, RZ, 0xc0, !PT ;  /* 0xbfffffff3c3c7812 */ /* 0x000fc800078ec0ff */
[----:B------:R-:W-:Y:S02]  /*edab0*/  @P1 LOP3.LUT R60, R60, 0x40000000, RZ, 0xfc, !PT ;  /* 0x400000003c3c1812 */ /* 0x000fe400078efcff */
[----:B------:R-:W-:Y:S02]  /*edac0*/  @P3 LOP3.LUT R61, R61, 0x1, RZ, 0xfc, !PT ;  /* 0x000000013d3d3812 */ /* 0x000fe400078efcff */
[----:B------:R-:W-:Y:S01]  /*edad0*/  @P0 LOP3.LUT R60, R60, 0x20000000, RZ, 0xfc, !PT ;  /* 0x200000003c3c0812 */ /* 0x000fe200078efcff */
[----:B------:R-:W2:Y:S01]  /*edae0*/  LDL.LU R31, [R1+0x2254] ;  /* 0x00225400011f7983 */ /* 0x000ea20000300800 */
[----:B------:R-:W-:Y:S01]  /*edaf0*/  ULDC UR6, c[0x0][0x248] ;  /* 0x0000920000067ab9 */ /* 0x000fe20000000800 */
[----:B------:R-:W-:Y:S01]  /*edb00*/  ULDC UR10, c[0x0][0x228] ;  /* 0x00008a00000a7ab9 */ /* 0x000fe20000000800 */
[----:B------:R-:W-:Y:S01]  /*edb10*/  ULDC UR46, c[0x0][0x228] ;  /* 0x00008a00002e7ab9 */ /* 0x000fe20000000800 */
[----:B------:R-:W2:Y:S01]  /*edb20*/  LDL.LU R30, [R1+0x2250] ;  /* 0x00225000011e7983 */ /* 0x000ea20000300800 */
[----:B------:R-:W-:Y:S01]  /*edb30*/  ULDC UR11, c[0x0][0x228] ;  /* 0x00008a00000b7ab9 */ /* 0x000fe20000000800 */
[----:B------:R-:W-:Y:S01]  /*edb40*/  ULDC UR12, c[0x0][0x228] ;  /* 0x00008a00000c7ab9 */ /* 0x000fe20000000800 */
[----:B------:R-:W-:Y:S01]  /*edb50*/  ULDC UR13, c[0x0][0x228] ;  /* 0x00008a00000d7ab9 */ /* 0x000fe20000000800 */
[----:B------:R-:W3:Y:S01]  /*edb60*/  LDL.LU R53, [R1+0x2268] ;  /* 0x0022680001357983 */ /* 0x000ee20000300800 */
[----:B------:R-:W-:Y:S01]  /*edb70*/  ULDC UR48, c[0x0][0x228] ;  /* 0x00008a0000307ab9 */ /* 0x000fe20000000800 */
[----:B------:R-:W-:Y:S01]  /*edb80*/  ULDC UR26, c[0x0][0x228] ;  /* 0x00008a00001a7ab9 */ /* 0x000fe20000000800 */
[----:B------:R-:W-:Y:S01]  /*edb90*/  ULDC UR27, c[0x0][0x228] ;  /* 0x00008a00001b7ab9 */ /* 0x000fe20000000800 */
[----:B------:R-:W3:Y:S01]  /*edba0*/  LDL.LU R54, [R1+0x226c] ;  /* 0x00226c0001367983 */ /* 0x000ee20000300800 */
[----:B------:R-:W-:Y:S01]  /*edbb0*/  ULDC UR61, c[0x0][0x228] ;  /* 0x00008a00003d7ab9 */ /* 0x000fe20000000800 */
[----:B------:R-:W-:Y:S01]  /*edbc0*/  ULDC UR8, c[0x0][0x228] ;  /* 0x00008a0000087ab9 */ /* 0x000fe20000000800 */
[----:B------:R-:W-:Y:S01]  /*edbd0*/  ULDC UR9, c[0x0][0x228] ;  /* 0x00008a0000097ab9 */ /* 0x000fe20000000800 */
[----:B------:R-:W4:Y:S01]  /*edbe0*/  LDL.LU R24, [R1+0x2264] ;  /* 0x0022640001187983 */ /* 0x000f220000300800 */
[----:B------:R-:W-:Y:S01]  /*edbf0*/  ULDC UR52, c[0x0][0x228] ;  /* 0x00008a0000347ab9 */ /* 0x000fe20000000800 */
[----:B------:R-:W-:Y:S01]  /*edc00*/  ULDC UR58, c[0x0][0x228] ;  /* 0x00008a00003a7ab9 */ /* 0x000fe20000000800 */
[----:B------:R-:W-:Y:S01]  /*edc10*/  ULDC UR59, c[0x0][0x228] ;  /* 0x00008a00003b7ab9 */ /* 0x000fe20000000800 */
[----:B------:R-:W4:Y:S01]  /*edc20*/  LDL.LU R23, [R1+0x2260] ;  /* 0x0022600001177983 */ /* 0x000f220000300800 */
[----:B------:R-:W-:Y:S01]  /*edc30*/  ULDC UR60, c[0x0][0x228] ;  /* 0x00008a00003c7ab9 */ /* 0x000fe20000000800 */
[----:B------:R-:W-:Y:S01]  /*edc40*/  ULDC UR56, c[0x0][0x228] ;  /* 0x00008a0000387ab9 */ /* 0x000fe20000000800 */
[----:B------:R-:W-:Y:S01]  /*edc50*/  ULDC UR55, c[0x0][0x228] ;  /* 0x00008a0000377ab9 */ /* 0x000fe20000000800 */
        /* <DEDUP_REMOVED lines=45> */
[----:B------:R-:W-:Y:S01]  /*edf30*/  VIADD R12, R46, UR6 ;  /* 0x000000062e0c7c36 */ /* 0x000fe20008000000 */
[----:B------:R-:W-:Y:S01]  /*edf40*/  ULDC UR6, c[0x0][0x248] ;  /* 0x0000920000067ab9 */ /* 0x000fe20000000800 */
[----:B------:R-:W-:Y:S01]  /*edf50*/  ULDC UR35, c[0x0][0x228] ;  /* 0x00008a0000237ab9 */ /* 0x000fe20000000800 */
        /* <DEDUP_REMOVED lines=22> */
[----:B------:R-:W-:-:S03]  /*ee0c0*/  SHF.R.S32.HI R13, RZ, 0x1f, R12 ;  /* 0x0000001fff0d7819 */ /* 0x000fc6000001140c */
[----:B------:R-:W-:Y:S04]  /*ee0d0*/  STL [R1+0x569c], R32 ;  /* 0x00569c2001007387 */ /* 0x000fe80000100800 */
[----:B------:R-:W-:Y:S04]  /*ee0e0*/  STL [R1+0x5698], R3 ;  /* 0x0056980301007387 */ /* 0x000fe80000100800 */
[----:B------:R0:W-:Y:S04]  /*ee0f0*/  STL [R1+0x5694], R2 ;  /* 0x0056940201007387 */ /* 0x0001e80000100800 */
[----:B------:R-:W-:Y:S01]  /*ee100*/  STL [R1+0x56f4], R46 ;  /* 0x0056f42e01007387 */ /* 0x000fe20000100800 */
[----:B0-----:R-:W-:-:S05]  /*ee110*/  IADD3 R2, P0, R12, R4, RZ ;  /* 0x000000040c027210 */ /* 0x001fca0007f1e0ff */
[----:B------:R-:W-:Y:S01]  /*ee120*/  IMAD.X R3, R13, 0x1, R5, P0 ;  /* 0x000000010d037824 */ /* 0x000fe200000e0605 */
[----:B----4-:R-:W-:Y:S02]  /*ee130*/  F2FP.SATFINITE.E4M3.F32.PACK_AB_MERGE_C R0, R56, R55, RZ ;  /* 0x000000373800723e */ /* 0x010fe400048070ff */
[----:B------:R-:W4:Y:S04]  /*ee140*/  LDL.LU R55, [R1+0x2258] ;  /* 0x0022580001377983 */ /* 0x000f280000300800 */
[----:B------:R-:W4:Y:S04]  /*ee150*/  LDL.LU R56, [R1+0x225c] ;  /* 0x00225c0001387983 */ /* 0x000f280000300800 */
[----:B------:R2:W-:Y:S04]  /*ee160*/  STL [R1+0x4cac], R0 ;  /* 0x004cac0001007387 */ /* 0x0005e80000100800 */
[----:B------:R0:W-:Y:S01]  /*ee170*/  STL.64 [R1+0x2298], R2 ;  /* 0x0022980201007387 */ /* 0x0001e20000100a00 */
[----:B--2---:R-:W-:Y:S01]  /*ee180*/  F2FP.SATFINITE.E4M3.F32.PACK_AB_MERGE_C R0, R58, R57, RZ ;  /* 0x000000393a00723e */ /* 0x004fe200048070ff */
[----:B------:R-:W-:-:S02]  /*ee190*/  IMAD.MOV.U32 R58, RZ, RZ, R59 ;  /* 0x000000ffff3a7224 */ /* 0x000fc400078e003b */
[----:B---3--:R-:W-:Y:S01]  /*ee1a0*/  IMAD.MOV.U32 R57, RZ, RZ, R27 ;  /* 0x000000ffff397224 */ /* 0x008fe200078e001b */
[----:B0-----:R-:W-:-:S05]  /*ee1b0*/  F2FP.SATFINITE.E4M3.F32.PACK_AB_MERGE_C R2, R22, R21, RZ ;  /* 0x000000151602723e */ /* 0x001fca00048070ff */
[----:B------:R0:W-:Y:S04]  /*ee1c0*/  STL [R1+0x4ca8], R2 ;  /* 0x004ca80201007387 */ /* 0x0001e80000100800 */
[----:B------:R1:W-:Y:S04]  /*ee1d0*/  STL [R1+0x228c], R0 ;  /* 0x00228c0001007387 */ /* 0x0003e80000100800 */
[----:B------:R-:W2:Y:S04]  /*ee1e0*/  LDL.LU R59, [R1+0x2248] ;  /* 0x00224800013b7983 */ /* 0x000ea80000300800 */
[----:B------:R-:W2:Y:S01]  /*ee1f0*/  LDL.LU R27, [R1+0x224c] ;  /* 0x00224c00011b7983 */ /* 0x000ea20000300800 */
[----:B0-----:R-:W-:-:S02]  /*ee200*/  IADD3 R2, P0, R12, R6, RZ ;  /* 0x000000060c027210 */ /* 0x001fc40007f1e0ff */
[----:B-1----:R-:W-:-:S03]  /*ee210*/  F2FP.SATFINITE.E4M3.F32.PACK_AB_MERGE_C R0, R29, R28, RZ ;  /* 0x0000001c1d00723e */ /* 0x002fc600048070ff */
[----:B------:R-:W-:-:S05]  /*ee220*/  IMAD.X R3, R13, 0x1, R7, P0 ;  /* 0x000000010d037824 */ /* 0x000fca00000e0607 */
[----:B------:R0:W-:Y:S02]  /*ee230*/  STL.64 [R1+0x2280], R2 ;  /* 0x0022800201007387 */ /* 0x0001e40000100a00 */
[----:B0-----:R-:W-:Y:S02]  /*ee240*/  F2FP.SATFINITE.E4M3.F32.PACK_AB_MERGE_C R2, R26, R25, RZ ;  /* 0x000000191a02723e */ /* 0x001fe400048070ff */
[----:B------:R-:W3:Y:S04]  /*ee250*/  LDL.LU R25, [R1+0x2230] ;  /* 0x0022300001197983 */ /* 0x000ee80000300800 */
[----:B------:R0:W-:Y:S04]  /*ee260*/  STL [R1+0x2288], R2 ;  /* 0x0022880201007387 */ /* 0x0001e80000100800 */
[----:B------:R-:W3:Y:S04]  /*ee270*/  LDL.LU R26, [R1+0x2234] ;  /* 0x00223400011a7983 */ /* 0x000ee80000300800 */
[----:B------:R1:W-:Y:S01]  /*ee280*/  STL [R1+0x227c], R0 ;  /* 0x00227c0001007387 */ /* 0x0003e20000100800 */
[----:B0-----:R-:W-:-:S03]  /*ee290*/  IADD3 R2, P0, R12, R8, RZ ;  /* 0x000000080c027210 */ /* 0x001fc60007f1e0ff */
[----:B------:R-:W3:Y:S04]  /*ee2a0*/  LDL.LU R28, [R1+0x2238] ;  /* 0x00223800011c7983 */ /* 0x000ee80000300800 */
[----:B------:R-:W3:Y:S01]  /*ee2b0*/  LDL.LU R29, [R1+0x223c] ;  /* 0x00223c00011d7983 */ /* 0x000ee20000300800 */
[----:B------:R-:W-:Y:S01]  /*ee2c0*/  IMAD.X R3, R13, 0x1, R10, P0 ;  /* 0x000000010d037824 */ /* 0x000fe200000e060a */
[----:B-1----:R-:W-:-:S04]  /*ee2d0*/  F2FP.SATFINITE.E4M3.F32.PACK_AB_MERGE_C R0, R24, R23, RZ ;  /* 0x000000171800723e */ /* 0x002fc800048070ff */
[----:B------:R0:W-:Y:S04]  /*ee2e0*/  STL.64 [R1+0x2270], R2 ;  /* 0x0022700201007387 */ /* 0x0001e80000100a00 */
[----:B------:R1:W-:Y:S04]  /*ee2f0*/  STL [R1+0x2278], R0 ;  /* 0x0022780001007387 */ /* 0x0003e80000100800 */
[----:B------:R-:W3:Y:S04]  /*ee300*/  LDL.LU R23, [R1+0x2220] ;  /* 0x0022200001177983 */ /* 0x000ee80000300800 */
[----:B------:R-:W3:Y:S01]  /*ee310*/  LDL.LU R24, [R1+0x2224] ;  /* 0x0022240001187983 */ /* 0x000ee20000300800 */
[----:B0-----:R-:W-:-:S05]  /*ee320*/  IADD3 R2, P0, R12, R9, RZ ;  /* 0x000000090c027210 */ /* 0x001fca0007f1e0ff */
[----:B------:R-:W-:Y:S01]  /*ee330*/  IMAD.X R3, R13, 0x1, R11, P0 ;  /* 0x000000010d037824 */ /* 0x000fe200000e060b */
[----:B-1----:R-:W-:-:S04]  /*ee340*/  F2FP.SATFINITE.E4M3.F32.PACK_AB_MERGE_C R0, R31, R30, RZ ;  /* 0x0000001e1f00723e */ /* 0x002fc800048070ff */
[----:B------:R0:W-:Y:S02]  /*ee350*/  STL.64 [R1+0x2260], R2 ;  /* 0x0022600201007387 */ /* 0x0001e40000100a00 */
[----:B0-----:R-:W-:Y:S02]  /*ee360*/  F2FP.SATFINITE.E4M3.F32.PACK_AB_MERGE_C R2, R54, R53, RZ ;  /* 0x000000353602723e */ /* 0x001fe400048070ff */
[----:B------:R-:W3:Y:S04]  /*ee370*/  LDL.LU R53, [R1+0x2228] ;  /* 0x0022280001357983 */ /* 0x000ee80000300800 */
[----:B------:R0:W-:Y:S04]  /*ee380*/  STL [R1+0x226c], R2 ;  /* 0x00226c0201007387 */ /* 0x0001e80000100800 */
[----:B------:R-:W3:Y:S04]  /*ee390*/  LDL.LU R54, [R1+0x222c] ;  /* 0x00222c0001367983 */ /* 0x000ee80000300800 */
[----:B------:R4:W-:Y:S04]  /*ee3a0*/  STL [R1+0x2268], R0 ;  /* 0x0022680001007387 */ /* 0x0009e80000100800 */
[----:B------:R-:W3:Y:S04]  /*ee3b0*/  LDL.LU R30, [R1+0x2210] ;  /* 0x00221000011e7983 */ /* 0x000ee80000300800 */
[----:B------:R-:W3:Y:S01]  /*ee3c0*/  LDL.LU R31, [R1+0x2214] ;  /* 0x00221400011f7983 */ /* 0x000ee20000300800 */
[----:B------:R-:W-:Y:S01]  /*ee3d0*/  VIADD R12, R12, UR6 ;  /* 0x000000060c0c7c36 */ /* 0x000fe20008000000 */
[----:B------:R-:W-:-:S04]  /*ee3e0*/  ULDC UR6, c[0x0][0x248] ;  /* 0x0000920000067ab9 */ /* 0x000fc80000000800 */
[----:B------:R-:W-:Y:S02]  /*ee3f0*/  SHF.R.S32.HI R13, RZ, 0x1f, R12 ;  /* 0x0000001fff0d7819 */ /* 0x000fe4000001140c */
[----:B0-----:R-:W-:-:S05]  /*ee400*/  IADD3 R2, P0, R12, R4, RZ ;  /* 0x000000040c027210 */ /* 0x001fca0007f1e0ff */
[----:B------:R-:W-:Y:S01]  /*ee410*/  IMAD.X R3, R13, 0x1, R5, P0 ;  /* 0x000000010d037824 */ /* 0x000fe200000e0605 */
[----:B----4-:R-:W-:Y:S02]  /*ee420*/  F2FP.SATFINITE.E4M3.F32.PACK_AB_MERGE_C R0, R56, R55, RZ ;  /* 0x000000373800723e */ /* 0x010fe400048070ff */
[----:B------:R-:W4:Y:S04]  /*ee430*/  LDL.LU R55, [R1+0x2218] ;  /* 0x0022180001377983 */ /* 0x000f280000300800 */
[----:B------:R-:W4:Y:S04]  /*ee440*/  LDL.LU R56, [R1+0x221c] ;  /* 0x00221c0001387983 */ /* 0x000f280000300800 */
[----:B------:R-:W-:Y:S04]  /*ee450*/  STL [R1+0x225c], R0 ;  /* 0x00225c0001007387 */ /* 0x000fe80000100800 */
[----:B------:R0:W-:Y:S02]  /*ee460*/  STL.64 [R1+0x2250], R2 ;  /* 0x0022500201007387 */ /* 0x0001e40000100a00 */
[----:B0-----:R-:W-:-:S02]  /*ee470*/  F2FP.SATFINITE.E4M3.F32.PACK_AB_MERGE_C R2, R58, R57, RZ ;  /* 0x000000393a02723e */ /* 0x001fc400048070ff */
[----:B------:R-:W4:Y:S04]  /*ee480*/  LDL.LU R57, [R1+0x2200] ;  /* 0x0022000001397983 */ /* 0x000f280000300800 */
[----:B------:R0:W-:Y:S04]  /*ee490*/  STL [R1+0x2258], R2 ;  /* 0x0022580201007387 */ /* 0x0001e80000100800 */
[----:B------:R-:W4:Y:S01]  /*ee4a0*/  LDL.LU R58, [R1+0x2204] ;  /* 0x00220400013a7983 */ /* 0x000f220000300800 */
[----:B--2---:R-:W-:-:S05]  /*ee4b0*/  F2FP.SATFINITE.E4M3.F32.PACK_AB_MERGE_C R0, R27, R59, RZ ;  /* 0x0000003b1b00723e */ /* 0x004fca00048070ff */
[----:B------:R-:W-:Y:S04]  /*ee4c0*/  STL [R1+0x224c], R0 ;  /* 0x00224c0001007387 */ /* 0x000fe80000100800 */
[----:B------:R-:W2:Y:S01]  /*ee4d0*/  LDL.LU R59, [R1+0x2208] ;  /* 0x00220800013b7983 */ /* 0x000ea20000300800 */
[----:B0-----:R-:W-:-:S03]  /*ee4e0*/  IADD3 R2, P0, R12, R6, RZ ;  /* 0x000000060c027210 */ /* 0x001fc60007f1e0ff */
[----:B------:R-:W2:Y:S02]  /*ee4f0*/  LDL.LU R27, [R1+0x220c] ;  /* 0x00220c00011b7983 */ /* 0x000ea40000300800 */
[----:B------:R-:W-:-:S05]  /*ee500*/  IMAD.X R3, R13, 0x1, R7, P0 ;  /* 0x000000010d037824 */ /* 0x000fca00000e0607 */
[----:B------:R3:W-:Y:S02]  /*ee510*/  STL.64 [R1+0x2240], R2 ;  /* 0x0022400201007387 */ /* 0x0007e40000100a00 */
[----:B---3--:R-:W-:Y:S02]  /*ee520*/  F2FP.SATFINITE.E4M3.F32.PACK_AB_MERGE_C R2, R26, R25, RZ ;  /* 0x000000191a02723e */ /* 0x008fe400048070ff */
[----:B------:R-:W3:Y:S04]  /*ee530*/  LDL.LU R25, [R1+0x21f0] ;  /* 0x0021f00001197983 */ /* 0x000ee80000300800 */
[----:B------:R0:W-:Y:S04]  /*ee540*/  STL [R1+0x2248], R2 ;  /* 0x0022480201007387 */ /* 0x0001e80000100800 */
[----:B------:R-:W3:Y:S01]  /*ee550*/  LDL.LU R26, [R1+0x21f4] ;  /* 0x0021f400011a7983 */ /* 0x000ee20000300800 */
[----:B------:R-:W-:-:S05]  /*ee560*/  F2FP.SATFINITE.E4M3.F32.PACK_AB_MERGE_C R0, R29, R28, RZ ;  /* 0x0000001c1d00723e */ /* 0x000fca00048070ff */
[----:B------:R1:W-:Y:S01]  /*ee570*/  STL [R1+0x223c], R0 ;  /* 0x00223c0001007387 */ /* 0x0003e20000100800 */
[----:B0-----:R-:W-:-:S03]  /*ee580*/  IADD3 R2, P0, R12, R8, RZ ;  /* 0x000000080c027210 */ /* 0x001fc60007f1e0ff */
[----:B------:R-:W3:Y:S04]  /*ee590*/  LDL.LU R28, [R1+0x21f8] ;  /* 0x0021f800011c7983 */ /* 0x000ee80000300800 */
[----:B------:R-:W3:Y:S01]  /*ee5a0*/  LDL.LU R29, [R1+0x21fc] ;  /* 0x0021fc00011d7983 */ /* 0x000ee20000300800 */
[----:B------:R-:W-:Y:S01]  /*ee5b0*/  IMAD.X R3, R13, 0x1, R10, P0 ;  /* 0x000000010d037824 */ /* 0x000fe200000e060a */
[----:B-1----:R-:W-:-:S04]  /*ee5c0*/  F2FP.SATFINITE.E4M3.F32.PACK_AB_MERGE_C R0, R24, R23, RZ ;  /* 0x000000171800723e */ /* 0x002fc800048070ff */
[----:B------:R0:W-:Y:S04]  /*ee5d0*/  STL.64 [R1+0x2230], R2 ;  /* 0x0022300201007387 */ /* 0x0001e80000100a00 */
[----:B------:R-:W-:Y:S04]  /*ee5e0*/  STL [R1+0x2238], R0 ;  /* 0x0022380001007387 */ /* 0x000fe80000100800 */
[----:B------:R-:W3:Y:S04]  /*ee5f0*/  LDL.LU R23, [R1+0x21e0] ;  /* 0x0021e00001177983 */ /* 0x000ee80000300800 */
[----:B------:R-:W3:Y:S01]  /*ee600*/  LDL.LU R24, [R1+0x21e4] ;  /* 0x0021e40001187983 */ /* 0x000ee20000300800 */
[----:B0-----:R-:W-:-:S05]  /*ee610*/  IADD3 R2, P0, R12, R9, RZ ;  /* 0x000000090c027210 */ /* 0x001fca0007f1e0ff */
[----:B------:R-:W-:-:S05]  /*ee620*/  IMAD.X R3, R13, 0x1, R11, P0 ;  /* 0x000000010d037824 */ /* 0x000fca00000e060b */
[----:B------:R0:W-:Y:S02]  /*ee630*/  STL.64 [R1+0x2220], R2 ;  /* 0x0022200201007387 */ /* 0x0001e40000100a00 */
[----:B0-----:R-:W-:Y:S02]  /*ee640*/  F2FP.SATFINITE.E4M3.F32.PACK_AB_MERGE_C R2, R54, R53, RZ ;  /* 0x000000353602723e */ /* 0x001fe400048070ff */
[----:B------:R-:W3:Y:S04]  /*ee650*/  LDL.LU R53, [R1+0x21e8] ;  /* 0x0021e80001357983 */ /* 0x000ee80000300800 */
[----:B------:R0:W-:Y:S01]  /*ee660*/  STL [R1+0x222c], R2 ;  /* 0x00222c0201007387 */ /* 0x0001e20000100800 */
[----:B------:R-:W-:-:S03]  /*ee670*/  F2FP.SATFINITE.E4M3.F32.PACK_AB_MERGE_C R0, R31, R30, RZ ;  /* 0x0000001e1f00723e */ /* 0x000fc600048070ff */
        /* <DEDUP_REMOVED lines=85> */
[----:B------:R-:W3:Y:S01]  /*eebd0*/  LDL.LU R23, [R1+0x2160] ;  /* 0x0021600001177983 */ /* 0x000ee20000300800 */
[----:B0-----:R-:W-:-:S03]  /*eebe0*/  IADD3 R2, P0, R12, R9, RZ ;  /* 0x000000090c027210 */ /* 0x001fc60007f1e0ff */
[----:B------:R-:W3:Y:S02]  /*eebf0*/  LDL.LU R24, [R1+0x2164] ;  /* 0x0021640001187983 */ /* 0x000ee40000300800 */
        /* <DEDUP_REMOVED lines=118> */
[----:B0-----:R-:W-:Y:S02]  /*ef360*/  IADD3 R2, P0, R12, R6, RZ ;  /* 0x000000060c027210 */ /* 0x001fe40007f1e0ff */
[----:B--2---:R-:W-:-:S05]  /*ef370*/  F2FP.SATFINITE.E4M3.F32.PACK_AB_MERGE_C R0, R27, R59, RZ ;  /* 0x0000003b1b00723e */ /* 0x004fca00048070ff */
[----:B------:R-:W-:Y:S04]  /*ef380*/  STL [R1+0x590], R0 ;  /* 0x0005900001007387 */ /* 0x000fe80000100800 */
[----:B------:R-:W2:Y:S04]  /*ef390*/  LDL.LU R59, [R1+0x20c8] ;  /* 0x0020c800013b7983 */ /* 0x000ea80000300800 */
[----:B------:R-:W2:Y:S01]  /*ef3a0*/  LDL.LU R27, [R1+0x20cc] ;  /* 0x0020cc00011b7983 */ /* 0x000ea20000300800 */
[----:B------:R-:W-:-:S05]  /*ef3b0*/  IMAD.X R3, R13, 0x1, R7, P0 ;  /* 0x000000010d037824 */ /* 0x000fca00000e0607 */
[----:B------:R3:W-:Y:S02]  /*ef3c0*/  STL.64 [R1+0x2100], R2 ;  /* 0x0021000201007387 */ /* 0x0007e40000100a00 */
[----:B---3--:R-:W-:Y:S02]  /*ef3d0*/  F2FP.SATFINITE.E4M3.F32.PACK_AB_MERGE_C R2, R26, R25, RZ ;  /* 0x000000191a02723e */ /* 0x008fe400048070ff */
[----:B------:R-:W3:Y:S04]  /*ef3e0*/  LDL.LU R25, [R1+0x20b0] ;  /* 0x0020b00001197983 */ /* 0x000ee80000300800 */
[----:B------:R0:W-:Y:S04]  /*ef3f0*/  STL [R1+0x55c], R2 ;  /* 0x00055c0201007387 */ /* 0x0001e80000100800 */
[----:B------:R-:W3:Y:S01]  /*ef400*/  LDL.LU R26, [R1+0x20b4] ;  /* 0x0020b400011a7983 */ /* 0x000ee20000300800 */
[----:B------:R-:W-:-:S02]  /*ef410*/  F2FP.SATFINITE.E4M3.F32.PACK_AB_MERGE_C R0, R29, R28, RZ ;  /* 0x0000001c1d00723e */ /* 0x000fc400048070ff */
[----:B0-----:R-:W-:-:S03]  /*ef420*/  IADD3 R2, P0, R12, R8, RZ ;  /* 0x000000080c027210 */ /* 0x001fc60007f1e0ff */
[----:B------:R0:W-:Y:S04]  /*ef430*/  STL [R1+0x570], R0 ;  /* 0x0005700001007387 */ /* 0x0001e80000100800 */
[----:B------:R-:W3:Y:S04]  /*ef440*/  LDL.LU R28, [R1+0x20b8] ;  /* 0x0020b800011c7983 */ /* 0x000ee80000300800 */
[----:B------:R-:W3:Y:S01]  /*ef450*/  LDL.LU R29, [R1+0x20bc] ;  /* 0x0020bc00011d7983 */ /* 0x000ee20000300800 */
[----:B------:R-:W-:Y:S01]  /*ef460*/  IMAD.X R3, R13, 0x1, R10, P0 ;  /* 0x000000010d037824 */ /* 0x000fe200000e060a */
[----:B0-----:R-:W-:-:S04]  /*ef470*/  F2FP.SATFINITE.E4M3.F32.PACK_AB_MERGE_C R0, R24, R23, RZ ;  /* 0x000000171800723e */ /* 0x001fc800048070ff */
        /* <DEDUP_REMOVED lines=45> */
[----:B------:R-:W-:-:S05]  /*ef750*/  IMAD.X R3, R13, 0x1, R10, P0 ;  /* 0x000000010d037824 */ /* 0x000fca00000e060a */
[----:B------:R1:W-:Y:S01]  /*ef760*/  STL.64 [R1+0x20b0], R2 ;  /* 0x0020b00201007387 */ /* 0x0003e20000100a00 */
[----:B0-----:R-:W-:-:S05]  /*ef770*/  F2FP.SATFINITE.E4M3.F32.PACK_AB_MERGE_C R0, R24, R23, RZ ;  /* 0x000000171800723e */ /* 0x001fca00048070ff */
[----:B------:R-:W-:Y:S01]  /*ef780*/  STL [R1+0x52c], R0 ;  /* 0x00052c0001007387 */ /* 0x000fe20000100800 */
[----:B-1----:R-:W-:-:S03]  /*ef790*/  IADD3 R2, P0, R12, R9, RZ ;  /* 0x000000090c027210 */ /* 0x002fc60007f1e0ff */
[----:B------:R-:W3:Y:S04]  /*ef7a0*/  LDL.LU R23, [R1+0x2060] ;  /* 0x0020600001177983 */ /* 0x000ee80000300800 */
[----:B------:R-:W3:Y:S01]  /*ef7b0*/  LDL.LU R24, [R1+0x2064] ;  /* 0x0020640001187983 */ /* 0x000ee20000300800 */
[----:B------:R-:W-:-:S05]  /*ef7c0*/  IMAD.X R3, R13, 0x1, R11, P0 ;  /* 0x000000010d037824 */ /* 0x000fca00000e060b */
[----:B------:R0:W-:Y:S02]  /*ef7d0*/  STL.64 [R1+0x20a0], R2 ;  /* 0x0020a00201007387 */ /* 0x0001e40000100a00 */
[----:B0-----:R-:W-:Y:S02]  /*ef7e0*/  F2FP.SATFINITE.E4M3.F32.PACK_AB_MERGE_C R2, R54, R53, RZ ;  /* 0x000000353602723e */ /* 0x001fe400048070ff */
[----:B------:R-:W3:Y:S04]  /*ef7f0*/  LDL.LU R53, [R1+0x2068] ;  /* 0x0020680001357983 */ /* 0x000ee80000300800 */
[----:B------:R0:W-:Y:S04]  /*ef800*/  STL [R1+0x530], R2 ;  /* 0x0005300201007387 */ /* 0x0001e80000100800 */
[----:B------:R-:W3:Y:S01]  /*ef810*/  LDL.LU R54, [R1+0x206c] ;  /* 0x00206c0001367983 */ /* 0x000ee20000300800 */
[----:B------:R-:W-:-:S05]  /*ef820*/  F2FP.SATFINITE.E4M3.F32.PACK_AB_MERGE_C R0, R31, R30, RZ ;  /* 0x0000001e1f00723e */ /* 0x000fca00048070ff */
        /* <DEDUP_REMOVED lines=31> */
[----:B------:R-:W3:Y:S01]  /*efa20*/  LDL.LU R28, [R1+0x2038] ;  /* 0x00203800011c7983 */ /* 0x000ee20000300800 */
[----:B------:R-:W-:-:S03]  /*efa30*/  IMAD.X R3, R13, 0x1, R10, P0 ;  /* 0x000000010d037824 */ /* 0x000fc600000e060a */
[----:B------:R-:W3:Y:S04]  /*efa40*/  LDL.LU R29, [R1+0x203c] ;  /* 0x00203c00011d7983 */ /* 0x000ee80000300800 */
[----:B------:R1:W-:Y:S01]  /*efa50*/  STL.64 [R1+0x2070], R2 ;  /* 0x0020700201007387 */ /* 0x0003e20000100a00 */
[----:B0-----:R-:W-:Y:S02]  /*efa60*/  F2FP.SATFINITE.E4M3.F32.PACK_AB_MERGE_C R0, R24, R23, RZ ;  /* 0x000000171800723e */ /* 0x001fe400048070ff */
[----:B-1----:R-:W-:-:S03]  /*efa70*/  IADD3 R2, P0, R12, R9, RZ ;  /* 0x000000090c027210 */ /* 0x002fc60007f1e0ff */
[----:B------:R-:W-:Y:S04]  /*efa80*/  STL [R1+0x50c], R0 ;  /* 0x00050c0001007387 */ /* 0x000fe80000100800 */
[----:B------:R-:W3:Y:S01]  /*efa90*/  LDL.LU R23, [R1+0x2020] ;  /* 0x0020200001177983 */ /* 0x000ee20000300800 */
[----:B------:R-:W-:-:S03]  /*efaa0*/  IMAD.X R3, R13, 0x1, R11, P0 ;  /* 0x000000010d037824 */ /* 0x000fc600000e060b */
[----:B------:R-:W3:Y:S04]  /*efab0*/  LDL.LU R24, [R1+0x2024] ;  /* 0x0020240001187983 */ /* 0x000ee80000300800 */
        /* <DEDUP_REMOVED lines=43> */
[----:B------:R-:W-:Y:S02]  /*efd70*/  STL [R1+0x4bc], R0 ;  /* 0x0004bc0001007387 */ /* 0x000fe40000100800 */
[----:B------:R-:W-:Y:S02]  /*efd80*/  IMAD.X R3, R13, 0x1, R11, P0 ;  /* 0x000000010d037824 */ /* 0x000fe400000e060b */
[----:B------:R-:W3:Y:S04]  /*efd90*/  LDL.LU R23, [R1+0x2000] ;  /* 0x0020000001177983 */ /* 0x000ee80000300800 */
[----:B------:R-:W3:Y:S04]  /*efda0*/  LDL.LU R24, [R1+0x2004] ;  /* 0x0020040001187983 */ /* 0x000ee80000300800 */
[----:B------:R0:W-:Y:S02]  /*efdb0*/  STL.64 [R1+0x2030], R2 ;  /* 0x0020300201007387 */ /* 0x0001e40000100a00 */
[----:B0-----:R-:W-:-:S02]  /*efdc0*/  F2FP.SATFINITE.E4M3.F32.PACK_AB_MERGE_C R2, R54, R53, RZ ;  /* 0x000000353602723e */ /* 0x001fc400048070ff */
        /* <DEDUP_REMOVED lines=21> */
[----:B0-----:R-:W-:-:S05]  /*eff20*/  IADD3 R2, P0, R12, R6, RZ ;  /* 0x000000060c027210 */ /* 0x001fca0007f1e0ff */
[----:B------:R-:W-:Y:S01]  /*eff30*/  IMAD.X R3, R13, 0x1, R7, P0 ;  /* 0x000000010d037824 */ /* 0x000fe200000e0607 */
[----:B--2---:R-:W-:-:S05]  /*eff40*/  F2FP.SATFINITE.E4M3.F32.PACK_AB_MERGE_C R0, R27, R59, RZ ;  /* 0x0000003b1b00723e */ /* 0x004fca00048070ff */
[----:B------:R-:W-:Y:S04]  /*eff50*/  STL [R1+0x498], R0 ;  /* 0x0004980001007387 */ /* 0x000fe80000100800 */
[----:B------:R-:W2:Y:S04]  /*eff60*/  LDL.LU R59, [R1+0x1fe8] ;  /* 0x001fe800013b7983 */ /* 0x000ea80000300800 */
[----:B------:R-:W2:Y:S04]  /*eff70*/  LDL.LU R27, [R1+0x1fec] ;  /* 0x001fec00011b7983 */ /* 0x000ea80000300800 */
[----:B------:R3:W-:Y:S02]  /*eff80*/  STL.64 [R1+0x2018], R2 ;  /* 0x0020180201007387 */ /* 0x0007e40000100a00 */
[----:B---3--:R-:W-:-:S02]  /*eff90*/  F2FP.SATFINITE.E4M3.F32.PACK_AB_MERGE_C R2, R26, R25, RZ ;  /* 0x000000191a02723e */ /* 0x008fc400048070ff */
[----:B------:R-:W3:Y:S04]  /*effa0*/  LDL.LU R25, [R1+0x1fd0] ;  /* 0x001fd00001197983 */ /* 0x000ee80000300800 */
[----:B------:R0:W-:Y:S04]  /*effb0*/  STL [R1+0x268], R2 ;  /* 0x0002680201007387 */ /* 0x0001e80000100800 */
[----:B------:R-:W3:Y:S01]  /*effc0*/  LDL.LU R26, [R1+0x1fd4] ;  /* 0x001fd400011a7983 */ /* 0x000ee20000300800 */
[----:B------:R-:W-:Y:S02]  /*effd0*/  F2FP.SATFINITE.E4M3.F32.PACK_AB_MERGE_C R0, R29, R28, RZ ;  /* 0x0000001c1d00723e */ /* 0x000fe400048070ff */
        /* <DEDUP_REMOVED lines=8> */
[----:B------:R0:W-:Y:S02]  /*f0060*/  STL [R1+0x264], R0 ;  /* 0x0002640001007387 */ /* 0x0001e40000100800 */
[----:B------:R-:W-:Y:S02]  /*f0070*/  IMAD.X R3, R13, 0x1, R11, P0 ;  /* 0x000000010d037824 */ /* 0x000fe400000e060b */
[----:B------:R-:W3:Y:S04]  /*f0080*/  LDL.LU R23, [R1+0x1fc0] ;  /* 0x001fc00001177983 */ /* 0x000ee80000300800 */
[----:B------:R-:W3:Y:S04]  /*f0090*/  LDL.LU R24, [R1+0x1fc4] ;  /* 0x001fc40001187983 */ /* 0x000ee80000300800 */
[----:B------:R-:W-:Y:S01]  /*f00a0*/  STL.64 [R1+0x2000], R2 ;  /* 0x0020000201007387 */ /* 0x000fe20000100a00 */
[----:B0-----:R-:W-:-:S03]  /*f00b0*/  F2FP.SATFINITE.E4M3.F32.PACK_AB_MERGE_C R0, R54, R53, RZ ;  /* 0x000000353600723e */ /* 0x001fc600048070ff */
[----:B------:R-:W3:Y:S04]  /*f00c0*/  LDL.LU R53, [R1+0x1fc8] ;  /* 0x001fc80001357983 */ /* 0x000ee80000300800 */
[----:B------:R-:W3:Y:S04]  /*f00d0*/  LDL.LU R54, [R1+0x1fcc] ;  /* 0x001fcc0001367983 */ /* 0x000ee80000300800 */
[----:B------:R0:W-:Y:S02]  /*f00e0*/  STL [R1+0x260], R0 ;  /* 0x0002600001007387 */ /* 0x0001e40000100800 */
[----:B0-----:R-:W-:-:S02]  /*f00f0*/  F2FP.SATFINITE.E4M3.F32.PACK_AB_MERGE_C R0, R31, R30, RZ ;  /* 0x0000001e1f00723e */ /* 0x001fc400048070ff */
[----:B------:R-:W3:Y:S04]  /*f0100*/  LDL.LU R30, [R1+0x1fb0] ;  /* 0x001fb000011e7983 */ /* 0x000ee80000300800 */
[----:B------:R-:W3:Y:S01]  /*f0110*/  LDL.LU R31, [R1+0x1fb4] ;  /* 0x001fb400011f7983 */ /* 0x000ee20000300800 */
[----:B------:R-:W-:Y:S01]  /*f0120*/  VIADD R12, R12, UR6 ;  /* 0x000000060c0c7c36 */ /* 0x000fe20008000000 */
[----:B------:R-:W-:-:S04]  /*f0130*/  ULDC UR6, c[0x0][0x248] ;  /* 0x0000920000067ab9 */ /* 0x000fc80000000800 */
[----:B------:R-:W-:Y:S02]  /*f0140*/  SHF.R.S32.HI R13, RZ, 0x1f, R12 ;  /* 0x0000001fff0d7819 */ /* 0x000fe4000001140c */
[----:B------:R-:W-:Y:S01]  /*f0150*/  IADD3 R2, P0, R12, R4, RZ ;  /* 0x000000040c027210 */ /* 0x000fe20007f1e0ff */
[----:B------:R4:W-:Y:S04]  /*f0160*/  STL [R1+0x5144], R0 ;  /* 0x0051440001007387 */ /* 0x0009e80000100800 */
        /* <DEDUP_REMOVED lines=24> */
[----:B------:R-:W3:Y:S04]  /*f02f0*/  LDL.LU R28, [R1+0x1f98] ;  /* 0x001f9800011c7983 */ /* 0x000ee80000300800 */
[----:B------:R-:W3:Y:S01]  /*f0300*/  LDL.LU R29, [R1+0x1f9c] ;  /* 0x001f9c00011d7983 */ /* 0x000ee20000300800 */
[----:B------:R-:W-:-:S05]  /*f0310*/  IMAD.X R3, R13, 0x1, R10, P0 ;  /* 0x000000010d037824 */ /* 0x000fca00000e060a */
[----:B------:R1:W-:Y:S01]  /*f0320*/  STL.64 [R1+0x1fd0], R2 ;  /* 0x001fd00201007387 */ /* 0x0003e20000100a00 */
[----:B0-----:R-:W-:-:S05]  /*f0330*/  F2FP.SATFINITE.E4M3.F32.PACK_AB_MERGE_C R0, R24, R23, RZ ;  /* 0x000000171800723e */ /* 0x001fca00048070ff */
[----:B------:R0:W-:Y:S01]  /*f0340*/  STL [R1+0x5074], R0 ;  /* 0x0050740001007387 */ /* 0x0001e20000100800 */
[----:B-1----:R-:W-:-:S05]  /*f0350*/  IADD3 R2, P0, R12, R9, RZ ;  /* 0x000000090c027210 */ /* 0x002fca0007f1e0ff */
[----:B------:R-:W-:Y:S01]  /*f0360*/  IMAD.X R3, R13, 0x1, R11, P0 ;  /* 0x000000010d037824 */ /* 0x000fe200000e060b */
[----:B0-----:R-:W-:Y:S02]  /*f0370*/  F2FP.SATFINITE.E4M3.F32.PACK_AB_MERGE_C R0, R54, R53, RZ ;  /* 0x000000353600723e */ /* 0x001fe400048070ff */
[----:B------:R-:W3:Y:S04]  /*f0380*/  LDL.LU R53, [R1+0x1f80] ;  /* 0x001f800001357983 */ /* 0x000ee80000300800 */
[----:B------:R-:W3:Y:S04]  /*f0390*/  LDL.LU R54, [R1+0x1f84] ;  /* 0x001f840001367983 */ /* 0x000ee80000300800 */
[----:B------:R-:W-:Y:S04]  /*f03a0*/  STL.64 [R1+0x1fc0], R2 ;  /* 0x001fc00201007387 */ /* 0x000fe80000100a00 */
[----:B------:R0:W-:Y:S02]  /*f03b0*/  STL [R1+0x5088], R0 ;  /* 0x0050880001007387 */ /* 0x0001e40000100800 */
[----:B0-----:R-:W-:-:S02]  /*f03c0*/  F2FP.SATFINITE.E4M3.F32.PACK_AB_MERGE_C R0, R31, R30, RZ ;  /* 0x0000001e1f00723e */ /* 0x001fc400048070ff */
[----:B------:R-:W3:Y:S04]  /*f03d0*/  LDL.LU R30, [R1+0x1f88] ;  /* 0x001f8800011e7983 */ /* 0x000ee80000300800 */
[----:B------:R-:W3:Y:S01]  /*f03e0*/  LDL.LU R31, [R1+0x1f8c] ;  /* 0x001f8c00011f7983 */ /* 0x000ee20000300800 */
[----:B------:R-:W-:Y:S01]  /*f03f0*/  VIADD R12, R12, UR6 ;  /* 0x000000060c0c7c36 */ /* 0x000fe20008000000 */
[----:B------:R-:W-:Y:S02]  /*f0400*/  ULDC UR6, c[0x0][0x248] ;  /* 0x0000920000067ab9 */ /* 0x000fe40000000800 */
[----:B------:R4:W-:Y:S02]  /*f0410*/  STL [R1+0x5014], R0 ;  /* 0x0050140001007387 */ /* 0x0009e40000100800 */
[----:B------:R-:W-:-:S02]  /*f0420*/  SHF.R.S32.HI R13, RZ, 0x1f, R12 ;  /* 0x0000001fff0d7819 */ /* 0x000fc4000001140c */
[----:B------:R-:W-:Y:S01]  /*f0430*/  IADD3 R2, P0, R12, R4, RZ ;  /* 0x000000040c027210 */ /* 0x000fe20007f1e0ff */
[----:B------:R-:W3:Y:S04]  /*f0440*/  LDL.LU R23, [R1+0x1f70] ;  /* 0x001f700001177983 */ /* 0x000ee80000300800 */
[----:B------:R-:W3:Y:S01]  /*f0450*/  LDL.LU R24, [R1+0x1f74] ;  /* 0x001f740001187983 */ /* 0x000ee20000300800 */
[----:B------:R-:W-:Y:S01]  /*f0460*/  IMAD.X R3, R13, 0x1, R5, P0 ;  /* 0x000000010d037824 */ /* 0x000fe200000e0605 */
[----:B----4-:R-:W-:-:S05]  /*f0470*/  F2FP.SATFINITE.E4M3.F32.PACK_AB_MERGE_C R0, R56, R55, RZ ;  /* 0x000000373800723e */ /* 0x010fca00048070ff */
[----:B------:R-:W-:Y:S04]  /*f0480*/  STL [R1+0x503c], R0 ;  /* 0x00503c0001007387 */ /* 0x000fe80000100800 */
[----:B------:R-:W4:Y:S04]  /*f0490*/  LDL.LU R55, [R1+0x1f78] ;  /* 0x001f780001377983 */ /* 0x000f280000300800 */
[----:B------:R-:W4:Y:S04]  /*f04a0*/  LDL.LU R56, [R1+0x1f7c] ;  /* 0x001f7c0001387983 */ /* 0x000f280000300800 */
        /* <DEDUP_REMOVED lines=8> */
[----:B------:R0:W-:Y:S04]  /*f0530*/  STL [R1+0x4fbc], R0 ;  /* 0x004fbc0001007387 */ /* 0x0001e80000100800 */
[----:B------:R-:W2:Y:S04]  /*f0540*/  LDL.LU R59, [R1+0x1f68] ;  /* 0x001f6800013b7983 */ /* 0x000ea80000300800 */
[----:B------:R-:W2:Y:S01]  /*f0550*/  LDL.LU R27, [R1+0x1f6c] ;  /* 0x001f6c00011b7983 */ /* 0x000ea20000300800 */
[----:B---3--:R-:W-:-:S05]  /*f0560*/  F2FP.SATFINITE.E4M3.F32.PACK_AB_MERGE_C R46, R26, R25, RZ ;  /* 0x000000191a2e723e */ /* 0x008fca00048070ff */
[----:B------:R-:W-:Y:S04]  /*f0570*/  STL [R1+0x5870], R46 ;  /* 0x0058702e01007387 */ /* 0x000fe80000100800 */
[----:B------:R1:W-:Y:S04]  /*f0580*/  STL.64 [R1+0x1fa0], R2 ;  /* 0x001fa00201007387 */ /* 0x0003e80000100a00 */
[----:B------:R-:W3:Y:S04]  /*f0590*/  LDL.LU R25, [R1+0x1f50] ;  /* 0x001f500001197983 */ /* 0x000ee80000300800 */
[----:B------:R-:W3:Y:S01]  /*f05a0*/  LDL.LU R26, [R1+0x1f54] ;  /* 0x001f5400011a7983 */ /* 0x000ee20000300800 */
[----:B0-----:R-:W-:-:S02]  /*f05b0*/  F2FP.SATFINITE.E4M3.F32.PACK_AB_MERGE_C R0, R29, R28, RZ ;  /* 0x0000001c1d00723e */ /* 0x001fc400048070ff */
[----:B-1----:R-:W-:-:S03]  /*f05c0*/  IADD3 R2, P0, R12, R8, RZ ;  /* 0x000000080c027210 */ /* 0x002fc60007f1e0ff */
[----:B------:R-:W-:Y:S04]  /*f05d0*/  STL [R1+0x4e40], R0 ;  /* 0x004e400001007387 */ /* 0x000fe80000100800 */
[----:B------:R-:W3:Y:S04]  /*f05e0*/  LDL.LU R28, [R1+0x1f58] ;  /* 0x001f5800011c7983 */ /* 0x000ee80000300800 */
[----:B------:R-:W3:Y:S01]  /*f05f0*/  LDL.LU R29, [R1+0x1f5c] ;  /* 0x001f5c00011d7983 */ /* 0x000ee20000300800 */
[----:B------:R-:W-:-:S05]  /*f0600*/  IMAD.X R3, R13, 0x1, R10, P0 ;  /* 0x000000010d037824 */ /* 0x000fca00000e060a */
[----:B------:R0:W-:Y:S02]  /*f0610*/  STL.64 [R1+0x1f90], R2 ;  /* 0x001f900201007387 */ /* 0x0001e40000100a00 */
[----:B0-----:R-:W-:Y:S02]  /*f0620*/  IADD3 R2, P0, R12, R9, RZ ;  /* 0x000000090c027210 */ /* 0x001fe40007f1e0ff */
[----:B------:R-:W-:-:S03]  /*f0630*/  F2FP.SATFINITE.E4M3.F32.PACK_AB_MERGE_C R0, R54, R53, RZ ;  /* 0x000000353600723e */ /* 0x000fc600048070ff */
[----:B------:R-:W-:Y:S02]  /*f0640*/  IMAD.X R3, R13, 0x1, R11, P0 ;  /* 0x000000010d037824 */ /* 0x000fe400000e060b */
[----:B------:R0:W-:Y:S04]  /*f0650*/  STL [R1+0x4dac], R0 ;  /* 0x004dac0001007387 */ /* 0x0001e80000100800 */
[----:B------:R-:W3:Y:S04]  /*f0660*/  LDL.LU R53, [R1+0x1f40] ;  /* 0x001f400001357983 */ /* 0x000ee80000300800 */
[----:B------:R-:W3:Y:S04]  /*f0670*/  LDL.LU R54, [R1+0x1f44] ;  /* 0x001f440001367983 */ /* 0x000ee80000300800 */
[----:B------:R1:W-:Y:S01]  /*f0680*/  STL.64 [R1+0x1f80], R2 ;  /* 0x001f800201007387 */ /* 0x0003e20000100a00 */
[----:B0-----:R-:W-:-:S03]  /*f0690*/  F2FP.SATFINITE.E4M3.F32.PACK_AB_MERGE_C R0, R31, R30, RZ ;  /* 0x0000001e1f00723e */ /* 0x001fc600048070ff */
[----:B------:R-:W3:Y:S04]  /*f06a0*/  LDL.LU R30, [R1+0x1f48] ;  /* 0x001f4800011e7983 */ /* 0x000ee80000300800 */
[----:B------:R-:W3:Y:S01]  /*f06b0*/  LDL.LU R31, [R1+0x1f4c] ;  /* 0x001f4c00011f7983 */ /* 0x000ee20000300800 */
[----:B------:R-:W-:Y:S01]  /*f06c0*/  VIADD R12, R12, UR6 ;  /* 0x000000060c0c7c36 */ /* 0x000fe20008000000 */
[----:B------:R-:W-:Y:S02]  /*f06d0*/  ULDC UR6, c[0x0][0x248] ;  /* 0x0000920000067ab9 */ /* 0x000fe40000000800 */
[----:B------:R0:W-:Y:S02]  /*f06e0*/  STL [R1+0x4de8], R0 ;  /* 0x004de80001007387 */ /* 0x0001e40000100800 */
[----:B------:R-:W-:-:S02]  /*f06f0*/  SHF.R.S32.HI R13, RZ, 0x1f, R12 ;  /* 0x0000001fff0d7819 */ /* 0x000fc4000001140c */
[----:B-1----:R-:W-:Y:S02]  /*f0700*/  IADD3 R2, P0, R12, R4, RZ ;  /* 0x000000040c027210 */ /* 0x002fe40007f1e0ff */
[----:B0-----:R-:W-:-:S03]  /*f0710*/  F2FP.SATFINITE.E4M3.F32.PACK_AB_MERGE_C R0, R24, R23, RZ ;  /* 0x000000171800723e */ /* 0x001fc600048070ff */
[----:B------:R-:W-:Y:S02]  /*f0720*/  IMAD.X R3, R13, 0x1, R5, P0 ;  /* 0x000000010d037824 */ /* 0x000fe400000e0605 */
[----:B------:R4:W-:Y:S04]  /*f0730*/  STL [R1+0x4d24], R0 ;  /* 0x004d240001007387 */ /* 0x0009e80000100800 */
[----:B------:R-:W3:Y:S04]  /*f0740*/  LDL.LU R21, [R1+0x1f30] ;  /* 0x001f300001157983 */ /* 0x000ee80000300800 */
[----:B------:R-:W3:Y:S01]  /*f0750*/  LDL.LU R22, [R1+0x1f34] ;  /* 0x001f340001167983 */ /* 0x000ee20000300800 */
        /* <DEDUP_REMOVED lines=22> */
[----:B------:R-:W-:Y:S04]  /*f08c0*/  STL [R1+0x234c], R0 ;  /* 0x00234c0001007387 */ /* 0x000fe80000100800 */
[----:B------:R-:W3:Y:S01]  /*f08d0*/  LDL.LU R28, [R1+0x1f18] ;  /* 0x001f1800011c7983 */ /* 0x000ee20000300800 */
[----:B------:R-:W-:-:S03]  /*f08e0*/  IMAD.X R3, R13, 0x1, R10, P0 ;  /* 0x000000010d037824 */ /* 0x000fc600000e060a */
[----:B------:R-:W3:Y:S04]  /*f08f0*/  LDL.LU R29, [R1+0x1f1c] ;  /* 0x001f1c00011d7983 */ /* 0x000ee80000300800 */
[----:B------:R0:W-:Y:S02]  /*f0900*/  STL.64 [R1+0x1f50], R2 ;  /* 0x001f500201007387 */ /* 0x0001e40000100a00 */
[----:B0-----:R-:W-:Y:S02]  /*f0910*/  IADD3 R2, P0, R12, R9, RZ ;  /* 0x000000090c027210 */ /* 0x001fe40007f1e0ff */
[----:B------:R-:W-:-:S03]  /*f0920*/  F2FP.SATFINITE.E4M3.F32.PACK_AB_MERGE_C R0, R54, R53, RZ ;  /* 0x000000353600723e */ /* 0x000fc600048070ff */
[----:B------:R-:W-:Y:S02]  /*f0930*/  IMAD.X R3, R13, 0x1, R11, P0 ;  /* 0x000000010d037824 */ /* 0x000fe400000e060b */
[----:B------:R0:W-:Y:S04]  /*f0940*/  STL [R1+0x2340], R0 ;  /* 0x0023400001007387 */ /* 0x0001e80000100800 */
[----:B------:R-:W3:Y:S04]  /*f0950*/  LDL.LU R23, [R1+0x1f00] ;  /* 0x001f000001177983 */ /* 0x000ee80000300800 */
[----:B------:R-:W3:Y:S01]  /*f0960*/  LDL.LU R24, [R1+0x1f04] ;  /* 0x001f040001187983 */ /* 0x000ee20000300800 */
[----:B0-----:R-:W-:-:S03]  /*f0970*/  F2FP.SATFINITE.E4M3.F32.PACK_AB_MERGE_C R0, R31, R30, RZ ;  /* 0x0000001e1f00723e */ /* 0x001fc600048070ff */
[----:B------:R-:W-:Y:S04]  /*f0980*/  STL.64 [R1+0x1f40], R2 ;  /* 0x001f400201007387 */ /* 0x000fe80000100a00 */
[----:B------:R0:W-:Y:S04]  /*f0990*/  STL [R1+0x2344], R0 ;  /* 0x0023440001007387 */ /* 0x0001e80000100800 */
[----:B------:R-:W3:Y:S04]  /*f09a0*/  LDL.LU R53, [R1+0x1f08] ;  /* 0x001f080001357983 */ /* 0x000ee80000300800 */
[----:B------:R-:W3:Y:S04]  /*f09b0*/  LDL.LU R54, [R1+0x1f0c] ;  /* 0x001f0c0001367983 */ /* 0x000ee80000300800 */
[----:B------:R-:W3:Y:S04]  /*f09c0*/  LDL.LU R30, [R1+0x1ef0] ;  /* 0x001ef000011e7983 */ /* 0x000ee80000300800 */
[----:B------:R-:W3:Y:S01]  /*f09d0*/  LDL.LU R31, [R1+0x1ef4] ;  /* 0x001ef400011f7983 */ /* 0x000ee20000300800 */
[----:B------:R-:W-:Y:S01]  /*f09e0*/  VIADD R12, R12, UR6 ;  /* 0x000000060c0c7c36 */ /* 0x000fe20008000000 */
[----:B------:R-:W-:Y:S01]  /*f09f0*/  ULDC UR6, c[0x0][0x248] ;  /* 0x0000920000067ab9 */ /* 0x000fe20000000800 */
[----:B0-----:R-:W-:-:S03]  /*f0a00*/  F2FP.SATFINITE.E4M3.F32.PACK_AB_MERGE_C R0, R22, R21, RZ ;  /* 0x000000151600723e */ /* 0x001fc600048070ff */
[----:B------:R-:W-:Y:S02]  /*f0a10*/  SHF.R.S32.HI R13, RZ, 0x1f, R12 ;  /* 0x0000001fff0d7819 */ /* 0x000fe4000001140c */
[----:B------:R-:W-:Y:S01]  /*f0a20*/  IADD3 R2, P0, R12, R4, RZ ;  /* 0x000000040c027210 */ /* 0x000fe20007f1e0ff */
[----:B------:R4:W-:Y:S04]  /*f0a30*/  STL [R1+0x2138], R0 ;  /* 0x0021380001007387 */ /* 0x0009e80000100800 */
[----:B------:R-:W-:Y:S01]  /*f0a40*/  IMAD.X R3, R13, 0x1, R5, P0 ;  /* 0x000000010d037824 */ /* 0x000fe200000e0605 */
[----:B----4-:R-:W-:-:S05]  /*f0a50*/  F2FP.SATFINITE.E4M3.F32.PACK_AB_MERGE_C R0, R56, R55, RZ ;  /* 0x000000373800723e */ /* 0x010fca00048070ff */
[----:B------:R-:W-:Y:S04]  /*f0a60*/  STL [R1+0x2158], R0 ;  /* 0x0021580001007387 */ /* 0x000fe80000100800 */
[----:B------:R-:W4:Y:S04]  /*f0a70*/  LDL.LU R55, [R1+0x1ef8] ;  /* 0x001ef80001377983 */ /* 0x000f280000300800 */
[----:B------:R-:W4:Y:S04]  /*f0a80*/  LDL.LU R56, [R1+0x1efc] ;  /* 0x001efc0001387983 */ /* 0x000f280000300800 */
[----:B------:R0:W-:Y:S02]  /*f0a90*/  STL.64 [R1+0x1f30], R2 ;  /* 0x001f300201007387 */ /* 0x0001e40000100a00 */
[----:B0-----:R-:W-:-:S05]  /*f0aa0*/  IADD3 R2, P0, R12, R6, RZ ;  /* 0x000000060c027210 */ /* 0x001fca0007f1e0ff */
[----:B------:R-:W-:Y:S01]  /*f0ab0*/  IMAD.X R3, R13, 0x1, R7, P0 ;  /* 0x000000010d037824 */ /* 0x000fe200000e0607 */
[----:B------:R-:W-:-:S05]  /*f0ac0*/  F2FP.SATFINITE.E4M3.F32.PACK_AB_MERGE_C R14, R58, R57, RZ ;  /* 0x000000393a0e723e */ /* 0x000fca00048070ff */
[----:B------:R-:W-:Y:S01]  /*f0ad0*/  STL [R1+0x20a8], R14 ;  /* 0x0020a80e01007387 */ /* 0x000fe20000100800 */
[----:B--2---:R-:W-:-:S05]  /*f0ae0*/  F2FP.SATFINITE.E4M3.F32.PACK_AB_MERGE_C R0, R27, R59, RZ ;  /* 0x0000003b1b00723e */ /* 0x004fca00048070ff */
[----:B------:R-:W-:Y:S04]  /*f0af0*/  STL [R1+0x20d8], R0 ;  /* 0x0020d80001007387 */ /* 0x000fe80000100800 */
[----:B------:R-:W2:Y:S04]  /*f0b00*/  LDL.LU R57, [R1+0x1ee0] ;  /* 0x001ee00001397983 */ /* 0x000ea80000300800 */
[----:B------:R-:W2:Y:S04]  /*f0b10*/  LDL.LU R58, [R1+0x1ee4] ;  /* 0x001ee400013a7983 */ /* 0x000ea80000300800 */
[----:B------:R-:W2:Y:S04]  /*f0b20*/  LDL.LU R59, [R1+0x1ee8] ;  /* 0x001ee800013b7983 */ /* 0x000ea80000300800 */
[----:B------:R0:W-:Y:S04]  /*f0b30*/  STL.64 [R1+0x1f20], R2 ;  /* 0x001f200201007387 */ /* 0x0001e80000100a00 */
[----:B------:R-:W2:Y:S01]  /*f0b40*/  LDL.LU R27, [R1+0x1eec] ;  /* 0x001eec00011b7983 */ /* 0x000ea20000300800 */
[----:B---3--:R-:W-:-:S02]  /*f0b50*/  F2FP.SATFINITE.E4M3.F32.PACK_AB_MERGE_C R43, R26, R25, RZ ;  /* 0x000000191a2b723e */ /* 0x008fc400048070ff */
[----:B0-----:R-:W-:-:S03]  /*f0b60*/  IADD3 R2, P0, R12, R8, RZ ;  /* 0x000000080c027210 */ /* 0x001fc60007f1e0ff */
[----:B------:R-:W-:Y:S04]  /*f0b70*/  STL [R1+0x589c], R43 ;  /* 0x00589c2b01007387 */ /* 0x000fe80000100800 */
[----:B------:R-:W3:Y:S01]  /*f0b80*/  LDL.LU R25, [R1+0x1ed0] ;  /* 0x001ed00001197983 */ /* 0x000ee20000300800 */
[----:B------:R-:W-:-:S03]  /*f0b90*/  IMAD.X R3, R13, 0x1, R10, P0 ;  /* 0x000000010d037824 */ /* 0x000fc600000e060a */
[----:B------:R-:W3:Y:S01]  /*f0ba0*/  LDL.LU R26, [R1+0x1ed4] ;  /* 0x001ed400011a7983 */ /* 0x000ee20000300800 */
[----:B------:R-:W-:-:S05]  /*f0bb0*/  F2FP.SATFINITE.E4M3.F32.PACK_AB_MERGE_C R0, R29, R28, RZ ;  /* 0x0000001c1d00723e */ /* 0x000fca00048070ff */
[----:B------:R-:W-:Y:S04]  /*f0bc0*/  STL [R1+0x2048], R0 ;  /* 0x0020480001007387 */ /* 0x000fe80000100800 */
[----:B------:R-:W3:Y:S04]  /*f0bd0*/  LDL.LU R28, [R1+0x1ed8] ;  /* 0x001ed800011c7983 */ /* 0x000ee80000300800 */
[----:B------:R-:W3:Y:S04]  /*f0be0*/  LDL.LU R29, [R1+0x1edc] ;  /* 0x001edc00011d7983 */ /* 0x000ee80000300800 */
[----:B------:R0:W-:Y:S02]  /*f0bf0*/  STL.64 [R1+0x1f10], R2 ;  /* 0x001f100201007387 */ /* 0x0001e40000100a00 */
[----:B0-----:R-:W-:-:S05]  /*f0c00*/  IADD3 R2, P0, R12, R9, RZ ;  /* 0x000000090c027210 */ /* 0x001fca0007f1e0ff */
[----:B------:R-:W-:Y:S01]  /*f0c10*/  IMAD.X R3, R13, 0x1, R11, P0 ;  /* 0x000000010d037824 */ /* 0x000fe200000e060b */
[----:B------:R-:W-:-:S05]  /*f0c20*/  F2FP.SATFINITE.E4M3.F32.PACK_AB_MERGE_C R0, R24, R23, RZ ;  /* 0x000000171800723e */ /* 0x000fca00048070ff */
[----:B------:R-:W-:Y:S04]  /*f0c30*/  STL [R1+0x1f8c], R0 ;  /* 0x001f8c0001007387 */ /* 0x000fe80000100800 */
[----:B------:R0:W-:Y:S04]  /*f0c40*/  STL.64 [R1+0x1f00], R2 ;  /* 0x001f000201007387 */ /* 0x0001e80000100a00 */
[----:B------:R-:W3:Y:S01]  /*f0c50*/  LDL.LU R21, [R1+0x1ec0] ;  /* 0x001ec00001157983 */ /* 0x000ee20000300800 */
[----:B0-----:R-:W-:Y:S02]  /*f0c60*/  F2FP.SATFINITE.E4M3.F32.PACK_AB_MERGE_C R2, R54, R53, RZ ;  /* 0x000000353602723e */ /* 0x001fe400048070ff */
[----:B------:R-:W-:-:S03]  /*f0c70*/  F2FP.SATFINITE.E4M3.F32.PACK_AB_MERGE_C R0, R31, R30, RZ ;  /* 0x0000001e1f00723e */ /* 0x000fc600048070ff */
[----:B------:R0:W-:Y:S04]  /*f0c80*/  STL [R1+0x1fa8], R2 ;  /* 0x001fa80201007387 */ /* 0x0001e80000100800 */
[----:B------:R-:W3:Y:S04]  /*f0c90*/  LDL.LU R22, [R1+0x1ec4] ;  /* 0x001ec40001167983 */ /* 0x000ee80000300800 */
[----:B------:R4:W-:Y:S04]  /*f0ca0*/  STL [R1+0x1f3c], R0 ;  /* 0x001f3c0001007387 */ /* 0x0009e80000100800 */
[----:B------:R-:W3:Y:S04]  /*f0cb0*/  LDL.LU R53, [R1+0x1ec8] ;  /* 0x001ec80001357983 */ /* 0x000ee80000300800 */
[----:B------:R-:W3:Y:S04]  /*f0cc0*/  LDL.LU R54, [R1+0x1ecc] ;  /* 0x001ecc0001367983 */ /* 0x000ee80000300800 */
[----:B------:R-:W3:Y:S04]  /*f0cd0*/  LDL.LU R30, [R1+0x1eb0] ;  /* 0x001eb000011e7983 */ /* 0x000ee80000300800 */
[----:B------:R-:W3:Y:S01]  /*f0ce0*/  LDL.LU R31, [R1+0x1eb4] ;  /* 0x001eb400011f7983 */ /* 0x000ee20000300800 */
[----:B------:R-:W-:Y:S01]  /*f0cf0*/  VIADD R12, R12, UR6 ;  /* 0x000000060c0c7c36 */ /* 0x000fe20008000000 */
[----:B------:R-:W-:-:S04]  /*f0d00*/  ULDC UR6, c[0x0][0x248] ;  /* 0x0000920000067ab9 */ /* 0x000fc80000000800 */
[----:B------:R-:W-:Y:S02]  /*f0d10*/  SHF.R.S32.HI R13, RZ, 0x1f, R12 ;  /* 0x0000001fff0d7819 */ /* 0x000fe4000001140c */
[----:B0-----:R-:W-:-:S05]  /*f0d20*/  IADD3 R2, P0, R12, R4, RZ ;  /* 0x000000040c027210 */ /* 0x001fca0007f1e0ff */
        /* <DEDUP_REMOVED lines=8> */
[----:B--2---:R-:W-:-:S05]  /*f0db0*/  F2FP.SATFINITE.E4M3.F32.PACK_AB_MERGE_C R41, R58, R57, RZ ;  /* 0x000000393a29723e */ /* 0x004fca00048070ff */
[----:B------:R-:W-:Y:S04]  /*f0dc0*/  STL [R1+0x58b8], R41 ;  /* 0x0058b82901007387 */ /* 0x000fe80000100800 */
[----:B------:R-:W2:Y:S01]  /*f0dd0*/  LDL.LU R57, [R1+0x1ea0] ;  /* 0x001ea00001397983 */ /* 0x000ea20000300800 */
[----:B------:R-:W-:-:S03]  /*f0de0*/  F2FP.SATFINITE.E4M3.F32.PACK_AB_MERGE_C R0, R27, R59, RZ ;  /* 0x0000003b1b00723e */ /* 0x000fc600048070ff */
[----:B------:R-:W2:Y:S04]  /*f0df0*/  LDL.LU R58, [R1+0x1ea4] ;  /* 0x001ea400013a7983 */ /* 0x000ea80000300800 */
[----:B------:R-:W-:Y:S04]  /*f0e00*/  STL [R1+0x1f0c], R0 ;  /* 0x001f0c0001007387 */ /* 0x000fe80000100800 */
[----:B------:R-:W2:Y:S04]  /*f0e10*/  LDL.LU R59, [R1+0x1ea8] ;  /* 0x001ea800013b7983 */ /* 0x000ea80000300800 */
[----:B------:R-:W2:Y:S04]  /*f0e20*/  LDL.LU R27, [R1+0x1eac] ;  /* 0x001eac00011b7983 */ /* 0x000ea80000300800 */
[----:B------:R3:W-:Y:S04]  /*f0e30*/  STL.64 [R1+0x1ee0], R2 ;  /* 0x001ee00201007387 */ /* 0x0007e80000100a00 */
[----:B------:R-:W2:Y:S01]  /*f0e40*/  LDL.LU R23, [R1+0x1e90] ;  /* 0x001e900001177983 */ /* 0x000ea20000300800 */
[----:B---3--:R-:W-:-:S02]  /*f0e50*/  F2FP.SATFINITE.E4M3.F32.PACK_AB_MERGE_C R2, R26, R25, RZ ;  /* 0x000000191a02723e */ /* 0x008fc400048070ff */
[----:B------:R-:W-:-:S03]  /*f0e60*/  F2FP.SATFINITE.E4M3.F32.PACK_AB_MERGE_C R0, R29, R28, RZ ;  /* 0x0000001c1d00723e */ /* 0x000fc600048070ff */
[----:B------:R0:W-:Y:S04]  /*f0e70*/  STL [R1+0x1ee8], R2 ;  /* 0x001ee80201007387 */ /* 0x0001e80000100800 */
[----:B------:R-:W3:Y:S04]  /*f0e80*/  LDL.LU R24, [R1+0x1e94] ;  /* 0x001e940001187983 */ /* 0x000ee80000300800 */
[----:B------:R-:W-:Y:S01]  /*f0e90*/  STL [R1+0x1edc], R0 ;  /* 0x001edc0001007387 */ /* 0x000fe20000100800 */
[----:B0-----:R-:W-:-:S03]  /*f0ea0*/  IADD3 R2, P0, R12, R8, RZ ;  /* 0x000000080c027210 */ /* 0x001fc60007f1e0ff */
[----:B------:R-:W3:Y:S04]  /*f0eb0*/  LDL.LU R25, [R1+0x1e98] ;  /* 0x001e980001197983 */ /* 0x000ee80000300800 */
[----:B------:R-:W3:Y:S01]  /*f0ec0*/  LDL.LU R26, [R1+0x1e9c] ;  /* 0x001e9c00011a7983 */ /* 0x000ee20000300800 */
[----:B------:R-:W-:-:S03]  /*f0ed0*/  IMAD.X R3, R13, 0x1, R10, P0 ;  /* 0x000000010d037824 */ /* 0x000fc600000e060a */
[----:B------:R-:W3:Y:S04]  /*f0ee0*/  LDL.LU R28, [R1+0x1e80] ;  /* 0x001e8000011c7983 */ /* 0x000ee80000300800 */
[----:B------:R-:W3:Y:S04]  /*f0ef0*/  LDL.LU R29, [R1+0x1e84] ;  /* 0x001e8400011d7983 */ /* 0x000ee80000300800 */
[----:B------:R0:W-:Y:S02]  /*f0f00*/  STL.64 [R1+0x1ed0], R2 ;  /* 0x001ed00201007387 */ /* 0x0001e40000100a00 */
[----:B0-----:R-:W-:-:S05]  /*f0f10*/  IADD3 R2, P0, R12, R9, RZ ;  /* 0x000000090c027210 */ /* 0x001fca0007f1e0ff */
[----:B------:R-:W-:Y:S01]  /*f0f20*/  IMAD.X R3, R13, 0x1, R11, P0 ;  /* 0x000000010d037824 */ /* 0x000fe200000e060b */
[----:B------:R-:W-:-:S05]  /*f0f30*/  F2FP.SATFINITE.E4M3.F32.PACK_AB_MERGE_C R0, R22, R21, RZ ;  /* 0x000000151600723e */ /* 0x000fca00048070ff */
[----:B------:R-:W-:Y:S04]  /*f0f40*/  STL [R1+0x1ed8], R0 ;  /* 0x001ed80001007387 */ /* 0x000fe80000100800 */
        /* <DEDUP_REMOVED lines=19> */
[----:B0-----:R-:W-:-:S05]  /*f1080*/  IADD3 R2, P0, R12, R6, RZ ;  /* 0x000000060c027210 */ /* 0x001fca0007f1e0ff */
[----:B------:R-:W-:Y:S01]  /*f1090*/  IMAD.X R3, R13, 0x1, R7, P0 ;  /* 0x000000010d037824 */ /* 0x000fe200000e0607 */
[----:B--2---:R-:W-:-:S05]  /*f10a0*/  F2FP.SATFINITE.E4M3.F32.PACK_AB_MERGE_C R14, R58, R57, RZ ;  /* 0x000000393a0e723e */ /* 0x004fca00048070ff */
[----:B------:R-:W-:Y:S01]  /*f10b0*/  STL [R1+0x1eb8], R14 ;  /* 0x001eb80e01007387 */ /* 0x000fe20000100800 */
[----:B------:R-:W-:-:S05]  /*f10c0*/  F2FP.SATFINITE.E4M3.F32.PACK_AB_MERGE_C R0, R27, R59, RZ ;  /* 0x0000003b1b00723e */ /* 0x000fca00048070ff */
[----:B------:R-:W-:Y:S04]  /*f10d0*/  STL [R1+0x1eac], R0 ;  /* 0x001eac0001007387 */ /* 0x000fe80000100800 */
[----:B------:R-:W2:Y:S04]  /*f10e0*/  LDL.LU R57, [R1+0x1e60] ;  /* 0x001e600001397983 */ /* 0x000ea80000300800 */
[----:B------:R-:W2:Y:S04]  /*f10f0*/  LDL.LU R58, [R1+0x1e64] ;  /* 0x001e6400013a7983 */ /* 0x000ea80000300800 */
[----:B------:R-:W2:Y:S04]  /*f1100*/  LDL.LU R59, [R1+0x1e68] ;  /* 0x001e6800013b7983 */ /* 0x000ea80000300800 */
[----:B------:R0:W-:Y:S04]  /*f1110*/  STL.64 [R1+0x1ea0], R2 ;  /* 0x001ea00201007387 */ /* 0x0001e80000100a00 */
[----:B------:R-:W2:Y:S01]  /*f1120*/  LDL.LU R27, [R1+0x1e6c] ;  /* 0x001e6c00011b7983 */ /* 0x000ea20000300800 */
[----:B---3--:R-:W-:-:S02]  /*f1130*/  F2FP.SATFINITE.E4M3.F32.PACK_AB_MERGE_C R37, R24, R23, RZ ;  /* 0x000000171825723e */ /* 0x008fc400048070ff */
[----:B0-----:R-:W-:Y:S02]  /*f1140*/  IADD3 R2, P0, R12, R8, RZ ;  /* 0x000000080c027210 */ /* 0x001fe40007f1e0ff */
[----:B------:R-:W-:Y:S01]  /*f1150*/  F2FP.SATFINITE.E4M3.F32.PACK_AB_MERGE_C R0, R26, R25, RZ ;  /* 0x000000191a00723e */ /* 0x000fe200048070ff */
[----:B------:R-:W-:Y:S02]  /*f1160*/  STL [R1+0x58f0], R37 ;  /* 0x0058f02501007387 */ /* 0x000fe40000100800 */
[----:B------:R-:W-:Y:S02]  /*f1170*/  IMAD.X R3, R13, 0x1, R10, P0 ;  /* 0x000000010d037824 */ /* 0x000fe400000e060a */
[----:B------:R0:W-:Y:S04]  /*f1180*/  STL [R1+0x1e9c], R0 ;  /* 0x001e9c0001007387 */ /* 0x0001e80000100800 */
[----:B------:R-:W3:Y:S04]  /*f1190*/  LDL.LU R21, [R1+0x1e50] ;  /* 0x001e500001157983 */ /* 0x000ee80000300800 */
[----:B------:R-:W3:Y:S01]  /*f11a0*/  LDL.LU R22, [R1+0x1e54] ;  /* 0x001e540001167983 */ /* 0x000ee20000300800 */
[----:B0-----:R-:W-:-:S03]  /*f11b0*/  F2FP.SATFINITE.E4M3.F32.PACK_AB_MERGE_C R0, R29, R28, RZ ;  /* 0x0000001c1d00723e */ /* 0x001fc600048070ff */
[----:B------:R0:W-:Y:S04]  /*f11c0*/  STL.64 [R1+0x1e90], R2 ;  /* 0x001e900201007387 */ /* 0x0001e80000100a00 */
[----:B------:R1:W-:Y:S04]  /*f11d0*/  STL [R1+0x1e98], R0 ;  /* 0x001e980001007387 */ /* 0x0003e80000100800 */
[----:B------:R-:W3:Y:S04]  /*f11e0*/  LDL.LU R28, [R1+0x1e58] ;  /* 0x001e5800011c7983 */ /* 0x000ee80000300800 */
[----:B------:R-:W3:Y:S01]  /*f11f0*/  LDL.LU R29, [R1+0x1e5c] ;  /* 0x001e5c00011d7983 */ /* 0x000ee20000300800 */
[----:B0-----:R-:W-:-:S05]  /*f1200*/  IADD3 R2, P0, R12, R9, RZ ;  /* 0x000000090c027210 */ /* 0x001fca0007f1e0ff */
[----:B------:R-:W-:Y:S01]  /*f1210*/  IMAD.X R3, R13, 0x1, R11, P0 ;  /* 0x000000010d037824 */ /* 0x000fe200000e060b */
[----:B-1----:R-:W-:Y:S02]  /*f1220*/  F2FP.SATFINITE.E4M3.F32.PACK_AB_MERGE_C R0, R54, R53, RZ ;  /* 0x000000353600723e */ /* 0x002fe400048070ff */
        /* <DEDUP_REMOVED lines=11> */
[----:B------:R-:W3:Y:S01]  /*f12e0*/  LDL.LU R23, [R1+0x1e30] ;  /* 0x001e300001177983 */ /* 0x000ee20000300800 */
[----:B------:R-:W-:-:S03]  /*f12f0*/  IADD3 R2, P0, R12, R4, RZ ;  /* 0x000000040c027210 */ /* 0x000fc60007f1e0ff */
[----:B------:R-:W3:Y:S02]  /*f1300*/  LDL.LU R24, [R1+0x1e34] ;  /* 0x001e340001187983 */ /* 0x000ee40000300800 */
[----:B------:R-:W-:Y:S01]  /*f1310*/  IMAD.X R3, R13, 0x1, R5, P0 ;  /* 0x000000010d037824 */ /* 0x000fe200000e0605 */
[----:B----4-:R-:W-:-:S05]  /*f1320*/  F2FP.SATFINITE.E4M3.F32.PACK_AB_MERGE_C R0, R56, R55, RZ ;  /* 0x000000373800723e */ /* 0x010fca00048070ff */
[----:B------:R0:W-:Y:S04]  /*f1330*/  STL [R1+0x1e7c], R0 ;  /* 0x001e7c0001007387 */ /* 0x0001e80000100800 */
[----:B------:R-:W4:Y:S04]  /*f1340*/  LDL.LU R55, [R1+0x1e38] ;  /* 0x001e380001377983 */ /* 0x000f280000300800 */
[----:B------:R-:W4:Y:S01]  /*f1350*/  LDL.LU R56, [R1+0x1e3c] ;  /* 0x001e3c0001387983 */ /* 0x000f220000300800 */
[----:B--2---:R-:W-:-:S05]  /*f1360*/  F2FP.SATFINITE.E4M3.F32.PACK_AB_MERGE_C R36, R58, R57, RZ ;  /* 0x000000393a24723e */ /* 0x004fca00048070ff */
[----:B------:R-:W-:Y:S04]  /*f1370*/  STL [R1+0x5914], R36 ;  /* 0x0059142401007387 */ /* 0x000fe80000100800 */
[----:B------:R1:W-:Y:S01]  /*f1380*/  STL.64 [R1+0x1e70], R2 ;  /* 0x001e700201007387 */ /* 0x0003e20000100a00 */
[----:B0-----:R-:W-:-:S03]  /*f1390*/  F2FP.SATFINITE.E4M3.F32.PACK_AB_MERGE_C R0, R27, R59, RZ ;  /* 0x0000003b1b00723e */ /* 0x001fc600048070ff */
[----:B------:R-:W2:Y:S04]  /*f13a0*/  LDL.LU R25, [R1+0x1e20] ;  /* 0x001e200001197983 */ /* 0x000ea80000300800 */
[----:B------:R-:W2:Y:S04]  /*f13b0*/  LDL.LU R26, [R1+0x1e24] ;  /* 0x001e2400011a7983 */ /* 0x000ea80000300800 */
[----:B------:R-:W-:Y:S01]  /*f13c0*/  STL [R1+0x1e6c], R0 ;  /* 0x001e6c0001007387 */ /* 0x000fe20000100800 */
[----:B-1----:R-:W-:-:S03]  /*f13d0*/  IADD3 R2, P0, R12, R6, RZ ;  /* 0x000000060c027210 */ /* 0x002fc60007f1e0ff */
[----:B------:R-:W2:Y:S04]  /*f13e0*/  LDL.LU R57, [R1+0x1e28] ;  /* 0x001e280001397983 */ /* 0x000ea80000300800 */
[----:B------:R-:W2:Y:S01]  /*f13f0*/  LDL.LU R58, [R1+0x1e2c] ;  /* 0x001e2c00013a7983 */ /* 0x000ea20000300800 */
[----:B------:R-:W-:-:S03]  /*f1400*/  IMAD.X R3, R13, 0x1, R7, P0 ;  /* 0x000000010d037824 */ /* 0x000fc600000e0607 */
[----:B------:R-:W2:Y:S04]  /*f1410*/  LDL.LU R59, [R1+0x1e10] ;  /* 0x001e1000013b7983 */ /* 0x000ea80000300800 */
[----:B------:R-:W2:Y:S04]  /*f1420*/  LDL.LU R27, [R1+0x1e14] ;  /* 0x001e1400011b7983 */ /* 0x000ea80000300800 */
[----:B------:R3:W-:Y:S02]  /*f1430*/  STL.64 [R1+0x1e60], R2 ;  /* 0x001e600201007387 */ /* 0x0007e40000100a00 */
[----:B---3--:R-:W-:-:S02]  /*f1440*/  F2FP.SATFINITE.E4M3.F32.PACK_AB_MERGE_C R2, R22, R21, RZ ;  /* 0x000000151602723e */ /* 0x008fc400048070ff */
[----:B------:R-:W-:Y:S02]  /*f1450*/  F2FP.SATFINITE.E4M3.F32.PACK_AB_MERGE_C R0, R29, R28, RZ ;  /* 0x0000001c1d00723e */ /* 0x000fe400048070ff */
[----:B------:R-:W3:Y:S04]  /*f1460*/  LDL.LU R28, [R1+0x1e18] ;  /* 0x001e1800011c7983 */ /* 0x000ee80000300800 */
[----:B------:R0:W-:Y:S04]  /*f1470*/  STL [R1+0x1e68], R2 ;  /* 0x001e680201007387 */ /* 0x0001e80000100800 */
[----:B------:R-:W3:Y:S01]  /*f1480*/  LDL.LU R29, [R1+0x1e1c] ;  /* 0x001e1c00011d7983 */ /* 0x000ee20000300800 */
[----:B0-----:R-:W-:-:S03]  /*f1490*/  IADD3 R2, P0, R12, R8, RZ ;  /* 0x000000080c027210 */ /* 0x001fc60007f1e0ff */
[----:B------:R-:W-:Y:S02]  /*f14a0*/  STL [R1+0x1e5c], R0 ;  /* 0x001e5c0001007387 */ /* 0x000fe40000100800 */
        /* <DEDUP_REMOVED lines=30> */
[----:B------:R-:W-:Y:S01]  /*f1690*/  STL [R1+0x878], R14 ;  /* 0x0008780e01007387 */ /* 0x000fe20000100800 */
[----:B------:R-:W-:-:S05]  /*f16a0*/  F2FP.SATFINITE.E4M3.F32.PACK_AB_MERGE_C R0, R58, R57, RZ ;  /* 0x000000393a00723e */ /* 0x000fca00048070ff */
[----:B------:R0:W-:Y:S04]  /*f16b0*/  STL [R1+0x1e28], R0 ;  /* 0x001e280001007387 */ /* 0x0001e80000100800 */
[----:B------:R-:W2:Y:S04]  /*f16c0*/  LDL.LU R21, [R1+0x1de0] ;  /* 0x001de00001157983 */ /* 0x000ea80000300800 */
[----:B------:R-:W2:Y:S01]  /*f16d0*/  LDL.LU R22, [R1+0x1de4] ;  /* 0x001de40001167983 */ /* 0x000ea20000300800 */
[----:B0-----:R-:W-:-:S03]  /*f16e0*/  F2FP.SATFINITE.E4M3.F32.PACK_AB_MERGE_C R0, R27, R59, RZ ;  /* 0x0000003b1b00723e */ /* 0x001fc600048070ff */
[----:B------:R-:W-:Y:S04]  /*f16f0*/  STL.64 [R1+0x1e20], R2 ;  /* 0x001e200201007387 */ /* 0x000fe80000100a00 */
        /* <DEDUP_REMOVED lines=8> */
[----:B------:R-:W3:Y:S01]  /*f1780*/  LDL.LU R29, [R1+0x1ddc] ;  /* 0x001ddc00011d7983 */ /* 0x000ee20000300800 */
[----:B------:R-:W-:-:S05]  /*f1790*/  IADD3 R2, P0, R12, R8, RZ ;  /* 0x000000080c027210 */ /* 0x000fca0007f1e0ff */
[----:B------:R-:W-:-:S05]  /*f17a0*/  IMAD.X R3, R13, 0x1, R10, P0 ;  /* 0x000000010d037824 */ /* 0x000fca00000e060a */
[----:B------:R-:W-:Y:S01]  /*f17b0*/  STL.64 [R1+0x1e10], R2 ;  /* 0x001e100201007387 */ /* 0x000fe20000100a00 */
[----:B0-----:R-:W-:-:S05]  /*f17c0*/  F2FP.SATFINITE.E4M3.F32.PACK_AB_MERGE_C R0, R54, R53, RZ ;  /* 0x000000353600723e */ /* 0x001fca00048070ff */
[----:B------:R0:W-:Y:S02]  /*f17d0*/  STL [R1+0x7dc], R0 ;  /* 0x0007dc0001007387 */ /* 0x0001e40000100800 */
[----:B0-----:R-:W-:Y:S02]  /*f17e0*/  F2FP.SATFINITE.E4M3.F32.PACK_AB_MERGE_C R0, R31, R30, RZ ;  /* 0x0000001e1f00723e */ /* 0x001fe400048070ff */
[----:B------:R-:W3:Y:S04]  /*f17f0*/  LDL.LU R30, [R1+0x1dc0] ;  /* 0x001dc000011e7983 */ /* 0x000ee80000300800 */
[----:B------:R-:W3:Y:S01]  /*f1800*/  LDL.LU R31, [R1+0x1dc4] ;  /* 0x001dc400011f7983 */ /* 0x000ee20000300800 */
[----:B------:R-:W-:-:S05]  /*f1810*/  IADD3 R2, P0, R12, R9, RZ ;  /* 0x000000090c027210 */ /* 0x000fca0007f1e0ff */
[----:B------:R-:W-:-:S05]  /*f1820*/  IMAD.X R3, R13, 0x1, R11, P0 ;  /* 0x000000010d037824 */ /* 0x000fca00000e060b */
[----:B------:R0:W-:Y:S04]  /*f1830*/  STL.64 [R1+0x1e00], R2 ;  /* 0x001e000201007387 */ /* 0x0001e80000100a00 */
[----:B------:R-:W-:Y:S04]  /*f1840*/  STL [R1+0x7f0], R0 ;  /* 0x0007f00001007387 */ /* 0x000fe80000100800 */
[----:B------:R-:W3:Y:S04]  /*f1850*/  LDL.LU R25, [R1+0x1dc8] ;  /* 0x001dc80001197983 */ /* 0x000ee80000300800 */
[----:B------:R-:W3:Y:S01]  /*f1860*/  LDL.LU R26, [R1+0x1dcc] ;  /* 0x001dcc00011a7983 */ /* 0x000ee20000300800 */
[----:B0-----:R-:W-:-:S03]  /*f1870*/  F2FP.SATFINITE.E4M3.F32.PACK_AB_MERGE_C R3, R24, R23, RZ ;  /* 0x000000171803723e */ /* 0x001fc600048070ff */
[----:B------:R-:W3:Y:S01]  /*f1880*/  LDL.LU R53, [R1+0x1db0] ;  /* 0x001db00001357983 */ /* 0x000ee20000300800 */
[----:B------:R-:W-:Y:S01]  /*f1890*/  VIADD R12, R12, UR6 ;  /* 0x000000060c0c7c36 */ /* 0x000fe20008000000 */
[----:B------:R-:W-:Y:S02]  /*f18a0*/  ULDC UR6, c[0x0][0x248] ;  /* 0x0000920000067ab9 */ /* 0x000fe40000000800 */
[----:B------:R-:W3:Y:S02]  /*f18b0*/  LDL.LU R54, [R1+0x1db4] ;  /* 0x001db40001367983 */ /* 0x000ee40000300800 */
[----:B------:R-:W-:Y:S02]  /*f18c0*/  SHF.R.S32.HI R13, RZ, 0x1f, R12 ;  /* 0x0000001fff0d7819 */ /* 0x000fe4000001140c */
[----:B------:R0:W-:Y:S01]  /*f18d0*/  STL [R1+0x5980], R3 ;  /* 0x0059800301007387 */ /* 0x0001e20000100800 */
[----:B------:R-:W-:-:S03]  /*f18e0*/  IADD3 R2, P0, R12, R4, RZ ;  /* 0x000000040c027210 */ /* 0x000fc60007f1e0ff */
[----:B------:R-:W3:Y:S04]  /*f18f0*/  LDL.LU R23, [R1+0x1db8] ;  /* 0x001db80001177983 */ /* 0x000ee80000300800 */
[----:B------:R-:W3:Y:S01]  /*f1900*/  LDL.LU R24, [R1+0x1dbc] ;  /* 0x001dbc0001187983 */ /* 0x000ee20000300800 */
[----:B0-----:R-:W-:Y:S01]  /*f1910*/  IMAD.X R3, R13, 0x1, R5, P0 ;  /* 0x000000010d037824 */ /* 0x001fe200000e0605 */
[----:B----4-:R-:W-:-:S05]  /*f1920*/  F2FP.SATFINITE.E4M3.F32.PACK_AB_MERGE_C R0, R56, R55, RZ ;  /* 0x000000373800723e */ /* 0x010fca00048070ff */
[----:B------:R2:W-:Y:S04]  /*f1930*/  STL [R1+0x798], R0 ;  /* 0x0007980001007387 */ /* 0x0005e80000100800 */
[----:B------:R-:W4:Y:S04]  /*f1940*/  LDL.LU R55, [R1+0x1da0] ;  /* 0x001da00001377983 */ /* 0x000f280000300800 */
[----:B------:R-:W4:Y:S04]  /*f1950*/  LDL.LU R56, [R1+0x1da4] ;  /* 0x001da40001387983 */ /* 0x000f280000300800 */
[----:B------:R3:W-:Y:S01]  /*f1960*/  STL.64 [R1+0x1df0], R2 ;  /* 0x001df00201007387 */ /* 0x0007e20000100a00 */
[----:B------:R-:W-:-:S05]  /*f1970*/  IADD3 R14, P0, R12, R6, RZ ;  /* 0x000000060c0e7210 */ /* 0x000fca0007f1e0ff */
[----:B------:R-:W-:Y:S01]  /*f1980*/  IMAD.X R15, R13, 0x1, R7, P0 ;  /* 0x000000010d0f7824 */ /* 0x000fe200000e0607 */
[----:B--2---:R-:W-:Y:S02]  /*f1990*/  F2FP.SATFINITE.E4M3.F32.PACK_AB_MERGE_C R0, R58, R57, RZ ;  /* 0x000000393a00723e */ /* 0x004fe400048070ff */
[----:B------:R-:W2:Y:S04]  /*f19a0*/  LDL.LU R57, [R1+0x1da8] ;  /* 0x001da80001397983 */ /* 0x000ea80000300800 */
[----:B------:R-:W2:Y:S01]  /*f19b0*/  LDL.LU R58, [R1+0x1dac] ;  /* 0x001dac00013a7983 */ /* 0x000ea20000300800 */
[----:B---3--:R-:W-:-:S03]  /*f19c0*/  F2FP.SATFINITE.E4M3.F32.PACK_AB_MERGE_C R3, R27, R59, RZ ;  /* 0x0000003b1b03723e */ /* 0x008fc600048070ff */
[----:B------:R0:W-:Y:S04]  /*f19d0*/  STL [R1+0x750], R0 ;  /* 0x0007500001007387 */ /* 0x0001e80000100800 */
[----:B------:R-:W3:Y:S04]  /*f19e0*/  LDL.LU R59, [R1+0x1d90] ;  /* 0x001d9000013b7983 */ /* 0x000ee80000300800 */
[----:B------:R1:W-:Y:S01]  /*f19f0*/  STL.64 [R1+0x1de0], R14 ;  /* 0x001de00e01007387 */ /* 0x0003e20000100a00 */
[----:B0-----:R-:W-:-:S03]  /*f1a00*/  F2FP.SATFINITE.E4M3.F32.PACK_AB_MERGE_C R0, R29, R28, RZ ;  /* 0x0000001c1d00723e */ /* 0x001fc600048070ff */
[----:B------:R-:W-:Y:S04]  /*f1a10*/  STL [R1+0x6f4], R3 ;  /* 0x0006f40301007387 */ /* 0x000fe80000100800 */
[----:B------:R-:W3:Y:S04]  /*f1a20*/  LDL.LU R27, [R1+0x1d94] ;  /* 0x001d9400011b7983 */ /* 0x000ee80000300800 */
[----:B------:R0:W-:Y:S04]  /*f1a30*/  STL [R1+0x710], R0 ;  /* 0x0007100001007387 */ /* 0x0001e80000100800 */
[----:B------:R-:W3:Y:S04]  /*f1a40*/  LDL.LU R28, [R1+0x1d98] ;  /* 0x001d9800011c7983 */ /* 0x000ee80000300800 */
[----:B------:R-:W3:Y:S01]  /*f1a50*/  LDL.LU R29, [R1+0x1d9c] ;  /* 0x001d9c00011d7983 */ /* 0x000ee20000300800 */
[----:B-1----:R-:W-:-:S05]  /*f1a60*/  IADD3 R14, P0, R12, R8, RZ ;  /* 0x000000080c0e7210 */ /* 0x002fca0007f1e0ff */
[----:B------:R-:W-:-:S05]  /*f1a70*/  IMAD.X R15, R13, 0x1, R10, P0 ;  /* 0x000000010d0f7824 */ /* 0x000fca00000e060a */
[----:B------:R1:W-:Y:S01]  /*f1a80*/  STL.64 [R1+0x1dd0], R14 ;  /* 0x001dd00e01007387 */ /* 0x0003e20000100a00 */
[----:B0-----:R-:W-:-:S05]  /*f1a90*/  F2FP.SATFINITE.E4M3.F32.PACK_AB_MERGE_C R0, R31, R30, RZ ;  /* 0x0000001e1f00723e */ /* 0x001fca00048070ff */
[----:B------:R0:W-:Y:S04]  /*f1aa0*/  STL [R1+0x6b0], R0 ;  /* 0x0006b00001007387 */ /* 0x0001e80000100800 */
[----:B------:R-:W3:Y:S04]  /*f1ab0*/  LDL.LU R30, [R1+0x1d80] ;  /* 0x001d8000011e7983 */ /* 0x000ee80000300800 */
[----:B------:R-:W3:Y:S01]  /*f1ac0*/  LDL.LU R31, [R1+0x1d84] ;  /* 0x001d8400011f7983 */ /* 0x000ee20000300800 */
[----:B-1----:R-:W-:-:S05]  /*f1ad0*/  IADD3 R14, P0, R12, R9, RZ ;  /* 0x000000090c0e7210 */ /* 0x002fca0007f1e0ff */
[----:B------:R-:W-:Y:S01]  /*f1ae0*/  IMAD.X R15, R13, 0x1, R11, P0 ;  /* 0x000000010d0f7824 */ /* 0x000fe200000e060b */
[----:B------:R-:W-:-:S04]  /*f1af0*/  F2FP.SATFINITE.E4M3.F32.PACK_AB_MERGE_C R3, R26, R25, RZ ;  /* 0x000000191a03723e */ /* 0x000fc800048070ff */
[----:B------:R1:W-:Y:S01]  /*f1b00*/  STL.64 [R1+0x1dc0], R14 ;  /* 0x001dc00e01007387 */ /* 0x0003e20000100a00 */
[----:B------:R-:W-:Y:S01]  /*f1b10*/  VIADD R12, R12, UR6 ;  /* 0x000000060c0c7c36 */ /* 0x000fe20008000000 */
[----:B------:R-:W-:Y:S01]  /*f1b20*/  F2FP.SATFINITE.E4M3.F32.PACK_AB_MERGE_C R2, R22, R21, RZ ;  /* 0x000000151602723e */ /* 0x000fe200048070ff */
[----:B------:R-:W-:Y:S01]  /*f1b30*/  ULDC UR6, c[0x0][0x248] ;  /* 0x0000920000067ab9 */ /* 0x000fe20000000800 */
[----:B------:R-:W3:Y:S01]  /*f1b40*/  LDL.LU R25, [R1+0x1d88] ;  /* 0x001d880001197983 */ /* 0x000ee20000300800 */
[----:B0-----:R-:W-:-:S03]  /*f1b50*/  F2FP.SATFINITE.E4M3.F32.PACK_AB_MERGE_C R0, R54, R53, RZ ;  /* 0x000000353600723e */ /* 0x001fc600048070ff */
[----:B------:R-:W-:Y:S04]  /*f1b60*/  STL [R1+0x6b8], R3 ;  /* 0x0006b80301007387 */ /* 0x000fe80000100800 */
[----:B------:R-:W3:Y:S01]  /*f1b70*/  LDL.LU R26, [R1+0x1d8c] ;  /* 0x001d8c00011a7983 */ /* 0x000ee20000300800 */
[----:B------:R-:W-:-:S03]  /*f1b80*/  SHF.R.S32.HI R13, RZ, 0x1f, R12 ;  /* 0x0000001fff0d7819 */ /* 0x000fc6000001140c */
[----:B------:R0:W-:Y:S01]  /*f1b90*/  STL [R1+0x654], R0 ;  /* 0x0006540001007387 */ /* 0x0001e20000100800 */
[----:B-1----:R-:W-:-:S03]  /*f1ba0*/  IADD3 R14, P0, R12, R4, RZ ;  /* 0x000000040c0e7210 */ /* 0x002fc60007f1e0ff */
[----:B------:R-:W3:Y:S04]  /*f1bb0*/  LDL.LU R53, [R1+0x1d70] ;  /* 0x001d700001357983 */ /* 0x000ee80000300800 */
[----:B------:R-:W3:Y:S01]  /*f1bc0*/  LDL.LU R54, [R1+0x1d74] ;  /* 0x001d740001367983 */ /* 0x000ee20000300800 */
[----:B0-----:R-:W-:Y:S01]  /*f1bd0*/  F2FP.SATFINITE.E4M3.F32.PACK_AB_MERGE_C R0, R24, R23, RZ ;  /* 0x000000171800723e */ /* 0x001fe200048070ff */
[----:B------:R-:W-:-:S04]  /*f1be0*/  IMAD.X R15, R13, 0x1, R5, P0 ;  /* 0x000000010d0f7824 */ /* 0x000fc800000e0605 */
[----:B------:R4:W-:Y:S04]  /*f1bf0*/  STL [R1+0x65c], R0 ;  /* 0x00065c0001007387 */ /* 0x0009e80000100800 */
[----:B------:R-:W3:Y:S04]  /*f1c00*/  LDL.LU R21, [R1+0x1d78] ;  /* 0x001d780001157983 */ /* 0x000ee80000300800 */
[----:B------:R-:W3:Y:S04]  /*f1c10*/  LDL.LU R22, [R1+0x1d7c] ;  /* 0x001d7c0001167983 */ /* 0x000ee80000300800 */
[----:B------:R0:W-:Y:S01]  /*f1c20*/  STL.64 [R1+0x1db0], R14 ;  /* 0x001db00e01007387 */ /* 0x0001e20000100a00 */
[----:B----4-:R-:W-:-:S05]  /*f1c30*/  F2FP.SATFINITE.E4M3.F32.PACK_AB_MERGE_C R0, R56, R55, RZ ;  /* 0x000000373800723e */ /* 0x010fca00048070ff */
[----:B------:R2:W-:Y:S04]  /*f1c40*/  STL [R1+0x610], R0 ;  /* 0x0006100001007387 */ /* 0x0005e80000100800 */
[----:B------:R-:W4:Y:S04]  /*f1c50*/  LDL.LU R55, [R1+0x1d60] ;  /* 0x001d600001377983 */ /* 0x000f280000300800 */
[----:B------:R-:W4:Y:S01]  /*f1c60*/  LDL.LU R56, [R1+0x1d64] ;  /* 0x001d640001387983 */ /* 0x000f220000300800 */
[----:B0-----:R-:W-:-:S05]  /*f1c70*/  IADD3 R14, P0, R12, R6, RZ ;  /* 0x000000060c0e7210 */ /* 0x001fca0007f1e0ff */
[----:B------:R-:W-:Y:S01]  /*f1c80*/  IMAD.X R15, R13, 0x1, R7, P0 ;  /* 0x000000010d0f7824 */ /* 0x000fe200000e0607 */
[----:B--2---:R-:W-:-:S05]  /*f1c90*/  F2FP.SATFINITE.E4M3.F32.PACK_AB_MERGE_C R0, R58, R57, RZ ;  /* 0x000000393a00723e */ /* 0x004fca00048070ff */
[----:B------:R0:W-:Y:S04]  /*f1ca0*/  STL [R1+0x61c], R0 ;  /* 0x00061c0001007387 */ /* 0x0001e80000100800 */
[----:B------:R-:W2:Y:S04]  /*f1cb0*/  LDL.LU R57, [R1+0x1d68] ;  /* 0x001d680001397983 */ /* 0x000ea80000300800 */
[----:B------:R-:W2:Y:S01]  /*f1cc0*/  LDL.LU R58, [R1+0x1d6c] ;  /* 0x001d6c00013a7983 */ /* 0x000ea20000300800 */
[----:B---3--:R-:W-:-:S03]  /*f1cd0*/  F2FP.SATFINITE.E4M3.F32.PACK_AB_MERGE_C R3, R27, R59, RZ ;  /* 0x0000003b1b03723e */ /* 0x008fc600048070ff */
        /* <DEDUP_REMOVED lines=18> */
[----:B------:R1:W-:Y:S04]  /*f1e00*/  STL.64 [R1+0x1d80], R14 ;  /* 0x001d800e01007387 */ /* 0x0003e80000100a00 */
[----:B------:R-:W3:Y:S01]  /*f1e10*/  LDL.LU R23, [R1+0x1d48] ;  /* 0x001d480001177983 */ /* 0x000ee20000300800 */
[----:B------:R-:W-:Y:S01]  /*f1e20*/  VIADD R12, R12, UR6 ;  /* 0x000000060c0c7c36 */ /* 0x000fe20008000000 */
[----:B------:R-:W-:Y:S02]  /*f1e30*/  ULDC UR6, c[0x0][0x248] ;  /* 0x0000920000067ab9 */ /* 0x000fe40000000800 */
[----:B------:R-:W-:Y:S01]  /*f1e40*/  STL [R1+0x578], R3 ;  /* 0x0005780301007387 */ /* 0x000fe20000100800 */
[----:B0-----:R-:W-:-:S03]  /*f1e50*/  F2FP.SATFINITE.E4M3.F32.PACK_AB_MERGE_C R0, R54, R53, RZ ;  /* 0x000000353600723e */ /* 0x001fc600048070ff */
[----:B------:R-:W3:Y:S04]  /*f1e60*/  LDL.LU R24, [R1+0x1d4c] ;  /* 0x001d4c0001187983 */ /* 0x000ee80000300800 */
[----:B------:R0:W-:Y:S04]  /*f1e70*/  STL [R1+0x554], R0 ;  /* 0x0005540001007387 */ /* 0x0001e80000100800 */
[----:B------:R-:W3:Y:S04]  /*f1e80*/  LDL.LU R25, [R1+0x1d30] ;  /* 0x001d300001197983 */ /* 0x000ee80000300800 */
[----:B------:R-:W3:Y:S01]  /*f1e90*/  LDL.LU R26, [R1+0x1d34] ;  /* 0x001d3400011a7983 */ /* 0x000ee20000300800 */
[----:B------:R-:W-:-:S02]  /*f1ea0*/  SHF.R.S32.HI R13, RZ, 0x1f, R12 ;  /* 0x0000001fff0d7819 */ /* 0x000fc4000001140c */
[----:B-1----:R-:W-:Y:S01]  /*f1eb0*/  IADD3 R14, P0, R12, R4, RZ ;  /* 0x000000040c0e7210 */ /* 0x002fe20007f1e0ff */
[----:B------:R-:W3:Y:S01]  /*f1ec0*/  LDL.LU R53, [R1+0x1d38] ;  /* 0x001d380001357983 */ /* 0x000ee20000300800 */
[----:B0-----:R-:W-:-:S03]  /*f1ed0*/  F2FP.SATFINITE.E4M3.F32.PACK_AB_MERGE_C R0, R22, R21, RZ ;  /* 0x000000151600723e */ /* 0x001fc600048070ff */
[----:B------:R-:W3:Y:S01]  /*f1ee0*/  LDL.LU R54, [R1+0x1d3c] ;  /* 0x001d3c0001367983 */ /* 0x000ee20000300800 */
[----:B------:R-:W-:-:S03]  /*f1ef0*/  IMAD.X R15, R13, 0x1, R5, P0 ;  /* 0x000000010d0f7824 */ /* 0x000fc600000e0605 */
[----:B------:R-:W-:Y:S01]  /*f1f00*/  STL [R1+0x558], R0 ;  /* 0x0005580001007387 */ /* 0x000fe20000100800 */
[----:B----4-:R-:W-:-:S03]  /*f1f10*/  F2FP.SATFINITE.E4M3.F32.PACK_AB_MERGE_C R3, R56, R55, RZ ;  /* 0x000000373803723e */ /* 0x010fc600048070ff */
[----:B------:R-:W4:Y:S04]  /*f1f20*/  LDL.LU R55, [R1+0x1d20] ;  /* 0x001d200001377983 */ /* 0x000f280000300800 */
[----:B------:R0:W-:Y:S04]  /*f1f30*/  STL.64 [R1+0x1d70], R14 ;  /* 0x001d700e01007387 */ /* 0x0001e80000100a00 */
        /* <DEDUP_REMOVED lines=29> */
[----:B------:R-:W-:Y:S02]  /*f2110*/  ULDC UR6, c[0x0][0x248] ;  /* 0x0000920000067ab9 */ /* 0x000fe40000000800 */
[----:B------:R-:W-:Y:S01]  /*f2120*/  STL [R1+0x4e4], R3 ;  /* 0x0004e40301007387 */ /* 0x000fe20000100800 */
[----:B0-----:R-:W-:-:S05]  /*f2130*/  F2FP.SATFINITE.E4M3.F32.PACK_AB_MERGE_C R0, R26, R25, RZ ;  /* 0x000000191a00723e */ /* 0x001fca00048070ff */
[----:B------:R0:W-:Y:S01]  /*f2140*/  STL [R1+0x4d8], R0 ;  /* 0x0004d80001007387 */ /* 0x0001e20000100800 */
[----:B------:R-:W-:Y:S02]  /*f2150*/  SHF.R.S32.HI R13, RZ, 0x1f, R12 ;  /* 0x0000001fff0d7819 */ /* 0x000fe4000001140c */
[----:B-1----:R-:W-:Y:S01]  /*f2160*/  IADD3 R14, P0, R12, R4, RZ ;  /* 0x000000040c0e7210 */ /* 0x002fe20007f1e0ff */
[----:B------:R-:W3:Y:S04]  /*f2170*/  LDL.LU R19, [R1+0x1d08] ;  /* 0x001d080001137983 */ /* 0x000ee80000300800 */
[----:B------:R-:W3:Y:S01]  /*f2180*/  LDL.LU R20, [R1+0x1d0c] ;  /* 0x001d0c0001147983 */ /* 0x000ee20000300800 */
[----:B0-----:R-:W-:Y:S01]  /*f2190*/  F2FP.SATFINITE.E4M3.F32.PACK_AB_MERGE_C R0, R54, R53, RZ ;  /* 0x000000353600723e */ /* 0x001fe200048070ff */
[----:B------:R-:W-:-:S04]  /*f21a0*/  IMAD.X R15, R13, 0x1, R5, P0 ;  /* 0x000000010d0f7824 */ /* 0x000fc800000e0605 */
[----:B------:R-:W-:Y:S04]  /*f21b0*/  STL [R1+0x4d4], R0 ;  /* 0x0004d40001007387 */ /* 0x000fe80000100800 */
[----:B------:R-:W3:Y:S04]  /*f21c0*/  LDL.LU R21, [R1+0x1cf0] ;  /* 0x001cf00001157983 */ /* 0x000ee80000300800 */
[----:B------:R-:W3:Y:S04]  /*f21d0*/  LDL.LU R22, [R1+0x1cf4] ;  /* 0x001cf40001167983 */ /* 0x000ee80000300800 */
[----:B------:R-:W3:Y:S04]  /*f21e0*/  LDL.LU R25, [R1+0x1cf8] ;  /* 0x001cf80001197983 */ /* 0x000ee80000300800 */
[----:B------:R-:W3:Y:S01]  /*f21f0*/  LDL.LU R26, [R1+0x1cfc] ;  /* 0x001cfc00011a7983 */ /* 0x000ee20000300800 */
        /* <DEDUP_REMOVED lines=10> */
[----:B------:R-:W2:Y:S04]  /*f22a0*/  LDL.LU R56, [R1+0x1cec] ;  /* 0x001cec0001387983 */ /* 0x000ea80000300800 */
[----:B------:R-:W2:Y:S04]  /*f22b0*/  LDL.LU R57, [R1+0x1cd0] ;  /* 0x001cd00001397983 */ /* 0x000ea80000300800 */
[----:B------:R1:W-:Y:S01]  /*f22c0*/  STL.64 [R1+0x1d20], R14 ;  /* 0x001d200e01007387 */ /* 0x0003e20000100a00 */
[----:B---3--:R-:W-:-:S05]  /*f22d0*/  F2FP.SATFINITE.E4M3.F32.PACK_AB_MERGE_C R3, R27, R59, RZ ;  /* 0x0000003b1b03723e */ /* 0x008fca00048070ff */
[----:B------:R-:W-:Y:S04]  /*f22e0*/  STL [R1+0x490], R3 ;  /* 0x0004900301007387 */ /* 0x000fe80000100800 */
[----:B------:R-:W3:Y:S01]  /*f22f0*/  LDL.LU R58, [R1+0x1cd4] ;  /* 0x001cd400013a7983 */ /* 0x000ee20000300800 */
[----:B0-----:R-:W-:-:S05]  /*f2300*/  F2FP.SATFINITE.E4M3.F32.PACK_AB_MERGE_C R0, R29, R28, RZ ;  /* 0x0000001c1d00723e */ /* 0x001fca00048070ff */
[----:B------:R-:W-:Y:S01]  /*f2310*/  STL [R1+0x494], R0 ;  /* 0x0004940001007387 */ /* 0x000fe20000100800 */
[----:B-1----:R-:W-:-:S03]  /*f2320*/  IADD3 R14, P0, R12, R8, RZ ;  /* 0x000000080c0e7210 */ /* 0x002fc60007f1e0ff */
[----:B------:R-:W3:Y:S04]  /*f2330*/  LDL.LU R59, [R1+0x1cd8] ;  /* 0x001cd800013b7983 */ /* 0x000ee80000300800 */
[----:B------:R-:W3:Y:S01]  /*f2340*/  LDL.LU R27, [R1+0x1cdc] ;  /* 0x001cdc00011b7983 */ /* 0x000ee20000300800 */
[----:B------:R-:W-:-:S05]  /*f2350*/  IMAD.X R15, R13, 0x1, R10, P0 ;  /* 0x000000010d0f7824 */ /* 0x000fca00000e060a */
[----:B------:R0:W-:Y:S02]  /*f2360*/  STL.64 [R1+0x1d10], R14 ;  /* 0x001d100e01007387 */ /* 0x0001e40000100a00 */
[----:B0-----:R-:W-:-:S05]  /*f2370*/  IADD3 R14, P0, R12, R9, RZ ;  /* 0x000000090c0e7210 */ /* 0x001fca0007f1e0ff */
[----:B------:R-:W-:Y:S01]  /*f2380*/  IMAD.X R15, R13, 0x1, R11, P0 ;  /* 0x000000010d0f7824 */ /* 0x000fe200000e060b */
[----:B------:R-:W-:-:S05]  /*f2390*/  F2FP.SATFINITE.E4M3.F32.PACK_AB_MERGE_C R0, R31, R30, RZ ;  /* 0x0000001e1f00723e */ /* 0x000fca00048070ff */
[----:B------:R-:W-:Y:S04]  /*f23a0*/  STL [R1+0x478], R0 ;  /* 0x0004780001007387 */ /* 0x000fe80000100800 */
[----:B------:R-:W3:Y:S04]  /*f23b0*/  LDL.LU R23, [R1+0x1cc0] ;  /* 0x001cc00001177983 */ /* 0x000ee80000300800 */
[----:B------:R-:W3:Y:S04]  /*f23c0*/  LDL.LU R24, [R1+0x1cc4] ;  /* 0x001cc40001187983 */ /* 0x000ee80000300800 */
[----:B------:R-:W3:Y:S04]  /*f23d0*/  LDL.LU R28, [R1+0x1cc8] ;  /* 0x001cc800011c7983 */ /* 0x000ee80000300800 */
[----:B------:R0:W-:Y:S04]  /*f23e0*/  STL.64 [R1+0x1d00], R14 ;  /* 0x001d000e01007387 */ /* 0x0001e80000100a00 */
[----:B------:R-:W3:Y:S04]  /*f23f0*/  LDL.LU R29, [R1+0x1ccc] ;  /* 0x001ccc00011d7983 */ /* 0x000ee80000300800 */
[----:B------:R-:W3:Y:S04]  /*f2400*/  LDL.LU R30, [R1+0x1cb0] ;  /* 0x001cb000011e7983 */ /* 0x000ee80000300800 */
[----:B------:R-:W3:Y:S01]  /*f2410*/  LDL.LU R31, [R1+0x1cb4] ;  /* 0x001cb400011f7983 */ /* 0x000ee20000300800 */
[----:B------:R-:W-:Y:S01]  /*f2420*/  VIADD R12, R12, UR6 ;  /* 0x000000060c0c7c36 */ /* 0x000fe20008000000 */
[----:B------:R-:W-:Y:S01]  /*f2430*/  F2FP.SATFINITE.E4M3.F32.PACK_AB_MERGE_C R3, R20, R19, RZ ;  /* 0x000000131403723e */ /* 0x000fe200048070ff */
[----:B------:R-:W-:-:S03]  /*f2440*/  ULDC UR6, c[0x0][0x248] ;  /* 0x0000920000067ab9 */ /* 0x000fc60000000800 */
[----:B------:R-:W-:Y:S01]  /*f2450*/  SHF.R.S32.HI R13, RZ, 0x1f, R12 ;  /* 0x0000001fff0d7819 */ /* 0x000fe2000001140c */
[----:B------:R-:W-:Y:S01]  /*f2460*/  STL [R1+0x47c], R3 ;  /* 0x00047c0301007387 */ /* 0x000fe20000100800 */
[----:B0-----:R-:W-:Y:S02]  /*f2470*/  IADD3 R14, P0, R12, R4, RZ ;  /* 0x000000040c0e7210 */ /* 0x001fe40007f1e0ff */
[----:B------:R-:W-:-:S03]  /*f2480*/  F2FP.SATFINITE.E4M3.F32.PACK_AB_MERGE_C R0, R22, R21, RZ ;  /* 0x000000151600723e */ /* 0x000fc600048070ff */
[----:B------:R-:W-:Y:S02]  /*f2490*/  IMAD.X R15, R13, 0x1, R5, P0 ;  /* 0x000000010d0f7824 */ /* 0x000fe400000e0605 */
[----:B------:R0:W-:Y:S02]  /*f24a0*/  STL [R1+0x474], R0 ;  /* 0x0004740001007387 */ /* 0x0001e40000100800 */
[----:B0-----:R-:W-:Y:S02]  /*f24b0*/  F2FP.SATFINITE.E4M3.F32.PACK_AB_MERGE_C R0, R26, R25, RZ ;  /* 0x000000191a00723e */ /* 0x001fe400048070ff */
[----:B------:R-:W3:Y:S04]  /*f24c0*/  LDL.LU R25, [R1+0x1cb8] ;  /* 0x001cb80001197983 */ /* 0x000ee80000300800 */
[----:B------:R-:W3:Y:S01]  /*f24d0*/  LDL.LU R26, [R1+0x1cbc] ;  /* 0x001cbc00011a7983 */ /* 0x000ee20000300800 */
[----:B----4-:R-:W-:-:S03]  /*f24e0*/  F2FP.SATFINITE.E4M3.F32.PACK_AB_MERGE_C R3, R54, R53, RZ ;  /* 0x000000353603723e */ /* 0x010fc600048070ff */
[----:B------:R-:W-:Y:S04]  /*f24f0*/  STL [R1+0x470], R0 ;  /* 0x0004700001007387 */ /* 0x000fe80000100800 */
[----:B------:R-:W4:Y:S04]  /*f2500*/  LDL.LU R53, [R1+0x1ca0] ;  /* 0x001ca00001357983 */ /* 0x000f280000300800 */
[----:B------:R0:W-:Y:S04]  /*f2510*/  STL.64 [R1+0x1cf0], R14 ;  /* 0x001cf00e01007387 */ /* 0x0001e80000100a00 */
        /* <DEDUP_REMOVED lines=8> */
[----:B------:R0:W-:Y:S01]  /*f25a0*/  STL.64 [R1+0x1ce0], R14 ;  /* 0x001ce00e01007387 */ /* 0x0001e20000100a00 */
[----:B---3--:R-:W-:-:S03]  /*f25b0*/  F2FP.SATFINITE.E4M3.F32.PACK_AB_MERGE_C R3, R58, R57, RZ ;  /* 0x000000393a03723e */ /* 0x008fc600048070ff */
[----:B------:R-:W3:Y:S04]  /*f25c0*/  LDL.LU R57, [R1+0x1c90] ;  /* 0x001c900001397983 */ /* 0x000ee80000300800 */
[----:B------:R-:W-:Y:S01]  /*f25d0*/  STL [R1+0x430], R3 ;  /* 0x0004300301007387 */ /* 0x000fe20000100800 */
[----:B0-----:R-:W-:-:S03]  /*f25e0*/  IADD3 R14, P0, R12, R8, RZ ;  /* 0x000000080c0e7210 */ /* 0x001fc60007f1e0ff */
[----:B------:R-:W3:Y:S01]  /*f25f0*/  LDL.LU R58, [R1+0x1c94] ;  /* 0x001c9400013a7983 */ /* 0x000ee20000300800 */
[----:B------:R-:W-:-:S05]  /*f2600*/  F2FP.SATFINITE.E4M3.F32.PACK_AB_MERGE_C R0, R27, R59, RZ ;  /* 0x0000003b1b00723e */ /* 0x000fca00048070ff */
[----:B------:R-:W-:Y:S04]  /*f2610*/  STL [R1+0x434], R0 ;  /* 0x0004340001007387 */ /* 0x000fe80000100800 */
[----:B------:R-:W3:Y:S04]  /*f2620*/  LDL.LU R59, [R1+0x1c98] ;  /* 0x001c9800013b7983 */ /* 0x000ee80000300800 */
[----:B------:R-:W3:Y:S01]  /*f2630*/  LDL.LU R27, [R1+0x1c9c] ;  /* 0x001c9c00011b7983 */ /* 0x000ee20000300800 */
[----:B------:R-:W-:-:S05]  /*f2640*/  IMAD.X R15, R13, 0x1, R10, P0 ;  /* 0x000000010d0f7824 */ /* 0x000fca00000e060a */
[----:B------:R0:W-:Y:S02]  /*f2650*/  STL.64 [R1+0x1cd0], R14 ;  /* 0x001cd00e01007387 */ /* 0x0001e40000100a00 */
[----:B0-----:R-:W-:-:S05]  /*f2660*/  IADD3 R14, P0, R12, R9, RZ ;  /* 0x000000090c0e7210 */ /* 0x001fca0007f1e0ff */
[----:B------:R-:W-:Y:S01]  /*f2670*/  IMAD.X R15, R13, 0x1, R11, P0 ;  /* 0x000000010d0f7824 */ /* 0x000fe200000e060b */
[----:B------:R-:W-:-:S05]  /*f2680*/  F2FP.SATFINITE.E4M3.F32.PACK_AB_MERGE_C R0, R24, R23, RZ ;  /* 0x000000171800723e */ /* 0x000fca00048070ff */
[----:B------:R0:W-:Y:S04]  /*f2690*/  STL [R1+0x424], R0 ;  /* 0x0004240001007387 */ /* 0x0001e80000100800 */
[----:B------:R-:W3:Y:S01]  /*f26a0*/  LDL.LU R21, [R1+0x1c80] ;  /* 0x001c800001157983 */ /* 0x000ee20000300800 */
[----:B------:R-:W-:-:S03]  /*f26b0*/  F2FP.SATFINITE.E4M3.F32.PACK_AB_MERGE_C R3, R29, R28, RZ ;  /* 0x0000001c1d03723e */ /* 0x000fc600048070ff */
[----:B------:R1:W-:Y:S04]  /*f26c0*/  STL.64 [R1+0x1cc0], R14 ;  /* 0x001cc00e01007387 */ /* 0x0003e80000100a00 */
[----:B------:R-:W-:Y:S01]  /*f26d0*/  STL [R1+0x420], R3 ;  /* 0x0004200301007387 */ /* 0x000fe20000100800 */
[----:B0-----:R-:W-:-:S03]  /*f26e0*/  F2FP.SATFINITE.E4M3.F32.PACK_AB_MERGE_C R0, R31, R30, RZ ;  /* 0x0000001e1f00723e */ /* 0x001fc600048070ff */
        /* <DEDUP_REMOVED lines=9> */
[----:B-1----:R-:W-:Y:S02]  /*f2780*/  IADD3 R14, P0, R12, R4, RZ ;  /* 0x000000040c0e7210 */ /* 0x002fe40007f1e0ff */
[----:B0-----:R-:W-:Y:S02]  /*f2790*/  F2FP.SATFINITE.E4M3.F32.PACK_AB_MERGE_C R0, R26, R25, RZ ;  /* 0x000000191a00723e */ /* 0x001fe400048070ff */
[----:B------:R-:W3:Y:S01]  /*f27a0*/  LDL.LU R25, [R1+0x1c78] ;  /* 0x001c780001197983 */ /* 0x000ee20000300800 */
[----:B------:R-:W-:-:S03]  /*f27b0*/  IMAD.X R15, R13, 0x1, R5, P0 ;  /* 0x000000010d0f7824 */ /* 0x000fc600000e0605 */
[----:B------:R-:W3:Y:S04]  /*f27c0*/  LDL.LU R26, [R1+0x1c7c] ;  /* 0x001c7c00011a7983 */ /* 0x000ee80000300800 */
[----:B------:R4:W-:Y:S02]  /*f27d0*/  STL [R1+0x410], R0 ;  /* 0x0004100001007387 */ /* 0x0009e40000100800 */
[----:B----4-:R-:W-:Y:S02]  /*f27e0*/  F2FP.SATFINITE.E4M3.F32.PACK_AB_MERGE_C R0, R54, R53, RZ ;  /* 0x000000353600723e */ /* 0x010fe400048070ff */
[----:B------:R-:W4:Y:S04]  /*f27f0*/  LDL.LU R53, [R1+0x1c60] ;  /* 0x001c600001357983 */ /* 0x000f280000300800 */
[----:B------:R-:W4:Y:S04]  /*f2800*/  LDL.LU R54, [R1+0x1c64] ;  /* 0x001c640001367983 */ /* 0x000f280000300800 */
[----:B------:R0:W-:Y:S04]  /*f2810*/  STL.64 [R1+0x1cb0], R14 ;  /* 0x001cb00e01007387 */ /* 0x0001e80000100a00 */
[----:B------:R2:W-:Y:S01]  /*f2820*/  STL [R1+0x404], R0 ;  /* 0x0004040001007387 */ /* 0x0005e20000100800 */
[----:B0-----:R-:W-:-:S05]  /*f2830*/  IADD3 R14, P0, R12, R6, RZ ;  /* 0x000000060c0e7210 */ /* 0x001fca0007f1e0ff */
[----:B------:R-:W-:Y:S01]  /*f2840*/  IMAD.X R15, R13, 0x1, R7, P0 ;  /* 0x000000010d0f7824 */ /* 0x000fe200000e0607 */
[----:B--2---:R-:W-:Y:S02]  /*f2850*/  F2FP.SATFINITE.E4M3.F32.PACK_AB_MERGE_C R0, R56, R55, RZ ;  /* 0x000000373800723e */ /* 0x004fe400048070ff */
[----:B------:R-:W2:Y:S04]  /*f2860*/  LDL.LU R55, [R1+0x1c68] ;  /* 0x001c680001377983 */ /* 0x000ea80000300800 */
[----:B------:R-:W2:Y:S04]  /*f2870*/  LDL.LU R56, [R1+0x1c6c] ;  /* 0x001c6c0001387983 */ /* 0x000ea80000300800 */
[----:B------:R0:W-:Y:S04]  /*f2880*/  STL [R1+0x400], R0 ;  /* 0x0004000001007387 */ /* 0x0001e80000100800 */
[----:B------:R-:W2:Y:S01]  /*f2890*/  LDL.LU R23, [R1+0x1c50] ;  /* 0x001c500001177983 */ /* 0x000ea20000300800 */
[----:B---3--:R-:W-:-:S03]  /*f28a0*/  F2FP.SATFINITE.E4M3.F32.PACK_AB_MERGE_C R3, R58, R57, RZ ;  /* 0x000000393a03723e */ /* 0x008fc600048070ff */
[----:B------:R1:W-:Y:S04]  /*f28b0*/  STL.64 [R1+0x1ca0], R14 ;  /* 0x001ca00e01007387 */ /* 0x0003e80000100a00 */
[----:B------:R-:W-:Y:S04]  /*f28c0*/  STL [R1+0x3f4], R3 ;  /* 0x0003f40301007387 */ /* 0x000fe80000100800 */
[----:B------:R-:W3:Y:S01]  /*f28d0*/  LDL.LU R24, [R1+0x1c54] ;  /* 0x001c540001187983 */ /* 0x000ee20000300800 */
[----:B0-----:R-:W-:-:S05]  /*f28e0*/  F2FP.SATFINITE.E4M3.F32.PACK_AB_MERGE_C R0, R27, R59, RZ ;  /* 0x0000003b1b00723e */ /* 0x001fca00048070ff */
[----:B------:R-:W-:Y:S04]  /*f28f0*/  STL [R1+0x3f0], R0 ;  /* 0x0003f00001007387 */ /* 0x000fe80000100800 */
[----:B------:R-:W3:Y:S01]  /*f2900*/  LDL.LU R57, [R1+0x1c58] ;  /* 0x001c580001397983 */ /* 0x000ee20000300800 */
[----:B-1----:R-:W-:-:S03]  /*f2910*/  IADD3 R14, P0, R12, R8, RZ ;  /* 0x000000080c0e7210 */ /* 0x002fc60007f1e0ff */
[----:B------:R-:W3:Y:S04]  /*f2920*/  LDL.LU R58, [R1+0x1c5c] ;  /* 0x001c5c00013a7983 */ /* 0x000ee80000300800 */
[----:B------:R-:W3:Y:S01]  /*f2930*/  LDL.LU R59, [R1+0x1c40] ;  /* 0x001c4000013b7983 */ /* 0x000ee20000300800 */
[----:B------:R-:W-:-:S03]  /*f2940*/  IMAD.X R15, R13, 0x1, R10, P0 ;  /* 0x000000010d0f7824 */ /* 0x000fc600000e060a */
[----:B------:R-:W3:Y:S04]  /*f2950*/  LDL.LU R27, [R1+0x1c44] ;  /* 0x001c4400011b7983 */ /* 0x000ee80000300800 */
[----:B------:R0:W-:Y:S02]  /*f2960*/  STL.64 [R1+0x1c90], R14 ;  /* 0x001c900e01007387 */ /* 0x0001e40000100a00 */
[----:B0-----:R-:W-:-:S05]  /*f2970*/  IADD3 R14, P0, R12, R9, RZ ;  /* 0x000000090c0e7210 */ /* 0x001fca0007f1e0ff */
[----:B------:R-:W-:Y:S01]  /*f2980*/  IMAD.X R15, R13, 0x1, R11, P0 ;  /* 0x000000010d0f7824 */ /* 0x000fe200000e060b */
[----:B------:R-:W-:-:S05]  /*f2990*/  F2FP.SATFINITE.E4M3.F32.PACK_AB_MERGE_C R0, R22, R21, RZ ;  /* 0x000000151600723e */ /* 0x000fca00048070ff */
[----:B------:R0:W-:Y:S01]  /*f29a0*/  STL [R1+0x3e0], R0 ;  /* 0x0003e00001007387 */ /* 0x0001e20000100800 */
[----:B------:R-:W-:-:S03]  /*f29b0*/  F2FP.SATFINITE.E4M3.F32.PACK_AB_MERGE_C R3, R29, R28, RZ ;  /* 0x0000001c1d03723e */ /* 0x000fc600048070ff */
[----:B------:R-:W3:Y:S04]  /*f29c0*/  LDL.LU R28, [R1+0x1c48] ;  /* 0x001c4800011c7983 */ /* 0x000ee80000300800 */
[----:B------:R-:W-:Y:S01]  /*f29d0*/  STL.64 [R1+0x1c80], R14 ;  /* 0x001c800e01007387 */ /* 0x000fe20000100a00 */
[----:B0-----:R-:W-:-:S03]  /*f29e0*/  F2FP.SATFINITE.E4M3.F32.PACK_AB_MERGE_C R0, R31, R30, RZ ;  /* 0x0000001e1f00723e */ /* 0x001fc600048070ff */
[----:B------:R-:W-:Y:S04]  /*f29f0*/  STL [R1+0x3e4], R3 ;  /* 0x0003e40301007387 */ /* 0x000fe80000100800 */
[----:B------:R-:W3:Y:S04]  /*f2a00*/  LDL.LU R29, [R1+0x1c4c] ;  /* 0x001c4c00011d7983 */ /* 0x000ee80000300800 */
[----:B------:R0:W-:Y:S04]  /*f2a10*/  STL [R1+0x3d4], R0 ;  /* 0x0003d40001007387 */ /* 0x0001e80000100800 */
        /* <DEDUP_REMOVED lines=9> */
[----:B------:R-:W3:Y:S04]  /*f2ab0*/  LDL.LU R25, [R1+0x1c38] ;  /* 0x001c380001197983 */ /* 0x000ee80000300800 */
[----:B------:R-:W3:Y:S01]  /*f2ac0*/  LDL.LU R26, [R1+0x1c3c] ;  /* 0x001c3c00011a7983 */ /* 0x000ee20000300800 */
[----:B----4-:R-:W-:-:S03]  /*f2ad0*/  F2FP.SATFINITE.E4M3.F32.PACK_AB_MERGE_C R0, R54, R53, RZ ;  /* 0x000000353600723e */ /* 0x010fc600048070ff */
[----:B------:R0:W-:Y:S04]  /*f2ae0*/  STL.64 [R1+0x1c70], R14 ;  /* 0x001c700e01007387 */ /* 0x0001e80000100a00 */
[----:B------:R2:W-:Y:S04]  /*f2af0*/  STL [R1+0x3c0], R0 ;  /* 0x0003c00001007387 */ /* 0x0005e80000100800 */
[----:B------:R-:W4:Y:S04]  /*f2b00*/  LDL.LU R53, [R1+0x2330] ;  /* 0x0023300001357983 */ /* 0x000f280000300800 */
        /* <DEDUP_REMOVED lines=8> */
[----:B---3--:R-:W-:-:S02]  /*f2b90*/  F2FP.SATFINITE.E4M3.F32.PACK_AB_MERGE_C R3, R24, R23, RZ ;  /* 0x000000171803723e */ /* 0x008fc400048070ff */
[----:B0-----:R-:W-:-:S03]  /*f2ba0*/  IADD3 R14, P0, R12, R8, RZ ;  /* 0x000000080c0e7210 */ /* 0x001fc60007f1e0ff */
[----:B------:R-:W-:Y:S02]  /*f2bb0*/  STL [R1+0x3ac], R3 ;  /* 0x0003ac0301007387 */ /* 0x000fe40000100800 */
[----:B------:R-:W-:Y:S01]  /*f2bc0*/  IMAD.X R15, R13, 0x1, R10, P0 ;  /* 0x000000010d0f7824 */ /* 0x000fe200000e060a */
[----:B------:R-:W-:-:S05]  /*f2bd0*/  F2FP.SATFINITE.E4M3.F32.PACK_AB_MERGE_C R0, R58, R57, RZ ;  /* 0x000000393a00723e */ /* 0x000fca00048070ff */
        /* <DEDUP_REMOVED lines=8> */
[----:B0-----:R-:W-:-:S03]  /*f2c60*/  IADD3 R14, P0, R12, R9, RZ ;  /* 0x000000090c0e7210 */ /* 0x001fc60007f1e0ff */
[----:B------:R-:W3:Y:S04]  /*f2c70*/  LDL.LU R57, [R1+0x1c20] ;  /* 0x001c200001397983 */ /* 0x000ee80000300800 */
[----:B------:R-:W3:Y:S01]  /*f2c80*/  LDL.LU R58, [R1+0x1c24] ;  /* 0x001c2400013a7983 */ /* 0x000ee20000300800 */
[----:B------:R-:W-:-:S05]  /*f2c90*/  IMAD.X R15, R13, 0x1, R11, P0 ;  /* 0x000000010d0f7824 */ /* 0x000fca00000e060b */
[----:B------:R-:W-:Y:S04]  /*f2ca0*/  STL.64 [R1+0x1c50], R14 ;  /* 0x001c500e01007387 */ /* 0x000fe80000100a00 */
[----:B------:R-:W3:Y:S01]  /*f2cb0*/  LDL.LU R59, [R1+0x1c28] ;  /* 0x001c2800013b7983 */ /* 0x000ee20000300800 */
[----:B------:R-:W-:-:S05]  /*f2cc0*/  F2FP.SATFINITE.E4M3.F32.PACK_AB_MERGE_C R3, R29, R28, RZ ;  /* 0x0000001c1d03723e */ /* 0x000fca00048070ff */
[----:B------:R-:W-:Y:S04]  /*f2cd0*/  STL [R1+0x2ec], R3 ;  /* 0x0002ec0301007387 */ /* 0x000fe80000100800 */
[----:B------:R-:W3:Y:S01]  /*f2ce0*/  LDL.LU R27, [R1+0x1c2c] ;  /* 0x001c2c00011b7983 */ /* 0x000ee20000300800 */
[----:B-1----:R-:W-:-:S05]  /*f2cf0*/  F2FP.SATFINITE.E4M3.F32.PACK_AB_MERGE_C R0, R31, R30, RZ ;  /* 0x0000001e1f00723e */ /* 0x002fca00048070ff */
[----:B------:R0:W-:Y:S04]  /*f2d00*/  STL [R1+0x258], R0 ;  /* 0x0002580001007387 */ /* 0x0001e80000100800 */
[----:B------:R-:W3:Y:S04]  /*f2d10*/  LDL.LU R28, [R1+0x1c10] ;  /* 0x001c1000011c7983 */ /* 0x000ee80000300800 */
[----:B------:R-:W3:Y:S04]  /*f2d20*/  LDL.LU R29, [R1+0x1c14] ;  /* 0x001c1400011d7983 */ /* 0x000ee80000300800 */
[----:B------:R-:W3:Y:S04]  /*f2d30*/  LDL.LU R30, [R1+0x1c18] ;  /* 0x001c1800011e7983 */ /* 0x000ee80000300800 */
[----:B------:R-:W3:Y:S01]  /*f2d40*/  LDL.LU R31, [R1+0x1c1c] ;  /* 0x001c1c00011f7983 */ /* 0x000ee20000300800 */
[----:B------:R-:W-:Y:S01]  /*f2d50*/  VIADD R12, R12, UR6 ;  /* 0x000000060c0c7c36 */ /* 0x000fe20008000000 */
[----:B0-----:R-:W-:Y:S01]  /*f2d60*/  F2FP.SATFINITE.E4M3.F32.PACK_AB_MERGE_C R0, R26, R25, RZ ;  /* 0x000000191a00723e */ /* 0x001fe200048070ff */
[----:B------:R-:W-:-:S03]  /*f2d70*/  ULDC UR6, c[0x0][0x248] ;  /* 0x0000920000067ab9 */ /* 0x000fc60000000800 */
[----:B------:R-:W-:Y:S02]  /*f2d80*/  SHF.R.S32.HI R13, RZ, 0x1f, R12 ;  /* 0x0000001fff0d7819 */ /* 0x000fe4000001140c */
[----:B------:R-:W-:Y:S01]  /*f2d90*/  IADD3 R14, P0, R12, R4, RZ ;  /* 0x000000040c0e7210 */ /* 0x000fe20007f1e0ff */
[----:B------:R-:W-:Y:S04]  /*f2da0*/  STL [R1+0x254], R0 ;  /* 0x0002540001007387 */ /* 0x000fe80000100800 */
[----:B------:R-:W-:Y:S01]  /*f2db0*/  IMAD.X R15, R13, 0x1, R5, P0 ;  /* 0x000000010d0f7824 */ /* 0x000fe200000e0605 */
[----:B------:R-:W3:Y:S01]  /*f2dc0*/  LDL.LU R23, [R1+0x1c00] ;  /* 0x001c000001177983 */ /* 0x000ee20000300800 */
[----:B----4-:R-:W-:-:S03]  /*f2dd0*/  F2FP.SATFINITE.E4M3.F32.PACK_AB_MERGE_C R3, R54, R53, RZ ;  /* 0x000000353603723e */ /* 0x010fc600048070ff */
[----:B------:R0:W-:Y:S04]  /*f2de0*/  STL.64 [R1+0x1c40], R14 ;  /* 0x001c400e01007387 */ /* 0x0001e80000100a00 */
[----:B------:R-:W-:Y:S04]  /*f2df0*/  STL [R1+0xac], R3 ;  /* 0x0000ac0301007387 */ /* 0x000fe80000100800 */
[----:B------:R-:W4:Y:S01]  /*f2e00*/  LDL.LU R24, [R1+0x1c04] ;  /* 0x001c040001187983 */ /* 0x000f220000300800 */
[----:B0-----:R-:W-:-:S05]  /*f2e10*/  IADD3 R14, P0, R12, R6, RZ ;  /* 0x000000060c0e7210 */ /* 0x001fca0007f1e0ff */
[----:B------:R-:W-:Y:S01]  /*f2e20*/  IMAD.X R15, R13, 0x1, R7, P0 ;  /* 0x000000010d0f7824 */ /* 0x000fe200000e0607 */
[----:B--2---:R-:W-:-:S05]  /*f2e30*/  F2FP.SATFINITE.E4M3.F32.PACK_AB_MERGE_C R0, R56, R55, RZ ;  /* 0x000000373800723e */ /* 0x004fca00048070ff */
[----:B------:R-:W-:Y:S04]  /*f2e40*/  STL [R1+0x250], R0 ;  /* 0x0002500001007387 */ /* 0x000fe80000100800 */
[----:B------:R-:W2:Y:S04]  /*f2e50*/  LDL.LU R25, [R1+0x1c08] ;  /* 0x001c080001197983 */ /* 0x000ea80000300800 */
[----:B------:R-:W2:Y:S04]  /*f2e60*/  LDL.LU R26, [R1+0x1c0c] ;  /* 0x001c0c00011a7983 */ /* 0x000ea80000300800 */
[----:B------:R-:W2:Y:S04]  /*f2e70*/  LDL.LU R53, [R1+0x1bf0] ;  /* 0x001bf00001357983 */ /* 0x000ea80000300800 */
[----:B------:R-:W2:Y:S04]  /*f2e80*/  LDL.LU R54, [R1+0x1bf4] ;  /* 0x001bf40001367983 */ /* 0x000ea80000300800 */
[----:B------:R-:W2:Y:S04]  /*f2e90*/  LDL.LU R55, [R1+0x1bf8] ;  /* 0x001bf80001377983 */ /* 0x000ea80000300800 */
[----:B------:R-:W2:Y:S04]  /*f2ea0*/  LDL.LU R56, [R1+0x1bfc] ;  /* 0x001bfc0001387983 */ /* 0x000ea80000300800 */
[----:B------:R0:W-:Y:S02]  /*f2eb0*/  STL.64 [R1+0x1c38], R14 ;  /* 0x001c380e01007387 */ /* 0x0001e40000100a00 */
[----:B0-----:R-:W-:-:S02]  /*f2ec0*/  IADD3 R14, P0, R12, R8, RZ ;  /* 0x000000080c0e7210 */ /* 0x001fc40007f1e0ff */
[----:B---3--:R-:W-:-:S03]  /*f2ed0*/  F2FP.SATFINITE.E4M3.F32.PACK_AB_MERGE_C R3, R20, R19, RZ ;  /* 0x000000131403723e */ /* 0x008fc600048070ff */
[----:B------:R-:W-:Y:S02]  /*f2ee0*/  IMAD.X R15, R13, 0x1, R10, P0 ;  /* 0x000000010d0f7824 */ /* 0x000fe400000e060a */
[----:B------:R-:W-:Y:S01]  /*f2ef0*/  STL [R1+0xa4], R3 ;  /* 0x0000a40301007387 */ /* 0x000fe20000100800 */
[----:B------:R-:W-:-:S05]  /*f2f00*/  F2FP.SATFINITE.E4M3.F32.PACK_AB_MERGE_C R0, R22, R21, RZ ;  /* 0x000000151600723e */ /* 0x000fca00048070ff */
[----:B------:R0:W-:Y:S04]  /*f2f10*/  STL [R1+0xa8], R0 ;  /* 0x0000a80001007387 */ /* 0x0001e80000100800 */
[----:B------:R1:W-:Y:S01]  /*f2f20*/  STL.64 [R1+0x1c30], R14 ;  /* 0x001c300e01007387 */ /* 0x0003e20000100a00 */
[----:B0-----:R-:W-:-:S05]  /*f2f30*/  F2FP.SATFINITE.E4M3.F32.PACK_AB_MERGE_C R0, R58, R57, RZ ;  /* 0x000000393a00723e */ /* 0x001fca00048070ff */
[----:B------:R0:W-:Y:S04]  /*f2f40*/  STL [R1+0xa0], R0 ;  /* 0x0000a00001007387 */ /* 0x0001e80000100800 */
[----:B------:R-:W3:Y:S01]  /*f2f50*/  LDL.LU R57, [R1+0x1be0] ;  /* 0x001be00001397983 */ /* 0x000ee20000300800 */
[----:B-1----:R-:W-:-:S03]  /*f2f60*/  IADD3 R14, P0, R12, R9, RZ ;  /* 0x000000090c0e7210 */ /* 0x002fc60007f1e0ff */
[----:B------:R-:W3:Y:S02]  /*f2f70*/  LDL.LU R58, [R1+0x1be4] ;  /* 0x001be400013a7983 */ /* 0x000ee40000300800 */
[----:B------:R-:W-:-:S05]  /*f2f80*/  IMAD.X R15, R13, 0x1, R11, P0 ;  /* 0x000000010d0f7824 */ /* 0x000fca00000e060b */
[----:B------:R-:W-:Y:S01]  /*f2f90*/  STL.64 [R1+0x1c20], R14 ;  /* 0x001c200e01007387 */ /* 0x000fe20000100a00 */
[----:B------:R-:W-:-:S05]  /*f2fa0*/  F2FP.SATFINITE.E4M3.F32.PACK_AB_MERGE_C R3, R27, R59, RZ ;  /* 0x0000003b1b03723e */ /* 0x000fca00048070ff */
[----:B------:R-:W-:Y:S01]  /*f2fb0*/  STL [R1+0x9c], R3 ;  /* 0x00009c0301007387 */ /* 0x000fe20000100800 */
[----:B0-----:R-:W-:-:S05]  /*f2fc0*/  F2FP.SATFINITE.E4M3.F32.PACK_AB_MERGE_C R0, R29, R28, RZ ;  /* 0x0000001c1d00723e */ /* 0x001fca00048070ff */
[----:B------:R0:W-:Y:S04]  /*f2fd0*/  STL [R1+0x4ffc], R0 ;  /* 0x004ffc0001007387 */ /* 0x0001e80000100800 */
[----:B------:R-:W3:Y:S04]  /*f2fe0*/  LDL.LU R59, [R1+0x1be8] ;  /* 0x001be800013b7983 */ /* 0x000ee80000300800 */
[----:B------:R-:W3:Y:S01]  /*f2ff0*/  LDL.LU R27, [R1+0x1bec] ;  /* 0x001bec00011b7983 */ /* 0x000ee20000300800 */
[----:B0-----:R-:W-:-:S05]  /*f3000*/  F2FP.SATFINITE.E4M3.F32.PACK_AB_MERGE_C R0, R31, R30, RZ ;  /* 0x0000001e1f00723e */ /* 0x001fca00048070ff */
[----:B------:R-:W-:Y:S04]  /*f3010*/  STL [R1+0x5004], R0 ;  /* 0x0050040001007387 */ /* 0x000fe80000100800 */
[----:B------:R-:W3:Y:S04]  /*f3020*/  LDL.LU R28, [R1+0x1bd0] ;  /* 0x001bd000011c7983 */ /* 0x000ee80000300800 */
[----:B------:R-:W3:Y:S04]  /*f3030*/  LDL.LU R29, [R1+0x1bd4] ;  /* 0x001bd400011d7983 */ /* 0x000ee80000300800 */
[----:B------:R-:W3:Y:S04]  /*f3040*/  LDL.LU R30, [R1+0x1bd8] ;  /* 0x001bd800011e7983 */ /* 0x000ee80000300800 */
[----:B------:R-:W3:Y:S01]  /*f3050*/  LDL.LU R31, [R1+0x1bdc] ;  /* 0x001bdc00011f7983 */ /* 0x000ee20000300800 */
[----:B------:R-:W-:Y:S01]  /*f3060*/  VIADD R12, R12, UR6 ;  /* 0x000000060c0c7c36 */ /* 0x000fe20008000000 */
[----:B----4-:R-:W-:Y:S01]  /*f3070*/  F2FP.SATFINITE.E4M3.F32.PACK_AB_MERGE_C R3, R24, R23, RZ ;  /* 0x000000171803723e */ /* 0x010fe200048070ff */
[----:B------:R-:W-:-:S03]  /*f3080*/  ULDC UR6, c[0x0][0x248] ;  /* 0x0000920000067ab9 */ /* 0x000fc60000000800 */
[----:B------:R-:W-:Y:S02]  /*f3090*/  SHF.R.S32.HI R13, RZ, 0x1f, R12 ;  /* 0x0000001fff0d7819 */ /* 0x000fe4000001140c */
[----:B------:R-:W-:-:S05]  /*f30a0*/  IADD3 R14, P0, R12, R4, RZ ;  /* 0x000000040c0e7210 */ /* 0x000fca0007f1e0ff */
[----:B------:R-:W-:-:S05]  /*f30b0*/  IMAD.X R15, R13, 0x1, R5, P0 ;  /* 0x000000010d0f7824 */ /* 0x000fca00000e0605 */
[----:B------:R0:W-:Y:S04]  /*f30c0*/  STL.64 [R1+0x1c10], R14 ;  /* 0x001c100e01007387 */ /* 0x0001e80000100a00 */
[----:B------:R1:W-:Y:S01]  /*f30d0*/  STL [R1+0x4f9c], R3 ;  /* 0x004f9c0301007387 */ /* 0x0003e20000100800 */
[----:B0-----:R-:W-:-:S05]  /*f30e0*/  IADD3 R14, P0, R12, R6, RZ ;  /* 0x000000060c0e7210 */ /* 0x001fca0007f1e0ff */
[----:B------:R-:W-:Y:S01]  /*f30f0*/  IMAD.X R15, R13, 0x1, R7, P0 ;  /* 0x000000010d0f7824 */ /* 0x000fe200000e0607 */
[----:B--2---:R-:W-:-:S05]  /*f3100*/  F2FP.SATFINITE.E4M3.F32.PACK_AB_MERGE_C R0, R26, R25, RZ ;  /* 0x000000191a00723e */ /* 0x004fca00048070ff */
[----:B------:R0:W-:Y:S01]  /*f3110*/  STL [R1+0x4fb8], R0 ;  /* 0x004fb80001007387 */ /* 0x0001e20000100800 */
[----:B-1----:R-:W-:-:S03]  /*f3120*/  F2FP.SATFINITE.E4M3.F32.PACK_AB_MERGE_C R3, R54, R53, RZ ;  /* 0x000000353603723e */ /* 0x002fc600048070ff */
[----:B------:R-:W2:Y:S04]  /*f3130*/  LDL.LU R19, [R1+0x1bc0] ;  /* 0x001bc00001137983 */ /* 0x000ea80000300800 */
[----:B------:R1:W-:Y:S01]  /*f3140*/  STL.64 [R1+0x1c00], R14 ;  /* 0x001c000e01007387 */ /* 0x0003e20000100a00 */
[----:B0-----:R-:W-:-:S03]  /*f3150*/  F2FP.SATFINITE.E4M3.F32.PACK_AB_MERGE_C R0, R56, R55, RZ ;  /* 0x000000373800723e */ /* 0x001fc600048070ff */
[----:B------:R-:W-:Y:S04]  /*f3160*/  STL [R1+0x4e64], R3 ;  /* 0x004e640301007387 */ /* 0x000fe80000100800 */
[----:B------:R-:W2:Y:S04]  /*f3170*/  LDL.LU R20, [R1+0x1bc4] ;  /* 0x001bc40001147983 */ /* 0x000ea80000300800 */
[----:B------:R-:W-:Y:S04]  /*f3180*/  STL [R1+0x4e70], R0 ;  /* 0x004e700001007387 */ /* 0x000fe80000100800 */
[----:B------:R-:W4:Y:S04]  /*f3190*/  LDL.LU R21, [R1+0x1bc8] ;  /* 0x001bc80001157983 */ /* 0x000f280000300800 */
[----:B------:R-:W4:Y:S04]  /*f31a0*/  LDL.LU R22, [R1+0x1bcc] ;  /* 0x001bcc0001167983 */ /* 0x000f280000300800 */
[----:B------:R-:W4:Y:S04]  /*f31b0*/  LDL.LU R23, [R1+0x1bb0] ;  /* 0x001bb00001177983 */ /* 0x000f280000300800 */
[----:B------:R-:W4:Y:S04]  /*f31c0*/  LDL.LU R24, [R1+0x1bb4] ;  /* 0x001bb40001187983 */ /* 0x000f280000300800 */
[----:B------:R-:W4:Y:S04]  /*f31d0*/  LDL.LU R55, [R1+0x1bb8] ;  /* 0x001bb80001377983 */ /* 0x000f280000300800 */
[----:B------:R-:W4:Y:S01]  /*f31e0*/  LDL.LU R56, [R1+0x1bbc] ;  /* 0x001bbc0001387983 */ /* 0x000f220000300800 */
[----:B-1----:R-:W-:-:S05]  /*f31f0*/  IADD3 R14, P0, R12, R8, RZ ;  /* 0x000000080c0e7210 */ /* 0x002fca0007f1e0ff */
[----:B------:R-:W-:-:S05]  /*f3200*/  IMAD.X R15, R13, 0x1, R10, P0 ;  /* 0x000000010d0f7824 */ /* 0x000fca00000e060a */
[----:B------:R0:W-:Y:S02]  /*f3210*/  STL.64 [R1+0x1bf8], R14 ;  /* 0x001bf80e01007387 */ /* 0x0001e40000100a00 */
[----:B0-----:R-:W-:Y:S02]  /*f3220*/  IADD3 R14, P0, R12, R9, RZ ;  /* 0x000000090c0e7210 */ /* 0x001fe40007f1e0ff */
[----:B---3--:R-:W-:-:S03]  /*f3230*/  F2FP.SATFINITE.E4M3.F32.PACK_AB_MERGE_C R0, R58, R57, RZ ;  /* 0x000000393a00723e */ /* 0x008fc600048070ff */
[----:B------:R-:W-:Y:S02]  /*f3240*/  IMAD.X R15, R13, 0x1, R11, P0 ;  /* 0x000000010d0f7824 */ /* 0x000fe400000e060b */
[----:B------:R0:W-:Y:S04]  /*f3250*/  STL [R1+0x4e14], R0 ;  /* 0x004e140001007387 */ /* 0x0001e80000100800 */
[----:B------:R-:W3:Y:S04]  /*f3260*/  LDL.LU R25, [R1+0x1ba0] ;  /* 0x001ba00001197983 */ /* 0x000ee80000300800 */
[----:B------:R-:W3:Y:S04]  /*f3270*/  LDL.LU R26, [R1+0x1ba4] ;  /* 0x001ba400011a7983 */ /* 0x000ee80000300800 */
[----:B------:R-:W3:Y:S04]  /*f3280*/  LDL.LU R53, [R1+0x1ba8] ;  /* 0x001ba80001357983 */ /* 0x000ee80000300800 */
[----:B------:R-:W-:Y:S04]  /*f3290*/  STL.64 [R1+0x1bf0], R14 ;  /* 0x001bf00e01007387 */ /* 0x000fe80000100a00 */
[----:B------:R-:W3:Y:S04]  /*f32a0*/  LDL.LU R54, [R1+0x1bac] ;  /* 0x001bac0001367983 */ /* 0x000ee80000300800 */
[----:B------:R-:W3:Y:S04]  /*f32b0*/  LDL.LU R57, [R1+0x1b90] ;  /* 0x001b900001397983 */ /* 0x000ee80000300800 */
[----:B------:R-:W3:Y:S01]  /*f32c0*/  LDL.LU R58, [R1+0x1b94] ;  /* 0x001b9400013a7983 */ /* 0x000ee20000300800 */
        /* <DEDUP_REMOVED lines=9> */
[----:B------:R-:W3:Y:S01]  /*f3360*/  LDL.LU R29, [R1+0x1b84] ;  /* 0x001b8400011d7983 */ /* 0x000ee20000300800 */
[----:B------:R-:W-:Y:S01]  /*f3370*/  VIADD R12, R12, UR6 ;  /* 0x000000060c0c7c36 */ /* 0x000fe20008000000 */
[----:B------:R-:W-:-:S02]  /*f3380*/  ULDC UR6, c[0x0][0x248] ;  /* 0x0000920000067ab9 */ /* 0x000fc40000000800 */
[----:B------:R-:W3:Y:S02]  /*f3390*/  LDL.LU R30, [R1+0x1b88] ;  /* 0x001b8800011e7983 */ /* 0x000ee40000300800 */
[----:B------:R-:W-:Y:S02]  /*f33a0*/  SHF.R.S32.HI R13, RZ, 0x1f, R12 ;  /* 0x0000001fff0d7819 */ /* 0x000fe4000001140c */
[----:B------:R-:W-:-:S05]  /*f33b0*/  IADD3 R14, P0, R12, R4, RZ ;  /* 0x000000040c0e7210 */ /* 0x000fca0007f1e0ff */
[----:B------:R-:W-:-:S05]  /*f33c0*/  IMAD.X R15, R13, 0x1, R5, P0 ;  /* 0x000000010d0f7824 */ /* 0x000fca00000e0605 */
[----:B------:R0:W-:Y:S04]  /*f33d0*/  STL.64 [R1+0x1be0], R14 ;  /* 0x001be00e01007387 */ /* 0x0001e80000100a00 */
[----:B------:R-:W3:Y:S01]  /*f33e0*/  LDL.LU R31, [R1+0x1b8c] ;  /* 0x001b8c00011f7983 */ /* 0x000ee20000300800 */
[----:B0-----:R-:W-:-:S05]  /*f33f0*/  IADD3 R14, P0, R12, R6, RZ ;  /* 0x000000060c0e7210 */ /* 0x001fca0007f1e0ff */
[----:B------:R-:W-:Y:S01]  /*f3400*/  IMAD.X R15, R13, 0x1, R7, P0 ;  /* 0x000000010d0f7824 */ /* 0x000fe200000e0607 */
[----:B--2---:R-:W-:-:S05]  /*f3410*/  F2FP.SATFINITE.E4M3.F32.PACK_AB_MERGE_C R3, R20, R19, RZ ;  /* 0x000000131403723e */ /* 0x004fca00048070ff */
[----:B------:R0:W-:Y:S01]  /*f3420*/  STL [R1+0x4d80], R3 ;  /* 0x004d800301007387 */ /* 0x0001e20000100800 */
[----:B----4-:R-:W-:-:S05]  /*f3430*/  F2FP.SATFINITE.E4M3.F32.PACK_AB_MERGE_C R0, R22, R21, RZ ;  /* 0x000000151600723e */ /* 0x010fca00048070ff */
[----:B------:R1:W-:Y:S01]  /*f3440*/  STL [R1+0x4d98], R0 ;  /* 0x004d980001007387 */ /* 0x0003e20000100800 */
[----:B0-----:R-:W-:-:S03]  /*f3450*/  F2FP.SATFINITE.E4M3.F32.PACK_AB_MERGE_C R3, R24, R23, RZ ;  /* 0x000000171803723e */ /* 0x001fc600048070ff */
[----:B------:R-:W2:Y:S04]  /*f3460*/  LDL.LU R23, [R1+0x1b70] ;  /* 0x001b700001177983 */ /* 0x000ea80000300800 */
[----:B------:R0:W-:Y:S01]  /*f3470*/  STL.64 [R1+0x1bd8], R14 ;  /* 0x001bd80e01007387 */ /* 0x0001e20000100a00 */
[----:B-1----:R-:W-:-:S03]  /*f3480*/  F2FP.SATFINITE.E4M3.F32.PACK_AB_MERGE_C R0, R56, R55, RZ ;  /* 0x000000373800723e */ /* 0x002fc600048070ff */
[----:B------:R-:W-:Y:S04]  /*f3490*/  STL [R1+0x4d14], R3 ;  /* 0x004d140301007387 */ /* 0x000fe80000100800 */
[----:B------:R-:W2:Y:S04]  /*f34a0*/  LDL.LU R24, [R1+0x1b74] ;  /* 0x001b740001187983 */ /* 0x000ea80000300800 */
[----:B------:R-:W-:Y:S01]  /*f34b0*/  STL [R1+0x4d34], R0 ;  /* 0x004d340001007387 */ /* 0x000fe20000100800 */
[----:B0-----:R-:W-:-:S03]  /*f34c0*/  IADD3 R14, P0, R12, R8, RZ ;  /* 0x000000080c0e7210 */ /* 0x001fc60007f1e0ff */
[----:B------:R-:W4:Y:S04]  /*f34d0*/  LDL.LU R55, [R1+0x1b78] ;  /* 0x001b780001377983 */ /* 0x000f280000300800 */
[----:B------:R-:W4:Y:S01]  /*f34e0*/  LDL.LU R56, [R1+0x1b7c] ;  /* 0x001b7c0001387983 */ /* 0x000f220000300800 */
[----:B------:R-:W-:-:S05]  /*f34f0*/  IMAD.X R15, R13, 0x1, R10, P0 ;  /* 0x000000010d0f7824 */ /* 0x000fca00000e060a */
[----:B------:R0:W-:Y:S02]  /*f3500*/  STL.64 [R1+0x1bd0], R14 ;  /* 0x001bd00e01007387 */ /* 0x0001e40000100a00 */
[----:B0-----:R-:W-:Y:S02]  /*f3510*/  IADD3 R14, P0, R12, R9, RZ ;  /* 0x000000090c0e7210 */ /* 0x001fe40007f1e0ff */
[----:B---3--:R-:W-:-:S03]  /*f3520*/  F2FP.SATFINITE.E4M3.F32.PACK_AB_MERGE_C R0, R26, R25, RZ ;  /* 0x000000191a00723e */ /* 0x008fc600048070ff */
[----:B------:R-:W-:Y:S02]  /*f3530*/  IMAD.X R15, R13, 0x1, R11, P0 ;  /* 0x000000010d0f7824 */ /* 0x000fe400000e060b */
        /* <DEDUP_REMOVED lines=9> */
[----:B------:R-:W3:Y:S01]  /*f35d0*/  LDL.LU R54, [R1+0x1b6c] ;  /* 0x001b6c0001367983 */ /* 0x000ee20000300800 */
[----:B------:R-:W-:Y:S01]  /*f35e0*/  VIADD R12, R12, UR6 ;  /* 0x000000060c0c7c36 */ /* 0x000fe20008000000 */
[----:B------:R-:W-:-:S02]  /*f35f0*/  ULDC UR6, c[0x0][0x248] ;  /* 0x0000920000067ab9 */ /* 0x000fc40000000800 */
[----:B------:R-:W3:Y:S04]  /*f3600*/  LDL.LU R57, [R1+0x1b50] ;  /* 0x001b500001397983 */ /* 0x000ee80000300800 */
[----:B------:R-:W3:Y:S01]  /*f3610*/  LDL.LU R58, [R1+0x1b54] ;  /* 0x001b5400013a7983 */ /* 0x000ee20000300800 */
[----:B------:R-:W-:Y:S02]  /*f3620*/  SHF.R.S32.HI R13, RZ, 0x1f, R12 ;  /* 0x0000001fff0d7819 */ /* 0x000fe4000001140c */
[----:B-1----:R-:W-:-:S05]  /*f3630*/  IADD3 R14, P0, R12, R4, RZ ;  /* 0x000000040c0e7210 */ /* 0x002fca0007f1e0ff */
[----:B------:R-:W-:Y:S01]  /*f3640*/  IMAD.X R15, R13, 0x1, R5, P0 ;  /* 0x000000010d0f7824 */ /* 0x000fe200000e0605 */
[----:B0-----:R-:W-:-:S05]  /*f3650*/  F2FP.SATFINITE.E4M3.F32.PACK_AB_MERGE_C R0, R27, R59, RZ ;  /* 0x0000003b1b00723e */ /* 0x001fca00048070ff */
[----:B------:R0:W-:Y:S04]  /*f3660*/  STL [R1+0x21bc], R0 ;  /* 0x0021bc0001007387 */ /* 0x0001e80000100800 */
[----:B------:R-:W3:Y:S01]  /*f3670*/  LDL.LU R59, [R1+0x1b58] ;  /* 0x001b5800013b7983 */ /* 0x000ee20000300800 */
[----:B0-----:R-:W-:-:S03]  /*f3680*/  F2FP.SATFINITE.E4M3.F32.PACK_AB_MERGE_C R0, R29, R28, RZ ;  /* 0x0000001c1d00723e */ /* 0x001fc600048070ff */
[----:B------:R0:W-:Y:S04]  /*f3690*/  STL.64 [R1+0x1bc0], R14 ;  /* 0x001bc00e01007387 */ /* 0x0001e80000100a00 */
[----:B------:R-:W-:Y:S04]  /*f36a0*/  STL [R1+0x20bc], R0 ;  /* 0x0020bc0001007387 */ /* 0x000fe80000100800 */
[----:B------:R-:W3:Y:S04]  /*f36b0*/  LDL.LU R27, [R1+0x1b5c] ;  /* 0x001b5c00011b7983 */ /* 0x000ee80000300800 */
[----:B------:R-:W3:Y:S04]  /*f36c0*/  LDL.LU R28, [R1+0x1b40] ;  /* 0x001b4000011c7983 */ /* 0x000ee80000300800 */
[----:B------:R-:W3:Y:S01]  /*f36d0*/  LDL.LU R29, [R1+0x1b44] ;  /* 0x001b4400011d7983 */ /* 0x000ee20000300800 */
[----:B------:R-:W-:-:S05]  /*f36e0*/  F2FP.SATFINITE.E4M3.F32.PACK_AB_MERGE_C R52, R31, R30, RZ ;  /* 0x0000001e1f34723e */ /* 0x000fca00048070ff */
[----:B------:R-:W-:Y:S04]  /*f36f0*/  STL [R1+0x5878], R52 ;  /* 0x0058783401007387 */ /* 0x000fe80000100800 */
[----:B------:R-:W3:Y:S04]  /*f3700*/  LDL.LU R30, [R1+0x1b48] ;  /* 0x001b4800011e7983 */ /* 0x000ee80000300800 */
[----:B------:R-:W3:Y:S01]  /*f3710*/  LDL.LU R31, [R1+0x1b4c] ;  /* 0x001b4c00011f7983 */ /* 0x000ee20000300800 */
[----:B0-----:R-:W-:-:S05]  /*f3720*/  IADD3 R14, P0, R12, R6, RZ ;  /* 0x000000060c0e7210 */ /* 0x001fca0007f1e0ff */
[----:B------:R-:W-:-:S05]  /*f3730*/  IMAD.X R15, R13, 0x1, R7, P0 ;  /* 0x000000010d0f7824 */ /* 0x000fca00000e0607 */
[----:B------:R0:W-:Y:S02]  /*f3740*/  STL.64 [R1+0x1bb8], R14 ;  /* 0x001bb80e01007387 */ /* 0x0001e40000100a00 */
[----:B0-----:R-:W-:-:S05]  /*f3750*/  IADD3 R14, P0, R12, R8, RZ ;  /* 0x000000080c0e7210 */ /* 0x001fca0007f1e0ff */
[----:B------:R-:W-:Y:S01]  /*f3760*/  IMAD.X R15, R13, 0x1, R10, P0 ;  /* 0x000000010d0f7824 */ /* 0x000fe200000e060a */
[----:B--2---:R-:W-:Y:S02]  /*f3770*/  F2FP.SATFINITE.E4M3.F32.PACK_AB_MERGE_C R0, R24, R23, RZ ;  /* 0x000000171800723e */ /* 0x004fe400048070ff */
[----:B----4-:R-:W-:-:S05]  /*f3780*/  F2FP.SATFINITE.E4M3.F32.PACK_AB_MERGE_C R50, R56, R55, RZ ;  /* 0x000000373832723e */ /* 0x010fca00048070ff */
[----:B------:R-:W-:Y:S04]  /*f3790*/  STL [R1+0x5880], R50 ;  /* 0x0058803201007387 */ /* 0x000fe80000100800 */
[----:B------:R-:W-:Y:S04]  /*f37a0*/  STL [R1+0x2008], R0 ;  /* 0x0020080001007387 */ /* 0x000fe80000100800 */
[----:B------:R-:W2:Y:S04]  /*f37b0*/  LDL.LU R23, [R1+0x1b30] ;  /* 0x001b300001177983 */ /* 0x000ea80000300800 */
[----:B------:R-:W2:Y:S04]  /*f37c0*/  LDL.LU R24, [R1+0x1b34] ;  /* 0x001b340001187983 */ /* 0x000ea80000300800 */
[----:B------:R-:W4:Y:S04]  /*f37d0*/  LDL.LU R55, [R1+0x1b38] ;  /* 0x001b380001377983 */ /* 0x000f280000300800 */
[----:B------:R0:W-:Y:S04]  /*f37e0*/  STL.64 [R1+0x1bb0], R14 ;  /* 0x001bb00e01007387 */ /* 0x0001e80000100a00 */
[----:B------:R-:W4:Y:S01]  /*f37f0*/  LDL.LU R56, [R1+0x1b3c] ;  /* 0x001b3c0001387983 */ /* 0x000f220000300800 */
[----:B0-----:R-:W-:-:S05]  /*f3800*/  IADD3 R14, P0, R12, R9, RZ ;  /* 0x000000090c0e7210 */ /* 0x001fca0007f1e0ff */
[----:B------:R-:W-:Y:S01]  /*f3810*/  IMAD.X R15, R13, 0x1, R11, P0 ;  /* 0x000000010d0f7824 */ /* 0x000fe200000e060b */
[----:B---3--:R-:W-:-:S05]  /*f3820*/  F2FP.SATFINITE.E4M3.F32.PACK_AB_MERGE_C R0, R26, R25, RZ ;  /* 0x000000191a00723e */ /* 0x008fca00048070ff */
[----:B------:R0:W-:Y:S01]  /*f3830*/  STL [R1+0x1f9c], R0 ;  /* 0x001f9c0001007387 */ /* 0x0001e20000100800 */
[----:B------:R-:W-:-:S05]  /*f3840*/  F2FP.SATFINITE.E4M3.F32.PACK_AB_MERGE_C R48, R54, R53, RZ ;  /* 0x000000353630723e */ /* 0x000fca00048070ff */
[----:B------:R-:W-:Y:S01]  /*f3850*/  STL [R1+0x5884], R48 ;  /* 0x0058843001007387 */ /* 0x000fe20000100800 */
[----:B0-----:R-:W-:-:S03]  /*f3860*/  F2FP.SATFINITE.E4M3.F32.PACK_AB_MERGE_C R0, R58, R57, RZ ;  /* 0x000000393a00723e */ /* 0x001fc600048070ff */
[----:B------:R0:W-:Y:S04]  /*f3870*/  STL.64 [R1+0x1ba8], R14 ;  /* 0x001ba80e01007387 */ /* 0x0001e80000100a00 */
[----:B------:R-:W3:Y:S04]  /*f3880*/  LDL.LU R25, [R1+0x1b20] ;  /* 0x001b200001197983 */ /* 0x000ee80000300800 */
[----:B------:R-:W3:Y:S04]  /*f3890*/  LDL.LU R26, [R1+0x1b24] ;  /* 0x001b2400011a7983 */ /* 0x000ee80000300800 */
[----:B------:R1:W-:Y:S04]  /*f38a0*/  STL [R1+0x1f58], R0 ;  /* 0x001f580001007387 */ /* 0x0003e80000100800 */
[----:B------:R-:W3:Y:S04]  /*f38b0*/  LDL.LU R53, [R1+0x1b28] ;  /* 0x001b280001357983 */ /* 0x000ee80000300800 */
[----:B------:R-:W3:Y:S04]  /*f38c0*/  LDL.LU R54, [R1+0x1b2c] ;  /* 0x001b2c0001367983 */ /* 0x000ee80000300800 */
[----:B------:R-:W3:Y:S01]  /*f38d0*/  LDL.LU R57, [R1+0x1b10] ;  /* 0x001b100001397983 */ /* 0x000ee20000300800 */
[----:B------:R-:W-:Y:S01]  /*f38e0*/  VIADD R12, R12, UR6 ;  /* 0x000000060c0c7c36 */ /* 0x000fe20008000000 */
[----:B------:R-:W-:-:S02]  /*f38f0*/  ULDC UR6, c[0x0][0x248] ;  /* 0x0000920000067ab9 */ /* 0x000fc40000000800 */
[----:B------:R-:W3:Y:S02]  /*f3900*/  LDL.LU R58, [R1+0x1b14] ;  /* 0x001b1400013a7983 */ /* 0x000ee40000300800 */
[----:B------:R-:W-:Y:S02]  /*f3910*/  SHF.R.S32.HI R13, RZ, 0x1f, R12 ;  /* 0x0000001fff0d7819 */ /* 0x000fe4000001140c */
[----:B0-----:R-:W-:-:S05]  /*f3920*/  IADD3 R14, P0, R12, R4, RZ ;  /* 0x000000040c0e7210 */ /* 0x001fca0007f1e0ff */
[----:B------:R-:W-:Y:S01]  /*f3930*/  IMAD.X R15, R13, 0x1, R5, P0 ;  /* 0x000000010d0f7824 */ /* 0x000fe200000e0605 */
[----:B-1----:R-:W-:-:S05]  /*f3940*/  F2FP.SATFINITE.E4M3.F32.PACK_AB_MERGE_C R0, R27, R59, RZ ;  /* 0x0000003b1b00723e */ /* 0x002fca00048070ff */
        /* <DEDUP_REMOVED lines=8> */
[----:B------:R-:W-:-:S03]  /*f39d0*/  F2FP.SATFINITE.E4M3.F32.PACK_AB_MERGE_C R45, R31, R30, RZ ;  /* 0x0000001e1f2d723e */ /* 0x000fc600048070ff */
[----:B------:R-:W3:Y:S04]  /*f39e0*/  LDL.LU R30, [R1+0x1b08] ;  /* 0x001b0800011e7983 */ /* 0x000ee80000300800 */
[----:B------:R-:W3:Y:S01]  /*f39f0*/  LDL.LU R31, [R1+0x1b0c] ;  /* 0x001b0c00011f7983 */ /* 0x000ee20000300800 */
[----:B0-----:R-:W-:-:S05]  /*f3a00*/  IADD3 R14, P0, R12, R6, RZ ;  /* 0x000000060c0e7210 */ /* 0x001fca0007f1e0ff */
[----:B------:R-:W-:Y:S01]  /*f3a10*/  IMAD.X R15, R13, 0x1, R7, P0 ;  /* 0x000000010d0f7824 */ /* 0x000fe200000e0607 */
[----:B------:R-:W-:Y:S01]  /*f3a20*/  STL [R1+0x5890], R45 ;  /* 0x0058902d01007387 */ /* 0x000fe20000100800 */
[----:B--2---:R-:W-:Y:S02]  /*f3a30*/  F2FP.SATFINITE.E4M3.F32.PACK_AB_MERGE_C R0, R24, R23, RZ ;  /* 0x000000171800723e */ /* 0x004fe400048070ff */
[----:B----4-:R-:W-:-:S05]  /*f3a40*/  F2FP.SATFINITE.E4M3.F32.PACK_AB_MERGE_C R44, R56, R55, RZ ;  /* 0x00000037382c723e */ /* 0x010fca00048070ff */
[----:B------:R-:W-:Y:S04]  /*f3a50*/  STL [R1+0x5898], R44 ;  /* 0x0058982c01007387 */ /* 0x000fe80000100800 */
[----:B------:R0:W-:Y:S04]  /*f3a60*/  STL.64 [R1+0x1b98], R14 ;  /* 0x001b980e01007387 */ /* 0x0001e80000100a00 */
[----:B------:R-:W-:Y:S04]  /*f3a70*/  STL [R1+0x1e18], R0 ;  /* 0x001e180001007387 */ /* 0x000fe80000100800 */
[----:B------:R-:W2:Y:S01]  /*f3a80*/  LDL.LU R23, [R1+0x1af0] ;  /* 0x001af00001177983 */ /* 0x000ea20000300800 */
[----:B0-----:R-:W-:-:S03]  /*f3a90*/  IADD3 R14, P0, R12, R8, RZ ;  /* 0x000000080c0e7210 */ /* 0x001fc60007f1e0ff */
[----:B------:R-:W2:Y:S02]  /*f3aa0*/  LDL.LU R24, [R1+0x1af4] ;  /* 0x001af40001187983 */ /* 0x000ea40000300800 */
[----:B------:R-:W-:Y:S02]  /*f3ab0*/  IMAD.X R15, R13, 0x1, R10, P0 ;  /* 0x000000010d0f7824 */ /* 0x000fe400000e060a */
[----:B------:R-:W4:Y:S04]  /*f3ac0*/  LDL.LU R55, [R1+0x1af8] ;  /* 0x001af80001377983 */ /* 0x000f280000300800 */
[----:B------:R0:W-:Y:S04]  /*f3ad0*/  STL.64 [R1+0x1b90], R14 ;  /* 0x001b900e01007387 */ /* 0x0001e80000100a00 */
[----:B------:R-:W4:Y:S01]  /*f3ae0*/  LDL.LU R56, [R1+0x1afc] ;  /* 0x001afc0001387983 */ /* 0x000f220000300800 */
[----:B0-----:R-:W-:-:S02]  /*f3af0*/  IADD3 R14, P0, R12, R9, RZ ;  /* 0x000000090c0e7210 */ /* 0x001fc40007f1e0ff */
        /* <DEDUP_REMOVED lines=10> */
[----:B------:R-:W3:Y:S01]  /*f3ba0*/  LDL.LU R53, [R1+0x1ae8] ;  /* 0x001ae80001357983 */ /* 0x000ee20000300800 */
[----:B------:R-:W-:Y:S01]  /*f3bb0*/  VIADD R12, R12, UR6 ;  /* 0x000000060c0c7c36 */ /* 0x000fe20008000000 */
[----:B------:R-:W-:-:S02]  /*f3bc0*/  ULDC UR6, c[0x0][0x248] ;  /* 0x0000920000067ab9 */ /* 0x000fc40000000800 */
[----:B------:R-:W3:Y:S04]  /*f3bd0*/  LDL.LU R54, [R1+0x1aec] ;  /* 0x001aec0001367983 */ /* 0x000ee80000300800 */
[----:B------:R-:W3:Y:S04]  /*f3be0*/  LDL.LU R57, [R1+0x1ad0] ;  /* 0x001ad00001397983 */ /* 0x000ee80000300800 */
[----:B------:R-:W3:Y:S01]  /*f3bf0*/  LDL.LU R58, [R1+0x1ad4] ;  /* 0x001ad400013a7983 */ /* 0x000ee20000300800 */
[----:B------:R-:W-:Y:S02]  /*f3c00*/  SHF.R.S32.HI R13, RZ, 0x1f, R12 ;  /* 0x0000001fff0d7819 */ /* 0x000fe4000001140c */
[----:B-1----:R-:W-:-:S02]  /*f3c10*/  IADD3 R14, P0, R12, R4, RZ ;  /* 0x000000040c0e7210 */ /* 0x002fc40007f1e0ff */
[----:B0-----:R-:W-:-:S03]  /*f3c20*/  F2FP.SATFINITE.E4M3.F32.PACK_AB_MERGE_C R0, R27, R59, RZ ;  /* 0x0000003b1b00723e */ /* 0x001fc600048070ff */
[----:B------:R-:W-:Y:S02]  /*f3c30*/  IMAD.X R15, R13, 0x1, R5, P0 ;  /* 0x000000010d0f7824 */ /* 0x000fe400000e0605 */
[----:B------:R0:W-:Y:S04]  /*f3c40*/  STL [R1+0x1da8], R0 ;  /* 0x001da80001007387 */ /* 0x0001e80000100800 */
[----:B------:R-:W3:Y:S01]  /*f3c50*/  LDL.LU R59, [R1+0x1ad8] ;  /* 0x001ad800013b7983 */ /* 0x000ee20000300800 */
[----:B0-----:R-:W-:-:S03]  /*f3c60*/  F2FP.SATFINITE.E4M3.F32.PACK_AB_MERGE_C R0, R29, R28, RZ ;  /* 0x0000001c1d00723e */ /* 0x001fc600048070ff */
[----:B------:R0:W-:Y:S04]  /*f3c70*/  STL.64 [R1+0x1b80], R14 ;  /* 0x001b800e01007387 */ /* 0x0001e80000100a00 */
[----:B------:R4:W-:Y:S04]  /*f3c80*/  STL [R1+0x1d5c], R0 ;  /* 0x001d5c0001007387 */ /* 0x0009e80000100800 */
[----:B------:R-:W3:Y:S04]  /*f3c90*/  LDL.LU R27, [R1+0x1adc] ;  /* 0x001adc00011b7983 */ /* 0x000ee80000300800 */
        /* <DEDUP_REMOVED lines=8> */
[----:B--2---:R-:W-:-:S05]  /*f3d20*/  F2FP.SATFINITE.E4M3.F32.PACK_AB_MERGE_C R41, R24, R23, RZ ;  /* 0x000000171829723e */ /* 0x004fca00048070ff */
[----:B------:R-:W-:Y:S04]  /*f3d30*/  STL [R1+0x58c0], R41 ;  /* 0x0058c02901007387 */ /* 0x000fe80000100800 */
[----:B------:R0:W-:Y:S01]  /*f3d40*/  STL.64 [R1+0x1b78], R14 ;  /* 0x001b780e01007387 */ /* 0x0001e20000100a00 */
[----:B----4-:R-:W-:Y:S02]  /*f3d50*/  F2FP.SATFINITE.E4M3.F32.PACK_AB_MERGE_C R0, R56, R55, RZ ;  /* 0x000000373800723e */ /* 0x010fe400048070ff */
[----:B0-----:R-:W-:-:S03]  /*f3d60*/  IADD3 R14, P0, R12, R8, RZ ;  /* 0x000000080c0e7210 */ /* 0x001fc60007f1e0ff */
[----:B------:R3:W-:Y:S02]  /*f3d70*/  STL [R1+0x1d4c], R0 ;  /* 0x001d4c0001007387 */ /* 0x0007e40000100800 */
[----:B------:R-:W-:Y:S02]  /*f3d80*/  IMAD.X R15, R13, 0x1, R10, P0 ;  /* 0x000000010d0f7824 */ /* 0x000fe400000e060a */
[----:B------:R-:W2:Y:S04]  /*f3d90*/  LDL.LU R23, [R1+0x1ab0] ;  /* 0x001ab00001177983 */ /* 0x000ea80000300800 */
[----:B------:R-:W2:Y:S04]  /*f3da0*/  LDL.LU R24, [R1+0x1ab4] ;  /* 0x001ab40001187983 */ /* 0x000ea80000300800 */
[----:B------:R-:W4:Y:S04]  /*f3db0*/  LDL.LU R55, [R1+0x1ab8] ;  /* 0x001ab80001377983 */ /* 0x000f280000300800 */
[----:B------:R0:W-:Y:S04]  /*f3dc0*/  STL.64 [R1+0x1b70], R14 ;  /* 0x001b700e01007387 */ /* 0x0001e80000100a00 */
[----:B------:R-:W4:Y:S01]  /*f3dd0*/  LDL.LU R56, [R1+0x1abc] ;  /* 0x001abc0001387983 */ /* 0x000f220000300800 */
[----:B---3--:R-:W-:-:S02]  /*f3de0*/  F2FP.SATFINITE.E4M3.F32.PACK_AB_MERGE_C R0, R26, R25, RZ ;  /* 0x000000191a00723e */ /* 0x008fc400048070ff */
[----:B0-----:R-:W-:-:S03]  /*f3df0*/  IADD3 R14, P0, R12, R9, RZ ;  /* 0x000000090c0e7210 */ /* 0x001fc60007f1e0ff */
[----:B------:R0:W-:Y:S01]  /*f3e00*/  STL [R1+0x1d08], R0 ;  /* 0x001d080001007387 */ /* 0x0001e20000100800 */
[----:B------:R-:W-:Y:S01]  /*f3e10*/  F2FP.SATFINITE.E4M3.F32.PACK_AB_MERGE_C R40, R54, R53, RZ ;  /* 0x000000353628723e */ /* 0x000fe200048070ff */
[----:B------:R-:W-:-:S04]  /*f3e20*/  IMAD.X R15, R13, 0x1, R11, P0 ;  /* 0x000000010d0f7824 */ /* 0x000fc800000e060b */
[----:B------:R-:W-:Y:S01]  /*f3e30*/  STL [R1+0x58c8], R40 ;  /* 0x0058c82801007387 */ /* 0x000fe20000100800 */
[----:B0-----:R-:W-:-:S03]  /*f3e40*/  F2FP.SATFINITE.E4M3.F32.PACK_AB_MERGE_C R0, R58, R57, RZ ;  /* 0x000000393a00723e */ /* 0x001fc600048070ff */
[----:B------:R-:W-:Y:S04]  /*f3e50*/  STL.64 [R1+0x1b68], R14 ;  /* 0x001b680e01007387 */ /* 0x000fe80000100a00 */
[----:B------:R-:W3:Y:S04]  /*f3e60*/  LDL.LU R25, [R1+0x1aa0] ;  /* 0x001aa00001197983 */ /* 0x000ee80000300800 */
        /* <DEDUP_REMOVED lines=9> */
[----:B0-----:R-:W-:Y:S02]  /*f3f00*/  F2FP.SATFINITE.E4M3.F32.PACK_AB_MERGE_C R0, R27, R59, RZ ;  /* 0x0000003b1b00723e */ /* 0x001fe400048070ff */
[----:B------:R-:W-:-:S03]  /*f3f10*/  IADD3 R14, P0, R12, R4, RZ ;  /* 0x000000040c0e7210 */ /* 0x000fc60007f1e0ff */
[----:B------:R0:W-:Y:S02]  /*f3f20*/  STL [R1+0x1cdc], R0 ;  /* 0x001cdc0001007387 */ /* 0x0001e40000100800 */
[----:B------:R-:W-:Y:S01]  /*f3f30*/  IMAD.X R15, R13, 0x1, R5, P0 ;  /* 0x000000010d0f7824 */ /* 0x000fe200000e0605 */
[----:B0-----:R-:W-:Y:S02]  /*f3f40*/  F2FP.SATFINITE.E4M3.F32.PACK_AB_MERGE_C R0, R29, R28, RZ ;  /* 0x0000001c1d00723e */ /* 0x001fe400048070ff */
[----:B------:R-:W3:Y:S04]  /*f3f50*/  LDL.LU R28, [R1+0x1a98] ;  /* 0x001a9800011c7983 */ /* 0x000ee80000300800 */
[----:B------:R0:W-:Y:S04]  /*f3f60*/  STL.64 [R1+0x1b60], R14 ;  /* 0x001b600e01007387 */ /* 0x0001e80000100a00 */
[----:B------:R-:W-:Y:S04]  /*f3f70*/  STL [R1+0x1ca8], R0 ;  /* 0x001ca80001007387 */ /* 0x000fe80000100800 */
[----:B------:R-:W3:Y:S01]  /*f3f80*/  LDL.LU R29, [R1+0x1a9c] ;  /* 0x001a9c00011d7983 */ /* 0x000ee20000300800 */
[----:B------:R-:W-:-:S02]  /*f3f90*/  F2FP.SATFINITE.E4M3.F32.PACK_AB_MERGE_C R39, R31, R30, RZ ;  /* 0x0000001e1f27723e */ /* 0x000fc400048070ff */
[----:B0-----:R-:W-:-:S03]  /*f3fa0*/  IADD3 R14, P0, R12, R6, RZ ;  /* 0x000000060c0e7210 */ /* 0x001fc60007f1e0ff */
[----:B------:R-:W-:Y:S04]  /*f3fb0*/  STL [R1+0x58d8], R39 ;  /* 0x0058d82701007387 */ /* 0x000fe80000100800 */
[----:B------:R-:W3:Y:S01]  /*f3fc0*/  LDL.LU R59, [R1+0x1a80] ;  /* 0x001a8000013b7983 */ /* 0x000ee20000300800 */
[----:B------:R-:W-:-:S03]  /*f3fd0*/  IMAD.X R15, R13, 0x1, R7, P0 ;  /* 0x000000010d0f7824 */ /* 0x000fc600000e0607 */
[----:B------:R-:W3:Y:S04]  /*f3fe0*/  LDL.LU R27, [R1+0x1a84] ;  /* 0x001a8400011b7983 */ /* 0x000ee80000300800 */
[----:B------:R-:W3:Y:S04]  /*f3ff0*/  LDL.LU R30, [R1+0x1a88] ;  /* 0x001a8800011e7983 */ /* 0x000ee80000300800 */
[----:B------:R0:W-:Y:S04]  /*f4000*/  STL.64 [R1+0x1b58], R14 ;  /* 0x001b580e01007387 */ /* 0x0001e80000100a00 */
[----:B------:R-:W3:Y:S01]  /*f4010*/  LDL.LU R31, [R1+0x1a8c] ;  /* 0x001a8c00011f7983 */ /* 0x000ee20000300800 */
        /* <DEDUP_REMOVED lines=11> */
[----:B---3--:R-:W-:-:S02]  /*f40d0*/  F2FP.SATFINITE.E4M3.F32.PACK_AB_MERGE_C R37, R26, R25, RZ ;  /* 0x000000191a25723e */ /* 0x008fc400048070ff */
[----:B0-----:R-:W-:-:S03]  /*f40e0*/  IADD3 R14, P0, R12, R9, RZ ;  /* 0x000000090c0e7210 */ /* 0x001fc60007f1e0ff */
[----:B------:R-:W-:Y:S02]  /*f40f0*/  STL [R1+0x58f4], R37 ;  /* 0x0058f42501007387 */ /* 0x000fe40000100800 */
[----:B------:R-:W-:Y:S01]  /*f4100*/  IMAD.X R15, R13, 0x1, R11, P0 ;  /* 0x000000010d0f7824 */ /* 0x000fe200000e060b */
[----:B------:R-:W-:Y:S01]  /*f4110*/  F2FP.SATFINITE.E4M3.F32.PACK_AB_MERGE_C R3, R54, R53, RZ ;  /* 0x000000353603723e */ /* 0x000fe200048070ff */
[----:B------:R-:W3:Y:S04]  /*f4120*/  LDL.LU R23, [R1+0x1a60] ;  /* 0x001a600001177983 */ /* 0x000ee80000300800 */
[----:B------:R-:W-:Y:S01]  /*f4130*/  STL.64 [R1+0x1b48], R14 ;  /* 0x001b480e01007387 */ /* 0x000fe20000100a00 */
[----:B------:R-:W-:-:S03]  /*f4140*/  F2FP.SATFINITE.E4M3.F32.PACK_AB_MERGE_C R0, R58, R57, RZ ;  /* 0x000000393a00723e */ /* 0x000fc600048070ff */
[----:B------:R-:W-:Y:S04]  /*f4150*/  STL [R1+0x1c68], R3 ;  /* 0x001c680301007387 */ /* 0x000fe80000100800 */
[----:B------:R-:W3:Y:S04]  /*f4160*/  LDL.LU R24, [R1+0x1a64] ;  /* 0x001a640001187983 */ /* 0x000ee80000300800 */
[----:B------:R0:W-:Y:S04]  /*f4170*/  STL [R1+0x1bec], R0 ;  /* 0x001bec0001007387 */ /* 0x0001e80000100800 */
[----:B------:R-:W3:Y:S04]  /*f4180*/  LDL.LU R25, [R1+0x1a68] ;  /* 0x001a680001197983 */ /* 0x000ee80000300800 */
[----:B------:R-:W3:Y:S04]  /*f4190*/  LDL.LU R26, [R1+0x1a6c] ;  /* 0x001a6c00011a7983 */ /* 0x000ee80000300800 */
[----:B------:R-:W3:Y:S04]  /*f41a0*/  LDL.LU R57, [R1+0x1a50] ;  /* 0x001a500001397983 */ /* 0x000ee80000300800 */
[----:B------:R-:W3:Y:S01]  /*f41b0*/  LDL.LU R58, [R1+0x1a54] ;  /* 0x001a5400013a7983 */ /* 0x000ee20000300800 */
[----:B------:R-:W-:Y:S01]  /*f41c0*/  VIADD R12, R12, UR6 ;  /* 0x000000060c0c7c36 */ /* 0x000fe20008000000 */
[----:B------:R-:W-:Y:S01]  /*f41d0*/  ULDC UR6, c[0x0][0x248] ;  /* 0x0000920000067ab9 */ /* 0x000fe20000000800 */
[----:B0-----:R-:W-:-:S05]  /*f41e0*/  F2FP.SATFINITE.E4M3.F32.PACK_AB_MERGE_C R0, R29, R28, RZ ;  /* 0x0000001c1d00723e */ /* 0x001fca00048070ff */
[----:B------:R0:W-:Y:S01]  /*f41f0*/  STL [R1+0x1c0c], R0 ;  /* 0x001c0c0001007387 */ /* 0x0001e20000100800 */
[----:B------:R-:W-:-:S03]  /*f4200*/  SHF.R.S32.HI R13, RZ, 0x1f, R12 ;  /* 0x0000001fff0d7819 */ /* 0x000fc6000001140c */
[----:B------:R-:W3:Y:S01]  /*f4210*/  LDL.LU R28, [R1+0x1a58] ;  /* 0x001a5800011c7983 */ /* 0x000ee20000300800 */
[----:B------:R-:W-:-:S03]  /*f4220*/  IADD3 R14, P0, R12, R4, RZ ;  /* 0x000000040c0e7210 */ /* 0x000fc60007f1e0ff */
[----:B------:R-:W3:Y:S02]  /*f4230*/  LDL.LU R29, [R1+0x1a5c] ;  /* 0x001a5c00011d7983 */ /* 0x000ee40000300800 */
[----:B------:R-:W-:Y:S01]  /*f4240*/  IMAD.X R15, R13, 0x1, R5, P0 ;  /* 0x000000010d0f7824 */ /* 0x000fe200000e0605 */
[----:B0-----:R-:W-:-:S04]  /*f4250*/  F2FP.SATFINITE.E4M3.F32.PACK_AB_MERGE_C R0, R27, R59, RZ ;  /* 0x0000003b1b00723e */ /* 0x001fc800048070ff */
[----:B------:R0:W-:Y:S04]  /*f4260*/  STL.64 [R1+0x1b40], R14 ;  /* 0x001b400e01007387 */ /* 0x0001e80000100a00 */
[----:B------:R-:W3:Y:S01]  /*f4270*/  LDL.LU R53, [R1+0x1a40] ;  /* 0x001a400001357983 */ /* 0x000ee20000300800 */
[----:B------:R-:W-:-:S03]  /*f4280*/  F2FP.SATFINITE.E4M3.F32.PACK_AB_MERGE_C R61, R31, R30, RZ ;  /* 0x0000001e1f3d723e */ /* 0x000fc600048070ff */
[----:B------:R-:W-:Y:S04]  /*f4290*/  STL [R1+0x85c], R0 ;  /* 0x00085c0001007387 */ /* 0x000fe80000100800 */
[----:B------:R-:W3:Y:S04]  /*f42a0*/  LDL.LU R54, [R1+0x1a44] ;  /* 0x001a440001367983 */ /* 0x000ee80000300800 */
[----:B------:R-:W3:Y:S04]  /*f42b0*/  LDL.LU R59, [R1+0x1a48] ;  /* 0x001a4800013b7983 */ /* 0x000ee80000300800 */
[----:B------:R-:W3:Y:S04]  /*f42c0*/  LDL.LU R27, [R1+0x1a4c] ;  /* 0x001a4c00011b7983 */ /* 0x000ee80000300800 */
        /* <DEDUP_REMOVED lines=8> */
[----:B--2---:R-:W-:-:S05]  /*f4350*/  F2FP.SATFINITE.E4M3.F32.PACK_AB_MERGE_C R36, R22, R21, RZ ;  /* 0x000000151624723e */ /* 0x004fca00048070ff */
[----:B------:R-:W-:Y:S01]  /*f4360*/  STL [R1+0x591c], R36 ;  /* 0x00591c2401007387 */ /* 0x000fe20000100800 */
[----:B----4-:R-:W-:-:S05]  /*f4370*/  F2FP.SATFINITE.E4M3.F32.PACK_AB_MERGE_C R0, R56, R55, RZ ;  /* 0x000000373800723e */ /* 0x010fca00048070ff */
[----:B------:R-:W-:Y:S04]  /*f4380*/  STL [R1+0x830], R0 ;  /* 0x0008300001007387 */ /* 0x000fe80000100800 */
[----:B------:R-:W2:Y:S04]  /*f4390*/  LDL.LU R55, [R1+0x1a38] ;  /* 0x001a380001377983 */ /* 0x000ea80000300800 */
[----:B------:R-:W2:Y:S04]  /*f43a0*/  LDL.LU R56, [R1+0x1a3c] ;  /* 0x001a3c0001387983 */ /* 0x000ea80000300800 */
[----:B------:R0:W-:Y:S02]  /*f43b0*/  STL.64 [R1+0x1b30], R14 ;  /* 0x001b300e01007387 */ /* 0x0001e40000100a00 */
[----:B0-----:R-:W-:-:S02]  /*f43c0*/  IADD3 R14, P0, R12, R9, RZ ;  /* 0x000000090c0e7210 */ /* 0x001fc40007f1e0ff */
[----:B---3--:R-:W-:-:S03]  /*f43d0*/  F2FP.SATFINITE.E4M3.F32.PACK_AB_MERGE_C R0, R24, R23, RZ ;  /* 0x000000171800723e */ /* 0x008fc600048070ff */
[----:B------:R-:W-:Y:S01]  /*f43e0*/  IMAD.X R15, R13, 0x1, R11, P0 ;  /* 0x000000010d0f7824 */ /* 0x000fe200000e060b */
[----:B------:R-:W-:Y:S01]  /*f43f0*/  F2FP.SATFINITE.E4M3.F32.PACK_AB_MERGE_C R35, R26, R25, RZ ;  /* 0x000000191a23723e */ /* 0x000fe200048070ff */
[----:B------:R0:W-:Y:S04]  /*f4400*/  STL [R1+0x7d0], R0 ;  /* 0x0007d00001007387 */ /* 0x0001e80000100800 */
[----:B------:R-:W-:Y:S04]  /*f4410*/  STL [R1+0x5920], R35 ;  /* 0x0059202301007387 */ /* 0x000fe80000100800 */
[----:B------:R-:W-:Y:S01]  /*f4420*/  STL.64 [R1+0x1b28], R14 ;  /* 0x001b280e01007387 */ /* 0x000fe20000100a00 */
[----:B0-----:R-:W-:-:S03]  /*f4430*/  F2FP.SATFINITE.E4M3.F32.PACK_AB_MERGE_C R0, R58, R57, RZ ;  /* 0x000000393a00723e */ /* 0x001fc600048070ff */
[----:B------:R-:W3:Y:S04]  /*f4440*/  LDL.LU R25, [R1+0x1a20] ;  /* 0x001a200001197983 */ /* 0x000ee80000300800 */
[----:B------:R-:W3:Y:S04]  /*f4450*/  LDL.LU R26, [R1+0x1a24] ;  /* 0x001a2400011a7983 */ /* 0x000ee80000300800 */
[----:B------:R0:W-:Y:S04]  /*f4460*/  STL [R1+0x774], R0 ;  /* 0x0007740001007387 */ /* 0x0001e80000100800 */
[----:B------:R-:W4:Y:S04]  /*f4470*/  LDL.LU R57, [R1+0x1a28] ;  /* 0x001a280001397983 */ /* 0x000f280000300800 */
[----:B------:R-:W4:Y:S01]  /*f4480*/  LDL.LU R58, [R1+0x1a2c] ;  /* 0x001a2c00013a7983 */ /* 0x000f220000300800 */
[----:B------:R-:W-:Y:S01]  /*f4490*/  VIADD R12, R12, UR6 ;  /* 0x000000060c0c7c36 */ /* 0x000fe20008000000 */
[----:B0-----:R-:W-:Y:S01]  /*f44a0*/  F2FP.SATFINITE.E4M3.F32.PACK_AB_MERGE_C R0, R29, R28, RZ ;  /* 0x0000001c1d00723e */ /* 0x001fe200048070ff */
[----:B------:R-:W-:Y:S01]  /*f44b0*/  ULDC UR6, c[0x0][0x248] ;  /* 0x0000920000067ab9 */ /* 0x000fe20000000800 */
[----:B------:R-:W4:Y:S04]  /*f44c0*/  LDL.LU R28, [R1+0x1a10] ;  /* 0x001a1000011c7983 */ /* 0x000f280000300800 */
[----:B------:R-:W4:Y:S01]  /*f44d0*/  LDL.LU R29, [R1+0x1a14] ;  /* 0x001a1400011d7983 */ /* 0x000f220000300800 */
[----:B------:R-:W-:-:S02]  /*f44e0*/  SHF.R.S32.HI R13, RZ, 0x1f, R12 ;  /* 0x0000001fff0d7819 */ /* 0x000fc4000001140c */
[----:B------:R-:W-:Y:S01]  /*f44f0*/  IADD3 R14, P0, R12, R4, RZ ;  /* 0x000000040c0e7210 */ /* 0x000fe20007f1e0ff */
[----:B------:R0:W-:Y:S04]  /*f4500*/  STL [R1+0x790], R0 ;  /* 0x0007900001007387 */ /* 0x0001e80000100800 */
[----:B------:R-:W-:Y:S01]  /*f4510*/  IMAD.X R15, R13, 0x1, R5, P0 ;  /* 0x000000010d0f7824 */ /* 0x000fe200000e0605 */
[----:B------:R-:W4:Y:S04]  /*f4520*/  LDL.LU R23, [R1+0x1a18] ;  /* 0x001a180001177983 */ /* 0x000f280000300800 */
[----:B------:R1:W-:Y:S01]  /*f4530*/  STL.64 [R1+0x1b20], R14 ;  /* 0x001b200e01007387 */ /* 0x0003e20000100a00 */
[----:B0-----:R-:W-:-:S02]  /*f4540*/  F2FP.SATFINITE.E4M3.F32.PACK_AB_MERGE_C R0, R54, R53, RZ ;  /* 0x000000353600723e */ /* 0x001fc400048070ff */
[----:B------:R-:W-:-:S03]  /*f4550*/  F2FP.SATFINITE.E4M3.F32.PACK_AB_MERGE_C R34, R27, R59, RZ ;  /* 0x0000003b1b22723e */ /* 0x000fc600048070ff */
[----:B------:R0:W-:Y:S04]  /*f4560*/  STL [R1+0x730], R0 ;  /* 0x0007300001007387 */ /* 0x0001e80000100800 */
[----:B------:R-:W4:Y:S01]  /*f4570*/  LDL.LU R24, [R1+0x1a1c] ;  /* 0x001a1c0001187983 */ /* 0x000f220000300800 */
[----:B-1----:R-:W-:-:S03]  /*f4580*/  IADD3 R14, P0, R12, R6, RZ ;  /* 0x000000060c0e7210 */ /* 0x002fc60007f1e0ff */
[----:B------:R-:W-:Y:S01]  /*f4590*/  STL [R1+0x5940], R34 ;  /* 0x0059402201007387 */ /* 0x000fe20000100800 */
[----:B0-----:R-:W-:Y:S01]  /*f45a0*/  F2FP.SATFINITE.E4M3.F32.PACK_AB_MERGE_C R0, R31, R30, RZ ;  /* 0x0000001e1f00723e */ /* 0x001fe200048070ff */
[----:B------:R-:W-:Y:S02]  /*f45b0*/  IMAD.X R15, R13, 0x1, R7, P0 ;  /* 0x000000010d0f7824 */ /* 0x000fe400000e0607 */
[----:B------:R-:W4:Y:S04]  /*f45c0*/  LDL.LU R59, [R1+0x1a00] ;  /* 0x001a0000013b7983 */ /* 0x000f280000300800 */
[----:B------:R-:W4:Y:S04]  /*f45d0*/  LDL.LU R27, [R1+0x1a04] ;  /* 0x001a0400011b7983 */ /* 0x000f280000300800 */
[----:B------:R0:W-:Y:S04]  /*f45e0*/  STL.64 [R1+0x1b18], R14 ;  /* 0x001b180e01007387 */ /* 0x0001e80000100a00 */
[----:B------:R-:W-:Y:S04]  /*f45f0*/  STL [R1+0x6dc], R0 ;  /* 0x0006dc0001007387 */ /* 0x000fe80000100800 */
        /* <DEDUP_REMOVED lines=9> */
[----:B------:R0:W-:Y:S04]  /*f4690*/  STL.64 [R1+0x1b10], R14 ;  /* 0x001b100e01007387 */ /* 0x0001e80000100a00 */
[----:B------:R-:W2:Y:S01]  /*f46a0*/  LDL.LU R56, [R1+0x19fc] ;  /* 0x0019fc0001387983 */ /* 0x000ea20000300800 */
[----:B0-----:R-:W-:-:S02]  /*f46b0*/  IADD3 R14, P0, R12, R9, RZ ;  /* 0x000000090c0e7210 */ /* 0x001fc40007f1e0ff */
[----:B---3--:R-:W-:-:S03]  /*f46c0*/  F2FP.SATFINITE.E4M3.F32.PACK_AB_MERGE_C R0, R26, R25, RZ ;  /* 0x000000191a00723e */ /* 0x008fc600048070ff */
[----:B------:R-:W-:Y:S02]  /*f46d0*/  IMAD.X R15, R13, 0x1, R11, P0 ;  /* 0x000000010d0f7824 */ /* 0x000fe400000e060b */
[----:B------:R0:W-:Y:S01]  /*f46e0*/  STL [R1+0x690], R0 ;  /* 0x0006900001007387 */ /* 0x0001e20000100800 */
[----:B----4-:R-:W-:-:S03]  /*f46f0*/  F2FP.SATFINITE.E4M3.F32.PACK_AB_MERGE_C R32, R58, R57, RZ ;  /* 0x000000393a20723e */ /* 0x010fc600048070ff */
[----:B------:R-:W3:Y:S04]  /*f4700*/  LDL.LU R57, [R1+0x19e0] ;  /* 0x0019e00001397983 */ /* 0x000ee80000300800 */
[----:B------:R-:W3:Y:S01]  /*f4710*/  LDL.LU R58, [R1+0x19e4] ;  /* 0x0019e400013a7983 */ /* 0x000ee20000300800 */
[----:B0-----:R-:W-:-:S03]  /*f4720*/  F2FP.SATFINITE.E4M3.F32.PACK_AB_MERGE_C R0, R29, R28, RZ ;  /* 0x0000001c1d00723e */ /* 0x001fc600048070ff */
[----:B------:R-:W-:Y:S04]  /*f4730*/  STL.64 [R1+0x1b08], R14 ;  /* 0x001b080e01007387 */ /* 0x000fe80000100a00 */
[----:B------:R-:W-:Y:S04]  /*f4740*/  STL [R1+0x5958], R32 ;  /* 0x0059582001007387 */ /* 0x000fe80000100800 */
[----:B------:R-:W4:Y:S04]  /*f4750*/  LDL.LU R25, [R1+0x19e8] ;  /* 0x0019e80001197983 */ /* 0x000f280000300800 */
[----:B------:R-:W4:Y:S04]  /*f4760*/  LDL.LU R26, [R1+0x19ec] ;  /* 0x0019ec00011a7983 */ /* 0x000f280000300800 */
[----:B------:R0:W-:Y:S04]  /*f4770*/  STL [R1+0x638], R0 ;  /* 0x0006380001007387 */ /* 0x0001e80000100800 */
[----:B------:R-:W4:Y:S04]  /*f4780*/  LDL.LU R28, [R1+0x19d0] ;  /* 0x0019d000011c7983 */ /* 0x000f280000300800 */
[----:B------:R-:W4:Y:S01]  /*f4790*/  LDL.LU R29, [R1+0x19d4] ;  /* 0x0019d400011d7983 */ /* 0x000f220000300800 */
[----:B------:R-:W-:Y:S01]  /*f47a0*/  VIADD R12, R12, UR6 ;  /* 0x000000060c0c7c36 */ /* 0x000fe20008000000 */
[----:B0-----:R-:W-:Y:S01]  /*f47b0*/  F2FP.SATFINITE.E4M3.F32.PACK_AB_MERGE_C R0, R24, R23, RZ ;  /* 0x000000171800723e */ /* 0x001fe200048070ff */
[----:B------:R-:W-:-:S03]  /*f47c0*/  ULDC UR6, c[0x0][0x248] ;  /* 0x0000920000067ab9 */ /* 0x000fc60000000800 */
[----:B------:R-:W-:Y:S02]  /*f47d0*/  SHF.R.S32.HI R13, RZ, 0x1f, R12 ;  /* 0x0000001fff0d7819 */ /* 0x000fe4000001140c */
[----:B------:R-:W-:Y:S01]  /*f47e0*/  IADD3 R14, P0, R12, R4, RZ ;  /* 0x000000040c0e7210 */ /* 0x000fe20007f1e0ff */
[----:B------:R0:W-:Y:S01]  /*f47f0*/  STL [R1+0x63c], R0 ;  /* 0x00063c0001007387 */ /* 0x0001e20000100800 */
[----:B------:R-:W-:-:S03]  /*f4800*/  F2FP.SATFINITE.E4M3.F32.PACK_AB_MERGE_C R3, R27, R59, RZ ;  /* 0x0000003b1b03723e */ /* 0x000fc600048070ff */
[----:B------:R-:W-:Y:S01]  /*f4810*/  IMAD.X R15, R13, 0x1, R5, P0 ;  /* 0x000000010d0f7824 */ /* 0x000fe200000e0605 */
[----:B------:R-:W4:Y:S04]  /*f4820*/  LDL.LU R23, [R1+0x19d8] ;  /* 0x0019d80001177983 */ /* 0x000f280000300800 */
[----:B------:R-:W4:Y:S04]  /*f4830*/  LDL.LU R24, [R1+0x19dc] ;  /* 0x0019dc0001187983 */ /* 0x000f280000300800 */
[----:B------:R1:W-:Y:S01]  /*f4840*/  STL.64 [R1+0x1b00], R14 ;  /* 0x001b000e01007387 */ /* 0x0003e20000100a00 */
[----:B0-----:R-:W-:-:S03]  /*f4850*/  F2FP.SATFINITE.E4M3.F32.PACK_AB_MERGE_C R0, R31, R30, RZ ;  /* 0x0000001e1f00723e */ /* 0x001fc600048070ff */
[----:B------:R2:W-:Y:S04]  /*f4860*/  STL [R1+0x5984], R3 ;  /* 0x0059840301007387 */ /* 0x0005e80000100800 */
[----:B------:R-:W4:Y:S04]  /*f4870*/  LDL.LU R59, [R1+0x19c0] ;  /* 0x0019c000013b7983 */ /* 0x000f280000300800 */
[----:B------:R-:W4:Y:S04]  /*f4880*/  LDL.LU R27, [R1+0x19c4] ;  /* 0x0019c400011b7983 */ /* 0x000f280000300800 */
[----:B------:R0:W-:Y:S04]  /*f4890*/  STL [R1+0x5fc], R0 ;  /* 0x0005fc0001007387 */ /* 0x0001e80000100800 */
[----:B------:R-:W4:Y:S04]  /*f48a0*/  LDL.LU R30, [R1+0x19c8] ;  /* 0x0019c800011e7983 */ /* 0x000f280000300800 */
[----:B------:R-:W4:Y:S01]  /*f48b0*/  LDL.LU R31, [R1+0x19cc] ;  /* 0x0019cc00011f7983 */ /* 0x000f220000300800 */
[----:B-1----:R-:W-:-:S05]  /*f48c0*/  IADD3 R14, P0, R12, R6, RZ ;  /* 0x000000060c0e7210 */ /* 0x002fca0007f1e0ff */
[----:B------:R-:W-:Y:S01]  /*f48d0*/  IMAD.X R15, R13, 0x1, R7, P0 ;  /* 0x000000010d0f7824 */ /* 0x000fe200000e0607 */
[----:B--2---:R-:W-:Y:S02]  /*f48e0*/  F2FP.SATFINITE.E4M3.F32.PACK_AB_MERGE_C R3, R54, R53, RZ ;  /* 0x000000353603723e */ /* 0x004fe400048070ff */
[----:B------:R-:W2:Y:S04]  /*f48f0*/  LDL.LU R53, [R1+0x19b0] ;  /* 0x0019b00001357983 */ /* 0x000ea80000300800 */
[----:B------:R1:W-:Y:S04]  /*f4900*/  STL.64 [R1+0x1af8], R14 ;  /* 0x001af80e01007387 */ /* 0x0003e80000100a00 */
[----:B------:R-:W-:Y:S04]  /*f4910*/  STL [R1+0x598], R3 ;  /* 0x0005980301007387 */ /* 0x000fe80000100800 */
[----:B------:R-:W2:Y:S01]  /*f4920*/  LDL.LU R54, [R1+0x19b4] ;  /* 0x0019b40001367983 */ /* 0x000ea20000300800 */
[----:B0-----:R-:W-:-:S02]  /*f4930*/  F2FP.SATFINITE.E4M3.F32.PACK_AB_MERGE_C R0, R56, R55, RZ ;  /* 0x000000373800723e */ /* 0x001fc400048070ff */
[----:B-1----:R-:W-:-:S03]  /*f4940*/  IADD3 R14, P0, R12, R8, RZ ;  /* 0x000000080c0e7210 */ /* 0x002fc60007f1e0ff */
[----:B------:R-:W-:Y:S04]  /*f4950*/  STL [R1+0x5b4], R0 ;  /* 0x0005b40001007387 */ /* 0x000fe80000100800 */
[----:B------:R-:W2:Y:S01]  /*f4960*/  LDL.LU R55, [R1+0x19b8] ;  /* 0x0019b80001377983 */ /* 0x000ea20000300800 */
[----:B------:R-:W-:-:S03]  /*f4970*/  IMAD.X R15, R13, 0x1, R10, P0 ;  /* 0x000000010d0f7824 */ /* 0x000fc600000e060a */
[----:B------:R-:W2:Y:S04]  /*f4980*/  LDL.LU R56, [R1+0x19bc] ;  /* 0x0019bc0001387983 */ /* 0x000ea80000300800 */
[----:B------:R0:W-:Y:S02]  /*f4990*/  STL.64 [R1+0x1af0], R14 ;  /* 0x001af00e01007387 */ /* 0x0001e40000100a00 */
[----:B0-----:R-:W-:Y:S02]  /*f49a0*/  IADD3 R14, P0, R12, R9, RZ ;  /* 0x000000090c0e7210 */ /* 0x001fe40007f1e0ff */
[----:B---3--:R-:W-:-:S03]  /*f49b0*/  F2FP.SATFINITE.E4M3.F32.PACK_AB_MERGE_C R0, R58, R57, RZ ;  /* 0x000000393a00723e */ /* 0x008fc600048070ff */
[----:B------:R-:W-:Y:S02]  /*f49c0*/  IMAD.X R15, R13, 0x1, R11, P0 ;  /* 0x000000010d0f7824 */ /* 0x000fe400000e060b */
[----:B------:R0:W-:Y:S04]  /*f49d0*/  STL [R1+0x45c], R0 ;  /* 0x00045c0001007387 */ /* 0x0001e80000100800 */
[----:B------:R-:W3:Y:S04]  /*f49e0*/  LDL.LU R57, [R1+0x19a0] ;  /* 0x0019a00001397983 */ /* 0x000ee80000300800 */
[----:B------:R-:W3:Y:S01]  /*f49f0*/  LDL.LU R58, [R1+0x19a4] ;  /* 0x0019a400013a7983 */ /* 0x000ee20000300800 */
[----:B----4-:R-:W-:-:S03]  /*f4a00*/  F2FP.SATFINITE.E4M3.F32.PACK_AB_MERGE_C R3, R26, R25, RZ ;  /* 0x000000191a03723e */ /* 0x010fc600048070ff */
[----:B------:R1:W-:Y:S04]  /*f4a10*/  STL.64 [R1+0x1ae8], R14 ;  /* 0x001ae80e01007387 */ /* 0x0003e80000100a00 */
[----:B------:R-:W4:Y:S04]  /*f4a20*/  LDL.LU R25, [R1+0x19a8] ;  /* 0x0019a80001197983 */ /* 0x000f280000300800 */
[----:B------:R-:W-:Y:S01]  /*f4a30*/  STL [R1+0x458], R3 ;  /* 0x0004580301007387 */ /* 0x000fe20000100800 */
[----:B0-----:R-:W-:-:S03]  /*f4a40*/  F2FP.SATFINITE.E4M3.F32.PACK_AB_MERGE_C R0, R29, R28, RZ ;  /* 0x0000001c1d00723e */ /* 0x001fc600048070ff */
[----:B------:R-:W4:Y:S04]  /*f4a50*/  LDL.LU R26, [R1+0x19ac] ;  /* 0x0019ac00011a7983 */ /* 0x000f280000300800 */
[----:B------:R0:W-:Y:S04]  /*f4a60*/  STL [R1+0x43c], R0 ;  /* 0x00043c0001007387 */ /* 0x0001e80000100800 */
[----:B------:R-:W4:Y:S04]  /*f4a70*/  LDL.LU R28, [R1+0x1990] ;  /* 0x00199000011c7983 */ /* 0x000f280000300800 */
[----:B------:R-:W4:Y:S01]  /*f4a80*/  LDL.LU R29, [R1+0x1994] ;  /* 0x00199400011d7983 */ /* 0x000f220000300800 */
[----:B------:R-:W-:Y:S01]  /*f4a90*/  VIADD R12, R12, UR6 ;  /* 0x000000060c0c7c36 */ /* 0x000fe20008000000 */
[----:B------:R-:W-:-:S04]  /*f4aa0*/  ULDC UR6, c[0x0][0x248] ;  /* 0x0000920000067ab9 */ /* 0x000fc80000000800 */
[----:B------:R-:W-:Y:S02]  /*f4ab0*/  SHF.R.S32.HI R13, RZ, 0x1f, R12 ;  /* 0x0000001fff0d7819 */ /* 0x000fe4000001140c */
[----:B-1----:R-:W-:Y:S02]  /*f4ac0*/  IADD3 R14, P0, R12, R4, RZ ;  /* 0x000000040c0e7210 */ /* 0x002fe40007f1e0ff */
[----:B0-----:R-:W-:Y:S02]  /*f4ad0*/  F2FP.SATFINITE.E4M3.F32.PACK_AB_MERGE_C R0, R24, R23, RZ ;  /* 0x000000171800723e */ /* 0x001fe400048070ff */
[----:B------:R-:W4:Y:S01]  /*f4ae0*/  LDL.LU R23, [R1+0x1998] ;  /* 0x0019980001177983 */ /* 0x000f220000300800 */
[----:B------:R-:W-:-:S03]  /*f4af0*/  IMAD.X R15, R13, 0x1, R5, P0 ;  /* 0x000000010d0f7824 */ /* 0x000fc600000e0605 */
[----:B------:R-:W4:Y:S01]  /*f4b00*/  LDL.LU R24, [R1+0x199c] ;  /* 0x00199c0001187983 */ /* 0x000f220000300800 */
[----:B------:R-:W-:-:S03]  /*f4b10*/  F2FP.SATFINITE.E4M3.F32.PACK_AB_MERGE_C R3, R27, R59, RZ ;  /* 0x0000003b1b03723e */ /* 0x000fc600048070ff */
[----:B------:R0:W-:Y:S04]  /*f4b20*/  STL [R1+0x438], R0 ;  /* 0x0004380001007387 */ /* 0x0001e80000100800 */
[----:B------:R-:W4:Y:S04]  /*f4b30*/  LDL.LU R59, [R1+0x1980] ;  /* 0x00198000013b7983 */ /* 0x000f280000300800 */
[----:B------:R1:W-:Y:S01]  /*f4b40*/  STL.64 [R1+0x1ae0], R14 ;  /* 0x001ae00e01007387 */ /* 0x0003e20000100a00 */
[----:B0-----:R-:W-:-:S03]  /*f4b50*/  F2FP.SATFINITE.E4M3.F32.PACK_AB_MERGE_C R0, R31, R30, RZ ;  /* 0x0000001e1f00723e */ /* 0x001fc600048070ff */
[----:B------:R-:W-:Y:S04]  /*f4b60*/  STL [R1+0x428], R3 ;  /* 0x0004280301007387 */ /* 0x000fe80000100800 */
[----:B------:R-:W4:Y:S04]  /*f4b70*/  LDL.LU R27, [R1+0x1984] ;  /* 0x00198400011b7983 */ /* 0x000f280000300800 */
[----:B------:R-:W-:Y:S04]  /*f4b80*/  STL [R1+0x42c], R0 ;  /* 0x00042c0001007387 */ /* 0x000fe80000100800 */
[----:B------:R-:W4:Y:S04]  /*f4b90*/  LDL.LU R30, [R1+0x1988] ;  /* 0x00198800011e7983 */ /* 0x000f280000300800 */
[----:B------:R-:W4:Y:S01]  /*f4ba0*/  LDL.LU R31, [R1+0x198c] ;  /* 0x00198c00011f7983 */ /* 0x000f220000300800 */
[----:B-1----:R-:W-:-:S05]  /*f4bb0*/  IADD3 R14, P0, R12, R6, RZ ;  /* 0x000000060c0e7210 */ /* 0x002fca0007f1e0ff */
[----:B------:R-:W-:-:S05]  /*f4bc0*/  IMAD.X R15, R13, 0x1, R7, P0 ;  /* 0x000000010d0f7824 */ /* 0x000fca00000e0607 */
[----:B------:R0:W-:Y:S02]  /*f4bd0*/  STL.64 [R1+0x1ad8], R14 ;  /* 0x001ad80e01007387 */ /* 0x0001e40000100a00 */
[----:B0-----:R-:W-:-:S05]  /*f4be0*/  IADD3 R14, P0, R12, R8, RZ ;  /* 0x000000080c0e7210 */ /* 0x001fca0007f1e0ff */
[----:B------:R-:W-:Y:S01]  /*f4bf0*/  IMAD.X R15, R13, 0x1, R10, P0 ;  /* 0x000000010d0f7824 */ /* 0x000fe200000e060a */
[----:B--2---:R-:W-:Y:S02]  /*f4c00*/  F2FP.SATFINITE.E4M3.F32.PACK_AB_MERGE_C R3, R54, R53, RZ ;  /* 0x000000353603723e */ /* 0x004fe400048070ff */
[----:B------:R-:W2:Y:S04]  /*f4c10*/  LDL.LU R53, [R1+0x1970] ;  /* 0x0019700001357983 */ /* 0x000ea80000300800 */
[----:B------:R-:W-:Y:S04]  /*f4c20*/  STL [R1+0x41c], R3 ;  /* 0x00041c0301007387 */ /* 0x000fe80000100800 */
[----:B------:R-:W2:Y:S01]  /*f4c30*/  LDL.LU R54, [R1+0x1974] ;  /* 0x0019740001367983 */ /* 0x000ea20000300800 */
[----:B------:R-:W-:-:S05]  /*f4c40*/  F2FP.SATFINITE.E4M3.F32.PACK_AB_MERGE_C R0, R56, R55, RZ ;  /* 0x000000373800723e */ /* 0x000fca00048070ff */
[----:B------:R-:W-:Y:S04]  /*f4c50*/  STL [R1+0x418], R0 ;  /* 0x0004180001007387 */ /* 0x000fe80000100800 */
[----:B------:R-:W2:Y:S04]  /*f4c60*/  LDL.LU R55, [R1+0x1978] ;  /* 0x0019780001377983 */ /* 0x000ea80000300800 */
[----:B------:R-:W2:Y:S04]  /*f4c70*/  LDL.LU R56, [R1+0x197c] ;  /* 0x00197c0001387983 */ /* 0x000ea80000300800 */
[----:B------:R0:W-:Y:S02]  /*f4c80*/  STL.64 [R1+0x1ad0], R14 ;  /* 0x001ad00e01007387 */ /* 0x0001e40000100a00 */
[----:B0-----:R-:W-:-:S02]  /*f4c90*/  IADD3 R14, P0, R12, R9, RZ ;  /* 0x000000090c0e7210 */ /* 0x001fc40007f1e0ff */
[----:B---3--:R-:W-:-:S03]  /*f4ca0*/  F2FP.SATFINITE.E4M3.F32.PACK_AB_MERGE_C R0, R58, R57, RZ ;  /* 0x000000393a00723e */ /* 0x008fc600048070ff */
[----:B------:R-:W-:Y:S02]  /*f4cb0*/  IMAD.X R15, R13, 0x1, R11, P0 ;  /* 0x000000010d0f7824 */ /* 0x000fe400000e060b */
[----:B------:R0:W-:Y:S04]  /*f4cc0*/  STL [R1+0x408], R0 ;  /* 0x0004080001007387 */ /* 0x0001e80000100800 */
[----:B------:R-:W3:Y:S04]  /*f4cd0*/  LDL.LU R57, [R1+0x1960] ;  /* 0x0019600001397983 */ /* 0x000ee80000300800 */
[----:B------:R-:W3:Y:S01]  /*f4ce0*/  LDL.LU R58, [R1+0x1964] ;  /* 0x00196400013a7983 */ /* 0x000ee20000300800 */
[----:B----4-:R-:W-:-:S03]  /*f4cf0*/  F2FP.SATFINITE.E4M3.F32.PACK_AB_MERGE_C R3, R26, R25, RZ ;  /* 0x000000191a03723e */ /* 0x010fc600048070ff */
[----:B------:R-:W-:Y:S04]  /*f4d00*/  STL.64 [R1+0x1ac8], R14 ;  /* 0x001ac80e01007387 */ /* 0x000fe80000100a00 */
        /* <DEDUP_REMOVED lines=8> */
[----:B------:R-:W-:Y:S01]  /*f4d90*/  ULDC UR6, c[0x0][0x248] ;  /* 0x0000920000067ab9 */ /* 0x000fe20000000800 */
[----:B0-----:R-:W-:-:S02]  /*f4da0*/  F2FP.SATFINITE.E4M3.F32.PACK_AB_MERGE_C R0, R24, R23, RZ ;  /* 0x000000171800723e */ /* 0x001fc400048070ff */
[----:B------:R-:W4:Y:S01]  /*f4db0*/  LDL.LU R23, [R1+0x1958] ;  /* 0x0019580001177983 */ /* 0x000f220000300800 */
[----:B------:R-:W-:Y:S02]  /*f4dc0*/  SHF.R.S32.HI R13, RZ, 0x1f, R12 ;  /* 0x0000001fff0d7819 */ /* 0x000fe4000001140c */
[----:B------:R-:W-:Y:S01]  /*f4dd0*/  IADD3 R14, P0, R12, R4, RZ ;  /* 0x000000040c0e7210 */ /* 0x000fe20007f1e0ff */
[----:B------:R-:W4:Y:S04]  /*f4de0*/  LDL.LU R24, [R1+0x195c] ;  /* 0x00195c0001187983 */ /* 0x000f280000300800 */
[----:B------:R0:W-:Y:S01]  /*f4df0*/  STL [R1+0x3f8], R0 ;  /* 0x0003f80001007387 */ /* 0x0001e20000100800 */
[----:B------:R-:W-:Y:S01]  /*f4e00*/  IMAD.X R15, R13, 0x1, R5, P0 ;  /* 0x000000010d0f7824 */ /* 0x000fe200000e0605 */
[----:B0-----:R-:W-:-:S02]  /*f4e10*/  F2FP.SATFINITE.E4M3.F32.PACK_AB_MERGE_C R0, R27, R59, RZ ;  /* 0x0000003b1b00723e */ /* 0x001fc400048070ff */
[----:B------:R-:W4:Y:S04]  /*f4e20*/  LDL.LU R59, [R1+0x1940] ;  /* 0x00194000013b7983 */ /* 0x000f280000300800 */
[----:B------:R-:W4:Y:S04]  /*f4e30*/  LDL.LU R27, [R1+0x1944] ;  /* 0x00194400011b7983 */ /* 0x000f280000300800 */
[----:B------:R-:W-:Y:S04]  /*f4e40*/  STL.64 [R1+0x1ac0], R14 ;  /* 0x001ac00e01007387 */ /* 0x000fe80000100a00 */
[----:B------:R0:W-:Y:S02]  /*f4e50*/  STL [R1+0x3e8], R0 ;  /* 0x0003e80001007387 */ /* 0x0001e40000100800 */
[----:B0-----:R-:W-:-:S02]  /*f4e60*/  F2FP.SATFINITE.E4M3.F32.PACK_AB_MERGE_C R0, R31, R30, RZ ;  /* 0x0000001e1f00723e */ /* 0x001fc400048070ff */
[----:B------:R-:W4:Y:S04]  /*f4e70*/  LDL.LU R30, [R1+0x1948] ;  /* 0x00194800011e7983 */ /* 0x000f280000300800 */
[----:B------:R-:W4:Y:S01]  /*f4e80*/  LDL.LU R31, [R1+0x194c] ;  /* 0x00194c00011f7983 */ /* 0x000f220000300800 */
[----:B------:R-:W-:-:S05]  /*f4e90*/  IADD3 R14, P0, R12, R6, RZ ;  /* 0x000000060c0e7210 */ /* 0x000fca0007f1e0ff */
[----:B------:R-:W-:Y:S01]  /*f4ea0*/  IMAD.X R15, R13, 0x1, R7, P0 ;  /* 0x000000010d0f7824 */ /* 0x000fe200000e0607 */
[----:B------:R0:W-:Y:S01]  /*f4eb0*/  STL [R1+0x3ec], R0 ;  /* 0x0003ec0001007387 */ /* 0x0001e20000100800 */
[----:B--2---:R-:W-:-:S03]  /*f4ec0*/  F2FP.SATFINITE.E4M3.F32.PACK_AB_MERGE_C R3, R54, R53, RZ ;  /* 0x000000353603723e */ /* 0x004fc600048070ff */
        /* <DEDUP_REMOVED lines=18> */
[----:B------:R-:W-:Y:S04]  /*f4ff0*/  STL.64 [R1+0x1aa8], R14 ;  /* 0x001aa80e01007387 */ /* 0x000fe80000100a00 */
[----:B------:R-:W4:Y:S01]  /*f5000*/  LDL.LU R25, [R1+0x1928] ;  /* 0x0019280001197983 */ /* 0x000f220000300800 */
[----:B------:R-:W-:Y:S01]  /*f5010*/  VIADD R12, R12, UR6 ;  /* 0x000000060c0c7c36 */ /* 0x000fe20008000000 */
[----:B------:R-:W-:Y:S02]  /*f5020*/  ULDC UR6, c[0x0][0x248] ;  /* 0x0000920000067ab9 */ /* 0x000fe40000000800 */
[----:B------:R-:W-:Y:S01]  /*f5030*/  STL [R1+0x3cc], R3 ;  /* 0x0003cc0301007387 */ /* 0x000fe20000100800 */
[----:B0-----:R-:W-:-:S03]  /*f5040*/  F2FP.SATFINITE.E4M3.F32.PACK_AB_MERGE_C R0, R29, R28, RZ ;  /* 0x0000001c1d00723e */ /* 0x001fc600048070ff */
[----:B------:R-:W4:Y:S04]  /*f5050*/  LDL.LU R26, [R1+0x192c] ;  /* 0x00192c00011a7983 */ /* 0x000f280000300800 */
[----:B------:R0:W-:Y:S04]  /*f5060*/  STL [R1+0x3b0], R0 ;  /* 0x0003b00001007387 */ /* 0x0001e80000100800 */
[----:B------:R-:W4:Y:S04]  /*f5070*/  LDL.LU R28, [R1+0x1910] ;  /* 0x00191000011c7983 */ /* 0x000f280000300800 */
[----:B------:R-:W4:Y:S01]  /*f5080*/  LDL.LU R29, [R1+0x1914] ;  /* 0x00191400011d7983 */ /* 0x000f220000300800 */
[----:B------:R-:W-:-:S02]  /*f5090*/  SHF.R.S32.HI R13, RZ, 0x1f, R12 ;  /* 0x0000001fff0d7819 */ /* 0x000fc4000001140c */
[----:B0-----:R-:W-:Y:S02]  /*f50a0*/  F2FP.SATFINITE.E4M3.F32.PACK_AB_MERGE_C R0, R24, R23, RZ ;  /* 0x000000171800723e */ /* 0x001fe400048070ff */
[----:B------:R-:W-:-:S03]  /*f50b0*/  IADD3 R14, P0, R12, R4, RZ ;  /* 0x000000040c0e7210 */ /* 0x000fc60007f1e0ff */
[----:B------:R0:W-:Y:S02]  /*f50c0*/  STL [R1+0x3b4], R0 ;  /* 0x0003b40001007387 */ /* 0x0001e40000100800 */
[----:B------:R-:W-:Y:S02]  /*f50d0*/  IMAD.X R15, R13, 0x1, R5, P0 ;  /* 0x000000010d0f7824 */ /* 0x000fe400000e0605 */
[----:B------:R-:W4:Y:S04]  /*f50e0*/  LDL.LU R21, [R1+0x1918] ;  /* 0x0019180001157983 */ /* 0x000f280000300800 */
[----:B------:R-:W4:Y:S01]  /*f50f0*/  LDL.LU R22, [R1+0x191c] ;  /* 0x00191c0001167983 */ /* 0x000f220000300800 */
[----:B0-----:R-:W-:-:S03]  /*f5100*/  F2FP.SATFINITE.E4M3.F32.PACK_AB_MERGE_C R0, R27, R59, RZ ;  /* 0x0000003b1b00723e */ /* 0x001fc600048070ff */
[----:B------:R-:W-:Y:S04]  /*f5110*/  STL.64 [R1+0x1aa0], R14 ;  /* 0x001aa00e01007387 */ /* 0x000fe80000100a00 */
[----:B------:R0:W-:Y:S04]  /*f5120*/  STL [R1+0x394], R0 ;  /* 0x0003940001007387 */ /* 0x0001e80000100800 */
[----:B------:R-:W4:Y:S04]  /*f5130*/  LDL.LU R59, [R1+0x1900] ;  /* 0x00190000013b7983 */ /* 0x000f280000300800 */
[----:B------:R-:W4:Y:S01]  /*f5140*/  LDL.LU R27, [R1+0x1904] ;  /* 0x00190400011b7983 */ /* 0x000f220000300800 */
[----:B0-----:R-:W-:-:S05]  /*f5150*/  F2FP.SATFINITE.E4M3.F32.PACK_AB_MERGE_C R0, R31, R30, RZ ;  /* 0x0000001e1f00723e */ /* 0x001fca00048070ff */
[----:B------:R-:W-:Y:S04]  /*f5160*/  STL [R1+0x39c], R0 ;  /* 0x00039c0001007387 */ /* 0x000fe80000100800 */
[----:B------:R-:W4:Y:S04]  /*f5170*/  LDL.LU R30, [R1+0x1908] ;  /* 0x00190800011e7983 */ /* 0x000f280000300800 */
[----:B------:R-:W4:Y:S01]  /*f5180*/  LDL.LU R31, [R1+0x190c] ;  /* 0x00190c00011f7983 */ /* 0x000f220000300800 */
[----:B------:R-:W-:-:S05]  /*f5190*/  IADD3 R14, P0, R12, R6, RZ ;  /* 0x000000060c0e7210 */ /* 0x000fca0007f1e0ff */
        /* <DEDUP_REMOVED lines=31> */
[----:B0-----:R-:W-:Y:S01]  /*f5390*/  F2FP.SATFINITE.E4M3.F32.PACK_AB_MERGE_C R0, R22, R21, RZ ;  /* 0x000000151600723e */ /* 0x001fe200048070ff */
[----:B------:R-:W4:Y:S01]  /*f53a0*/  LDL.LU R28, [R1+0x18d8] ;  /* 0x0018d800011c7983 */ /* 0x000f220000300800 */
[----:B------:R-:W-:-:S03]  /*f53b0*/  IADD3 R14, P0, R12, R4, RZ ;  /* 0x000000040c0e7210 */ /* 0x000fc60007f1e0ff */
[----:B------:R-:W4:Y:S02]  /*f53c0*/  LDL.LU R29, [R1+0x18dc] ;  /* 0x0018dc00011d7983 */ /* 0x000f240000300800 */
[----:B------:R-:W-:Y:S02]  /*f53d0*/  IMAD.X R15, R13, 0x1, R5, P0 ;  /* 0x000000010d0f7824 */ /* 0x000fe400000e0605 */
[----:B------:R0:W-:Y:S02]  /*f53e0*/  STL [R1+0x244], R0 ;  /* 0x0002440001007387 */ /* 0x0001e40000100800 */
[----:B0-----:R-:W-:Y:S02]  /*f53f0*/  F2FP.SATFINITE.E4M3.F32.PACK_AB_MERGE_C R0, R27, R59, RZ ;  /* 0x0000003b1b00723e */ /* 0x001fe400048070ff */
        /* <DEDUP_REMOVED lines=17> */
[----:B------:R3:W-:Y:S04]  /*f5510*/  STL [R1+0x234], R0 ;  /* 0x0002340001007387 */ /* 0x0007e80000100800 */
[----:B------:R-:W2:Y:S01]  /*f5520*/  LDL.LU R55, [R1+0x18b8] ;  /* 0x0018b80001377983 */ /* 0x000ea20000300800 */
[----:B------:R-:W-:-:S03]  /*f5530*/  IMAD.X R15, R13, 0x1, R10, P0 ;  /* 0x000000010d0f7824 */ /* 0x000fc600000e060a */
[----:B------:R-:W2:Y:S04]  /*f5540*/  LDL.LU R56, [R1+0x18bc] ;  /* 0x0018bc0001387983 */ /* 0x000ea80000300800 */
[----:B------:R0:W-:Y:S01]  /*f5550*/  STL.64 [R1+0x1a70], R14 ;  /* 0x001a700e01007387 */ /* 0x0001e20000100a00 */
[----:B---3--:R-:W-:Y:S02]  /*f5560*/  F2FP.SATFINITE.E4M3.F32.PACK_AB_MERGE_C R0, R58, R57, RZ ;  /* 0x000000393a00723e */ /* 0x008fe400048070ff */
[----:B0-----:R-:W-:-:S03]  /*f5570*/  IADD3 R14, P0, R12, R9, RZ ;  /* 0x000000090c0e7210 */ /* 0x001fc60007f1e0ff */
[----:B------:R0:W-:Y:S04]  /*f5580*/  STL [R1+0x220], R0 ;  /* 0x0002200001007387 */ /* 0x0001e80000100800 */
[----:B------:R-:W3:Y:S04]  /*f5590*/  LDL.LU R57, [R1+0x18a0] ;  /* 0x0018a00001397983 */ /* 0x000ee80000300800 */
[----:B------:R-:W3:Y:S01]  /*f55a0*/  LDL.LU R58, [R1+0x18a4] ;  /* 0x0018a400013a7983 */ /* 0x000ee20000300800 */
[----:B------:R-:W-:Y:S01]  /*f55b0*/  IMAD.X R15, R13, 0x1, R11, P0 ;  /* 0x000000010d0f7824 */ /* 0x000fe200000e060b */
[----:B----4-:R-:W-:Y:S01]  /*f55c0*/  F2FP.SATFINITE.E4M3.F32.PACK_AB_MERGE_C R3, R24, R23, RZ ;  /* 0x000000171803723e */ /* 0x010fe200048070ff */
[----:B------:R-:W-:Y:S01]  /*f55d0*/  VIADD R12, R12, UR6 ;  /* 0x000000060c0c7c36 */ /* 0x000fe20008000000 */
[----:B------:R-:W-:-:S02]  /*f55e0*/  ULDC UR6, c[0x0][0x248] ;  /* 0x0000920000067ab9 */ /* 0x000fc40000000800 */
[----:B------:R1:W-:Y:S04]  /*f55f0*/  STL.64 [R1+0x1a68], R14 ;  /* 0x001a680e01007387 */ /* 0x0003e80000100a00 */
[----:B------:R-:W-:Y:S01]  /*f5600*/  STL [R1+0x224], R3 ;  /* 0x0002240301007387 */ /* 0x000fe20000100800 */
[----:B0-----:R-:W-:Y:S02]  /*f5610*/  F2FP.SATFINITE.E4M3.F32.PACK_AB_MERGE_C R0, R26, R25, RZ ;  /* 0x000000191a00723e */ /* 0x001fe400048070ff */
[----:B------:R-:W-:Y:S02]  /*f5620*/  SHF.R.S32.HI R13, RZ, 0x1f, R12 ;  /* 0x0000001fff0d7819 */ /* 0x000fe4000001140c */
[----:B-1----:R-:W-:Y:S01]  /*f5630*/  IADD3 R14, P0, R12, R4, RZ ;  /* 0x000000040c0e7210 */ /* 0x002fe20007f1e0ff */
[----:B------:R0:W-:Y:S04]  /*f5640*/  STL [R1+0x20c], R0 ;  /* 0x00020c0001007387 */ /* 0x0001e80000100800 */
[----:B------:R-:W4:Y:S01]  /*f5650*/  LDL.LU R19, [R1+0x18a8] ;  /* 0x0018a80001137983 */ /* 0x000f220000300800 */
[----:B------:R-:W-:-:S03]  /*f5660*/  IMAD.X R15, R13, 0x1, R5, P0 ;  /* 0x000000010d0f7824 */ /* 0x000fc600000e0605 */
[----:B------:R-:W4:Y:S01]  /*f5670*/  LDL.LU R20, [R1+0x18ac] ;  /* 0x0018ac0001147983 */ /* 0x000f220000300800 */
[----:B0-----:R-:W-:-:S05]  /*f5680*/  F2FP.SATFINITE.E4M3.F32.PACK_AB_MERGE_C R0, R29, R28, RZ ;  /* 0x0000001c1d00723e */ /* 0x001fca00048070ff */
[----:B------:R0:W-:Y:S04]  /*f5690*/  STL [R1+0x214], R0 ;  /* 0x0002140001007387 */ /* 0x0001e80000100800 */
[----:B------:R-:W4:Y:S04]  /*f56a0*/  LDL.LU R28, [R1+0x1890] ;  /* 0x00189000011c7983 */ /* 0x000f280000300800 */
[----:B------:R-:W4:Y:S01]  /*f56b0*/  LDL.LU R29, [R1+0x1894] ;  /* 0x00189400011d7983 */ /* 0x000f220000300800 */
[----:B0-----:R-:W-:-:S03]  /*f56c0*/  F2FP.SATFINITE.E4M3.F32.PACK_AB_MERGE_C R0, R27, R59, RZ ;  /* 0x0000003b1b00723e */ /* 0x001fc600048070ff */
[----:B------:R-:W4:Y:S04]  /*f56d0*/  LDL.LU R21, [R1+0x1898] ;  /* 0x0018980001157983 */ /* 0x000f280000300800 */
[----:B------:R-:W4:Y:S04]  /*f56e0*/  LDL.LU R22, [R1+0x189c] ;  /* 0x00189c0001167983 */ /* 0x000f280000300800 */
[----:B------:R-:W-:Y:S04]  /*f56f0*/  STL.64 [R1+0x1a60], R14 ;  /* 0x001a600e01007387 */ /* 0x000fe80000100a00 */
[----:B------:R0:W-:Y:S04]  /*f5700*/  STL [R1+0x1f8], R0 ;  /* 0x0001f80001007387 */ /* 0x0001e80000100800 */
[----:B------:R-:W4:Y:S04]  /*f5710*/  LDL.LU R59, [R1+0x1880] ;  /* 0x00188000013b7983 */ /* 0x000f280000300800 */
[----:B------:R-:W4:Y:S01]  /*f5720*/  LDL.LU R27, [R1+0x1884] ;  /* 0x00188400011b7983 */ /* 0x000f220000300800 */
[----:B0-----:R-:W-:-:S05]  /*f5730*/  F2FP.SATFINITE.E4M3.F32.PACK_AB_MERGE_C R0, R31, R30, RZ ;  /* 0x0000001e1f00723e */ /* 0x001fca00048070ff */
[----:B------:R0:W-:Y:S04]  /*f5740*/  STL [R1+0x204], R0 ;  /* 0x0002040001007387 */ /* 0x0001e80000100800 */
[----:B------:R-:W4:Y:S04]  /*f5750*/  LDL.LU R30, [R1+0x1888] ;  /* 0x00188800011e7983 */ /* 0x000f280000300800 */
[----:B------:R-:W4:Y:S01]  /*f5760*/  LDL.LU R31, [R1+0x188c] ;  /* 0x00188c00011f7983 */ /* 0x000f220000300800 */
[----:B------:R-:W-:-:S05]  /*f5770*/  IADD3 R14, P0, R12, R6, RZ ;  /* 0x000000060c0e7210 */ /* 0x000fca0007f1e0ff */
        /* <DEDUP_REMOVED lines=8> */
[----:B------:R-:W-:Y:S02]  /*f5800*/  STL [R1+0x1f4], R0 ;  /* 0x0001f40001007387 */ /* 0x000fe40000100800 */
[----:B------:R-:W-:Y:S02]  /*f5810*/  IMAD.X R15, R13, 0x1, R10, P0 ;  /* 0x000000010d0f7824 */ /* 0x000fe400000e060a */
        /* <DEDUP_REMOVED lines=8> */
[----:B------:R-:W3:Y:S04]  /*f58a0*/  LDL.LU R24, [R1+0x1864] ;  /* 0x0018640001187983 */ /* 0x000ee80000300800 */
[----:B------:R-:W3:Y:S04]  /*f58b0*/  LDL.LU R25, [R1+0x1868] ;  /* 0x0018680001197983 */ /* 0x000ee80000300800 */
[----:B------:R1:W-:Y:S04]  /*f58c0*/  STL.64 [R1+0x1a48], R14 ;  /* 0x001a480e01007387 */ /* 0x0003e80000100a00 */
[----:B------:R-:W3:Y:S04]  /*f58d0*/  LDL.LU R26, [R1+0x186c] ;  /* 0x00186c00011a7983 */ /* 0x000ee80000300800 */
[----:B------:R-:W3:Y:S04]  /*f58e0*/  LDL.LU R57, [R1+0x1850] ;  /* 0x0018500001397983 */ /* 0x000ee80000300800 */
[----:B------:R-:W3:Y:S01]  /*f58f0*/  LDL.LU R58, [R1+0x1854] ;  /* 0x00185400013a7983 */ /* 0x000ee20000300800 */
[----:B----4-:R-:W-:Y:S01]  /*f5900*/  F2FP.SATFINITE.E4M3.F32.PACK_AB_MERGE_C R3, R20, R19, RZ ;  /* 0x000000131403723e */ /* 0x010fe200048070ff */
[----:B------:R-:W-:Y:S01]  /*f5910*/  VIADD R12, R12, UR6 ;  /* 0x000000060c0c7c36 */ /* 0x000fe20008000000 */
[----:B------:R-:W-:Y:S01]  /*f5920*/  ULDC UR6, c[0x0][0x248] ;  /* 0x0000920000067ab9 */ /* 0x000fe20000000800 */
[----:B0-----:R-:W-:-:S02]  /*f5930*/  F2FP.SATFINITE.E4M3.F32.PACK_AB_MERGE_C R0, R29, R28, RZ ;  /* 0x0000001c1d00723e */ /* 0x001fc400048070ff */
[----:B------:R-:W4:Y:S01]  /*f5940*/  LDL.LU R28, [R1+0x1858] ;  /* 0x00185800011c7983 */ /* 0x000f220000300800 */
[----:B------:R-:W-:Y:S02]  /*f5950*/  SHF.R.S32.HI R13, RZ, 0x1f, R12 ;  /* 0x0000001fff0d7819 */ /* 0x000fe4000001140c */
[----:B-1----:R-:W-:Y:S01]  /*f5960*/  IADD3 R14, P0, R12, R4, RZ ;  /* 0x000000040c0e7210 */ /* 0x002fe20007f1e0ff */
[----:B------:R-:W-:Y:S04]  /*f5970*/  STL [R1+0x1e4], R3 ;  /* 0x0001e40301007387 */ /* 0x000fe80000100800 */
[----:B------:R-:W4:Y:S04]  /*f5980*/  LDL.LU R29, [R1+0x185c] ;  /* 0x00185c00011d7983 */ /* 0x000f280000300800 */
[----:B------:R0:W-:Y:S01]  /*f5990*/  STL [R1+0x1d4], R0 ;  /* 0x0001d40001007387 */ /* 0x0001e20000100800 */
[----:B------:R-:W-:Y:S01]  /*f59a0*/  IMAD.X R15, R13, 0x1, R5, P0 ;  /* 0x000000010d0f7824 */ /* 0x000fe200000e0605 */
[----:B0-----:R-:W-:-:S02]  /*f59b0*/  F2FP.SATFINITE.E4M3.F32.PACK_AB_MERGE_C R0, R22, R21, RZ ;  /* 0x000000151600723e */ /* 0x001fc400048070ff */
[----:B------:R-:W-:-:S03]  /*f59c0*/  F2FP.SATFINITE.E4M3.F32.PACK_AB_MERGE_C R3, R27, R59, RZ ;  /* 0x0000003b1b03723e */ /* 0x000fc600048070ff */
[----:B------:R0:W-:Y:S04]  /*f59d0*/  STL [R1+0x1d0], R0 ;  /* 0x0001d00001007387 */ /* 0x0001e80000100800 */
[----:B------:R-:W4:Y:S04]  /*f59e0*/  LDL.LU R59, [R1+0x2310] ;  /* 0x00231000013b7983 */ /* 0x000f280000300800 */
[----:B------:R1:W-:Y:S01]  /*f59f0*/  STL.64 [R1+0x1a40], R14 ;  /* 0x001a400e01007387 */ /* 0x0003e20000100a00 */
[----:B0-----:R-:W-:-:S03]  /*f5a00*/  F2FP.SATFINITE.E4M3.F32.PACK_AB_MERGE_C R0, R31, R30, RZ ;  /* 0x0000001e1f00723e */ /* 0x001fc600048070ff */
[----:B------:R2:W-:Y:S04]  /*f5a10*/  STL [R1+0x1b8], R3 ;  /* 0x0001b80301007387 */ /* 0x0005e80000100800 */
[----:B------:R-:W4:Y:S04]  /*f5a20*/  LDL.LU R27, [R1+0x2314] ;  /* 0x00231400011b7983 */ /* 0x000f280000300800 */
[----:B------:R-:W-:Y:S04]  /*f5a30*/  STL [R1+0x1c0], R0 ;  /* 0x0001c00001007387 */ /* 0x000fe80000100800 */
        /* <DEDUP_REMOVED lines=9> */
[----:B0-----:R-:W-:-:S02]  /*f5ad0*/  IADD3 R14, P0, R12, R8, RZ ;  /* 0x000000080c0e7210 */ /* 0x001fc40007f1e0ff */
[----:B------:R-:W-:-:S03]  /*f5ae0*/  F2FP.SATFINITE.E4M3.F32.PACK_AB_MERGE_C R0, R56, R55, RZ ;  /* 0x000000373800723e */ /* 0x000fc600048070ff */
[----:B------:R-:W-:Y:S02]  /*f5af0*/  IMAD.X R15, R13, 0x1, R10, P0 ;  /* 0x000000010d0f7824 */ /* 0x000fe400000e060a */
[----:B------:R-:W-:Y:S04]  /*f5b00*/  STL [R1+0x1ac], R0 ;  /* 0x0001ac0001007387 */ /* 0x000fe80000100800 */
[----:B------:R-:W2:Y:S04]  /*f5b10*/  LDL.LU R55, [R1+0x2308] ;  /* 0x0023080001377983 */ /* 0x000ea80000300800 */
[----:B------:R-:W2:Y:S04]  /*f5b20*/  LDL.LU R56, [R1+0x230c] ;  /* 0x00230c0001387983 */ /* 0x000ea80000300800 */
[----:B------:R0:W-:Y:S02]  /*f5b30*/  STL.64 [R1+0x1a30], R14 ;  /* 0x001a300e01007387 */ /* 0x0001e40000100a00 */
[----:B0-----:R-:W-:-:S02]  /*f5b40*/  IADD3 R14, P0, R12, R9, RZ ;  /* 0x000000090c0e7210 */ /* 0x001fc40007f1e0ff */
[----:B---3--:R-:W-:-:S03]  /*f5b50*/  F2FP.SATFINITE.E4M3.F32.PACK_AB_MERGE_C R0, R24, R23, RZ ;  /* 0x000000171800723e */ /* 0x008fc600048070ff */
[----:B------:R-:W-:Y:S02]  /*f5b60*/  IMAD.X R15, R13, 0x1, R11, P0 ;  /* 0x000000010d0f7824 */ /* 0x000fe400000e060b */
[----:B------:R0:W-:Y:S01]  /*f5b70*/  STL [R1+0x90], R0 ;  /* 0x0000900001007387 */ /* 0x0001e20000100800 */
[----:B------:R-:W-:Y:S02]  /*f5b80*/  F2FP.SATFINITE.E4M3.F32.PACK_AB_MERGE_C R3, R26, R25, RZ ;  /* 0x000000191a03723e */ /* 0x000fe400048070ff */
[----:B0-----:R-:W-:Y:S02]  /*f5b90*/  F2FP.SATFINITE.E4M3.F32.PACK_AB_MERGE_C R0, R58, R57, RZ ;  /* 0x000000393a00723e */ /* 0x001fe400048070ff */
[----:B------:R-:W3:Y:S04]  /*f5ba0*/  LDL.LU R57, [R1+0x1840] ;  /* 0x0018400001397983 */ /* 0x000ee80000300800 */
[----:B------:R0:W-:Y:S04]  /*f5bb0*/  STL.64 [R1+0x1a28], R14 ;  /* 0x001a280e01007387 */ /* 0x0001e80000100a00 */
[----:B------:R-:W-:Y:S04]  /*f5bc0*/  STL [R1+0x94], R3 ;  /* 0x0000940301007387 */ /* 0x000fe80000100800 */
[----:B------:R-:W3:Y:S01]  /*f5bd0*/  LDL.LU R58, [R1+0x1844] ;  /* 0x00184400013a7983 */ /* 0x000ee20000300800 */
[----:B------:R-:W-:Y:S01]  /*f5be0*/  VIADD R12, R12, UR6 ;  /* 0x000000060c0c7c36 */ /* 0x000fe20008000000 */
[----:B------:R-:W-:-:S02]  /*f5bf0*/  ULDC UR6, c[0x0][0x248] ;  /* 0x0000920000067ab9 */ /* 0x000fc40000000800 */
[----:B------:R4:W-:Y:S02]  /*f5c00*/  STL [R1+0x8c], R0 ;  /* 0x00008c0001007387 */ /* 0x0009e40000100800 */
[----:B------:R-:W-:Y:S02]  /*f5c10*/  SHF.R.S32.HI R13, RZ, 0x1f, R12 ;  /* 0x0000001fff0d7819 */ /* 0x000fe4000001140c */
[----:B------:R-:W3:Y:S01]  /*f5c20*/  LDL.LU R19, [R1+0x1848] ;  /* 0x0018480001137983 */ /* 0x000ee20000300800 */
[----:B0-----:R-:W-:-:S03]  /*f5c30*/  IADD3 R14, P0, R12, R4, RZ ;  /* 0x000000040c0e7210 */ /* 0x001fc60007f1e0ff */
[----:B------:R-:W3:Y:S01]  /*f5c40*/  LDL.LU R20, [R1+0x184c] ;  /* 0x00184c0001147983 */ /* 0x000ee20000300800 */
[----:B----4-:R-:W-:Y:S01]  /*f5c50*/  F2FP.SATFINITE.E4M3.F32.PACK_AB_MERGE_C R0, R29, R28, RZ ;  /* 0x0000001c1d00723e */ /* 0x010fe200048070ff */
[----:B------:R-:W-:-:S04]  /*f5c60*/  IMAD.X R15, R13, 0x1, R5, P0 ;  /* 0x000000010d0f7824 */ /* 0x000fc800000e0605 */
[----:B------:R0:W-:Y:S04]  /*f5c70*/  STL [R1+0x88], R0 ;  /* 0x0000880001007387 */ /* 0x0001e80000100800 */
[----:B------:R-:W4:Y:S04]  /*f5c80*/  LDL.LU R21, [R1+0x1830] ;  /* 0x0018300001157983 */ /* 0x000f280000300800 */
[----:B------:R-:W4:Y:S04]  /*f5c90*/  LDL.LU R22, [R1+0x1834] ;  /* 0x0018340001167983 */ /* 0x000f280000300800 */
[----:B------:R-:W4:Y:S04]  /*f5ca0*/  LDL.LU R28, [R1+0x1838] ;  /* 0x00183800011c7983 */ /* 0x000f280000300800 */
[----:B------:R-:W4:Y:S01]  /*f5cb0*/  LDL.LU R29, [R1+0x183c] ;  /* 0x00183c00011d7983 */ /* 0x000f220000300800 */
[----:B------:R-:W-:-:S03]  /*f5cc0*/  F2FP.SATFINITE.E4M3.F32.PACK_AB_MERGE_C R3, R27, R59, RZ ;  /* 0x0000003b1b03723e */ /* 0x000fc600048070ff */
[----:B------:R1:W-:Y:S04]  /*f5cd0*/  STL.64 [R1+0x1a20], R14 ;  /* 0x001a200e01007387 */ /* 0x0003e80000100a00 */
[----:B------:R-:W4:Y:S04]  /*f5ce0*/  LDL.LU R59, [R1+0x1820] ;  /* 0x00182000013b7983 */ /* 0x000f280000300800 */
[----:B------:R-:W-:Y:S01]  /*f5cf0*/  STL [R1+0x80], R3 ;  /* 0x0000800301007387 */ /* 0x000fe20000100800 */
[----:B0-----:R-:W-:-:S03]  /*f5d00*/  F2FP.SATFINITE.E4M3.F32.PACK_AB_MERGE_C R0, R31, R30, RZ ;  /* 0x0000001e1f00723e */ /* 0x001fc600048070ff */
[----:B------:R-:W4:Y:S04]  /*f5d10*/  LDL.LU R27, [R1+0x1824] ;  /* 0x00182400011b7983 */ /* 0x000f280000300800 */
[----:B------:R-:W-:Y:S04]  /*f5d20*/  STL [R1+0x84], R0 ;  /* 0x0000840001007387 */ /* 0x000fe80000100800 */
[----:B------:R-:W4:Y:S04]  /*f5d30*/  LDL.LU R30, [R1+0x1828] ;  /* 0x00182800011e7983 */ /* 0x000f280000300800 */
[----:B------:R-:W4:Y:S01]  /*f5d40*/  LDL.LU R31, [R1+0x182c] ;  /* 0x00182c00011f7983 */ /* 0x000f220000300800 */
[----:B-1----:R-:W-:-:S03]  /*f5d50*/  IADD3 R14, P0, R12, R6, RZ ;  /* 0x000000060c0e7210 */ /* 0x002fc60007f1e0ff */
[----:B------:R-:W4:Y:S02]  /*f5d60*/  LDL.LU R23, [R1+0x1810] ;  /* 0x0018100001177983 */ /* 0x000f240000300800 */
[----:B------:R-:W-:-:S05]  /*f5d70*/  IMAD.X R15, R13, 0x1, R7, P0 ;  /* 0x000000010d0f7824 */ /* 0x000fca00000e0607 */
[----:B------:R0:W-:Y:S02]  /*f5d80*/  STL.64 [R1+0x1a18], R14 ;  /* 0x001a180e01007387 */ /* 0x0001e40000100a00 */
        /* <DEDUP_REMOVED lines=8> */
[----:B------:R-:W2:Y:S01]  /*f5e10*/  LDL.LU R54, [R1+0x1804] ;  /* 0x0018040001367983 */ /* 0x000ea20000300800 */
[----:B------:R-:W-:-:S05]  /*f5e20*/  F2FP.SATFINITE.E4M3.F32.PACK_AB_MERGE_C R52, R56, R55, RZ ;  /* 0x000000373834723e */ /* 0x000fca00048070ff */
[----:B------:R-:W-:Y:S04]  /*f5e30*/  STL [R1+0x5a28], R52 ;  /* 0x005a283401007387 */ /* 0x000fe80000100800 */
[----:B------:R0:W-:Y:S02]  /*f5e40*/  STL.64 [R1+0x1a10], R14 ;  /* 0x001a100e01007387 */ /* 0x0001e40000100a00 */
[----:B0-----:R-:W-:-:S05]  /*f5e50*/  IADD3 R14, P0, R12, R9, RZ ;  /* 0x000000090c0e7210 */ /* 0x001fca0007f1e0ff */
[----:B------:R-:W-:Y:S02]  /*f5e60*/  IMAD.X R15, R13, 0x1, R11, P0 ;  /* 0x000000010d0f7824 */ /* 0x000fe400000e060b */
[----:B------:R-:W-:Y:S01]  /*f5e70*/  VIADD R12, R12, UR6 ;  /* 0x000000060c0c7c36 */ /* 0x000fe20008000000 */
[----:B------:R-:W-:Y:S01]  /*f5e80*/  ULDC UR6, c[0x0][0x248] ;  /* 0x0000920000067ab9 */ /* 0x000fe20000000800 */
[----:B---3--:R-:W-:-:S05]  /*f5e90*/  F2FP.SATFINITE.E4M3.F32.PACK_AB_MERGE_C R0, R58, R57, RZ ;  /* 0x000000393a00723e */ /* 0x008fca00048070ff */
[----:B------:R4:W-:Y:S04]  /*f5ea0*/  STL [R1+0x74], R0 ;  /* 0x0000740001007387 */ /* 0x0009e80000100800 */
[----:B------:R-:W3:Y:S04]  /*f5eb0*/  LDL.LU R55, [R1+0x1808] ;  /* 0x0018080001377983 */ /* 0x000ee80000300800 */
[----:B------:R-:W3:Y:S04]  /*f5ec0*/  LDL.LU R56, [R1+0x180c] ;  /* 0x00180c0001387983 */ /* 0x000ee80000300800 */
[----:B------:R-:W3:Y:S04]  /*f5ed0*/  LDL.LU R57, [R1+0x17f0] ;  /* 0x0017f00001397983 */ /* 0x000ee80000300800 */
[----:B------:R0:W-:Y:S04]  /*f5ee0*/  STL.64 [R1+0x1a08], R14 ;  /* 0x001a080e01007387 */ /* 0x0001e80000100a00 */
[----:B------:R-:W3:Y:S01]  /*f5ef0*/  LDL.LU R58, [R1+0x17f4] ;  /* 0x0017f400013a7983 */ /* 0x000ee20000300800 */
[----:B------:R-:W-:-:S02]  /*f5f00*/  F2FP.SATFINITE.E4M3.F32.PACK_AB_MERGE_C R3, R20, R19, RZ ;  /* 0x000000131403723e */ /* 0x000fc400048070ff */
[----:B----4-:R-:W-:Y:S02]  /*f5f10*/  F2FP.SATFINITE.E4M3.F32.PACK_AB_MERGE_C R0, R22, R21, RZ ;  /* 0x000000151600723e */ /* 0x010fe400048070ff */
[----:B------:R-:W-:Y:S01]  /*f5f20*/  SHF.R.S32.HI R13, RZ, 0x1f, R12 ;  /* 0x0000001fff0d7819 */ /* 0x000fe2000001140c */
[----:B------:R-:W-:Y:S01]  /*f5f30*/  STL [R1+0x70], R3 ;  /* 0x0000700301007387 */ /* 0x000fe20000100800 */
[----:B0-----:R-:W-:-:S03]  /*f5f40*/  IADD3 R14, P0, R12, R4, RZ ;  /* 0x000000040c0e7210 */ /* 0x001fc60007f1e0ff */
[----:B------:R0:W-:Y:S02]  /*f5f50*/  STL [R1+0x4d60], R0 ;  /* 0x004d600001007387 */ /* 0x0001e40000100800 */
[----:B------:R-:W-:Y:S01]  /*f5f60*/  IMAD.X R15, R13, 0x1, R5, P0 ;  /* 0x000000010d0f7824 */ /* 0x000fe200000e0605 */
[----:B0-----:R-:W-:Y:S02]  /*f5f70*/  F2FP.SATFINITE.E4M3.F32.PACK_AB_MERGE_C R0, R29, R28, RZ ;  /* 0x0000001c1d00723e */ /* 0x001fe400048070ff */
[----:B------:R-:W4:Y:S04]  /*f5f80*/  LDL.LU R28, [R1+0x17f8] ;  /* 0x0017f800011c7983 */ /* 0x000f280000300800 */
        /* <DEDUP_REMOVED lines=17> */
[----:B------:R-:W-:-:S03]  /*f60a0*/  F2FP.SATFINITE.E4M3.F32.PACK_AB_MERGE_C R0, R26, R25, RZ ;  /* 0x000000191a00723e */ /* 0x000fc600048070ff */
[----:B------:R-:W-:Y:S04]  /*f60b0*/  STL [R1+0x4cc0], R3 ;  /* 0x004cc00301007387 */ /* 0x000fe80000100800 */
[----:B------:R0:W-:Y:S04]  /*f60c0*/  STL [R1+0x4cd0], R0 ;  /* 0x004cd00001007387 */ /* 0x0001e80000100800 */
[----:B------:R1:W-:Y:S01]  /*f60d0*/  STL.64 [R1+0x19f0], R14 ;  /* 0x0019f00e01007387 */ /* 0x0003e20000100a00 */
[----:B0-----:R-:W-:Y:S02]  /*f60e0*/  F2FP.SATFINITE.E4M3.F32.PACK_AB_MERGE_C R0, R54, R53, RZ ;  /* 0x000000353600723e */ /* 0x001fe400048070ff */
[----:B-1----:R-:W-:-:S03]  /*f60f0*/  IADD3 R14, P0, R12, R9, RZ ;  /* 0x000000090c0e7210 */ /* 0x002fc60007f1e0ff */
[----:B------:R0:W-:Y:S04]  /*f6100*/  STL [R1+0x230c], R0 ;  /* 0x00230c0001007387 */ /* 0x0001e80000100800 */
[----:B------:R-:W2:Y:S01]  /*f6110*/  LDL.LU R19, [R1+0x17d0] ;  /* 0x0017d00001137983 */ /* 0x000ea20000300800 */
[----:B------:R-:W-:-:S03]  /*f6120*/  IMAD.X R15, R13, 0x1, R11, P0 ;  /* 0x000000010d0f7824 */ /* 0x000fc600000e060b */
[----:B------:R-:W2:Y:S04]  /*f6130*/  LDL.LU R20, [R1+0x17d4] ;  /* 0x0017d40001147983 */ /* 0x000ea80000300800 */
[----:B------:R-:W2:Y:S04]  /*f6140*/  LDL.LU R53, [R1+0x17d8] ;  /* 0x0017d80001357983 */ /* 0x000ea80000300800 */
[----:B------:R1:W-:Y:S04]  /*f6150*/  STL.64 [R1+0x19e8], R14 ;  /* 0x0019e80e01007387 */ /* 0x0003e80000100a00 */
[----:B------:R-:W2:Y:S04]  /*f6160*/  LDL.LU R54, [R1+0x17dc] ;  /* 0x0017dc0001367983 */ /* 0x000ea80000300800 */
[----:B------:R-:W2:Y:S01]  /*f6170*/  LDL.LU R21, [R1+0x17c0] ;  /* 0x0017c00001157983 */ /* 0x000ea20000300800 */
[----:B------:R-:W-:Y:S01]  /*f6180*/  VIADD R12, R12, UR6 ;  /* 0x000000060c0c7c36 */ /* 0x000fe20008000000 */
[----:B------:R-:W-:Y:S01]  /*f6190*/  ULDC UR6, c[0x0][0x248] ;  /* 0x0000920000067ab9 */ /* 0x000fe20000000800 */
[----:B---3--:R-:W-:-:S05]  /*f61a0*/  F2FP.SATFINITE.E4M3.F32.PACK_AB_MERGE_C R3, R56, R55, RZ ;  /* 0x000000373803723e */ /* 0x008fca00048070ff */
[----:B------:R-:W-:Y:S04]  /*f61b0*/  STL [R1+0x2310], R3 ;  /* 0x0023100301007387 */ /* 0x000fe80000100800 */
[----:B------:R-:W3:Y:S01]  /*f61c0*/  LDL.LU R22, [R1+0x17c4] ;  /* 0x0017c40001167983 */ /* 0x000ee20000300800 */
[----:B0-----:R-:W-:-:S05]  /*f61d0*/  F2FP.SATFINITE.E4M3.F32.PACK_AB_MERGE_C R0, R58, R57, RZ ;  /* 0x000000393a00723e */ /* 0x001fca00048070ff */
[----:B------:R4:W-:Y:S04]  /*f61e0*/  STL [R1+0x2304], R0 ;  /* 0x0023040001007387 */ /* 0x0009e80000100800 */
[----:B------:R-:W3:Y:S04]  /*f61f0*/  LDL.LU R55, [R1+0x17c8] ;  /* 0x0017c80001377983 */ /* 0x000ee80000300800 */
[----:B------:R-:W3:Y:S04]  /*f6200*/  LDL.LU R56, [R1+0x17cc] ;  /* 0x0017cc0001387983 */ /* 0x000ee80000300800 */
[----:B------:R-:W3:Y:S04]  /*f6210*/  LDL.LU R57, [R1+0x17b0] ;  /* 0x0017b00001397983 */ /* 0x000ee80000300800 */
[----:B------:R-:W3:Y:S01]  /*f6220*/  LDL.LU R58, [R1+0x17b4] ;  /* 0x0017b400013a7983 */ /* 0x000ee20000300800 */
[----:B------:R-:W-:-:S02]  /*f6230*/  SHF.R.S32.HI R13, RZ, 0x1f, R12 ;  /* 0x0000001fff0d7819 */ /* 0x000fc4000001140c */
[----:B-1----:R-:W-:Y:S02]  /*f6240*/  IADD3 R14, P0, R12, R4, RZ ;  /* 0x000000040c0e7210 */ /* 0x002fe40007f1e0ff */
[----:B----4-:R-:W-:-:S03]  /*f6250*/  F2FP.SATFINITE.E4M3.F32.PACK_AB_MERGE_C R0, R29, R28, RZ ;  /* 0x0000001c1d00723e */ /* 0x010fc600048070ff */
[----:B------:R-:W-:Y:S02]  /*f6260*/  IMAD.X R15, R13, 0x1, R5, P0 ;  /* 0x000000010d0f7824 */ /* 0x000fe400000e0605 */
[----:B------:R0:W-:Y:S04]  /*f6270*/  STL [R1+0x2308], R0 ;  /* 0x0023080001007387 */ /* 0x0001e80000100800 */
[----:B------:R-:W4:Y:S04]  /*f6280*/  LDL.LU R28, [R1+0x17b8] ;  /* 0x0017b800011c7983 */ /* 0x000f280000300800 */
[----:B------:R-:W4:Y:S04]  /*f6290*/  LDL.LU R29, [R1+0x17bc] ;  /* 0x0017bc00011d7983 */ /* 0x000f280000300800 */
[----:B------:R1:W-:Y:S01]  /*f62a0*/  STL.64 [R1+0x19e0], R14 ;  /* 0x0019e00e01007387 */ /* 0x0003e20000100a00 */
[----:B------:R-:W-:-:S03]  /*f62b0*/  F2FP.SATFINITE.E4M3.F32.PACK_AB_MERGE_C R3, R27, R59, RZ ;  /* 0x0000003b1b03723e */ /* 0x000fc600048070ff */
[----:B------:R-:W4:Y:S04]  /*f62c0*/  LDL.LU R23, [R1+0x17a0] ;  /* 0x0017a00001177983 */ /* 0x000f280000300800 */
[----:B------:R-:W-:Y:S04]  /*f62d0*/  STL [R1+0x2300], R3 ;  /* 0x0023000301007387 */ /* 0x000fe80000100800 */
        /* <DEDUP_REMOVED lines=8> */
[----:B------:R-:W4:Y:S01]  /*f6360*/  LDL.LU R31, [R1+0x179c] ;  /* 0x00179c00011f7983 */ /* 0x000f220000300800 */
[----:B-1----:R-:W-:-:S05]  /*f6370*/  IADD3 R14, P0, R12, R6, RZ ;  /* 0x000000060c0e7210 */ /* 0x002fca0007f1e0ff */
[----:B------:R-:W-:Y:S01]  /*f6380*/  IMAD.X R15, R13, 0x1, R7, P0 ;  /* 0x000000010d0f7824 */ /* 0x000fe200000e0607 */
[----:B--2---:R-:W-:-:S05]  /*f6390*/  F2FP.SATFINITE.E4M3.F32.PACK_AB_MERGE_C R46, R20, R19, RZ ;  /* 0x00000013142e723e */ /* 0x004fca00048070ff */
[----:B------:R-:W-:Y:S04]  /*f63a0*/  STL [R1+0x5874], R46 ;  /* 0x0058742e01007387 */ /* 0x000fe80000100800 */
[----:B------:R1:W-:Y:S01]  /*f63b0*/  STL.64 [R1+0x19d8], R14 ;  /* 0x0019d80e01007387 */ /* 0x0003e20000100a00 */
[----:B0-----:R-:W-:-:S03]  /*f63c0*/  F2FP.SATFINITE.E4M3.F32.PACK_AB_MERGE_C R0, R54, R53, RZ ;  /* 0x000000353600723e */ /* 0x001fc600048070ff */
[----:B------:R-:W2:Y:S04]  /*f63d0*/  LDL.LU R53, [R1+0x1780] ;  /* 0x0017800001357983 */ /* 0x000ea80000300800 */
[----:B------:R-:W2:Y:S01]  /*f63e0*/  LDL.LU R54, [R1+0x1784] ;  /* 0x0017840001367983 */ /* 0x000ea20000300800 */
[----:B-1----:R-:W-:-:S03]  /*f63f0*/  IADD3 R14, P0, R12, R8, RZ ;  /* 0x000000080c0e7210 */ /* 0x002fc60007f1e0ff */
[----:B------:R-:W-:Y:S02]  /*f6400*/  STL [R1+0x20b8], R0 ;  /* 0x0020b80001007387 */ /* 0x000fe40000100800 */
[----:B------:R-:W-:-:S05]  /*f6410*/  IMAD.X R15, R13, 0x1, R10, P0 ;  /* 0x000000010d0f7824 */ /* 0x000fca00000e060a */
[----:B------:R0:W-:Y:S02]  /*f6420*/  STL.64 [R1+0x19d0], R14 ;  /* 0x0019d00e01007387 */ /* 0x0001e40000100a00 */
[----:B0-----:R-:W-:Y:S02]  /*f6430*/  IADD3 R14, P0, R12, R9, RZ ;  /* 0x000000090c0e7210 */ /* 0x001fe40007f1e0ff */
[----:B---3--:R-:W-:-:S03]  /*f6440*/  F2FP.SATFINITE.E4M3.F32.PACK_AB_MERGE_C R0, R22, R21, RZ ;  /* 0x000000151600723e */ /* 0x008fc600048070ff */
[----:B------:R-:W-:Y:S02]  /*f6450*/  IMAD.X R15, R13, 0x1, R11, P0 ;  /* 0x000000010d0f7824 */ /* 0x000fe400000e060b */
[----:B------:R0:W-:Y:S01]  /*f6460*/  STL [R1+0x1fbc], R0 ;  /* 0x001fbc0001007387 */ /* 0x0001e20000100800 */
[----:B------:R-:W-:Y:S01]  /*f6470*/  VIADD R12, R12, UR6 ;  /* 0x000000060c0c7c36 */ /* 0x000fe20008000000 */
[----:B------:R-:W-:Y:S01]  /*f6480*/  ULDC UR6, c[0x0][0x248] ;  /* 0x0000920000067ab9 */ /* 0x000fe20000000800 */
[----:B------:R-:W-:Y:S02]  /*f6490*/  F2FP.SATFINITE.E4M3.F32.PACK_AB_MERGE_C R3, R56, R55, RZ ;  /* 0x000000373803723e */ /* 0x000fe400048070ff */
[----:B------:R-:W3:Y:S04]  /*f64a0*/  LDL.LU R55, [R1+0x1788] ;  /* 0x0017880001377983 */ /* 0x000ee80000300800 */
[----:B------:R1:W-:Y:S01]  /*f64b0*/  STL.64 [R1+0x19c8], R14 ;  /* 0x0019c80e01007387 */ /* 0x0003e20000100a00 */
        /* <DEDUP_REMOVED lines=8> */
[----:B------:R-:W-:Y:S01]  /*f6540*/  IMAD.X R15, R13, 0x1, R5, P0 ;  /* 0x000000010d0f7824 */ /* 0x000fe200000e0605 */
[----:B----4-:R-:W-:Y:S02]  /*f6550*/  F2FP.SATFINITE.E4M3.F32.PACK_AB_MERGE_C R0, R29, R28, RZ ;  /* 0x0000001c1d00723e */ /* 0x010fe400048070ff */
[----:B------:R-:W4:Y:S04]  /*f6560*/  LDL.LU R28, [R1+0x1778] ;  /* 0x00177800011c7983 */ /* 0x000f280000300800 */
[----:B------:R-:W4:Y:S04]  /*f6570*/  LDL.LU R29, [R1+0x177c] ;  /* 0x00177c00011d7983 */ /* 0x000f280000300800 */
[----:B------:R-:W-:Y:S04]  /*f6580*/  STL [R1+0x1f28], R0 ;  /* 0x001f280001007387 */ /* 0x000fe80000100800 */
[----:B------:R0:W-:Y:S01]  /*f6590*/  STL.64 [R1+0x19c0], R14 ;  /* 0x0019c00e01007387 */ /* 0x0001e20000100a00 */
[----:B------:R-:W-:-:S05]  /*f65a0*/  F2FP.SATFINITE.E4M3.F32.PACK_AB_MERGE_C R3, R24, R23, RZ ;  /* 0x000000171803723e */ /* 0x000fca00048070ff */
[----:B------:R1:W-:Y:S01]  /*f65b0*/  STL [R1+0x1e3c], R3 ;  /* 0x001e3c0301007387 */ /* 0x0003e20000100800 */
[----:B0-----:R-:W-:Y:S02]  /*f65c0*/  IADD3 R14, P0, R12, R6, RZ ;  /* 0x000000060c0e7210 */ /* 0x001fe40007f1e0ff */
[----:B------:R-:W-:-:S03]  /*f65d0*/  F2FP.SATFINITE.E4M3.F32.PACK_AB_MERGE_C R0, R26, R25, RZ ;  /* 0x000000191a00723e */ /* 0x000fc600048070ff */
[----:B------:R-:W-:Y:S02]  /*f65e0*/  IMAD.X R15, R13, 0x1, R7, P0 ;  /* 0x000000010d0f7824 */ /* 0x000fe400000e0607 */
[----:B------:R0:W-:Y:S01]  /*f65f0*/  STL [R1+0x1f08], R0 ;  /* 0x001f080001007387 */ /* 0x0001e20000100800 */
[----:B-1----:R-:W-:-:S03]  /*f6600*/  F2FP.SATFINITE.E4M3.F32.PACK_AB_MERGE_C R3, R27, R59, RZ ;  /* 0x0000003b1b03723e */ /* 0x002fc600048070ff */
[----:B------:R-:W4:Y:S04]  /*f6610*/  LDL.LU R59, [R1+0x1760] ;  /* 0x00176000013b7983 */ /* 0x000f280000300800 */
[----:B------:R1:W-:Y:S04]  /*f6620*/  STL.64 [R1+0x19b8], R14 ;  /* 0x0019b80e01007387 */ /* 0x0003e80000100a00 */
[----:B------:R-:W-:Y:S04]  /*f6630*/  STL [R1+0x1ddc], R3 ;  /* 0x001ddc0301007387 */ /* 0x000fe80000100800 */
[----:B------:R-:W4:Y:S01]  /*f6640*/  LDL.LU R27, [R1+0x1764] ;  /* 0x00176400011b7983 */ /* 0x000f220000300800 */
[----:B0-----:R-:W-:-:S05]  /*f6650*/  F2FP.SATFINITE.E4M3.F32.PACK_AB_MERGE_C R0, R31, R30, RZ ;  /* 0x0000001e1f00723e */ /* 0x001fca00048070ff */
[----:B------:R-:W-:Y:S04]  /*f6660*/  STL [R1+0x1dec], R0 ;  /* 0x001dec0001007387 */ /* 0x000fe80000100800 */
[----:B------:R-:W4:Y:S04]  /*f6670*/  LDL.LU R30, [R1+0x1768] ;  /* 0x00176800011e7983 */ /* 0x000f280000300800 */
[----:B------:R-:W4:Y:S01]  /*f6680*/  LDL.LU R31, [R1+0x176c] ;  /* 0x00176c00011f7983 */ /* 0x000f220000300800 */
[----:B-1----:R-:W-:-:S03]  /*f6690*/  IADD3 R14, P0, R12, R8, RZ ;  /* 0x000000080c0e7210 */ /* 0x002fc60007f1e0ff */
[----:B------:R-:W4:Y:S02]  /*f66a0*/  LDL.LU R19, [R1+0x1750] ;  /* 0x0017500001137983 */ /* 0x000f240000300800 */
[----:B------:R-:W-:Y:S02]  /*f66b0*/  IMAD.X R15, R13, 0x1, R10, P0 ;  /* 0x000000010d0f7824 */ /* 0x000fe400000e060a */
[----:B------:R-:W4:Y:S04]  /*f66c0*/  LDL.LU R20, [R1+0x1754] ;  /* 0x0017540001147983 */ /* 0x000f280000300800 */
[----:B------:R0:W-:Y:S02]  /*f66d0*/  STL.64 [R1+0x19b0], R14 ;  /* 0x0019b00e01007387 */ /* 0x0001e40000100a00 */
[----:B0-----:R-:W-:-:S05]  /*f66e0*/  IADD3 R14, P0, R12, R9, RZ ;  /* 0x000000090c0e7210 */ /* 0x001fca0007f1e0ff */
[----:B------:R-:W-:Y:S02]  /*f66f0*/  IMAD.X R15, R13, 0x1, R11, P0 ;  /* 0x000000010d0f7824 */ /* 0x000fe400000e060b */
[----:B------:R-:W-:Y:S01]  /*f6700*/  VIADD R12, R12, UR6 ;  /* 0x000000060c0c7c36 */ /* 0x000fe20008000000 */
[----:B------:R-:W-:-:S04]  /*f6710*/  ULDC UR6, c[0x0][0x248] ;  /* 0x0000920000067ab9 */ /* 0x000fc80000000800 */
[----:B------:R-:W-:Y:S02]  /*f6720*/  SHF.R.S32.HI R13, RZ, 0x1f, R12 ;  /* 0x0000001fff0d7819 */ /* 0x000fe4000001140c */
[----:B--2---:R-:W-:-:S05]  /*f6730*/  F2FP.SATFINITE.E4M3.F32.PACK_AB_MERGE_C R0, R54, R53, RZ ;  /* 0x000000353600723e */ /* 0x004fca00048070ff */
[----:B------:R-:W-:Y:S04]  /*f6740*/  STL [R1+0x1dac], R0 ;  /* 0x001dac0001007387 */ /* 0x000fe80000100800 */
[----:B------:R-:W2:Y:S04]  /*f6750*/  LDL.LU R21, [R1+0x1758] ;  /* 0x0017580001157983 */ /* 0x000ea80000300800 */
[----:B------:R-:W2:Y:S04]  /*f6760*/  LDL.LU R22, [R1+0x175c] ;  /* 0x00175c0001167983 */ /* 0x000ea80000300800 */
[----:B------:R-:W2:Y:S04]  /*f6770*/  LDL.LU R23, [R1+0x1740] ;  /* 0x0017400001177983 */ /* 0x000ea80000300800 */
[----:B------:R-:W2:Y:S04]  /*f6780*/  LDL.LU R24, [R1+0x1744] ;  /* 0x0017440001187983 */ /* 0x000ea80000300800 */
[----:B------:R0:W-:Y:S04]  /*f6790*/  STL.64 [R1+0x19a8], R14 ;  /* 0x0019a80e01007387 */ /* 0x0001e80000100a00 */
[----:B------:R-:W2:Y:S04]  /*f67a0*/  LDL.LU R25, [R1+0x1748] ;  /* 0x0017480001197983 */ /* 0x000ea80000300800 */
[----:B------:R-:W2:Y:S01]  /*f67b0*/  LDL.LU R26, [R1+0x174c] ;  /* 0x00174c00011a7983 */ /* 0x000ea20000300800 */
[----:B0-----:R-:W-:-:S02]  /*f67c0*/  IADD3 R14, P0, R12, R4, RZ ;  /* 0x000000040c0e7210 */ /* 0x001fc40007f1e0ff */
[----:B---3--:R-:W-:-:S05]  /*f67d0*/  F2FP.SATFINITE.E4M3.F32.PACK_AB_MERGE_C R0, R56, R55, RZ ;  /* 0x000000373800723e */ /* 0x008fca00048070ff */
[----:B------:R0:W-:Y:S04]  /*f67e0*/  STL [R1+0x1db8], R0 ;  /* 0x001db80001007387 */ /* 0x0001e80000100800 */
[----:B------:R-:W3:Y:S04]  /*f67f0*/  LDL.LU R53, [R1+0x1730] ;  /* 0x0017300001357983 */ /* 0x000ee80000300800 */
[----:B------:R-:W3:Y:S01]  /*f6800*/  LDL.LU R54, [R1+0x1734] ;  /* 0x0017340001367983 */ /* 0x000ee20000300800 */
[----:B0-----:R-:W-:-:S05]  /*f6810*/  F2FP.SATFINITE.E4M3.F32.PACK_AB_MERGE_C R0, R58, R57, RZ ;  /* 0x000000393a00723e */ /* 0x001fca00048070ff */
[----:B------:R4:W-:Y:S01]  /*f6820*/  STL [R1+0x1d68], R0 ;  /* 0x001d680001007387 */ /* 0x0009e20000100800 */
[----:B------:R-:W-:-:S03]  /*f6830*/  IMAD.X R15, R13, 0x1, R5, P0 ;  /* 0x000000010d0f7824 */ /* 0x000fc600000e0605 */
[----:B------:R-:W3:Y:S04]  /*f6840*/  LDL.LU R55, [R1+0x1738] ;  /* 0x0017380001377983 */ /* 0x000ee80000300800 */
[----:B------:R-:W3:Y:S01]  /*f6850*/  LDL.LU R56, [R1+0x173c] ;  /* 0x00173c0001387983 */ /* 0x000ee20000300800 */
[----:B----4-:R-:W-:-:S05]  /*f6860*/  F2FP.SATFINITE.E4M3.F32.PACK_AB_MERGE_C R0, R29, R28, RZ ;  /* 0x0000001c1d00723e */ /* 0x010fca00048070ff */
[----:B------:R0:W-:Y:S04]  /*f6870*/  STL [R1+0x1d78], R0 ;  /* 0x001d780001007387 */ /* 0x0001e80000100800 */
[----:B------:R-:W4:Y:S04]  /*f6880*/  LDL.LU R57, [R1+0x1720] ;  /* 0x0017200001397983 */ /* 0x000f280000300800 */
[----:B------:R-:W4:Y:S04]  /*f6890*/  LDL.LU R58, [R1+0x1724] ;  /* 0x00172400013a7983 */ /* 0x000f280000300800 */
[----:B------:R-:W4:Y:S04]  /*f68a0*/  LDL.LU R28, [R1+0x1728] ;  /* 0x00172800011c7983 */ /* 0x000f280000300800 */
[----:B------:R1:W-:Y:S04]  /*f68b0*/  STL.64 [R1+0x19a0], R14 ;  /* 0x0019a00e01007387 */ /* 0x0003e80000100a00 */
[----:B------:R-:W4:Y:S01]  /*f68c0*/  LDL.LU R29, [R1+0x172c] ;  /* 0x00172c00011d7983 */ /* 0x000f220000300800 */
[----:B------:R-:W-:-:S03]  /*f68d0*/  F2FP.SATFINITE.E4M3.F32.PACK_AB_MERGE_C R3, R27, R59, RZ ;  /* 0x0000003b1b03723e */ /* 0x000fc600048070ff */
[----:B------:R-:W4:Y:S04]  /*f68e0*/  LDL.LU R59, [R1+0x1710] ;  /* 0x00171000013b7983 */ /* 0x000f280000300800 */
[----:B------:R1:W-:Y:S04]  /*f68f0*/  STL [R1+0x1d3c], R3 ;  /* 0x001d3c0301007387 */ /* 0x0003e80000100800 */
[----:B------:R-:W4:Y:S01]  /*f6900*/  LDL.LU R27, [R1+0x1714] ;  /* 0x00171400011b7983 */ /* 0x000f220000300800 */
[----:B0-----:R-:W-:-:S05]  /*f6910*/  F2FP.SATFINITE.E4M3.F32.PACK_AB_MERGE_C R0, R31, R30, RZ ;  /* 0x0000001e1f00723e */ /* 0x001fca00048070ff */
[----:B------:R-:W-:Y:S04]  /*f6920*/  STL [R1+0x1d58], R0 ;  /* 0x001d580001007387 */ /* 0x000fe80000100800 */
[----:B------:R-:W4:Y:S04]  /*f6930*/  LDL.LU R30, [R1+0x1718] ;  /* 0x00171800011e7983 */ /* 0x000f280000300800 */
[----:B------:R-:W4:Y:S01]  /*f6940*/  LDL.LU R31, [R1+0x171c] ;  /* 0x00171c00011f7983 */ /* 0x000f220000300800 */
[----:B-1----:R-:W-:-:S05]  /*f6950*/  IADD3 R14, P0, R12, R6, RZ ;  /* 0x000000060c0e7210 */ /* 0x002fca0007f1e0ff */
[----:B------:R-:W-:Y:S01]  /*f6960*/  IMAD.X R15, R13, 0x1, R7, P0 ;  /* 0x000000010d0f7824 */ /* 0x000fe200000e0607 */
[----:B------:R-:W-:-:S04]  /*f6970*/  F2FP.SATFINITE.E4M3.F32.PACK_AB_MERGE_C R3, R20, R19, RZ ;  /* 0x000000131403723e */ /* 0x000fc800048070ff */
[----:B------:R0:W-:Y:S04]  /*f6980*/  STL.64 [R1+0x1998], R14 ;  /* 0x0019980e01007387 */ /* 0x0001e80000100a00 */
[----:B------:R-:W-:Y:S01]  /*f6990*/  STL [R1+0x1d0c], R3 ;  /* 0x001d0c0301007387 */ /* 0x000fe20000100800 */
[----:B0-----:R-:W-:-:S05]  /*f69a0*/  IADD3 R14, P0, R12, R8, RZ ;  /* 0x000000080c0e7210 */ /* 0x001fca0007f1e0ff */
[----:B------:R-:W-:Y:S01]  /*f69b0*/  IMAD.X R15, R13, 0x1, R10, P0 ;  /* 0x000000010d0f7824 */ /* 0x000fe200000e060a */
[----:B--2---:R-:W-:-:S05]  /*f69c0*/  F2FP.SATFINITE.E4M3.F32.PACK_AB_MERGE_C R0, R22, R21, RZ ;  /* 0x000000151600723e */ /* 0x004fca00048070ff */
[----:B------:R0:W-:Y:S04]  /*f69d0*/  STL [R1+0x1d28], R0 ;  /* 0x001d280001007387 */ /* 0x0001e80000100800 */
[----:B------:R1:W-:Y:S01]  /*f69e0*/  STL.64 [R1+0x1990], R14 ;  /* 0x0019900e01007387 */ /* 0x0003e20000100a00 */
[----:B0-----:R-:W-:-:S05]  /*f69f0*/  F2FP.SATFINITE.E4M3.F32.PACK_AB_MERGE_C R0, R24, R23, RZ ;  /* 0x000000171800723e */ /* 0x001fca00048070ff */
[----:B------:R0:W-:Y:S01]  /*f6a00*/  STL [R1+0x1ce8], R0 ;  /* 0x001ce80001007387 */ /* 0x0001e20000100800 */
[----:B-1----:R-:W-:Y:S02]  /*f6a10*/  IADD3 R14, P0, R12, R9, RZ ;  /* 0x000000090c0e7210 */ /* 0x002fe40007f1e0ff */
[----:B0-----:R-:W-:Y:S02]  /*f6a20*/  F2FP.SATFINITE.E4M3.F32.PACK_AB_MERGE_C R0, R26, R25, RZ ;  /* 0x000000191a00723e */ /* 0x001fe400048070ff */
[----:B------:R-:W2:Y:S04]  /*f6a30*/  LDL.LU R25, [R1+0x1700] ;  /* 0x0017000001197983 */ /* 0x000ea80000300800 */
[----:B------:R-:W2:Y:S01]  /*f6a40*/  LDL.LU R26, [R1+0x1704] ;  /* 0x00170400011a7983 */ /* 0x000ea20000300800 */
[----:B------:R-:W-:-:S02]  /*f6a50*/  IMAD.X R15, R13, 0x1, R11, P0 ;  /* 0x000000010d0f7824 */ /* 0x000fc400000e060b */
[----:B------:R-:W-:Y:S01]  /*f6a60*/  VIADD R12, R12, UR6 ;  /* 0x000000060c0c7c36 */ /* 0x000fe20008000000 */
[----:B------:R-:W-:Y:S02]  /*f6a70*/  ULDC UR6, c[0x0][0x248] ;  /* 0x0000920000067ab9 */ /* 0x000fe40000000800 */
[----:B------:R-:W-:Y:S04]  /*f6a80*/  STL.64 [R1+0x1988], R14 ;  /* 0x0019880e01007387 */ /* 0x000fe80000100a00 */
[----:B------:R3:W-:Y:S01]  /*f6a90*/  STL [R1+0x1cf8], R0 ;  /* 0x001cf80001007387 */ /* 0x0007e20000100800 */
[----:B------:R-:W-:Y:S02]  /*f6aa0*/  SHF.R.S32.HI R13, RZ, 0x1f, R12 ;  /* 0x0000001fff0d7819 */ /* 0x000fe4000001140c */
[----:B---3--:R-:W-:-:S02]  /*f6ab0*/  F2FP.SATFINITE.E4M3.F32.PACK_AB_MERGE_C R0, R54, R53, RZ ;  /* 0x000000353600723e */ /* 0x008fc400048070ff */
[----:B------:R-:W3:Y:S04]  /*f6ac0*/  LDL.LU R53, [R1+0x1708] ;  /* 0x0017080001357983 */ /* 0x000ee80000300800 */
[----:B------:R-:W3:Y:S01]  /*f6ad0*/  LDL.LU R54, [R1+0x170c] ;  /* 0x00170c0001367983 */ /* 0x000ee20000300800 */
[----:B------:R-:W-:-:S03]  /*f6ae0*/  IADD3 R14, P0, R12, R4, RZ ;  /* 0x000000040c0e7210 */ /* 0x000fc60007f1e0ff */
[----:B------:R0:W-:Y:S02]  /*f6af0*/  STL [R1+0x1cb8], R0 ;  /* 0x001cb80001007387 */ /* 0x0001e40000100800 */
[----:B------:R-:W-:Y:S01]  /*f6b00*/  IMAD.X R15, R13, 0x1, R5, P0 ;  /* 0x000000010d0f7824 */ /* 0x000fe200000e0605 */
[----:B0-----:R-:W-:Y:S02]  /*f6b10*/  F2FP.SATFINITE.E4M3.F32.PACK_AB_MERGE_C R0, R56, R55, RZ ;  /* 0x000000373800723e */ /* 0x001fe400048070ff */
[----:B------:R-:W3:Y:S04]  /*f6b20*/  LDL.LU R55, [R1+0x16f0] ;  /* 0x0016f00001377983 */ /* 0x000ee80000300800 */
[----:B------:R-:W3:Y:S01]  /*f6b30*/  LDL.LU R56, [R1+0x16f4] ;  /* 0x0016f40001387983 */ /* 0x000ee20000300800 */
[----:B----4-:R-:W-:-:S03]  /*f6b40*/  F2FP.SATFINITE.E4M3.F32.PACK_AB_MERGE_C R3, R58, R57, RZ ;  /* 0x000000393a03723e */ /* 0x010fc600048070ff */
[----:B------:R0:W-:Y:S02]  /*f6b50*/  STL [R1+0x1cac], R0 ;  /* 0x001cac0001007387 */ /* 0x0001e40000100800 */
[----:B0-----:R-:W-:Y:S02]  /*f6b60*/  F2FP.SATFINITE.E4M3.F32.PACK_AB_MERGE_C R0, R29, R28, RZ ;  /* 0x0000001c1d00723e */ /* 0x001fe400048070ff */
[----:B------:R-:W4:Y:S04]  /*f6b70*/  LDL.LU R28, [R1+0x16f8] ;  /* 0x0016f800011c7983 */ /* 0x000f280000300800 */
[----:B------:R0:W-:Y:S04]  /*f6b80*/  STL.64 [R1+0x1980], R14 ;  /* 0x0019800e01007387 */ /* 0x0001e80000100a00 */
[----:B------:R-:W-:Y:S04]  /*f6b90*/  STL [R1+0x1c7c], R3 ;  /* 0x001c7c0301007387 */ /* 0x000fe80000100800 */
[----:B------:R-:W4:Y:S01]  /*f6ba0*/  LDL.LU R29, [R1+0x16fc] ;  /* 0x0016fc00011d7983 */ /* 0x000f220000300800 */
[----:B0-----:R-:W-:-:S03]  /*f6bb0*/  IADD3 R14, P0, R12, R6, RZ ;  /* 0x000000060c0e7210 */ /* 0x001fc60007f1e0ff */
[----:B------:R0:W-:Y:S02]  /*f6bc0*/  STL [R1+0x1c98], R0 ;  /* 0x001c980001007387 */ /* 0x0001e40000100800 */
[----:B------:R-:W-:Y:S02]  /*f6bd0*/  IMAD.X R15, R13, 0x1, R7, P0 ;  /* 0x000000010d0f7824 */ /* 0x000fe400000e0607 */
[----:B------:R-:W4:Y:S01]  /*f6be0*/  LDL.LU R57, [R1+0x16e0] ;  /* 0x0016e00001397983 */ /* 0x000f220000300800 */
[----:B0-----:R-:W-:-:S03]  /*f6bf0*/  F2FP.SATFINITE.E4M3.F32.PACK_AB_MERGE_C R0, R27, R59, RZ ;  /* 0x0000003b1b00723e */ /* 0x001fc600048070ff */
[----:B------:R0:W-:Y:S04]  /*f6c00*/  STL.64 [R1+0x1978], R14 ;  /* 0x0019780e01007387 */ /* 0x0001e80000100a00 */
[----:B------:R-:W-:Y:S04]  /*f6c10*/  STL [R1+0x1c2c], R0 ;  /* 0x001c2c0001007387 */ /* 0x000fe80000100800 */
[----:B------:R-:W4:Y:S04]  /*f6c20*/  LDL.LU R58, [R1+0x16e4] ;  /* 0x0016e400013a7983 */ /* 0x000f280000300800 */
[----:B------:R-:W4:Y:S04]  /*f6c30*/  LDL.LU R21, [R1+0x16e8] ;  /* 0x0016e80001157983 */ /* 0x000f280000300800 */
[----:B------:R-:W4:Y:S01]  /*f6c40*/  LDL.LU R22, [R1+0x16ec] ;  /* 0x0016ec0001167983 */ /* 0x000f220000300800 */
[----:B------:R-:W-:-:S03]  /*f6c50*/  F2FP.SATFINITE.E4M3.F32.PACK_AB_MERGE_C R41, R31, R30, RZ ;  /* 0x0000001e1f29723e */ /* 0x000fc600048070ff */
[----:B------:R-:W4:Y:S04]  /*f6c60*/  LDL.LU R59, [R1+0x16d0] ;  /* 0x0016d000013b7983 */ /* 0x000f280000300800 */
[----:B------:R-:W4:Y:S04]  /*f6c70*/  LDL.LU R27, [R1+0x16d4] ;  /* 0x0016d400011b7983 */ /* 0x000f280000300800 */
[----:B------:R-:W4:Y:S04]  /*f6c80*/  LDL.LU R30, [R1+0x16d8] ;  /* 0x0016d800011e7983 */ /* 0x000f280000300800 */
[----:B------:R-:W4:Y:S01]  /*f6c90*/  LDL.LU R31, [R1+0x16dc] ;  /* 0x0016dc00011f7983 */ /* 0x000f220000300800 */
[----:B0-----:R-:W-:-:S05]  /*f6ca0*/  IADD3 R14, P0, R12, R8, RZ ;  /* 0x000000080c0e7210 */ /* 0x001fca0007f1e0ff */
[----:B------:R-:W-:Y:S01]  /*f6cb0*/  IMAD.X R15, R13, 0x1, R10, P0 ;  /* 0x000000010d0f7824 */ /* 0x000fe200000e060a */
[----:B------:R-:W-:Y:S04]  /*f6cc0*/  STL [R1+0x58c4], R41 ;  /* 0x0058c42901007387 */ /* 0x000fe80000100800 */
[----:B------:R0:W-:Y:S02]  /*f6cd0*/  STL.64 [R1+0x1970], R14 ;  /* 0x0019700e01007387 */ /* 0x0001e40000100a00 */
[----:B0-----:R-:W-:-:S05]  /*f6ce0*/  IADD3 R14, P0, R12, R9, RZ ;  /* 0x000000090c0e7210 */ /* 0x001fca0007f1e0ff */
[----:B------:R-:W-:Y:S02]  /*f6cf0*/  IMAD.X R15, R13, 0x1, R11, P0 ;  /* 0x000000010d0f7824 */ /* 0x000fe400000e060b */
[----:B------:R-:W-:Y:S01]  /*f6d00*/  VIADD R12, R12, UR6 ;  /* 0x000000060c0c7c36 */ /* 0x000fe20008000000 */
[----:B------:R-:W-:-:S04]  /*f6d10*/  ULDC UR6, c[0x0][0x248] ;  /* 0x0000920000067ab9 */ /* 0x000fc80000000800 */
[----:B------:R-:W-:Y:S02]  /*f6d20*/  SHF.R.S32.HI R13, RZ, 0x1f, R12 ;  /* 0x0000001fff0d7819 */ /* 0x000fe4000001140c */
[----:B--2---:R-:W-:-:S05]  /*f6d30*/  F2FP.SATFINITE.E4M3.F32.PACK_AB_MERGE_C R0, R26, R25, RZ ;  /* 0x000000191a00723e */ /* 0x004fca00048070ff */
[----:B------:R3:W-:Y:S04]  /*f6d40*/  STL [R1+0x1be8], R0 ;  /* 0x001be80001007387 */ /* 0x0007e80000100800 */
[----:B------:R-:W2:Y:S04]  /*f6d50*/  LDL.LU R23, [R1+0x16c0] ;  /* 0x0016c00001177983 */ /* 0x000ea80000300800 */
[----:B------:R-:W2:Y:S04]  /*f6d60*/  LDL.LU R24, [R1+0x16c4] ;  /* 0x0016c40001187983 */ /* 0x000ea80000300800 */
[----:B------:R-:W-:Y:S04]  /*f6d70*/  STL.64 [R1+0x1968], R14 ;  /* 0x0019680e01007387 */ /* 0x000fe80000100a00 */
[----:B------:R-:W2:Y:S04]  /*f6d80*/  LDL.LU R25, [R1+0x16c8] ;  /* 0x0016c80001197983 */ /* 0x000ea80000300800 */
[----:B------:R-:W2:Y:S01]  /*f6d90*/  LDL.LU R26, [R1+0x16cc] ;  /* 0x0016cc00011a7983 */ /* 0x000ea20000300800 */
[----:B---3--:R-:W-:-:S05]  /*f6da0*/  F2FP.SATFINITE.E4M3.F32.PACK_AB_MERGE_C R0, R54, R53, RZ ;  /* 0x000000353600723e */ /* 0x008fca00048070ff */
[----:B------:R0:W-:Y:S04]  /*f6db0*/  STL [R1+0x1c18], R0 ;  /* 0x001c180001007387 */ /* 0x0001e80000100800 */
[----:B------:R-:W3:Y:S04]  /*f6dc0*/  LDL.LU R53, [R1+0x16b0] ;  /* 0x0016b00001357983 */ /* 0x000ee80000300800 */
[----:B------:R-:W3:Y:S01]  /*f6dd0*/  LDL.LU R54, [R1+0x16b4] ;  /* 0x0016b40001367983 */ /* 0x000ee20000300800 */
[----:B0-----:R-:W-:-:S03]  /*f6de0*/  F2FP.SATFINITE.E4M3.F32.PACK_AB_MERGE_C R0, R56, R55, RZ ;  /* 0x000000373800723e */ /* 0x001fc600048070ff */
[----:B------:R-:W3:Y:S04]  /*f6df0*/  LDL.LU R55, [R1+0x16b8] ;  /* 0x0016b80001377983 */ /* 0x000ee80000300800 */
[----:B------:R-:W3:Y:S04]  /*f6e00*/  LDL.LU R56, [R1+0x16bc] ;  /* 0x0016bc0001387983 */ /* 0x000ee80000300800 */
[----:B------:R4:W-:Y:S01]  /*f6e10*/  STL [R1+0x854], R0 ;  /* 0x0008540001007387 */ /* 0x0009e20000100800 */
[----:B------:R-:W-:-:S05]  /*f6e20*/  IADD3 R14, P0, R12, R4, RZ ;  /* 0x000000040c0e7210 */ /* 0x000fca0007f1e0ff */
[----:B------:R-:W-:Y:S01]  /*f6e30*/  IMAD.X R15, R13, 0x1, R5, P0 ;  /* 0x000000010d0f7824 */ /* 0x000fe200000e0605 */
[----:B----4-:R-:W-:-:S05]  /*f6e40*/  F2FP.SATFINITE.E4M3.F32.PACK_AB_MERGE_C R0, R29, R28, RZ ;  /* 0x0000001c1d00723e */ /* 0x010fca00048070ff */
[----:B------:R0:W-:Y:S04]  /*f6e50*/  STL [R1+0x870], R0 ;  /* 0x0008700001007387 */ /* 0x0001e80000100800 */
[----:B------:R-:W4:Y:S04]  /*f6e60*/  LDL.LU R28, [R1+0x16a0] ;  /* 0x0016a000011c7983 */ /* 0x000f280000300800 */
[----:B------:R-:W4:Y:S04]  /*f6e70*/  LDL.LU R29, [R1+0x16a4] ;  /* 0x0016a400011d7983 */ /* 0x000f280000300800 */
[----:B------:R1:W-:Y:S01]  /*f6e80*/  STL.64 [R1+0x1960], R14 ;  /* 0x0019600e01007387 */ /* 0x0003e20000100a00 */
[----:B0-----:R-:W-:-:S03]  /*f6e90*/  F2FP.SATFINITE.E4M3.F32.PACK_AB_MERGE_C R0, R58, R57, RZ ;  /* 0x000000393a00723e */ /* 0x001fc600048070ff */
[----:B------:R-:W4:Y:S04]  /*f6ea0*/  LDL.LU R57, [R1+0x16a8] ;  /* 0x0016a80001397983 */ /* 0x000f280000300800 */
[----:B------:R-:W4:Y:S01]  /*f6eb0*/  LDL.LU R58, [R1+0x16ac] ;  /* 0x0016ac00013a7983 */ /* 0x000f220000300800 */
[----:B-1----:R-:W-:-:S03]  /*f6ec0*/  IADD3 R14, P0, R12, R6, RZ ;  /* 0x000000060c0e7210 */ /* 0x002fc60007f1e0ff */
[----:B------:R0:W-:Y:S02]  /*f6ed0*/  STL [R1+0x810], R0 ;  /* 0x0008100001007387 */ /* 0x0001e40000100800 */
[----:B------:R-:W-:Y:S01]  /*f6ee0*/  IMAD.X R15, R13, 0x1, R7, P0 ;  /* 0x000000010d0f7824 */ /* 0x000fe200000e0607 */
[----:B0-----:R-:W-:Y:S02]  /*f6ef0*/  F2FP.SATFINITE.E4M3.F32.PACK_AB_MERGE_C R0, R22, R21, RZ ;  /* 0x000000151600723e */ /* 0x001fe400048070ff */
[----:B------:R-:W-:-:S03]  /*f6f00*/  F2FP.SATFINITE.E4M3.F32.PACK_AB_MERGE_C R3, R27, R59, RZ ;  /* 0x0000003b1b03723e */ /* 0x000fc600048070ff */
[----:B------:R0:W-:Y:S04]  /*f6f10*/  STL [R1+0x81c], R0 ;  /* 0x00081c0001007387 */ /* 0x0001e80000100800 */
[----:B------:R1:W-:Y:S01]  /*f6f20*/  STL.64 [R1+0x1958], R14 ;  /* 0x0019580e01007387 */ /* 0x0003e20000100a00 */
[----:B0-----:R-:W-:-:S03]  /*f6f30*/  F2FP.SATFINITE.E4M3.F32.PACK_AB_MERGE_C R0, R31, R30, RZ ;  /* 0x0000001e1f00723e */ /* 0x001fc600048070ff */
[----:B------:R-:W-:Y:S04]  /*f6f40*/  STL [R1+0x7b4], R3 ;  /* 0x0007b40301007387 */ /* 0x000fe80000100800 */
[----:B------:R-:W-:Y:S04]  /*f6f50*/  STL [R1+0x7bc], R0 ;  /* 0x0007bc0001007387 */ /* 0x000fe80000100800 */
[----:B------:R-:W4:Y:S04]  /*f6f60*/  LDL.LU R30, [R1+0x1690] ;  /* 0x00169000011e7983 */ /* 0x000f280000300800 */
[----:B------:R-:W4:Y:S01]  /*f6f70*/  LDL.LU R31, [R1+0x1694] ;  /* 0x00169400011f7983 */ /* 0x000f220000300800 */
[----:B-1----:R-:W-:-:S03]  /*f6f80*/  IADD3 R14, P0, R12, R8, RZ ;  /* 0x000000080c0e7210 */ /* 0x002fc60007f1e0ff */
[----:B------:R-:W4:Y:S02]  /*f6f90*/  LDL.LU R59, [R1+0x1698] ;  /* 0x00169800013b7983 */ /* 0x000f240000300800 */
[----:B------:R-:W-:-:S05]  /*f6fa0*/  IMAD.X R15, R13, 0x1, R10, P0 ;  /* 0x000000010d0f7824 */ /* 0x000fca00000e060a */
[----:B------:R0:W-:Y:S04]  /*f6fb0*/  STL.64 [R1+0x1950], R14 ;  /* 0x0019500e01007387 */ /* 0x0001e80000100a00 */
[----:B------:R-:W4:Y:S01]  /*f6fc0*/  LDL.LU R27, [R1+0x169c] ;  /* 0x00169c00011b7983 */ /* 0x000f220000300800 */
[----:B0-----:R-:W-:-:S05]  /*f6fd0*/  IADD3 R14, P0, R12, R9, RZ ;  /* 0x000000090c0e7210 */ /* 0x001fca0007f1e0ff */
[----:B------:R-:W-:Y:S02]  /*f6fe0*/  IMAD.X R15, R13, 0x1, R11, P0 ;  /* 0x000000010d0f7824 */ /* 0x000fe400000e060b */
[----:B------:R-:W-:Y:S01]  /*f6ff0*/  VIADD R12, R12, UR6 ;  /* 0x000000060c0c7c36 */ /* 0x000fe20008000000 */
[----:B------:R-:W-:-:S04]  /*f7000*/  ULDC UR6, c[0x0][0x248] ;  /* 0x0000920000067ab9 */ /* 0x000fc80000000800 */
[----:B------:R-:W-:Y:S02]  /*f7010*/  SHF.R.S32.HI R13, RZ, 0x1f, R12 ;  /* 0x0000001fff0d7819 */ /* 0x000fe4000001140c */
[----:B--2---:R-:W-:-:S05]  /*f7020*/  F2FP.SATFINITE.E4M3.F32.PACK_AB_MERGE_C R37, R24, R23, RZ ;  /* 0x000000171825723e */ /* 0x004fca00048070ff */
[----:B------:R-:W-:Y:S01]  /*f7030*/  STL [R1+0x58f8], R37 ;  /* 0x0058f82501007387 */ /* 0x000fe20000100800 */
[----:B------:R-:W-:-:S03]  /*f7040*/  F2FP.SATFINITE.E4M3.F32.PACK_AB_MERGE_C R3, R26, R25, RZ ;  /* 0x000000191a03723e */ /* 0x000fc600048070ff */
[----:B------:R-:W2:Y:S04]  /*f7050*/  LDL.LU R25, [R1+0x1680] ;  /* 0x0016800001197983 */ /* 0x000ea80000300800 */
[----:B------:R-:W-:Y:S04]  /*f7060*/  STL.64 [R1+0x1948], R14 ;  /* 0x0019480e01007387 */ /* 0x000fe80000100a00 */
[----:B------:R-:W-:Y:S04]  /*f7070*/  STL [R1+0x77c], R3 ;  /* 0x00077c0301007387 */ /* 0x000fe80000100800 */
[----:B------:R-:W2:Y:S01]  /*f7080*/  LDL.LU R26, [R1+0x1684] ;  /* 0x00168400011a7983 */ /* 0x000ea20000300800 */
[----:B---3--:R-:W-:-:S05]  /*f7090*/  F2FP.SATFINITE.E4M3.F32.PACK_AB_MERGE_C R0, R54, R53, RZ ;  /* 0x000000353600723e */ /* 0x008fca00048070ff */
[----:B------:R0:W-:Y:S04]  /*f70a0*/  STL [R1+0x6fc], R0 ;  /* 0x0006fc0001007387 */ /* 0x0001e80000100800 */
[----:B------:R-:W3:Y:S04]  /*f70b0*/  LDL.LU R53, [R1+0x1688] ;  /* 0x0016880001357983 */ /* 0x000ee80000300800 */
[----:B------:R-:W3:Y:S01]  /*f70c0*/  LDL.LU R54, [R1+0x168c] ;  /* 0x00168c0001367983 */ /* 0x000ee20000300800 */
[----:B0-----:R-:W-:Y:S02]  /*f70d0*/  F2FP.SATFINITE.E4M3.F32.PACK_AB_MERGE_C R0, R56, R55, RZ ;  /* 0x000000373800723e */ /* 0x001fe400048070ff */
[----:B------:R-:W-:-:S03]  /*f70e0*/  IADD3 R14, P0, R12, R4, RZ ;  /* 0x000000040c0e7210 */ /* 0x000fc60007f1e0ff */
[----:B------:R4:W-:Y:S02]  /*f70f0*/  STL [R1+0x714], R0 ;  /* 0x0007140001007387 */ /* 0x0009e40000100800 */
[----:B------:R-:W-:Y:S01]  /*f7100*/  IMAD.X R15, R13, 0x1, R5, P0 ;  /* 0x000000010d0f7824 */ /* 0x000fe200000e0605 */
[----:B----4-:R-:W-:Y:S02]  /*f7110*/  F2FP.SATFINITE.E4M3.F32.PACK_AB_MERGE_C R0, R29, R28, RZ ;  /* 0x0000001c1d00723e */ /* 0x010fe400048070ff */
[----:B------:R-:W4:Y:S04]  /*f7120*/  LDL.LU R28, [R1+0x1670] ;  /* 0x00167000011c7983 */ /* 0x000f280000300800 */
[----:B------:R-:W4:Y:S04]  /*f7130*/  LDL.LU R29, [R1+0x1674] ;  /* 0x00167400011d7983 */ /* 0x000f280000300800 */
[----:B------:R0:W-:Y:S04]  /*f7140*/  STL.64 [R1+0x1940], R14 ;  /* 0x0019400e01007387 */ /* 0x0001e80000100a00 */
[----:B------:R1:W-:Y:S01]  /*f7150*/  STL [R1+0x6b4], R0 ;  /* 0x0006b40001007387 */ /* 0x0003e20000100800 */
[----:B------:R-:W-:-:S03]  /*f7160*/  F2FP.SATFINITE.E4M3.F32.PACK_AB_MERGE_C R61, R58, R57, RZ ;  /* 0x000000393a3d723e */ /* 0x000fc600048070ff */
[----:B------:R-:W4:Y:S01]  /*f7170*/  LDL.LU R21, [R1+0x1678] ;  /* 0x0016780001157983 */ /* 0x000f220000300800 */
[----:B0-----:R-:W-:-:S03]  /*f7180*/  IADD3 R14, P0, R12, R6, RZ ;  /* 0x000000060c0e7210 */ /* 0x001fc60007f1e0ff */
[----:B------:R-:W4:Y:S02]  /*f7190*/  LDL.LU R22, [R1+0x167c] ;  /* 0x00167c0001167983 */ /* 0x000f240000300800 */
[----:B------:R-:W-:Y:S02]  /*f71a0*/  IMAD.X R15, R13, 0x1, R7, P0 ;  /* 0x000000010d0f7824 */ /* 0x000fe400000e0607 */
[----:B------:R-:W-:Y:S04]  /*f71b0*/  STL [R1+0x5910], R61 ;  /* 0x0059103d01007387 */ /* 0x000fe80000100800 */
[----:B------:R-:W4:Y:S04]  /*f71c0*/  LDL.LU R23, [R1+0x1660] ;  /* 0x0016600001177983 */ /* 0x000f280000300800 */
[----:B------:R-:W4:Y:S04]  /*f71d0*/  LDL.LU R24, [R1+0x1664] ;  /* 0x0016640001187983 */ /* 0x000f280000300800 */
[----:B------:R-:W4:Y:S04]  /*f71e0*/  LDL.LU R55, [R1+0x1668] ;  /* 0x0016680001377983 */ /* 0x000f280000300800 */
[----:B------:R0:W-:Y:S04]  /*f71f0*/  STL.64 [R1+0x1938], R14 ;  /* 0x0019380e01007387 */ /* 0x0001e80000100a00 */
[----:B------:R-:W4:Y:S01]  /*f7200*/  LDL.LU R56, [R1+0x166c] ;  /* 0x00166c0001387983 */ /* 0x000f220000300800 */
[----:B-1----:R-:W-:-:S03]  /*f7210*/  F2FP.SATFINITE.E4M3.F32.PACK_AB_MERGE_C R0, R31, R30, RZ ;  /* 0x0000001e1f00723e */ /* 0x002fc600048070ff */
[----:B------:R-:W4:Y:S04]  /*f7220*/  LDL.LU R30, [R1+0x1650] ;  /* 0x00165000011e7983 */ /* 0x000f280000300800 */
[----:B------:R-:W4:Y:S04]  /*f7230*/  LDL.LU R31, [R1+0x1654] ;  /* 0x00165400011f7983 */ /* 0x000f280000300800 */
[----:B------:R-:W-:Y:S04]  /*f7240*/  STL [R1+0x670], R0 ;  /* 0x0006700001007387 */ /* 0x000fe80000100800 */
[----:B------:R-:W4:Y:S01]  /*f7250*/  LDL.LU R57, [R1+0x1658] ;  /* 0x0016580001397983 */ /* 0x000f220000300800 */
[----:B------:R-:W-:-:S03]  /*f7260*/  F2FP.SATFINITE.E4M3.F32.PACK_AB_MERGE_C R36, R27, R59, RZ ;  /* 0x0000003b1b24723e */ /* 0x000fc600048070ff */
[----:B------:R-:W4:Y:S04]  /*f7270*/  LDL.LU R58, [R1+0x165c] ;  /* 0x00165c00013a7983 */ /* 0x000f280000300800 */
[----:B------:R-:W-:Y:S04]  /*f7280*/  STL [R1+0x5924], R36 ;  /* 0x0059242401007387 */ /* 0x000fe80000100800 */
[----:B------:R-:W4:Y:S04]  /*f7290*/  LDL.LU R59, [R1+0x1640] ;  /* 0x00164000013b7983 */ /* 0x000f280000300800 */
[----:B------:R-:W4:Y:S01]  /*f72a0*/  LDL.LU R27, [R1+0x1644] ;  /* 0x00164400011b7983 */ /* 0x000f220000300800 */
[----:B0-----:R-:W-:-:S05]  /*f72b0*/  IADD3 R14, P0, R12, R8, RZ ;  /* 0x000000080c0e7210 */ /* 0x001fca0007f1e0ff */
[----:B------:R-:W-:-:S05]  /*f72c0*/  IMAD.X R15, R13, 0x1, R10, P0 ;  /* 0x000000010d0f7824 */ /* 0x000fca00000e060a */
        /* <DEDUP_REMOVED lines=9> */
[----:B------:R-:W2:Y:S01]  /*f7360*/  LDL.LU R26, [R1+0x164c] ;  /* 0x00164c00011a7983 */ /* 0x000ea20000300800 */
[----:B---3--:R-:W-:-:S03]  /*f7370*/  F2FP.SATFINITE.E4M3.F32.PACK_AB_MERGE_C R36, R54, R53, RZ ;  /* 0x000000353624723e */ /* 0x008fc600048070ff */
[----:B------:R0:W-:Y:S04]  /*f7380*/  STL.64 [R1+0x1928], R14 ;  /* 0x0019280e01007387 */ /* 0x0001e80000100a00 */
[----:B------:R-:W3:Y:S04]  /*f7390*/  LDL.LU R53, [R1+0x1630] ;  /* 0x0016300001357983 */ /* 0x000ee80000300800 */
[----:B------:R-:W3:Y:S04]  /*f73a0*/  LDL.LU R54, [R1+0x1634] ;  /* 0x0016340001367983 */ /* 0x000ee80000300800 */
[----:B------:R-:W-:Y:S01]  /*f73b0*/  STL [R1+0x5930], R36 ;  /* 0x0059302401007387 */ /* 0x000fe20000100800 */
[----:B0-----:R-:W-:-:S05]  /*f73c0*/  IADD3 R14, P0, R12, R4, RZ ;  /* 0x000000040c0e7210 */ /* 0x001fca0007f1e0ff */
[----:B------:R-:W-:Y:S01]  /*f73d0*/  IMAD.X R15, R13, 0x1, R5, P0 ;  /* 0x000000010d0f7824 */ /* 0x000fe200000e0605 */
[----:B----4-:R-:W-:Y:S02]  /*f73e0*/  F2FP.SATFINITE.E4M3.F32.PACK_AB_MERGE_C R0, R29, R28, RZ ;  /* 0x0000001c1d00723e */ /* 0x010fe400048070ff */
[----:B------:R-:W4:Y:S04]  /*f73f0*/  LDL.LU R28, [R1+0x1638] ;  /* 0x00163800011c7983 */ /* 0x000f280000300800 */
[----:B------:R-:W4:Y:S04]  /*f7400*/  LDL.LU R29, [R1+0x163c] ;  /* 0x00163c00011d7983 */ /* 0x000f280000300800 */
[----:B------:R0:W-:Y:S02]  /*f7410*/  STL [R1+0x5d0], R0 ;  /* 0x0005d00001007387 */ /* 0x0001e40000100800 */
[----:B0-----:R-:W-:-:S05]  /*f7420*/  F2FP.SATFINITE.E4M3.F32.PACK_AB_MERGE_C R0, R22, R21, RZ ;  /* 0x000000151600723e */ /* 0x001fca00048070ff */
[----:B------:R0:W-:Y:S01]  /*f7430*/  STL [R1+0x5d4], R0 ;  /* 0x0005d40001007387 */ /* 0x0001e20000100800 */
[----:B------:R-:W-:-:S03]  /*f7440*/  F2FP.SATFINITE.E4M3.F32.PACK_AB_MERGE_C R3, R24, R23, RZ ;  /* 0x000000171803723e */ /* 0x000fc600048070ff */
[----:B------:R1:W-:Y:S04]  /*f7450*/  STL.64 [R1+0x1920], R14 ;  /* 0x0019200e01007387 */ /* 0x0003e80000100a00 */
[----:B------:R-:W-:Y:S01]  /*f7460*/  STL [R1+0x3b8], R3 ;  /* 0x0003b80301007387 */ /* 0x000fe20000100800 */
[----:B0-----:R-:W-:Y:S02]  /*f7470*/  F2FP.SATFINITE.E4M3.F32.PACK_AB_MERGE_C R0, R56, R55, RZ ;  /* 0x000000373800723e */ /* 0x001fe400048070ff */
[----:B-1----:R-:W-:-:S03]  /*f7480*/  IADD3 R14, P0, R12, R6, RZ ;  /* 0x000000060c0e7210 */ /* 0x002fc60007f1e0ff */
[----:B------:R0:W-:Y:S04]  /*f7490*/  STL [R1+0x3bc], R0 ;  /* 0x0003bc0001007387 */ /* 0x0001e80000100800 */
[----:B------:R-:W4:Y:S01]  /*f74a0*/  LDL.LU R55, [R1+0x1620] ;  /* 0x0016200001377983 */ /* 0x000f220000300800 */
[----:B------:R-:W-:-:S03]  /*f74b0*/  IMAD.X R15, R13, 0x1, R7, P0 ;  /* 0x000000010d0f7824 */ /* 0x000fc600000e0607 */
[----:B------:R-:W4:Y:S01]  /*f74c0*/  LDL.LU R56, [R1+0x1624] ;  /* 0x0016240001387983 */ /* 0x000f220000300800 */
[----:B0-----:R-:W-:-:S03]  /*f74d0*/  F2FP.SATFINITE.E4M3.F32.PACK_AB_MERGE_C R0, R31, R30, RZ ;  /* 0x0000001e1f00723e */ /* 0x001fc600048070ff */
[----:B------:R0:W-:Y:S04]  /*f74e0*/  STL.64 [R1+0x1918], R14 ;  /* 0x0019180e01007387 */ /* 0x0001e80000100a00 */
[----:B------:R1:W-:Y:S04]  /*f74f0*/  STL [R1+0x3a0], R0 ;  /* 0x0003a00001007387 */ /* 0x0003e80000100800 */
[----:B------:R-:W4:Y:S04]  /*f7500*/  LDL.LU R30, [R1+0x1628] ;  /* 0x00162800011e7983 */ /* 0x000f280000300800 */
[----:B------:R-:W4:Y:S01]  /*f7510*/  LDL.LU R31, [R1+0x162c] ;  /* 0x00162c00011f7983 */ /* 0x000f220000300800 */
[----:B0-----:R-:W-:-:S02]  /*f7520*/  IADD3 R14, P0, R12, R8, RZ ;  /* 0x000000080c0e7210 */ /* 0x001fc40007f1e0ff */
[----:B-1----:R-:W-:-:S03]  /*f7530*/  F2FP.SATFINITE.E4M3.F32.PACK_AB_MERGE_C R0, R58, R57, RZ ;  /* 0x000000393a00723e */ /* 0x002fc600048070ff */
[----:B------:R-:W-:Y:S02]  /*f7540*/  IMAD.X R15, R13, 0x1, R10, P0 ;  /* 0x000000010d0f7824 */ /* 0x000fe400000e060a */
[----:B------:R0:W-:Y:S04]  /*f7550*/  STL [R1+0x3a4], R0 ;  /* 0x0003a40001007387 */ /* 0x0001e80000100800 */
[----:B------:R-:W4:Y:S04]  /*f7560*/  LDL.LU R57, [R1+0x1610] ;  /* 0x0016100001397983 */ /* 0x000f280000300800 */
[----:B------:R-:W4:Y:S01]  /*f7570*/  LDL.LU R58, [R1+0x1614] ;  /* 0x00161400013a7983 */ /* 0x000f220000300800 */
[----:B0-----:R-:W-:-:S03]  /*f7580*/  F2FP.SATFINITE.E4M3.F32.PACK_AB_MERGE_C R0, R27, R59, RZ ;  /* 0x0000003b1b00723e */ /* 0x001fc600048070ff */
[----:B------:R0:W-:Y:S04]  /*f7590*/  STL.64 [R1+0x1910], R14 ;  /* 0x0019100e01007387 */ /* 0x0001e80000100a00 */
[----:B------:R3:W-:Y:S04]  /*f75a0*/  STL [R1+0x398], R0 ;  /* 0x0003980001007387 */ /* 0x0007e80000100800 */
[----:B------:R-:W4:Y:S04]  /*f75b0*/  LDL.LU R59, [R1+0x1618] ;  /* 0x00161800013b7983 */ /* 0x000f280000300800 */
[----:B------:R-:W4:Y:S01]  /*f75c0*/  LDL.LU R27, [R1+0x161c] ;  /* 0x00161c00011b7983 */ /* 0x000f220000300800 */
[----:B0-----:R-:W-:-:S05]  /*f75d0*/  IADD3 R14, P0, R12, R9, RZ ;  /* 0x000000090c0e7210 */ /* 0x001fca0007f1e0ff */
[----:B------:R-:W-:Y:S02]  /*f75e0*/  IMAD.X R15, R13, 0x1, R11, P0 ;  /* 0x000000010d0f7824 */ /* 0x000fe400000e060b */
[----:B------:R-:W-:Y:S01]  /*f75f0*/  VIADD R12, R12, UR6 ;  /* 0x000000060c0c7c36 */ /* 0x000fe20008000000 */
[----:B------:R-:W-:-:S04]  /*f7600*/  ULDC UR6, c[0x0][0x248] ;  /* 0x0000920000067ab9 */ /* 0x000fc80000000800 */
[----:B------:R-:W-:Y:S02]  /*f7610*/  SHF.R.S32.HI R13, RZ, 0x1f, R12 ;  /* 0x0000001fff0d7819 */ /* 0x000fe4000001140c */
[----:B--2---:R-:W-:-:S05]  /*f7620*/  F2FP.SATFINITE.E4M3.F32.PACK_AB_MERGE_C R32, R26, R25, RZ ;  /* 0x000000191a20723e */ /* 0x004fca00048070ff */
[----:B------:R-:W-:Y:S04]  /*f7630*/  STL [R1+0x5970], R32 ;  /* 0x0059702001007387 */ /* 0x000fe80000100800 */
[----:B------:R0:W-:Y:S01]  /*f7640*/  STL.64 [R1+0x1908], R14 ;  /* 0x0019080e01007387 */ /* 0x0001e20000100a00 */
[----:B---3--:R-:W-:-:S03]  /*f7650*/  F2FP.SATFINITE.E4M3.F32.PACK_AB_MERGE_C R0, R54, R53, RZ ;  /* 0x000000353600723e */ /* 0x008fc600048070ff */
[----:B------:R-:W2:Y:S04]  /*f7660*/  LDL.LU R53, [R1+0x1600] ;  /* 0x0016000001357983 */ /* 0x000ea80000300800 */
[----:B------:R-:W2:Y:S04]  /*f7670*/  LDL.LU R54, [R1+0x1604] ;  /* 0x0016040001367983 */ /* 0x000ea80000300800 */
[----:B------:R-:W-:Y:S04]  /*f7680*/  STL [R1+0x2cc], R0 ;  /* 0x0002cc0001007387 */ /* 0x000fe80000100800 */
[----:B------:R-:W3:Y:S04]  /*f7690*/  LDL.LU R25, [R1+0x1608] ;  /* 0x0016080001197983 */ /* 0x000ee80000300800 */
[----:B------:R-:W3:Y:S01]  /*f76a0*/  LDL.LU R26, [R1+0x160c] ;  /* 0x00160c00011a7983 */ /* 0x000ee20000300800 */
[----:B0-----:R-:W-:-:S02]  /*f76b0*/  IADD3 R14, P0, R12, R4, RZ ;  /* 0x000000040c0e7210 */ /* 0x001fc40007f1e0ff */
[----:B----4-:R-:W-:Y:S02]  /*f76c0*/  F2FP.SATFINITE.E4M3.F32.PACK_AB_MERGE_C R32, R29, R28, RZ ;  /* 0x0000001c1d20723e */ /* 0x010fe400048070ff */
[----:B------:R-:W4:Y:S04]  /*f76d0*/  LDL.LU R28, [R1+0x15f0] ;  /* 0x0015f000011c7983 */ /* 0x000f280000300800 */
[----:B------:R-:W4:Y:S01]  /*f76e0*/  LDL.LU R29, [R1+0x15f4] ;  /* 0x0015f400011d7983 */ /* 0x000f220000300800 */
[----:B------:R-:W-:-:S03]  /*f76f0*/  IMAD.X R15, R13, 0x1, R5, P0 ;  /* 0x000000010d0f7824 */ /* 0x000fc600000e0605 */
[----:B------:R0:W-:Y:S04]  /*f7700*/  STL [R1+0x5988], R32 ;  /* 0x0059882001007387 */ /* 0x0001e80000100800 */
[----:B------:R-:W4:Y:S04]  /*f7710*/  LDL.LU R23, [R1+0x15f8] ;  /* 0x0015f80001177983 */ /* 0x000f280000300800 */
[----:B------:R-:W4:Y:S04]  /*f7720*/  LDL.LU R24, [R1+0x15fc] ;  /* 0x0015fc0001187983 */ /* 0x000f280000300800 */
[----:B------:R1:W-:Y:S01]  /*f7730*/  STL.64 [R1+0x1900], R14 ;  /* 0x0019000e01007387 */ /* 0x0003e20000100a00 */
[----:B0-----:R-:W-:-:S05]  /*f7740*/  F2FP.SATFINITE.E4M3.F32.PACK_AB_MERGE_C R32, R56, R55, RZ ;  /* 0x000000373820723e */ /* 0x001fca00048070ff */
[----:B------:R0:W-:Y:S04]  /*f7750*/  STL [R1+0x59a8], R32 ;  /* 0x0059a82001007387 */ /* 0x0001e80000100800 */
[----:B------:R-:W4:Y:S04]  /*f7760*/  LDL.LU R55, [R1+0x15e0] ;  /* 0x0015e00001377983 */ /* 0x000f280000300800 */
[----:B------:R-:W4:Y:S01]  /*f7770*/  LDL.LU R56, [R1+0x15e4] ;  /* 0x0015e40001387983 */ /* 0x000f220000300800 */
[----:B------:R-:W-:-:S03]  /*f7780*/  F2FP.SATFINITE.E4M3.F32.PACK_AB_MERGE_C R3, R31, R30, RZ ;  /* 0x0000001e1f03723e */ /* 0x000fc600048070ff */
[----:B------:R-:W4:Y:S04]  /*f7790*/  LDL.LU R30, [R1+0x15e8] ;  /* 0x0015e800011e7983 */ /* 0x000f280000300800 */
[----:B------:R-:W4:Y:S01]  /*f77a0*/  LDL.LU R31, [R1+0x15ec] ;  /* 0x0015ec00011f7983 */ /* 0x000f220000300800 */
[----:B-1----:R-:W-:-:S05]  /*f77b0*/  IADD3 R14, P0, R12, R6, RZ ;  /* 0x000000060c0e7210 */ /* 0x002fca0007f1e0ff */
[----:B------:R-:W-:Y:S01]  /*f77c0*/  IMAD.X R15, R13, 0x1, R7, P0 ;  /* 0x000000010d0f7824 */ /* 0x000fe200000e0607 */
[----:B------:R1:W-:Y:S01]  /*f77d0*/  STL.64 [R1+0x5990], R2 ;  /* 0x0059900201007387 */ /* 0x0003e20000100a00 */
[----:B------:R-:W-:-:S03]  /*f77e0*/  F2FP.SATFINITE.E4M3.F32.PACK_AB_MERGE_C R0, R58, R57, RZ ;  /* 0x000000393a00723e */ /* 0x000fc600048070ff */
[----:B------:R-:W4:Y:S04]  /*f77f0*/  LDL.LU R57, [R1+0x15d0] ;  /* 0x0015d00001397983 */ /* 0x000f280000300800 */
[----:B------:R-:W-:Y:S04]  /*f7800*/  STL.64 [R1+0x18f8], R14 ;  /* 0x0018f80e01007387 */ /* 0x000fe80000100a00 */
[----:B------:R-:W-:Y:S04]  /*f7810*/  STL [R1+0x29c], R0 ;  /* 0x00029c0001007387 */ /* 0x000fe80000100800 */
[----:B------:R-:W4:Y:S01]  /*f7820*/  LDL.LU R58, [R1+0x15d4] ;  /* 0x0015d400013a7983 */ /* 0x000f220000300800 */
[----:B0-----:R-:W-:-:S03]  /*f7830*/  F2FP.SATFINITE.E4M3.F32.PACK_AB_MERGE_C R32, R27, R59, RZ ;  /* 0x0000003b1b20723e */ /* 0x001fc600048070ff */
[----:B------:R-:W4:Y:S04]  /*f7840*/  LDL.LU R59, [R1+0x15d8] ;  /* 0x0015d800013b7983 */ /* 0x000f280000300800 */
[----:B------:R-:W4:Y:S01]  /*f7850*/  LDL.LU R27, [R1+0x15dc] ;  /* 0x0015dc00011b7983 */ /* 0x000f220000300800 */
[----:B-1----:R-:W-:-:S05]  /*f7860*/  IADD3 R2, P0, R12, R8, RZ ;  /* 0x000000080c027210 */ /* 0x002fca0007f1e0ff */
        /* <DEDUP_REMOVED lines=11> */
[----:B------:R-:W2:Y:S01]  /*f7920*/  LDL.LU R54, [R1+0x15c4] ;  /* 0x0015c40001367983 */ /* 0x000ea20000300800 */
[----:B---3--:R-:W-:-:S03]  /*f7930*/  F2FP.SATFINITE.E4M3.F32.PACK_AB_MERGE_C R32, R26, R25, RZ ;  /* 0x000000191a20723e */ /* 0x008fc600048070ff */
[----:B------:R0:W-:Y:S04]  /*f7940*/  STL.64 [R1+0x18e8], R2 ;  /* 0x0018e80201007387 */ /* 0x0001e80000100a00 */
[----:B------:R-:W3:Y:S04]  /*f7950*/  LDL.LU R25, [R1+0x15c8] ;  /* 0x0015c80001197983 */ /* 0x000ee80000300800 */
[----:B------:R-:W3:Y:S01]  /*f7960*/  LDL.LU R26, [R1+0x15cc] ;  /* 0x0015cc00011a7983 */ /* 0x000ee20000300800 */
[----:B----4-:R-:W-:-:S05]  /*f7970*/  F2FP.SATFINITE.E4M3.F32.PACK_AB_MERGE_C R0, R29, R28, RZ ;  /* 0x0000001c1d00723e */ /* 0x010fca00048070ff */
[----:B------:R1:W-:Y:S04]  /*f7980*/  STL [R1+0x228], R0 ;  /* 0x0002280001007387 */ /* 0x0003e80000100800 */
[----:B------:R-:W4:Y:S04]  /*f7990*/  LDL.LU R28, [R1+0x15b0] ;  /* 0x0015b000011c7983 */ /* 0x000f280000300800 */
[----:B------:R-:W4:Y:S01]  /*f79a0*/  LDL.LU R29, [R1+0x15b4] ;  /* 0x0015b400011d7983 */ /* 0x000f220000300800 */
[----:B0-----:R-:W-:Y:S02]  /*f79b0*/  IADD3 R2, P0, R12, R4, RZ ;  /* 0x000000040c027210 */ /* 0x001fe40007f1e0ff */
[----:B-1----:R-:W-:-:S02]  /*f79c0*/  F2FP.SATFINITE.E4M3.F32.PACK_AB_MERGE_C R0, R24, R23, RZ ;  /* 0x000000171800723e */ /* 0x002fc400048070ff */
[----:B------:R-:W4:Y:S01]  /*f79d0*/  LDL.LU R23, [R1+0x15b8] ;  /* 0x0015b80001177983 */ /* 0x000f220000300800 */
[----:B------:R-:W-:-:S03]  /*f79e0*/  IMAD.X R3, R13, 0x1, R5, P0 ;  /* 0x000000010d037824 */ /* 0x000fc600000e0605 */
[----:B------:R-:W4:Y:S04]  /*f79f0*/  LDL.LU R24, [R1+0x15bc] ;  /* 0x0015bc0001187983 */ /* 0x000f280000300800 */
[----:B------:R-:W-:Y:S04]  /*f7a00*/  STL [R1+0x22c], R0 ;  /* 0x00022c0001007387 */ /* 0x000fe80000100800 */
[----:B------:R0:W-:Y:S02]  /*f7a10*/  STL.64 [R1+0x18e0], R2 ;  /* 0x0018e00201007387 */ /* 0x0001e40000100a00 */
[----:B0-----:R-:W-:-:S02]  /*f7a20*/  F2FP.SATFINITE.E4M3.F32.PACK_AB_MERGE_C R2, R56, R55, RZ ;  /* 0x000000373802723e */ /* 0x001fc400048070ff */
[----:B------:R-:W4:Y:S04]  /*f7a30*/  LDL.LU R55, [R1+0x15a0] ;  /* 0x0015a00001377983 */ /* 0x000f280000300800 */
[----:B------:R0:W-:Y:S01]  /*f7a40*/  STL [R1+0x218], R2 ;  /* 0x0002180201007387 */ /* 0x0001e20000100800 */
[----:B------:R-:W-:-:S03]  /*f7a50*/  F2FP.SATFINITE.E4M3.F32.PACK_AB_MERGE_C R0, R31, R30, RZ ;  /* 0x0000001e1f00723e */ /* 0x000fc600048070ff */
[----:B------:R-:W4:Y:S04]  /*f7a60*/  LDL.LU R56, [R1+0x15a4] ;  /* 0x0015a40001387983 */ /* 0x000f280000300800 */
[----:B------:R1:W-:Y:S04]  /*f7a70*/  STL [R1+0x21c], R0 ;  /* 0x00021c0001007387 */ /* 0x0003e80000100800 */
[----:B------:R-:W4:Y:S04]  /*f7a80*/  LDL.LU R30, [R1+0x15a8] ;  /* 0x0015a800011e7983 */ /* 0x000f280000300800 */
[----:B------:R-:W4:Y:S01]  /*f7a90*/  LDL.LU R31, [R1+0x15ac] ;  /* 0x0015ac00011f7983 */ /* 0x000f220000300800 */
[----:B0-----:R-:W-:-:S05]  /*f7aa0*/  IADD3 R2, P0, R12, R6, RZ ;  /* 0x000000060c027210 */ /* 0x001fca0007f1e0ff */
[----:B------:R-:W-:-:S05]  /*f7ab0*/  IMAD.X R3, R13, 0x1, R7, P0 ;  /* 0x000000010d037824 */ /* 0x000fca00000e0607 */
[----:B------:R0:W-:Y:S01]  /*f7ac0*/  STL.64 [R1+0x18d8], R2 ;  /* 0x0018d80201007387 */ /* 0x0001e20000100a00 */
[----:B-1----:R-:W-:Y:S02]  /*f7ad0*/  F2FP.SATFINITE.E4M3.F32.PACK_AB_MERGE_C R0, R27, R59, RZ ;  /* 0x0000003b1b00723e */ /* 0x002fe400048070ff */
[----:B0-----:R-:W-:Y:S02]  /*f7ae0*/  F2FP.SATFINITE.E4M3.F32.PACK_AB_MERGE_C R2, R58, R57, RZ ;  /* 0x000000393a02723e */ /* 0x001fe400048070ff */
[----:B------:R-:W4:Y:S04]  /*f7af0*/  LDL.LU R57, [R1+0x1590] ;  /* 0x0015900001397983 */ /* 0x000f280000300800 */
[----:B------:R0:W-:Y:S04]  /*f7b00*/  STL [R1+0x208], R2 ;  /* 0x0002080201007387 */ /* 0x0001e80000100800 */
        /* <DEDUP_REMOVED lines=16> */
[----:B------:R3:W-:Y:S02]  /*f7c10*/  STL.64 [R1+0x18c8], R2 ;  /* 0x0018c80201007387 */ /* 0x0007e40000100a00 */
[----:B---3--:R-:W-:-:S02]  /*f7c20*/  F2FP.SATFINITE.E4M3.F32.PACK_AB_MERGE_C R2, R26, R25, RZ ;  /* 0x000000191a02723e */ /* 0x008fc400048070ff */
[----:B------:R-:W3:Y:S04]  /*f7c30*/  LDL.LU R25, [R1+0x1588] ;  /* 0x0015880001197983 */ /* 0x000ee80000300800 */
[----:B------:R0:W-:Y:S01]  /*f7c40*/  STL [R1+0x1fc], R2 ;  /* 0x0001fc0201007387 */ /* 0x0001e20000100800 */
[----:B----4-:R-:W-:-:S03]  /*f7c50*/  F2FP.SATFINITE.E4M3.F32.PACK_AB_MERGE_C R0, R29, R28, RZ ;  /* 0x0000001c1d00723e */ /* 0x010fc600048070ff */
[----:B------:R-:W3:Y:S04]  /*f7c60*/  LDL.LU R26, [R1+0x158c] ;  /* 0x00158c00011a7983 */ /* 0x000ee80000300800 */
[----:B------:R1:W-:Y:S04]  /*f7c70*/  STL [R1+0x1ec], R0 ;  /* 0x0001ec0001007387 */ /* 0x0003e80000100800 */
[----:B------:R-:W4:Y:S04]  /*f7c80*/  LDL.LU R28, [R1+0x1570] ;  /* 0x00157000011c7983 */ /* 0x000f280000300800 */
[----:B------:R-:W4:Y:S01]  /*f7c90*/  LDL.LU R29, [R1+0x1574] ;  /* 0x00157400011d7983 */ /* 0x000f220000300800 */
[----:B0-----:R-:W-:-:S02]  /*f7ca0*/  IADD3 R2, P0, R12, R4, RZ ;  /* 0x000000040c027210 */ /* 0x001fc40007f1e0ff */
[----:B-1----:R-:W-:Y:S02]  /*f7cb0*/  F2FP.SATFINITE.E4M3.F32.PACK_AB_MERGE_C R0, R24, R23, RZ ;  /* 0x000000171800723e */ /* 0x002fe400048070ff */
[----:B------:R-:W4:Y:S01]  /*f7cc0*/  LDL.LU R23, [R1+0x1578] ;  /* 0x0015780001177983 */ /* 0x000f220000300800 */
[----:B------:R-:W-:-:S03]  /*f7cd0*/  IMAD.X R3, R13, 0x1, R5, P0 ;  /* 0x000000010d037824 */ /* 0x000fc600000e0605 */
[----:B------:R-:W4:Y:S04]  /*f7ce0*/  LDL.LU R24, [R1+0x157c] ;  /* 0x00157c0001187983 */ /* 0x000f280000300800 */
        /* <DEDUP_REMOVED lines=11> */
[----:B------:R-:W-:Y:S04]  /*f7da0*/  STL [R1+0x1dc], R0 ;  /* 0x0001dc0001007387 */ /* 0x000fe80000100800 */
[----:B------:R0:W-:Y:S02]  /*f7db0*/  STL.64 [R1+0x18b8], R2 ;  /* 0x0018b80201007387 */ /* 0x0001e40000100a00 */
[----:B0-----:R-:W-:Y:S02]  /*f7dc0*/  F2FP.SATFINITE.E4M3.F32.PACK_AB_MERGE_C R2, R58, R57, RZ ;  /* 0x000000393a02723e */ /* 0x001fe400048070ff */
[----:B------:R-:W4:Y:S01]  /*f7dd0*/  LDL.LU R57, [R1+0x1550] ;  /* 0x0015500001397983 */ /* 0x000f220000300800 */
[----:B------:R-:W-:-:S03]  /*f7de0*/  F2FP.SATFINITE.E4M3.F32.PACK_AB_MERGE_C R0, R27, R59, RZ ;  /* 0x0000003b1b00723e */ /* 0x000fc600048070ff */
        /* <DEDUP_REMOVED lines=31> */
[----:B------:R-:W4:Y:S04]  /*f7fe0*/  LDL.LU R22, [R1+0x153c] ;  /* 0x00153c0001167983 */ /* 0x000f280000300800 */
[----:B------:R-:W-:Y:S01]  /*f7ff0*/  STL.64 [R1+0x18a0], R2 ;  /* 0x0018a00201007387 */ /* 0x000fe20000100a00 */
[----:B0-----:R-:W-:-:S05]  /*f8000*/  F2FP.SATFINITE.E4M3.F32.PACK_AB_MERGE_C R0, R56, R55, RZ ;  /* 0x000000373800723e */ /* 0x001fca00048070ff */
        /* <DEDUP_REMOVED lines=10> */
[----:B0-----:R-:W-:Y:S02]  /*f80b0*/  F2FP.SATFINITE.E4M3.F32.PACK_AB_MERGE_C R2, R58, R57, RZ ;  /* 0x000000393a02723e */ /* 0x001fe400048070ff */
[----:B------:R-:W4:Y:S04]  /*f80c0*/  LDL.LU R57, [R1+0x1510] ;  /* 0x0015100001397983 */ /* 0x000f280000300800 */
[----:B------:R0:W-:Y:S01]  /*f80d0*/  STL [R1+0x17c], R2 ;  /* 0x00017c0201007387 */ /* 0x0001e20000100800 */
        /* <DEDUP_REMOVED lines=17> */
[----:B------:R3:W-:Y:S04]  /*f81f0*/  STL.64 [R1+0x1888], R2 ;  /* 0x0018880201007387 */ /* 0x0007e80000100a00 */
[----:B------:R-:W2:Y:S01]  /*f8200*/  LDL.LU R23, [R1+0x1508] ;  /* 0x0015080001177983 */ /* 0x000ea20000300800 */
[----:B---3--:R-:W-:-:S05]  /*f8210*/  F2FP.SATFINITE.E4M3.F32.PACK_AB_MERGE_C R2, R26, R25, RZ ;  /* 0x000000191a02723e */ /* 0x008fca00048070ff */
[----:B------:R0:W-:Y:S01]  /*f8220*/  STL [R1+0x170], R2 ;  /* 0x0001700201007387 */ /* 0x0001e20000100800 */
[----:B----4-:R-:W-:-:S03]  /*f8230*/  F2FP.SATFINITE.E4M3.F32.PACK_AB_MERGE_C R0, R29, R28, RZ ;  /* 0x0000001c1d00723e */ /* 0x010fc600048070ff */
[----:B------:R-:W3:Y:S04]  /*f8240*/  LDL.LU R24, [R1+0x150c] ;  /* 0x00150c0001187983 */ /* 0x000ee80000300800 */
[----:B------:R1:W-:Y:S04]  /*f8250*/  STL [R1+0x160], R0 ;  /* 0x0001600001007387 */ /* 0x0003e80000100800 */
[----:B------:R-:W4:Y:S04]  /*f8260*/  LDL.LU R25, [R1+0x14f0] ;  /* 0x0014f00001197983 */ /* 0x000f280000300800 */
[----:B------:R-:W4:Y:S01]  /*f8270*/  LDL.LU R26, [R1+0x14f4] ;  /* 0x0014f400011a7983 */ /* 0x000f220000300800 */
[----:B0-----:R-:W-:-:S03]  /*f8280*/  IADD3 R2, P0, R12, R4, RZ ;  /* 0x000000040c027210 */ /* 0x001fc60007f1e0ff */
[----:B------:R-:W4:Y:S01]  /*f8290*/  LDL.LU R28, [R1+0x14f8] ;  /* 0x0014f800011c7983 */ /* 0x000f220000300800 */
[----:B-1----:R-:W-:-:S03]  /*f82a0*/  F2FP.SATFINITE.E4M3.F32.PACK_AB_MERGE_C R0, R22, R21, RZ ;  /* 0x000000151600723e */ /* 0x002fc600048070ff */
[----:B------:R-:W4:Y:S01]  /*f82b0*/  LDL.LU R29, [R1+0x14fc] ;  /* 0x0014fc00011d7983 */ /* 0x000f220000300800 */
[----:B------:R-:W-:-:S03]  /*f82c0*/  IMAD.X R3, R13, 0x1, R5, P0 ;  /* 0x000000010d037824 */ /* 0x000fc600000e0605 */
        /* <DEDUP_REMOVED lines=14> */
[----:B------:R-:W4:Y:S04]  /*f83b0*/  LDL.LU R57, [R1+0x14d0] ;  /* 0x0014d00001397983 */ /* 0x000f280000300800 */
[----:B------:R0:W-:Y:S04]  /*f83c0*/  STL [R1+0x118], R2 ;  /* 0x0001180201007387 */ /* 0x0001e80000100800 */
[----:B------:R-:W4:Y:S01]  /*f83d0*/  LDL.LU R58, [R1+0x14d4] ;  /* 0x0014d400013a7983 */ /* 0x000f220000300800 */
[----:B------:R-:W-:-:S05]  /*f83e0*/  F2FP.SATFINITE.E4M3.F32.PACK_AB_MERGE_C R0, R27, R59, RZ ;  /* 0x0000003b1b00723e */ /* 0x000fca00048070ff */
        /* <DEDUP_REMOVED lines=16> */
[----:B---3--:R-:W-:-:S05]  /*f84f0*/  F2FP.SATFINITE.E4M3.F32.PACK_AB_MERGE_C R2, R24, R23, RZ ;  /* 0x000000171802723e */ /* 0x008fca00048070ff */
[----:B------:R0:W-:Y:S01]  /*f8500*/  STL [R1+0x108], R2 ;  /* 0x0001080201007387 */ /* 0x0001e20000100800 */
[----:B----4-:R-:W-:-:S05]  /*f8510*/  F2FP.SATFINITE.E4M3.F32.PACK_AB_MERGE_C R0, R26, R25, RZ ;  /* 0x000000191a00723e */ /* 0x010fca00048070ff */
[----:B------:R1:W-:Y:S01]  /*f8520*/  STL [R1+0xfc], R0 ;  /* 0x0000fc0001007387 */ /* 0x0003e20000100800 */
[----:B0-----:R-:W-:Y:S02]  /*f8530*/  IADD3 R2, P0, R12, R4, RZ ;  /* 0x000000040c027210 */ /* 0x001fe40007f1e0ff */
[----:B-1----:R-:W-:Y:S02]  /*f8540*/  F2FP.SATFINITE.E4M3.F32.PACK_AB_MERGE_C R0, R29, R28, RZ ;  /* 0x0000001c1d00723e */ /* 0x002fe400048070ff */
[----:B------:R-:W3:Y:S04]  /*f8550*/  LDL.LU R28, [R1+0x14c8] ;  /* 0x0014c800011c7983 */ /* 0x000ee80000300800 */
[----:B------:R-:W3:Y:S01]  /*f8560*/  LDL.LU R29, [R1+0x14cc] ;  /* 0x0014cc00011d7983 */ /* 0x000ee20000300800 */
[----:B------:R-:W-:-:S03]  /*f8570*/  IMAD.X R3, R13, 0x1, R5, P0 ;  /* 0x000000010d037824 */ /* 0x000fc600000e0605 */
[----:B------:R0:W-:Y:S04]  /*f8580*/  STL [R1+0xf8], R0 ;  /* 0x0000f80001007387 */ /* 0x0001e80000100800 */
[----:B------:R-:W4:Y:S04]  /*f8590*/  LDL.LU R19, [R1+0x14b0] ;  /* 0x0014b00001137983 */ /* 0x000f280000300800 */
[----:B------:R-:W4:Y:S04]  /*f85a0*/  LDL.LU R20, [R1+0x14b4] ;  /* 0x0014b40001147983 */ /* 0x000f280000300800 */
[----:B------:R-:W-:Y:S01]  /*f85b0*/  STL.64 [R1+0x1860], R2 ;  /* 0x0018600201007387 */ /* 0x000fe20000100a00 */
[----:B0-----:R-:W-:-:S03]  /*f85c0*/  F2FP.SATFINITE.E4M3.F32.PACK_AB_MERGE_C R0, R56, R55, RZ ;  /* 0x000000373800723e */ /* 0x001fc600048070ff */
[----:B------:R-:W4:Y:S04]  /*f85d0*/  LDL.LU R21, [R1+0x14b8] ;  /* 0x0014b80001157983 */ /* 0x000f280000300800 */
[----:B------:R-:W4:Y:S04]  /*f85e0*/  LDL.LU R22, [R1+0x14bc] ;  /* 0x0014bc0001167983 */ /* 0x000f280000300800 */
        /* <DEDUP_REMOVED lines=31> */
[----:B------:R0:W-:Y:S04]  /*f87e0*/  STL.64 [R1+0x1848], R2 ;  /* 0x0018480201007387 */ /* 0x0001e80000100a00 */
[----:B------:R-:W2:Y:S04]  /*f87f0*/  LDL.LU R26, [R1+0x148c] ;  /* 0x00148c00011a7983 */ /* 0x000ea80000300800 */
[----:B------:R-:W2:Y:S04]  /*f8800*/  LDL.LU R53, [R1+0x1470] ;  /* 0x0014700001357983 */ /* 0x000ea80000300800 */
[----:B------:R-:W2:Y:S01]  /*f8810*/  LDL.LU R54, [R1+0x1474] ;  /* 0x0014740001367983 */ /* 0x000ea20000300800 */
[----:B0-----:R-:W-:-:S02]  /*f8820*/  IADD3 R2, P0, R12, R4, RZ ;  /* 0x000000040c027210 */ /* 0x001fc40007f1e0ff */
[----:B---3--:R-:W-:Y:S02]  /*f8830*/  F2FP.SATFINITE.E4M3.F32.PACK_AB_MERGE_C R0, R29, R28, RZ ;  /* 0x0000001c1d00723e */ /* 0x008fe400048070ff */
[----:B------:R-:W3:Y:S04]  /*f8840*/  LDL.LU R28, [R1+0x1478] ;  /* 0x00147800011c7983 */ /* 0x000ee80000300800 */
[----:B------:R-:W3:Y:S04]  /*f8850*/  LDL.LU R29, [R1+0x147c] ;  /* 0x00147c00011d7983 */ /* 0x000ee80000300800 */
[----:B------:R4:W-:Y:S01]  /*f8860*/  STL [R1+0x64], R0 ;  /* 0x0000640001007387 */ /* 0x0009e20000100800 */
[----:B------:R-:W-:Y:S01]  /*f8870*/  IMAD.X R3, R13, 0x1, R5, P0 ;  /* 0x000000010d037824 */ /* 0x000fe200000e0605 */
[----:B----4-:R-:W-:-:S05]  /*f8880*/  F2FP.SATFINITE.E4M3.F32.PACK_AB_MERGE_C R0, R20, R19, RZ ;  /* 0x000000131400723e */ /* 0x010fca00048070ff */
[----:B------:R0:W-:Y:S02]  /*f8890*/  STL [R1+0x5c], R0 ;  /* 0x00005c0001007387 */ /* 0x0001e40000100800 */
[----:B0-----:R-:W-:-:S05]  /*f88a0*/  F2FP.SATFINITE.E4M3.F32.PACK_AB_MERGE_C R0, R22, R21, RZ ;  /* 0x000000151600723e */ /* 0x001fca00048070ff */
[----:B------:R-:W-:Y:S04]  /*f88b0*/  STL [R1+0x58], R0 ;  /* 0x0000580001007387 */ /* 0x000fe80000100800 */
[----:B------:R0:W-:Y:S02]  /*f88c0*/  STL.64 [R1+0x1840], R2 ;  /* 0x0018400201007387 */ /* 0x0001e40000100a00 */
[----:B0-----:R-:W-:Y:S02]  /*f88d0*/  F2FP.SATFINITE.E4M3.F32.PACK_AB_MERGE_C R2, R56, R55, RZ ;  /* 0x000000373802723e */ /* 0x001fe400048070ff */
[----:B------:R-:W-:Y:S01]  /*f88e0*/  F2FP.SATFINITE.E4M3.F32.PACK_AB_MERGE_C R0, R31, R30, RZ ;  /* 0x0000001e1f00723e */ /* 0x000fe200048070ff */
        /* <DEDUP_REMOVED lines=8> */
[----:B------:R0:W-:Y:S01]  /*f8970*/  STL.64 [R1+0x1838], R2 ;  /* 0x0018380201007387 */ /* 0x0001e20000100a00 */
[----:B------:R-:W-:-:S05]  /*f8980*/  F2FP.SATFINITE.E4M3.F32.PACK_AB_MERGE_C R14, R58, R57, RZ ;  /* 0x000000393a0e723e */ /* 0x000fca00048070ff */
[----:B------:R-:W-:Y:S01]  /*f8990*/  STL [R1+0x40], R14 ;  /* 0x0000400e01007387 */ /* 0x000fe20000100800 */
[----:B0-----:R-:W-:Y:S02]  /*f89a0*/  IADD3 R2, P0, R12, R8, RZ ;  /* 0x000000080c027210 */ /* 0x001fe40007f1e0ff */
[----:B------:R-:W-:-:S03]  /*f89b0*/  F2FP.SATFINITE.E4M3.F32.PACK_AB_MERGE_C R0, R27, R59, RZ ;  /* 0x0000003b1b00723e */ /* 0x000fc600048070ff */
[----:B------:R-:W-:Y:S02]  /*f89c0*/  IMAD.X R3, R13, 0x1, R10, P0 ;  /* 0x000000010d037824 */ /* 0x000fe400000e060a */
[----:B------:R-:W-:Y:S04]  /*f89d0*/  STL [R1+0x3c], R0 ;  /* 0x00003c0001007387 */ /* 0x000fe80000100800 */
[----:B------:R-:W4:Y:S04]  /*f89e0*/  LDL.LU R57, [R1+0x22e0] ;  /* 0x0022e00001397983 */ /* 0x000f280000300800 */
[----:B------:R-:W4:Y:S04]  /*f89f0*/  LDL.LU R58, [R1+0x22e4] ;  /* 0x0022e400013a7983 */ /* 0x000f280000300800 */
[----:B------:R-:W4:Y:S04]  /*f8a00*/  LDL.LU R59, [R1+0x22e8] ;  /* 0x0022e800013b7983 */ /* 0x000f280000300800 */
        /* <DEDUP_REMOVED lines=8> */
[----:B------:R0:W-:Y:S04]  /*f8a90*/  STL [R1+0x38], R0 ;  /* 0x0000380001007387 */ /* 0x0001e80000100800 */
[----:B------:R1:W-:Y:S01]  /*f8aa0*/  STL.64 [R1+0x1828], R2 ;  /* 0x0018280201007387 */ /* 0x0003e20000100a00 */
[----:B0-----:R-:W-:Y:S02]  /*f8ab0*/  F2FP.SATFINITE.E4M3.F32.PACK_AB_MERGE_C R0, R54, R53, RZ ;  /* 0x000000353600723e */ /* 0x001fe400048070ff */
[----:B-1----:R-:W-:-:S05]  /*f8ac0*/  F2FP.SATFINITE.E4M3.F32.PACK_AB_MERGE_C R2, R26, R25, RZ ;  /* 0x000000191a02723e */ /* 0x002fca00048070ff */
[----:B------:R-:W-:Y:S04]  /*f8ad0*/  STL [R1+0x34], R2 ;  /* 0x0000340201007387 */ /* 0x000fe80000100800 */
[----:B------:R3:W-:Y:S04]  /*f8ae0*/  STL [R1+0x30], R0 ;  /* 0x0000300001007387 */ /* 0x0007e80000100800 */
[----:B------:R-:W2:Y:S04]  /*f8af0*/  LDL.LU R21, [R1+0x1460] ;  /* 0x0014600001157983 */ /* 0x000ea80000300800 */
[----:B------:R-:W2:Y:S01]  /*f8b00*/  LDL.LU R22, [R1+0x1464] ;  /* 0x0014640001167983 */ /* 0x000ea20000300800 */
[----:B---3--:R-:W-:-:S05]  /*f8b10*/  F2FP.SATFINITE.E4M3.F32.PACK_AB_MERGE_C R0, R29, R28, RZ ;  /* 0x0000001c1d00723e */ /* 0x008fca00048070ff */
[----:B------:R-:W-:Y:S04]  /*f8b20*/  STL [R1+0x2c], R0 ;  /* 0x00002c0001007387 */ /* 0x000fe80000100800 */
[----:B------:R-:W3:Y:S01]  /*f8b30*/  LDL.LU R25, [R1+0x1468] ;  /* 0x0014680001197983 */ /* 0x000ee20000300800 */
[----:B------:R-:W-:-:S03]  /*f8b40*/  IADD3 R2, P0, R12, R4, RZ ;  /* 0x000000040c027210 */ /* 0x000fc60007f1e0ff */
[----:B------:R-:W3:Y:S04]  /*f8b50*/  LDL.LU R26, [R1+0x146c] ;  /* 0x00146c00011a7983 */ /* 0x000ee80000300800 */
        /* <DEDUP_REMOVED lines=8> */
[----:B----4-:R-:W-:-:S05]  /*f8be0*/  F2FP.SATFINITE.E4M3.F32.PACK_AB_MERGE_C R46, R56, R55, RZ ;  /* 0x00000037382e723e */ /* 0x010fca00048070ff */
[----:B------:R-:W-:Y:S01]  /*f8bf0*/  STL [R1+0x5a38], R46 ;  /* 0x005a382e01007387 */ /* 0x000fe20000100800 */
[----:B------:R-:W-:-:S05]  /*f8c00*/  F2FP.SATFINITE.E4M3.F32.PACK_AB_MERGE_C R0, R31, R30, RZ ;  /* 0x0000001e1f00723e */ /* 0x000fca00048070ff */
[----:B------:R-:W-:Y:S04]  /*f8c10*/  STL [R1+0x28], R0 ;  /* 0x0000280001007387 */ /* 0x000fe80000100800 */
[----:B------:R-:W4:Y:S04]  /*f8c20*/  LDL.LU R55, [R1+0x1440] ;  /* 0x0014400001377983 */ /* 0x000f280000300800 */
[----:B------:R-:W4:Y:S04]  /*f8c30*/  LDL.LU R56, [R1+0x1444] ;  /* 0x0014440001387983 */ /* 0x000f280000300800 */
[----:B------:R-:W4:Y:S04]  /*f8c40*/  LDL.LU R30, [R1+0x1448] ;  /* 0x00144800011e7983 */ /* 0x000f280000300800 */
[----:B------:R0:W-:Y:S04]  /*f8c50*/  STL.64 [R1+0x1818], R2 ;  /* 0x0018180201007387 */ /* 0x0001e80000100a00 */
[----:B------:R-:W4:Y:S01]  /*f8c60*/  LDL.LU R31, [R1+0x144c] ;  /* 0x00144c00011f7983 */ /* 0x000f220000300800 */
[----:B0-----:R-:W-:-:S02]  /*f8c70*/  IADD3 R2, P0, R12, R8, RZ ;  /* 0x000000080c027210 */ /* 0x001fc40007f1e0ff */
[----:B------:R-:W-:-:S03]  /*f8c80*/  F2FP.SATFINITE.E4M3.F32.PACK_AB_MERGE_C R46, R58, R57, RZ ;  /* 0x000000393a2e723e */ /* 0x000fc600048070ff */
[----:B------:R-:W-:Y:S02]  /*f8c90*/  IMAD.X R3, R13, 0x1, R10, P0 ;  /* 0x000000010d037824 */ /* 0x000fe400000e060a */
[----:B------:R-:W-:Y:S01]  /*f8ca0*/  STL [R1+0x5a3c], R46 ;  /* 0x005a3c2e01007387 */ /* 0x000fe20000100800 */
[----:B------:R-:W-:-:S05]  /*f8cb0*/  F2FP.SATFINITE.E4M3.F32.PACK_AB_MERGE_C R52, R27, R59, RZ ;  /* 0x0000003b1b34723e */ /* 0x000fca00048070ff */
[----:B------:R-:W-:Y:S04]  /*f8cc0*/  STL [R1+0x5a40], R52 ;  /* 0x005a403401007387 */ /* 0x000fe80000100800 */
[----:B------:R-:W4:Y:S04]  /*f8cd0*/  LDL.LU R23, [R1+0x1430] ;  /* 0x0014300001177983 */ /* 0x000f280000300800 */
[----:B------:R-:W4:Y:S04]  /*f8ce0*/  LDL.LU R24, [R1+0x1434] ;  /* 0x0014340001187983 */ /* 0x000f280000300800 */
[----:B------:R-:W4:Y:S04]  /*f8cf0*/  LDL.LU R57, [R1+0x1438] ;  /* 0x0014380001397983 */ /* 0x000f280000300800 */
[----:B------:R0:W-:Y:S04]  /*f8d00*/  STL.64 [R1+0x1810], R2 ;  /* 0x0018100201007387 */ /* 0x0001e80000100a00 */
[----:B------:R-:W4:Y:S04]  /*f8d10*/  LDL.LU R58, [R1+0x143c] ;  /* 0x00143c00013a7983 */ /* 0x000f280000300800 */
        /* <DEDUP_REMOVED lines=9> */
[----:B---3--:R-:W-:-:S05]  /*f8db0*/  F2FP.SATFINITE.E4M3.F32.PACK_AB_MERGE_C R46, R26, R25, RZ ;  /* 0x000000191a2e723e */ /* 0x008fca00048070ff */
[----:B------:R-:W-:Y:S01]  /*f8dc0*/  STL [R1+0x5a58], R46 ;  /* 0x005a582e01007387 */ /* 0x000fe20000100800 */
[----:B------:R-:W-:-:S03]  /*f8dd0*/  F2FP.SATFINITE.E4M3.F32.PACK_AB_MERGE_C R0, R54, R53, RZ ;  /* 0x000000353600723e */ /* 0x000fc600048070ff */
[----:B------:R-:W-:Y:S04]  /*f8de0*/  STL.64 [R1+0x1808], R2 ;  /* 0x0018080201007387 */ /* 0x000fe80000100a00 */
[----:B------:R0:W-:Y:S04]  /*f8df0*/  STL [R1+0x22e4], R0 ;  /* 0x0022e40001007387 */ /* 0x0001e80000100800 */
[----:B------:R-:W2:Y:S04]  /*f8e00*/  LDL.LU R25, [R1+0x1428] ;  /* 0x0014280001197983 */ /* 0x000ea80000300800 */
[----:B------:R-:W2:Y:S01]  /*f8e10*/  LDL.LU R26, [R1+0x142c] ;  /* 0x00142c00011a7983 */ /* 0x000ea20000300800 */
[----:B0-----:R-:W-:-:S02]  /*f8e20*/  F2FP.SATFINITE.E4M3.F32.PACK_AB_MERGE_C R0, R29, R28, RZ ;  /* 0x0000001c1d00723e */ /* 0x001fc400048070ff */
[----:B------:R-:W-:-:S03]  /*f8e30*/  IADD3 R2, P0, R12, R4, RZ ;  /* 0x000000040c027210 */ /* 0x000fc60007f1e0ff */
[----:B------:R4:W-:Y:S04]  /*f8e40*/  STL [R1+0x22e0], R0 ;  /* 0x0022e00001007387 */ /* 0x0009e80000100800 */
[----:B------:R-:W3:Y:S01]  /*f8e50*/  LDL.LU R28, [R1+0x1410] ;  /* 0x00141000011c7983 */ /* 0x000ee20000300800 */
[----:B------:R-:W-:-:S03]  /*f8e60*/  IMAD.X R3, R13, 0x1, R5, P0 ;  /* 0x000000010d037824 */ /* 0x000fc600000e0605 */
[----:B------:R-:W3:Y:S04]  /*f8e70*/  LDL.LU R29, [R1+0x1414] ;  /* 0x00141400011d7983 */ /* 0x000ee80000300800 */
[----:B------:R-:W3:Y:S04]  /*f8e80*/  LDL.LU R53, [R1+0x1418] ;  /* 0x0014180001357983 */ /* 0x000ee80000300800 */
[----:B------:R-:W3:Y:S04]  /*f8e90*/  LDL.LU R54, [R1+0x141c] ;  /* 0x00141c0001367983 */ /* 0x000ee80000300800 */
[----:B------:R-:W-:Y:S01]  /*f8ea0*/  STL.64 [R1+0x1800], R2 ;  /* 0x0018000201007387 */ /* 0x000fe20000100a00 */
[----:B----4-:R-:W-:-:S05]  /*f8eb0*/  F2FP.SATFINITE.E4M3.F32.PACK_AB_MERGE_C R0, R56, R55, RZ ;  /* 0x000000373800723e */ /* 0x010fca00048070ff */
[----:B------:R0:W-:Y:S02]  /*f8ec0*/  STL [R1+0x2178], R0 ;  /* 0x0021780001007387 */ /* 0x0001e40000100800 */
[----:B0-----:R-:W-:Y:S02]  /*f8ed0*/  F2FP.SATFINITE.E4M3.F32.PACK_AB_MERGE_C R0, R31, R30, RZ ;  /* 0x0000001e1f00723e */ /* 0x001fe400048070ff */
[----:B------:R-:W4:Y:S04]  /*f8ee0*/  LDL.LU R30, [R1+0x1400] ;  /* 0x00140000011e7983 */ /* 0x000f280000300800 */
[----:B------:R-:W4:Y:S01]  /*f8ef0*/  LDL.LU R31, [R1+0x1404] ;  /* 0x00140400011f7983 */ /* 0x000f220000300800 */
[----:B------:R-:W-:-:S03]  /*f8f00*/  IADD3 R2, P0, R12, R6, RZ ;  /* 0x000000060c027210 */ /* 0x000fc60007f1e0ff */
[----:B------:R-:W-:Y:S02]  /*f8f10*/  STL [R1+0x2198], R0 ;  /* 0x0021980001007387 */ /* 0x000fe40000100800 */
[----:B------:R-:W-:Y:S02]  /*f8f20*/  IMAD.X R3, R13, 0x1, R7, P0 ;  /* 0x000000010d037824 */ /* 0x000fe400000e0607 */
[----:B------:R-:W4:Y:S04]  /*f8f30*/  LDL.LU R55, [R1+0x1408] ;  /* 0x0014080001377983 */ /* 0x000f280000300800 */
[----:B------:R-:W4:Y:S04]  /*f8f40*/  LDL.LU R56, [R1+0x140c] ;  /* 0x00140c0001387983 */ /* 0x000f280000300800 */
[----:B------:R0:W-:Y:S02]  /*f8f50*/  STL.64 [R1+0x17f8], R2 ;  /* 0x0017f80201007387 */ /* 0x0001e40000100a00 */
[----:B0-----:R-:W-:-:S02]  /*f8f60*/  IADD3 R2, P0, R12, R8, RZ ;  /* 0x000000080c027210 */ /* 0x001fc40007f1e0ff */
[----:B------:R-:W-:-:S03]  /*f8f70*/  F2FP.SATFINITE.E4M3.F32.PACK_AB_MERGE_C R14, R24, R23, RZ ;  /* 0x00000017180e723e */ /* 0x000fc600048070ff */
[----:B------:R-:W-:Y:S02]  /*f8f80*/  IMAD.X R3, R13, 0x1, R10, P0 ;  /* 0x000000010d037824 */ /* 0x000fe400000e060a */
[----:B------:R-:W-:Y:S01]  /*f8f90*/  STL [R1+0x20f8], R14 ;  /* 0x0020f80e01007387 */ /* 0x000fe20000100800 */
[----:B------:R-:W-:-:S05]  /*f8fa0*/  F2FP.SATFINITE.E4M3.F32.PACK_AB_MERGE_C R0, R58, R57, RZ ;  /* 0x000000393a00723e */ /* 0x000fca00048070ff */
[----:B------:R0:W-:Y:S04]  /*f8fb0*/  STL [R1+0x2118], R0 ;  /* 0x0021180001007387 */ /* 0x0001e80000100800 */
[----:B------:R-:W4:Y:S04]  /*f8fc0*/  LDL.LU R19, [R1+0x13f0] ;  /* 0x0013f00001137983 */ /* 0x000f280000300800 */
[----:B------:R-:W4:Y:S01]  /*f8fd0*/  LDL.LU R20, [R1+0x13f4] ;  /* 0x0013f40001147983 */ /* 0x000f220000300800 */
[----:B0-----:R-:W-:-:S03]  /*f8fe0*/  F2FP.SATFINITE.E4M3.F32.PACK_AB_MERGE_C R0, R27, R59, RZ ;  /* 0x0000003b1b00723e */ /* 0x001fc600048070ff */
[----:B------:R0:W-:Y:S04]  /*f8ff0*/  STL.64 [R1+0x17f0], R2 ;  /* 0x0017f00201007387 */ /* 0x0001e80000100a00 */
[----:B------:R-:W-:Y:S04]  /*f9000*/  STL [R1+0x206c], R0 ;  /* 0x00206c0001007387 */ /* 0x000fe80000100800 */
[----:B------:R-:W4:Y:S04]  /*f9010*/  LDL.LU R21, [R1+0x13f8] ;  /* 0x0013f80001157983 */ /* 0x000f280000300800 */
[----:B------:R-:W4:Y:S01]  /*f9020*/  LDL.LU R22, [R1+0x13fc] ;  /* 0x0013fc0001167983 */ /* 0x000f220000300800 */
[----:B0-----:R-:W-:-:S03]  /*f9030*/  IADD3 R2, P0, R12, R9, RZ ;  /* 0x000000090c027210 */ /* 0x001fc60007f1e0ff */
[----:B------:R-:W4:Y:S02]  /*f9040*/  LDL.LU R23, [R1+0x13e0] ;  /* 0x0013e00001177983 */ /* 0x000f240000300800 */
[----:B------:R-:W-:Y:S02]  /*f9050*/  IMAD.X R3, R13, 0x1, R11, P0 ;  /* 0x000000010d037824 */ /* 0x000fe400000e060b */
[----:B------:R-:W4:Y:S04]  /*f9060*/  LDL.LU R24, [R1+0x13e4] ;  /* 0x0013e40001187983 */ /* 0x000f280000300800 */
[----:B------:R-:W4:Y:S04]  /*f9070*/  LDL.LU R57, [R1+0x13e8] ;  /* 0x0013e80001397983 */ /* 0x000f280000300800 */
[----:B------:R2:W-:Y:S04]  /*f9080*/  STL.64 [R1+0x17e8], R2 ;  /* 0x0017e80201007387 */ /* 0x0005e80000100a00 */
[----:B------:R-:W4:Y:S04]  /*f9090*/  LDL.LU R58, [R1+0x13ec] ;  /* 0x0013ec00013a7983 */ /* 0x000f280000300800 */
[----:B------:R-:W4:Y:S04]  /*f90a0*/  LDL.LU R59, [R1+0x13d0] ;  /* 0x0013d000013b7983 */ /* 0x000f280000300800 */
[----:B------:R-:W4:Y:S01]  /*f90b0*/  LDL.LU R27, [R1+0x13d4] ;  /* 0x0013d400011b7983 */ /* 0x000f220000300800 */
[----:B--2---:R-:W-:-:S02]  /*f90c0*/  F2FP.SATFINITE.E4M3.F32.PACK_AB_MERGE_C R2, R26, R25, RZ ;  /* 0x000000191a02723e */ /* 0x004fc400048070ff */
[----:B---3--:R-:W-:Y:S02]  /*f90d0*/  F2FP.SATFINITE.E4M3.F32.PACK_AB_MERGE_C R0, R29, R28, RZ ;  /* 0x0000001c1d00723e */ /* 0x008fe400048070ff */
[----:B------:R-:W2:Y:S04]  /*f90e0*/  LDL.LU R28, [R1+0x13d8] ;  /* 0x0013d800011c7983 */ /* 0x000ea80000300800 */
[----:B------:R-:W-:Y:S04]  /*f90f0*/  STL [R1+0x208c], R2 ;  /* 0x00208c0201007387 */ /* 0x000fe80000100800 */
[----:B------:R-:W2:Y:S04]  /*f9100*/  LDL.LU R29, [R1+0x13dc] ;  /* 0x0013dc00011d7983 */ /* 0x000ea80000300800 */
[----:B------:R0:W-:Y:S02]  /*f9110*/  STL [R1+0x1fcc], R0 ;  /* 0x001fcc0001007387 */ /* 0x0001e40000100800 */
[----:B0-----:R-:W-:-:S05]  /*f9120*/  F2FP.SATFINITE.E4M3.F32.PACK_AB_MERGE_C R0, R54, R53, RZ ;  /* 0x000000353600723e */ /* 0x001fca00048070ff */
[----:B------:R4:W-:Y:S02]  /*f9130*/  STL [R1+0x1fdc], R0 ;  /* 0x001fdc0001007387 */ /* 0x0009e40000100800 */
[----:B----4-:R-:W-:Y:S02]  /*f9140*/  F2FP.SATFINITE.E4M3.F32.PACK_AB_MERGE_C R0, R31, R30, RZ ;  /* 0x0000001e1f00723e */ /* 0x010fe400048070ff */
[----:B------:R-:W3:Y:S04]  /*f9150*/  LDL.LU R30, [R1+0x13c0] ;  /* 0x0013c000011e7983 */ /* 0x000ee80000300800 */
[----:B------:R-:W3:Y:S01]  /*f9160*/  LDL.LU R31, [R1+0x13c4] ;  /* 0x0013c400011f7983 */ /* 0x000ee20000300800 */
[----:B------:R-:W-:Y:S01]  /*f9170*/  VIADD R12, R12, UR6 ;  /* 0x000000060c0c7c36 */ /* 0x000fe20008000000 */
[----:B------:R-:W-:-:S04]  /*f9180*/  ULDC UR6, c[0x0][0x248] ;  /* 0x0000920000067ab9 */ /* 0x000fc80000000800 */
[----:B------:R-:W-:Y:S02]  /*f9190*/  SHF.R.S32.HI R13, RZ, 0x1f, R12 ;  /* 0x0000001fff0d7819 */ /* 0x000fe4000001140c */
[----:B------:R-:W-:-:S05]  /*f91a0*/  IADD3 R2, P0, R12, R4, RZ ;  /* 0x000000040c027210 */ /* 0x000fca0007f1e0ff */
[----:B------:R-:W-:-:S05]  /*f91b0*/  IMAD.X R3, R13, 0x1, R5, P0 ;  /* 0x000000010d037824 */ /* 0x000fca00000e0605 */
[----:B------:R0:W-:Y:S04]  /*f91c0*/  STL.64 [R1+0x17e0], R2 ;  /* 0x0017e00201007387 */ /* 0x0001e80000100a00 */
[----:B------:R1:W-:Y:S04]  /*f91d0*/  STL [R1+0x1f7c], R0 ;  /* 0x001f7c0001007387 */ /* 0x0003e80000100800 */
[----:B------:R-:W4:Y:S01]  /*f91e0*/  LDL.LU R25, [R1+0x13c8] ;  /* 0x0013c80001197983 */ /* 0x000f220000300800 */
[----:B0-----:R-:W-:-:S03]  /*f91f0*/  IADD3 R2, P0, R12, R6, RZ ;  /* 0x000000060c027210 */ /* 0x001fc60007f1e0ff */
[----:B------:R-:W4:Y:S01]  /*f9200*/  LDL.LU R26, [R1+0x13cc] ;  /* 0x0013cc00011a7983 */ /* 0x000f220000300800 */
[----:B-1----:R-:W-:Y:S01]  /*f9210*/  F2FP.SATFINITE.E4M3.F32.PACK_AB_MERGE_C R0, R56, R55, RZ ;  /* 0x000000373800723e */ /* 0x002fe200048070ff */
[----:B------:R-:W-:-:S04]  /*f9220*/  IMAD.X R3, R13, 0x1, R7, P0 ;  /* 0x000000010d037824 */ /* 0x000fc800000e0607 */
[----:B------:R-:W-:Y:S04]  /*f9230*/  STL [R1+0x1f98], R0 ;  /* 0x001f980001007387 */ /* 0x000fe80000100800 */
[----:B------:R-:W4:Y:S04]  /*f9240*/  LDL.LU R53, [R1+0x13b0] ;  /* 0x0013b00001357983 */ /* 0x000f280000300800 */
[----:B------:R-:W4:Y:S04]  /*f9250*/  LDL.LU R54, [R1+0x13b4] ;  /* 0x0013b40001367983 */ /* 0x000f280000300800 */
[----:B------:R-:W4:Y:S04]  /*f9260*/  LDL.LU R55, [R1+0x13b8] ;  /* 0x0013b80001377983 */ /* 0x000f280000300800 */
[----:B------:R0:W-:Y:S01]  /*f9270*/  STL.64 [R1+0x17d8], R2 ;  /* 0x0017d80201007387 */ /* 0x0001e20000100a00 */
[----:B------:R-:W-:-:S03]  /*f9280*/  F2FP.SATFINITE.E4M3.F32.PACK_AB_MERGE_C R14, R20, R19, RZ ;  /* 0x00000013140e723e */ /* 0x000fc600048070ff */
[----:B------:R-:W4:Y:S01]  /*f9290*/  LDL.LU R56, [R1+0x13bc] ;  /* 0x0013bc0001387983 */ /* 0x000f220000300800 */
[----:B0-----:R-:W-:Y:S02]  /*f92a0*/  IADD3 R2, P0, R12, R8, RZ ;  /* 0x000000080c027210 */ /* 0x001fe40007f1e0ff */
[----:B------:R-:W-:-:S03]  /*f92b0*/  F2FP.SATFINITE.E4M3.F32.PACK_AB_MERGE_C R0, R22, R21, RZ ;  /* 0x000000151600723e */ /* 0x000fc600048070ff */
[----:B------:R-:W-:Y:S01]  /*f92c0*/  IMAD.X R3, R13, 0x1, R10, P0 ;  /* 0x000000010d037824 */ /* 0x000fe200000e060a */
[----:B------:R-:W-:Y:S04]  /*f92d0*/  STL [R1+0x1f1c], R14 ;  /* 0x001f1c0e01007387 */ /* 0x000fe80000100800 */
[----:B------:R0:W-:Y:S04]  /*f92e0*/  STL [R1+0x1f48], R0 ;  /* 0x001f480001007387 */ /* 0x0001e80000100800 */
[----:B------:R1:W-:Y:S01]  /*f92f0*/  STL.64 [R1+0x17d0], R2 ;  /* 0x0017d00201007387 */ /* 0x0003e20000100a00 */
[----:B0-----:R-:W-:-:S02]  /*f9300*/  F2FP.SATFINITE.E4M3.F32.PACK_AB_MERGE_C R0, R24, R23, RZ ;  /* 0x000000171800723e */ /* 0x001fc400048070ff */
[----:B-1----:R-:W-:-:S03]  /*f9310*/  IADD3 R2, P0, R12, R9, RZ ;  /* 0x000000090c027210 */ /* 0x002fc60007f1e0ff */
[----:B------:R-:W-:Y:S02]  /*f9320*/  STL [R1+0x1dcc], R0 ;  /* 0x001dcc0001007387 */ /* 0x000fe40000100800 */
[----:B------:R-:W-:-:S05]  /*f9330*/  IMAD.X R3, R13, 0x1, R11, P0 ;  /* 0x000000010d037824 */ /* 0x000fca00000e060b */
[----:B------:R0:W-:Y:S02]  /*f9340*/  STL.64 [R1+0x17c8], R2 ;  /* 0x0017c80201007387 */ /* 0x0001e40000100a00 */
[----:B0-----:R-:W-:Y:S02]  /*f9350*/  F2FP.SATFINITE.E4M3.F32.PACK_AB_MERGE_C R2, R58, R57, RZ ;  /* 0x000000393a02723e */ /* 0x001fe400048070ff */
[----:B------:R-:W4:Y:S04]  /*f9360*/  LDL.LU R57, [R1+0x13a0] ;  /* 0x0013a00001397983 */ /* 0x000f280000300800 */
[----:B------:R-:W-:Y:S04]  /*f9370*/  STL [R1+0x1e0c], R2 ;  /* 0x001e0c0201007387 */ /* 0x000fe80000100800 */
[----:B------:R-:W4:Y:S01]  /*f9380*/  LDL.LU R58, [R1+0x13a4] ;  /* 0x0013a400013a7983 */ /* 0x000f220000300800 */
[----:B------:R-:W-:-:S05]  /*f9390*/  F2FP.SATFINITE.E4M3.F32.PACK_AB_MERGE_C R0, R27, R59, RZ ;  /* 0x0000003b1b00723e */ /* 0x000fca00048070ff */
[----:B------:R2:W-:Y:S04]  /*f93a0*/  STL [R1+0x1dbc], R0 ;  /* 0x001dbc0001007387 */ /* 0x0005e80000100800 */
[----:B------:R-:W4:Y:S04]  /*f93b0*/  LDL.LU R59, [R1+0x13a8] ;  /* 0x0013a800013b7983 */ /* 0x000f280000300800 */
[----:B------:R-:W4:Y:S01]  /*f93c0*/  LDL.LU R27, [R1+0x13ac] ;  /* 0x0013ac00011b7983 */ /* 0x000f220000300800 */
[----:B--2---:R-:W-:-:S05]  /*f93d0*/  F2FP.SATFINITE.E4M3.F32.PACK_AB_MERGE_C R0, R29, R28, RZ ;  /* 0x0000001c1d00723e */ /* 0x004fca00048070ff */
[----:B------:R3:W-:Y:S04]  /*f93e0*/  STL [R1+0x1d98], R0 ;  /* 0x001d980001007387 */ /* 0x0007e80000100800 */
[----:B------:R-:W2:Y:S04]  /*f93f0*/  LDL.LU R28, [R1+0x1390] ;  /* 0x00139000011c7983 */ /* 0x000ea80000300800 */
[----:B------:R-:W2:Y:S01]  /*f9400*/  LDL.LU R29, [R1+0x1394] ;  /* 0x00139400011d7983 */ /* 0x000ea20000300800 */
[----:B---3--:R-:W-:-:S03]  /*f9410*/  F2FP.SATFINITE.E4M3.F32.PACK_AB_MERGE_C R0, R31, R30, RZ ;  /* 0x0000001e1f00723e */ /* 0x008fc600048070ff */
[----:B------:R-:W3:Y:S04]  /*f9420*/  LDL.LU R30, [R1+0x1398] ;  /* 0x00139800011e7983 */ /* 0x000ee80000300800 */
[----:B------:R-:W3:Y:S01]  /*f9430*/  LDL.LU R31, [R1+0x139c] ;  /* 0x00139c00011f7983 */ /* 0x000ee20000300800 */
[----:B------:R-:W-:Y:S01]  /*f9440*/  VIADD R12, R12, UR6 ;  /* 0x000000060c0c7c36 */ /* 0x000fe20008000000 */
[----:B------:R-:W-:-:S04]  /*f9450*/  ULDC UR6, c[0x0][0x248] ;  /* 0x0000920000067ab9 */ /* 0x000fc80000000800 */
[----:B------:R-:W-:Y:S02]  /*f9460*/  SHF.R.S32.HI R13, RZ, 0x1f, R12 ;  /* 0x0000001fff0d7819 */ /* 0x000fe4000001140c */
[----:B------:R-:W-:-:S05]  /*f9470*/  IADD3 R2, P0, R12, R4, RZ ;  /* 0x000000040c027210 */ /* 0x000fca0007f1e0ff */
[----:B------:R-:W-:-:S05]  /*f9480*/  IMAD.X R3, R13, 0x1, R5, P0 ;  /* 0x000000010d037824 */ /* 0x000fca00000e0605 */
[----:B------:R0:W-:Y:S01]  /*f9490*/  STL.64 [R1+0x17c0], R2 ;  /* 0x0017c00201007387 */ /* 0x0001e20000100a00 */
[----:B----4-:R-:W-:Y:S02]  /*f94a0*/  F2FP.SATFINITE.E4M3.F32.PACK_AB_MERGE_C R60, R26, R25, RZ ;  /* 0x000000191a3c723e */ /* 0x010fe400048070ff */
[----:B0-----:R-:W-:Y:S01]  /*f94b0*/  IADD3 R2, P0, R12, R6, RZ ;  /* 0x000000060c027210 */ /* 0x001fe20007f1e0ff */
[----:B------:R-:W-:Y:S04]  /*f94c0*/  STL [R1+0x1d48], R0 ;  /* 0x001d480001007387 */ /* 0x000fe80000100800 */
[----:B------:R-:W-:Y:S01]  /*f94d0*/  IMAD.X R3, R13, 0x1, R7, P0 ;  /* 0x000000010d037824 */ /* 0x000fe200000e0607 */
[----:B------:R-:W-:Y:S01]  /*f94e0*/  F2FP.SATFINITE.E4M3.F32.PACK_AB_MERGE_C R50, R54, R53, RZ ;  /* 0x000000353632723e */ /* 0x000fe200048070ff */
[----:B------:R-:W-:Y:S04]  /*f94f0*/  STL [R1+0x587c], R60 ;  /* 0x00587c3c01007387 */ /* 0x000fe80000100800 */
[----:B------:R-:W-:Y:S04]  /*f9500*/  STL [R1+0x5888], R50 ;  /* 0x0058883201007387 */ /* 0x000fe80000100800 */
[----:B------:R0:W-:Y:S01]  /*f9510*/  STL.64 [R1+0x17b8], R2 ;  /* 0x0017b80201007387 */ /* 0x0001e20000100a00 */
[----:B------:R-:W-:-:S03]  /*f9520*/  F2FP.SATFINITE.E4M3.F32.PACK_AB_MERGE_C R51, R56, R55, RZ ;  /* 0x000000373833723e */ /* 0x000fc600048070ff */
[----:B------:R-:W4:Y:S04]  /*f9530*/  LDL.LU R23, [R1+0x1380] ;  /* 0x0013800001177983 */ /* 0x000f280000300800 */
[----:B------:R-:W4:Y:S04]  /*f9540*/  LDL.LU R24, [R1+0x1384] ;  /* 0x0013840001187983 */ /* 0x000f280000300800 */
[----:B------:R-:W4:Y:S01]  /*f9550*/  LDL.LU R25, [R1+0x1388] ;  /* 0x0013880001197983 */ /* 0x000f220000300800 */
[----:B0-----:R-:W-:-:S03]  /*f9560*/  IADD3 R2, P0, R12, R8, RZ ;  /* 0x000000080c027210 */ /* 0x001fc60007f1e0ff */
[----:B------:R-:W4:Y:S04]  /*f9570*/  LDL.LU R26, [R1+0x138c] ;  /* 0x00138c00011a7983 */ /* 0x000f280000300800 */
[----:B------:R-:W-:Y:S01]  /*f9580*/  STL [R1+0x588c], R51 ;  /* 0x00588c3301007387 */ /* 0x000fe20000100800 */
[----:B------:R-:W-:-:S03]  /*f9590*/  IMAD.X R3, R13, 0x1, R10, P0 ;  /* 0x000000010d037824 */ /* 0x000fc600000e060a */
[----:B------:R-:W4:Y:S04]  /*f95a0*/  LDL.LU R53, [R1+0x1370] ;  /* 0x0013700001357983 */ /* 0x000f280000300800 */
[----:B------:R-:W4:Y:S04]  /*f95b0*/  LDL.LU R54, [R1+0x1374] ;  /* 0x0013740001367983 */ /* 0x000f280000300800 */
[----:B------:R-:W4:Y:S04]  /*f95c0*/  LDL.LU R55, [R1+0x1378] ;  /* 0x0013780001377983 */ /* 0x000f280000300800 */
[----:B------:R0:W-:Y:S04]  /*f95d0*/  STL.64 [R1+0x17b0], R2 ;  /* 0x0017b00201007387 */ /* 0x0001e80000100a00 */
[----:B------:R-:W4:Y:S01]  /*f95e0*/  LDL.LU R56, [R1+0x137c] ;  /* 0x00137c0001387983 */ /* 0x000f220000300800 */
[----:B0-----:R-:W-:-:S02]  /*f95f0*/  IADD3 R2, P0, R12, R9, RZ ;  /* 0x000000090c027210 */ /* 0x001fc40007f1e0ff */
[----:B------:R-:W-:-:S05]  /*f9600*/  F2FP.SATFINITE.E4M3.F32.PACK_AB_MERGE_C R48, R58, R57, RZ ;  /* 0x000000393a30723e */ /* 0x000fca00048070ff */
[----:B------:R-:W-:Y:S04]  /*f9610*/  STL [R1+0x5894], R48 ;  /* 0x0058943001007387 */ /* 0x000fe80000100800 */
[----:B------:R-:W4:Y:S04]  /*f9620*/  LDL.LU R57, [R1+0x1360] ;  /* 0x0013600001397983 */ /* 0x000f280000300800 */
[----:B------:R-:W4:Y:S01]  /*f9630*/  LDL.LU R58, [R1+0x1364] ;  /* 0x00136400013a7983 */ /* 0x000f220000300800 */
[----:B------:R-:W-:Y:S02]  /*f9640*/  IMAD.X R3, R13, 0x1, R11, P0 ;  /* 0x000000010d037824 */ /* 0x000fe400000e060b */
[----:B------:R-:W-:Y:S01]  /*f9650*/  VIADD R12, R12, UR6 ;  /* 0x000000060c0c7c36 */ /* 0x000fe20008000000 */
[----:B------:R-:W-:Y:S01]  /*f9660*/  F2FP.SATFINITE.E4M3.F32.PACK_AB_MERGE_C R49, R27, R59, RZ ;  /* 0x0000003b1b31723e */ /* 0x000fe200048070ff */
[----:B------:R-:W-:Y:S01]  /*f9670*/  ULDC UR6, c[0x0][0x248] ;  /* 0x0000920000067ab9 */ /* 0x000fe20000000800 */
[----:B------:R0:W-:Y:S02]  /*f9680*/  STL.64 [R1+0x17a8], R2 ;  /* 0x0017a80201007387 */ /* 0x0001e40000100a00 */
[----:B------:R-:W-:-:S02]  /*f9690*/  SHF.R.S32.HI R13, RZ, 0x1f, R12 ;  /* 0x0000001fff0d7819 */ /* 0x000fc4000001140c */
[----:B------:R-:W-:Y:S01]  /*f96a0*/  STL [R1+0x58a0], R49 ;  /* 0x0058a03101007387 */ /* 0x000fe20000100800 */
[----:B0-----:R-:W-:-:S05]  /*f96b0*/  IADD3 R2, P0, R12, R4, RZ ;  /* 0x000000040c027210 */ /* 0x001fca0007f1e0ff */
[----:B------:R-:W-:Y:S01]  /*f96c0*/  IMAD.X R3, R13, 0x1, R5, P0 ;  /* 0x000000010d037824 */ /* 0x000fe200000e0605 */
[----:B--2---:R-:W-:-:S05]  /*f96d0*/  F2FP.SATFINITE.E4M3.F32.PACK_AB_MERGE_C R51, R29, R28, RZ ;  /* 0x0000001c1d33723e */ /* 0x004fca00048070ff */
[----:B------:R-:W-:Y:S04]  /*f96e0*/  STL [R1+0x58a4], R51 ;  /* 0x0058a43301007387 */ /* 0x000fe80000100800 */
[----:B------:R-:W2:Y:S04]  /*f96f0*/  LDL.LU R59, [R1+0x1368] ;  /* 0x00136800013b7983 */ /* 0x000ea80000300800 */
[----:B------:R-:W2:Y:S01]  /*f9700*/  LDL.LU R27, [R1+0x136c] ;  /* 0x00136c00011b7983 */ /* 0x000ea20000300800 */
[----:B---3--:R-:W-:-:S05]  /*f9710*/  F2FP.SATFINITE.E4M3.F32.PACK_AB_MERGE_C R50, R31, R30, RZ ;  /* 0x0000001e1f32723e */ /* 0x008fca00048070ff */
[----:B------:R-:W-:Y:S04]  /*f9720*/  STL [R1+0x58a8], R50 ;  /* 0x0058a83201007387 */ /* 0x000fe80000100800 */
[----:B------:R-:W3:Y:S04]  /*f9730*/  LDL.LU R28, [R1+0x1350] ;  /* 0x00135000011c7983 */ /* 0x000ee80000300800 */
[----:B------:R-:W3:Y:S04]  /*f9740*/  LDL.LU R29, [R1+0x1354] ;  /* 0x00135400011d7983 */ /* 0x000ee80000300800 */
[----:B------:R-:W3:Y:S04]  /*f9750*/  LDL.LU R30, [R1+0x1358] ;  /* 0x00135800011e7983 */ /* 0x000ee80000300800 */
[----:B------:R0:W-:Y:S04]  /*f9760*/  STL.64 [R1+0x17a0], R2 ;  /* 0x0017a00201007387 */ /* 0x0001e80000100a00 */
[----:B------:R-:W3:Y:S01]  /*f9770*/  LDL.LU R31, [R1+0x135c] ;  /* 0x00135c00011f7983 */ /* 0x000ee20000300800 */
[----:B0-----:R-:W-:-:S05]  /*f9780*/  IADD3 R2, P0, R12, R6, RZ ;  /* 0x000000060c027210 */ /* 0x001fca0007f1e0ff */
[----:B------:R-:W-:Y:S01]  /*f9790*/  IMAD.X R3, R13, 0x1, R7, P0 ;  /* 0x000000010d037824 */ /* 0x000fe200000e0607 */
[----:B----4-:R-:W-:Y:S02]  /*f97a0*/  F2FP.SATFINITE.E4M3.F32.PACK_AB_MERGE_C R45, R24, R23, RZ ;  /* 0x00000017182d723e */ /* 0x010fe400048070ff */
[----:B------:R-:W-:-:S03]  /*f97b0*/  F2FP.SATFINITE.E4M3.F32.PACK_AB_MERGE_C R47, R26, R25, RZ ;  /* 0x000000191a2f723e */ /* 0x000fc600048070ff */
[----:B------:R-:W-:Y:S04]  /*f97c0*/  STL [R1+0x58ac], R45 ;  /* 0x0058ac2d01007387 */ /* 0x000fe80000100800 */
[----:B------:R-:W-:Y:S01]  /*f97d0*/  STL [R1+0x58b4], R47 ;  /* 0x0058b42f01007387 */ /* 0x000fe20000100800 */
[----:B------:R-:W-:-:S05]  /*f97e0*/  F2FP.SATFINITE.E4M3.F32.PACK_AB_MERGE_C R44, R54, R53, RZ ;  /* 0x00000035362c723e */ /* 0x000fca00048070ff */
[----:B------:R-:W-:Y:S04]  /*f97f0*/  STL [R1+0x58bc], R44 ;  /* 0x0058bc2c01007387 */ /* 0x000fe80000100800 */
[----:B------:R0:W-:Y:S01]  /*f9800*/  STL.64 [R1+0x1798], R2 ;  /* 0x0017980201007387 */ /* 0x0001e20000100a00 */
[----:B------:R-:W-:-:S03]  /*f9810*/  F2FP.SATFINITE.E4M3.F32.PACK_AB_MERGE_C R48, R56, R55, RZ ;  /* 0x000000373830723e */ /* 0x000fc600048070ff */
[----:B------:R-:W4:Y:S04]  /*f9820*/  LDL.LU R23, [R1+0x1340] ;  /* 0x0013400001177983 */ /* 0x000f280000300800 */
[----:B------:R-:W4:Y:S01]  /*f9830*/  LDL.LU R24, [R1+0x1344] ;  /* 0x0013440001187983 */ /* 0x000f220000300800 */
[----:B0-----:R-:W-:-:S03]  /*f9840*/  IADD3 R2, P0, R12, R8, RZ ;  /* 0x000000080c027210 */ /* 0x001fc60007f1e0ff */
[----:B------:R-:W4:Y:S02]  /*f9850*/  LDL.LU R25, [R1+0x1348] ;  /* 0x0013480001197983 */ /* 0x000f240000300800 */
[----:B------:R-:W-:Y:S02]  /*f9860*/  IMAD.X R3, R13, 0x1, R10, P0 ;  /* 0x000000010d037824 */ /* 0x000fe400000e060a */
[----:B------:R-:W4:Y:S04]  /*f9870*/  LDL.LU R26, [R1+0x134c] ;  /* 0x00134c00011a7983 */ /* 0x000f280000300800 */
[----:B------:R-:W-:Y:S01]  /*f9880*/  STL [R1+0x58cc], R48 ;  /* 0x0058cc3001007387 */ /* 0x000fe20000100800 */
[----:B------:R-:W-:-:S05]  /*f9890*/  F2FP.SATFINITE.E4M3.F32.PACK_AB_MERGE_C R49, R58, R57, RZ ;  /* 0x000000393a31723e */ /* 0x000fca00048070ff */
[----:B------:R-:W-:Y:S04]  /*f98a0*/  STL [R1+0x58d0], R49 ;  /* 0x0058d03101007387 */ /* 0x000fe80000100800 */
[----:B------:R0:W-:Y:S04]  /*f98b0*/  STL.64 [R1+0x1790], R2 ;  /* 0x0017900201007387 */ /* 0x0001e80000100a00 */
[----:B------:R-:W4:Y:S04]  /*f98c0*/  LDL.LU R53, [R1+0x1330] ;  /* 0x0013300001357983 */ /* 0x000f280000300800 */
[----:B------:R-:W4:Y:S01]  /*f98d0*/  LDL.LU R54, [R1+0x1334] ;  /* 0x0013340001367983 */ /* 0x000f220000300800 */
[----:B0-----:R-:W-:-:S03]  /*f98e0*/  IADD3 R2, P0, R12, R9, RZ ;  /* 0x000000090c027210 */ /* 0x001fc60007f1e0ff */
[----:B------:R-:W4:Y:S02]  /*f98f0*/  LDL.LU R55, [R1+0x1338] ;  /* 0x0013380001377983 */ /* 0x000f240000300800 */
[----:B------:R-:W-:-:S05]  /*f9900*/  IMAD.X R3, R13, 0x1, R11, P0 ;  /* 0x000000010d037824 */ /* 0x000fca00000e060b */
[----:B------:R0:W-:Y:S04]  /*f9910*/  STL.64 [R1+0x1788], R2 ;  /* 0x0017880201007387 */ /* 0x0001e80000100a00 */
[----:B------:R-:W4:Y:S04]  /*f9920*/  LDL.LU R56, [R1+0x133c] ;  /* 0x00133c0001387983 */ /* 0x000f280000300800 */
[----:B------:R-:W4:Y:S04]  /*f9930*/  LDL.LU R57, [R1+0x1320] ;  /* 0x0013200001397983 */ /* 0x000f280000300800 */
[----:B------:R-:W4:Y:S01]  /*f9940*/  LDL.LU R58, [R1+0x1324] ;  /* 0x00132400013a7983 */ /* 0x000f220000300800 */
[----:B--2---:R-:W-:-:S05]  /*f9950*/  F2FP.SATFINITE.E4M3.F32.PACK_AB_MERGE_C R43, R27, R59, RZ ;  /* 0x0000003b1b2b723e */ /* 0x004fca00048070ff */
[----:B------:R-:W-:Y:S01]  /*f9960*/  STL [R1+0x58d4], R43 ;  /* 0x0058d42b01007387 */ /* 0x000fe20000100800 */
[----:B---3--:R-:W-:-:S05]  /*f9970*/  F2FP.SATFINITE.E4M3.F32.PACK_AB_MERGE_C R50, R29, R28, RZ ;  /* 0x0000001c1d32723e */ /* 0x008fca00048070ff */
[----:B------:R-:W-:Y:S04]  /*f9980*/  STL [R1+0x58dc], R50 ;  /* 0x0058dc3201007387 */ /* 0x000fe80000100800 */
[----:B------:R-:W2:Y:S01]  /*f9990*/  LDL.LU R59, [R1+0x1328] ;  /* 0x00132800013b7983 */ /* 0x000ea20000300800 */
[----:B------:R-:W-:-:S03]  /*f99a0*/  F2FP.SATFINITE.E4M3.F32.PACK_AB_MERGE_C R51, R31, R30, RZ ;  /* 0x0000001e1f33723e */ /* 0x000fc600048070ff */
[----:B------:R-:W2:Y:S04]  /*f99b0*/  LDL.LU R27, [R1+0x132c] ;  /* 0x00132c00011b7983 */ /* 0x000ea80000300800 */
[----:B------:R-:W-:Y:S04]  /*f99c0*/  STL [R1+0x58e4], R51 ;  /* 0x0058e43301007387 */ /* 0x000fe80000100800 */
[----:B------:R-:W3:Y:S04]  /*f99d0*/  LDL.LU R28, [R1+0x1310] ;  /* 0x00131000011c7983 */ /* 0x000ee80000300800 */
[----:B------:R-:W3:Y:S01]  /*f99e0*/  LDL.LU R29, [R1+0x1314] ;  /* 0x00131400011d7983 */ /* 0x000ee20000300800 */
[----:B------:R-:W-:Y:S01]  /*f99f0*/  VIADD R12, R12, UR6 ;  /* 0x000000060c0c7c36 */ /* 0x000fe20008000000 */
[----:B------:R-:W-:-:S02]  /*f9a00*/  ULDC UR6, c[0x0][0x248] ;  /* 0x0000920000067ab9 */ /* 0x000fc40000000800 */
[----:B------:R-:W3:Y:S02]  /*f9a10*/  LDL.LU R30, [R1+0x1318] ;  /* 0x00131800011e7983 */ /* 0x000ee40000300800 */
[----:B------:R-:W-:Y:S02]  /*f9a20*/  SHF.R.S32.HI R13, RZ, 0x1f, R12 ;  /* 0x0000001fff0d7819 */ /* 0x000fe4000001140c */
[----:B0-----:R-:W-:-:S05]  /*f9a30*/  IADD3 R2, P0, R12, R4, RZ ;  /* 0x000000040c027210 */ /* 0x001fca0007f1e0ff */
[----:B------:R-:W-:-:S05]  /*f9a40*/  IMAD.X R3, R13, 0x1, R5, P0 ;  /* 0x000000010d037824 */ /* 0x000fca00000e0605 */
[----:B------:R0:W-:Y:S04]  /*f9a50*/  STL.64 [R1+0x1780], R2 ;  /* 0x0017800201007387 */ /* 0x0001e80000100a00 */
[----:B------:R-:W3:Y:S01]  /*f9a60*/  LDL.LU R31, [R1+0x131c] ;  /* 0x00131c00011f7983 */ /* 0x000ee20000300800 */
[----:B0-----:R-:W-:-:S05]  /*f9a70*/  IADD3 R2, P0, R12, R6, RZ ;  /* 0x000000060c027210 */ /* 0x001fca0007f1e0ff */
[----:B------:R-:W-:Y:S01]  /*f9a80*/  IMAD.X R3, R13, 0x1, R7, P0 ;  /* 0x000000010d037824 */ /* 0x000fe200000e0607 */
[----:B----4-:R-:W-:-:S05]  /*f9a90*/  F2FP.SATFINITE.E4M3.F32.PACK_AB_MERGE_C R42, R24, R23, RZ ;  /* 0x00000017182a723e */ /* 0x010fca00048070ff */
[----:B------:R-:W-:Y:S04]  /*f9aa0*/  STL [R1+0x58fc], R42 ;  /* 0x0058fc2a01007387 */ /* 0x000fe80000100800 */
[----:B------:R-:W4:Y:S01]  /*f9ab0*/  LDL.LU R23, [R1+0x1300] ;  /* 0x0013000001177983 */ /* 0x000f220000300800 */
[----:B------:R-:W-:-:S03]  /*f9ac0*/  F2FP.SATFINITE.E4M3.F32.PACK_AB_MERGE_C R45, R26, R25, RZ ;  /* 0x000000191a2d723e */ /* 0x000fc600048070ff */
[----:B------:R-:W4:Y:S04]  /*f9ad0*/  LDL.LU R24, [R1+0x1304] ;  /* 0x0013040001187983 */ /* 0x000f280000300800 */
[----:B------:R-:W4:Y:S04]  /*f9ae0*/  LDL.LU R25, [R1+0x1308] ;  /* 0x0013080001197983 */ /* 0x000f280000300800 */
[----:B------:R0:W-:Y:S04]  /*f9af0*/  STL.64 [R1+0x1778], R2 ;  /* 0x0017780201007387 */ /* 0x0001e80000100a00 */
[----:B------:R-:W4:Y:S01]  /*f9b00*/  LDL.LU R26, [R1+0x130c] ;  /* 0x00130c00011a7983 */ /* 0x000f220000300800 */
[----:B0-----:R-:W-:-:S05]  /*f9b10*/  IADD3 R2, P0, R12, R8, RZ ;  /* 0x000000080c027210 */ /* 0x001fca0007f1e0ff */
[----:B------:R-:W-:Y:S01]  /*f9b20*/  IMAD.X R3, R13, 0x1, R10, P0 ;  /* 0x000000010d037824 */ /* 0x000fe200000e060a */
[----:B------:R-:W-:-:S05]  /*f9b30*/  F2FP.SATFINITE.E4M3.F32.PACK_AB_MERGE_C R44, R54, R53, RZ ;  /* 0x00000035362c723e */ /* 0x000fca00048070ff */
[----:B------:R-:W-:Y:S04]  /*f9b40*/  STL.64 [R1+0x58e8], R44 ;  /* 0x0058e82c01007387 */ /* 0x000fe80000100a00 */
[----:B------:R-:W4:Y:S04]  /*f9b50*/  LDL.LU R53, [R1+0x12f0] ;  /* 0x0012f00001357983 */ /* 0x000f280000300800 */
[----:B------:R-:W4:Y:S01]  /*f9b60*/  LDL.LU R54, [R1+0x12f4] ;  /* 0x0012f40001367983 */ /* 0x000f220000300800 */
[----:B------:R-:W-:-:S03]  /*f9b70*/  F2FP.SATFINITE.E4M3.F32.PACK_AB_MERGE_C R47, R56, R55, RZ ;  /* 0x00000037382f723e */ /* 0x000fc600048070ff */
[----:B------:R-:W4:Y:S04]  /*f9b80*/  LDL.LU R55, [R1+0x12f8] ;  /* 0x0012f80001377983 */ /* 0x000f280000300800 */
[----:B------:R-:W4:Y:S04]  /*f9b90*/  LDL.LU R56, [R1+0x12fc] ;  /* 0x0012fc0001387983 */ /* 0x000f280000300800 */
[----:B------:R-:W-:Y:S04]  /*f9ba0*/  STL [R1+0x5908], R47 ;  /* 0x0059082f01007387 */ /* 0x000fe80000100800 */
[----:B------:R0:W-:Y:S01]  /*f9bb0*/  STL.64 [R1+0x1770], R2 ;  /* 0x0017700201007387 */ /* 0x0001e20000100a00 */
[----:B------:R-:W-:-:S03]  /*f9bc0*/  F2FP.SATFINITE.E4M3.F32.PACK_AB_MERGE_C R40, R58, R57, RZ ;  /* 0x000000393a28723e */ /* 0x000fc600048070ff */
[----:B------:R-:W4:Y:S04]  /*f9bd0*/  LDL.LU R57, [R1+0x12e0] ;  /* 0x0012e00001397983 */ /* 0x000f280000300800 */
[----:B------:R-:W4:Y:S01]  /*f9be0*/  LDL.LU R58, [R1+0x12e4] ;  /* 0x0012e400013a7983 */ /* 0x000f220000300800 */
[----:B0-----:R-:W-:-:S05]  /*f9bf0*/  IADD3 R2, P0, R12, R9, RZ ;  /* 0x000000090c027210 */ /* 0x001fca0007f1e0ff */
[----:B------:R-:W-:-:S05]  /*f9c00*/  IMAD.X R3, R13, 0x1, R11, P0 ;  /* 0x000000010d037824 */ /* 0x000fca00000e060b */
[----:B------:R0:W-:Y:S01]  /*f9c10*/  STL.64 [R1+0x1768], R2 ;  /* 0x0017680201007387 */ /* 0x0001e20000100a00 */
[----:B--2---:R-:W-:-:S03]  /*f9c20*/  F2FP.SATFINITE.E4M3.F32.PACK_AB_MERGE_C R41, R27, R59, RZ ;  /* 0x0000003b1b29723e */ /* 0x004fc600048070ff */
[----:B------:R-:W2:Y:S04]  /*f9c30*/  LDL.LU R59, [R1+0x12e8] ;  /* 0x0012e800013b7983 */ /* 0x000ea80000300800 */
[----:B------:R-:W2:Y:S01]  /*f9c40*/  LDL.LU R27, [R1+0x12ec] ;  /* 0x0012ec00011b7983 */ /* 0x000ea20000300800 */
[----:B---3--:R-:W-:-:S03]  /*f9c50*/  F2FP.SATFINITE.E4M3.F32.PACK_AB_MERGE_C R49, R29, R28, RZ ;  /* 0x0000001c1d31723e */ /* 0x008fc600048070ff */
[----:B------:R-:W-:Y:S04]  /*f9c60*/  STL.64 [R1+0x5900], R40 ;  /* 0x0059002801007387 */ /* 0x000fe80000100a00 */
[----:B------:R-:W-:Y:S04]  /*f9c70*/  STL [R1+0x5918], R49 ;  /* 0x0059183101007387 */ /* 0x000fe80000100800 */
[----:B------:R-:W3:Y:S04]  /*f9c80*/  LDL.LU R28, [R1+0x12d0] ;  /* 0x0012d000011c7983 */ /* 0x000ee80000300800 */
[----:B------:R-:W3:Y:S01]  /*f9c90*/  LDL.LU R29, [R1+0x12d4] ;  /* 0x0012d400011d7983 */ /* 0x000ee20000300800 */
[----:B------:R-:W-:Y:S01]  /*f9ca0*/  VIADD R12, R12, UR6 ;  /* 0x000000060c0c7c36 */ /* 0x000fe20008000000 */
[----:B------:R-:W-:-:S04]  /*f9cb0*/  ULDC UR6, c[0x0][0x248] ;  /* 0x0000920000067ab9 */ /* 0x000fc80000000800 */
[----:B------:R-:W-:Y:S02]  /*f9cc0*/  SHF.R.S32.HI R13, RZ, 0x1f, R12 ;  /* 0x0000001fff0d7819 */ /* 0x000fe4000001140c */
[----:B0-----:R-:W-:Y:S02]  /*f9cd0*/  IADD3 R2, P0, R12, R4, RZ ;  /* 0x000000040c027210 */ /* 0x001fe40007f1e0ff */
[----:B------:R-:W-:Y:S02]  /*f9ce0*/  F2FP.SATFINITE.E4M3.F32.PACK_AB_MERGE_C R48, R31, R30, RZ ;  /* 0x0000001e1f30723e */ /* 0x000fe400048070ff */
[----:B------:R-:W3:Y:S01]  /*f9cf0*/  LDL.LU R30, [R1+0x12d8] ;  /* 0x0012d800011e7983 */ /* 0x000ee20000300800 */
[----:B------:R-:W-:-:S03]  /*f9d00*/  IMAD.X R3, R13, 0x1, R5, P0 ;  /* 0x000000010d037824 */ /* 0x000fc600000e0605 */
[----:B------:R-:W3:Y:S01]  /*f9d10*/  LDL.LU R31, [R1+0x12dc] ;  /* 0x0012dc00011f7983 */ /* 0x000ee20000300800 */
[----:B----4-:R-:W-:-:S03]  /*f9d20*/  F2FP.SATFINITE.E4M3.F32.PACK_AB_MERGE_C R39, R24, R23, RZ ;  /* 0x000000171827723e */ /* 0x010fc600048070ff */
[----:B------:R-:W4:Y:S04]  /*f9d30*/  LDL.LU R23, [R1+0x12c0] ;  /* 0x0012c00001177983 */ /* 0x000f280000300800 */
[----:B------:R0:W-:Y:S04]  /*f9d40*/  STL.64 [R1+0x1760], R2 ;  /* 0x0017600201007387 */ /* 0x0001e80000100a00 */
[----:B------:R-:W4:Y:S01]  /*f9d50*/  LDL.LU R24, [R1+0x12c4] ;  /* 0x0012c40001187983 */ /* 0x000f220000300800 */
[----:B0-----:R-:W-:-:S05]  /*f9d60*/  IADD3 R2, P0, R12, R6, RZ ;  /* 0x000000060c027210 */ /* 0x001fca0007f1e0ff */
[----:B------:R-:W-:Y:S01]  /*f9d70*/  IMAD.X R3, R13, 0x1, R7, P0 ;  /* 0x000000010d037824 */ /* 0x000fe200000e0607 */
[----:B------:R-:W-:Y:S02]  /*f9d80*/  F2FP.SATFINITE.E4M3.F32.PACK_AB_MERGE_C R43, R26, R25, RZ ;  /* 0x000000191a2b723e */ /* 0x000fe400048070ff */
[----:B------:R-:W-:-:S05]  /*f9d90*/  F2FP.SATFINITE.E4M3.F32.PACK_AB_MERGE_C R38, R54, R53, RZ ;  /* 0x000000353626723e */ /* 0x000fca00048070ff */
[----:B------:R-:W-:Y:S04]  /*f9da0*/  STL.64 [R1+0x5928], R38 ;  /* 0x0059282601007387 */ /* 0x000fe80000100a00 */
[----:B------:R0:W-:Y:S04]  /*f9db0*/  STL.64 [R1+0x1758], R2 ;  /* 0x0017580201007387 */ /* 0x0001e80000100a00 */
[----:B------:R-:W4:Y:S04]  /*f9dc0*/  LDL.LU R25, [R1+0x12c8] ;  /* 0x0012c80001197983 */ /* 0x000f280000300800 */
[----:B------:R-:W4:Y:S01]  /*f9dd0*/  LDL.LU R26, [R1+0x12cc] ;  /* 0x0012cc00011a7983 */ /* 0x000f220000300800 */
[----:B0-----:R-:W-:-:S03]  /*f9de0*/  IADD3 R2, P0, R12, R8, RZ ;  /* 0x000000080c027210 */ /* 0x001fc60007f1e0ff */
[----:B------:R-:W4:Y:S02]  /*f9df0*/  LDL.LU R53, [R1+0x12b0] ;  /* 0x0012b00001357983 */ /* 0x000f240000300800 */
[----:B------:R-:W-:-:S05]  /*f9e00*/  IMAD.X R3, R13, 0x1, R10, P0 ;  /* 0x000000010d037824 */ /* 0x000fca00000e060a */
[----:B------:R0:W-:Y:S04]  /*f9e10*/  STL.64 [R1+0x1750], R2 ;  /* 0x0017500201007387 */ /* 0x0001e80000100a00 */
[----:B------:R-:W4:Y:S01]  /*f9e20*/  LDL.LU R54, [R1+0x12b4] ;  /* 0x0012b40001367983 */ /* 0x000f220000300800 */
[----:B------:R-:W-:Y:S02]  /*f9e30*/  F2FP.SATFINITE.E4M3.F32.PACK_AB_MERGE_C R44, R58, R57, RZ ;  /* 0x000000393a2c723e */ /* 0x000fe400048070ff */
[----:B0-----:R-:W-:-:S03]  /*f9e40*/  IADD3 R2, P0, R12, R9, RZ ;  /* 0x000000090c027210 */ /* 0x001fc60007f1e0ff */
[----:B------:R-:W-:Y:S01]  /*f9e50*/  STL [R1+0x5954], R44 ;  /* 0x0059542c01007387 */ /* 0x000fe20000100800 */
[----:B------:R-:W-:Y:S01]  /*f9e60*/  F2FP.SATFINITE.E4M3.F32.PACK_AB_MERGE_C R50, R56, R55, RZ ;  /* 0x000000373832723e */ /* 0x000fe200048070ff */
[----:B------:R-:W-:Y:S02]  /*f9e70*/  IMAD.X R3, R13, 0x1, R11, P0 ;  /* 0x000000010d037824 */ /* 0x000fe400000e060b */
[----:B------:R-:W4:Y:S04]  /*f9e80*/  LDL.LU R55, [R1+0x12b8] ;  /* 0x0012b80001377983 */ /* 0x000f280000300800 */
[----:B------:R-:W4:Y:S04]  /*f9e90*/  LDL.LU R56, [R1+0x12bc] ;  /* 0x0012bc0001387983 */ /* 0x000f280000300800 */
[----:B------:R0:W-:Y:S04]  /*f9ea0*/  STL.64 [R1+0x1748], R2 ;  /* 0x0017480201007387 */ /* 0x0001e80000100a00 */
[----:B------:R-:W4:Y:S04]  /*f9eb0*/  LDL.LU R57, [R1+0x12a0] ;  /* 0x0012a00001397983 */ /* 0x000f280000300800 */
[----:B------:R-:W4:Y:S01]  /*f9ec0*/  LDL.LU R58, [R1+0x12a4] ;  /* 0x0012a400013a7983 */ /* 0x000f220000300800 */
[----:B--2---:R-:W-:-:S05]  /*f9ed0*/  F2FP.SATFINITE.E4M3.F32.PACK_AB_MERGE_C R51, R27, R59, RZ ;  /* 0x0000003b1b33723e */ /* 0x004fca00048070ff */
[----:B------:R-:W-:Y:S01]  /*f9ee0*/  STL.64 [R1+0x5938], R50 ;  /* 0x0059383201007387 */ /* 0x000fe20000100a00 */
[----:B---3--:R-:W-:-:S05]  /*f9ef0*/  F2FP.SATFINITE.E4M3.F32.PACK_AB_MERGE_C R42, R29, R28, RZ ;  /* 0x0000001c1d2a723e */ /* 0x008fca00048070ff */
[----:B------:R-:W-:Y:S04]  /*f9f00*/  STL.64 [R1+0x5948], R42 ;  /* 0x0059482a01007387 */ /* 0x000fe80000100a00 */
[----:B------:R-:W2:Y:S04]  /*f9f10*/  LDL.LU R59, [R1+0x12a8] ;  /* 0x0012a800013b7983 */ /* 0x000ea80000300800 */
[----:B------:R-:W2:Y:S01]  /*f9f20*/  LDL.LU R27, [R1+0x12ac] ;  /* 0x0012ac00011b7983 */ /* 0x000ea20000300800 */
[----:B------:R-:W-:Y:S01]  /*f9f30*/  VIADD R15, R12, UR6 ;  /* 0x000000060c0f7c36 */ /* 0x000fe20008000000 */
[----:B------:R-:W-:-:S02]  /*f9f40*/  ULDC UR6, c[0x0][0x248] ;  /* 0x0000920000067ab9 */ /* 0x000fc40000000800 */
[----:B------:R-:W3:Y:S04]  /*f9f50*/  LDL.LU R28, [R1+0x1290] ;  /* 0x00129000011c7983 */ /* 0x000ee80000300800 */
[----:B------:R-:W3:Y:S01]  /*f9f60*/  LDL.LU R29, [R1+0x1294] ;  /* 0x00129400011d7983 */ /* 0x000ee20000300800 */
[----:B------:R-:W-:Y:S01]  /*f9f70*/  F2FP.SATFINITE.E4M3.F32.PACK_AB_MERGE_C R37, R31, R30, RZ ;  /* 0x0000001e1f25723e */ /* 0x000fe200048070ff */
[----:B------:R-:W-:Y:S01]  /*f9f80*/  VIADD R12, R15, UR6 ;  /* 0x000000060f0c7c36 */ /* 0x000fe20008000000 */
[----:B------:R-:W-:Y:S01]  /*f9f90*/  ULDC UR6, c[0x0][0x248] ;  /* 0x0000920000067ab9 */ /* 0x000fe20000000800 */
[----:B------:R-:W3:Y:S04]  /*f9fa0*/  LDL.LU R30, [R1+0x1298] ;  /* 0x00129800011e7983 */ /* 0x000ee80000300800 */
[----:B------:R-:W3:Y:S01]  /*f9fb0*/  LDL.LU R31, [R1+0x129c] ;  /* 0x00129c00011f7983 */ /* 0x000ee20000300800 */
[----:B------:R-:W-:-:S02]  /*f9fc0*/  SHF.R.S32.HI R13, RZ, 0x1f, R12 ;  /* 0x0000001fff0d7819 */ /* 0x000fc4000001140c */
[----:B0-----:R-:W-:Y:S01]  /*f9fd0*/  IADD3 R2, P0, R12, R4, RZ ;  /* 0x000000040c027210 */ /* 0x001fe20007f1e0ff */
[----:B------:R-:W-:Y:S04]  /*f9fe0*/  STL [R1+0x585c], R15 ;  /* 0x00585c0f01007387 */ /* 0x000fe80000100800 */
[----:B------:R-:W-:Y:S01]  /*f9ff0*/  IMAD.X R3, R13, 0x1, R5, P0 ;  /* 0x000000010d037824 */ /* 0x000fe200000e0605 */
[----:B----4-:R-:W-:Y:S02]  /*fa000*/  F2FP.SATFINITE.E4M3.F32.PACK_AB_MERGE_C R40, R24, R23, RZ ;  /* 0x000000171828723e */ /* 0x010fe400048070ff */
[----:B------:R-:W4:Y:S04]  /*fa010*/  LDL.LU R23, [R1+0x1280] ;  /* 0x0012800001177983 */ /* 0x000f280000300800 */
[----:B------:R-:W4:Y:S04]  /*fa020*/  LDL.LU R24, [R1+0x1284] ;  /* 0x0012840001187983 */ /* 0x000f280000300800 */
[----:B------:R0:W-:Y:S02]  /*fa030*/  STL.64 [R1+0x1740], R2 ;  /* 0x0017400201007387 */ /* 0x0001e40000100a00 */
[----:B0-----:R-:W-:-:S05]  /*fa040*/  IADD3 R2, P0, R12, R6, RZ ;  /* 0x000000060c027210 */ /* 0x001fca0007f1e0ff */
[----:B------:R-:W-:Y:S01]  /*fa050*/  IMAD.X R3, R13, 0x1, R7, P0 ;  /* 0x000000010d037824 */ /* 0x000fe200000e0607 */
[----:B------:R-:W-:-:S05]  /*fa060*/  F2FP.SATFINITE.E4M3.F32.PACK_AB_MERGE_C R47, R26, R25, RZ ;  /* 0x000000191a2f723e */ /* 0x000fca00048070ff */
[----:B------:R-:W-:Y:S01]  /*fa070*/  STL [R1+0x59b8], R47 ;  /* 0x0059b82f01007387 */ /* 0x000fe20000100800 */
[----:B------:R-:W-:-:S05]  /*fa080*/  F2FP.SATFINITE.E4M3.F32.PACK_AB_MERGE_C R49, R54, R53, RZ ;  /* 0x000000353631723e */ /* 0x000fca00048070ff */
[----:B------:R-:W-:Y:S04]  /*fa090*/  STL.64 [R1+0x5960], R48 ;  /* 0x0059603001007387 */ /* 0x000fe80000100a00 */
[----:B------:R-:W4:Y:S04]  /*fa0a0*/  LDL.LU R25, [R1+0x1288] ;  /* 0x0012880001197983 */ /* 0x000f280000300800 */
[----:B------:R-:W4:Y:S04]  /*fa0b0*/  LDL.LU R26, [R1+0x128c] ;  /* 0x00128c00011a7983 */ /* 0x000f280000300800 */
[----:B------:R0:W-:Y:S04]  /*fa0c0*/  STL.64 [R1+0x1738], R2 ;  /* 0x0017380201007387 */ /* 0x0001e80000100a00 */
[----:B------:R-:W4:Y:S04]  /*fa0d0*/  LDL.LU R53, [R1+0x1270] ;  /* 0x0012700001357983 */ /* 0x000f280000300800 */
[----:B------:R-:W4:Y:S01]  /*fa0e0*/  LDL.LU R54, [R1+0x1274] ;  /* 0x0012740001367983 */ /* 0x000f220000300800 */
[----:B------:R-:W-:-:S02]  /*fa0f0*/  F2FP.SATFINITE.E4M3.F32.PACK_AB_MERGE_C R61, R56, R55, RZ ;  /* 0x00000037383d723e */ /* 0x000fc400048070ff */
[----:B0-----:R-:W-:-:S03]  /*fa100*/  IADD3 R2, P0, R12, R8, RZ ;  /* 0x000000080c027210 */ /* 0x001fc60007f1e0ff */
[----:B------:R-:W-:Y:S02]  /*fa110*/  STL [R1+0x59d8], R61 ;  /* 0x0059d83d01007387 */ /* 0x000fe40000100800 */
[----:B------:R-:W-:Y:S01]  /*fa120*/  IMAD.X R3, R13, 0x1, R10, P0 ;  /* 0x000000010d037824 */ /* 0x000fe200000e060a */
[----:B------:R-:W-:Y:S02]  /*fa130*/  F2FP.SATFINITE.E4M3.F32.PACK_AB_MERGE_C R35, R58, R57, RZ ;  /* 0x000000393a23723e */ /* 0x000fe400048070ff */
[----:B--2---:R-:W-:-:S05]  /*fa140*/  F2FP.SATFINITE.E4M3.F32.PACK_AB_MERGE_C R41, R27, R59, RZ ;  /* 0x0000003b1b29723e */ /* 0x004fca00048070ff */
[----:B------:R-:W-:Y:S04]  /*fa150*/  STL.64 [R1+0x5968], R40 ;  /* 0x0059682801007387 */ /* 0x000fe80000100a00 */
[----:B------:R0:W-:Y:S04]  /*fa160*/  STL.64 [R1+0x1730], R2 ;  /* 0x0017300201007387 */ /* 0x0001e80000100a00 */
[----:B------:R-:W2:Y:S04]  /*fa170*/  LDL.LU R55, [R1+0x1278] ;  /* 0x0012780001377983 */ /* 0x000ea80000300800 */
[----:B------:R-:W2:Y:S01]  /*fa180*/  LDL.LU R56, [R1+0x127c] ;  /* 0x00127c0001387983 */ /* 0x000ea20000300800 */
[----:B0-----:R-:W-:-:S03]  /*fa190*/  IADD3 R2, P0, R12, R9, RZ ;  /* 0x000000090c027210 */ /* 0x001fc60007f1e0ff */
[----:B------:R-:W2:Y:S02]  /*fa1a0*/  LDL.LU R57, [R1+0x1260] ;  /* 0x0012600001397983 */ /* 0x000ea40000300800 */
[----:B------:R-:W-:-:S05]  /*fa1b0*/  IMAD.X R3, R13, 0x1, R11, P0 ;  /* 0x000000010d037824 */ /* 0x000fca00000e060b */
[----:B------:R0:W-:Y:S04]  /*fa1c0*/  STL.64 [R1+0x1728], R2 ;  /* 0x0017280201007387 */ /* 0x0001e80000100a00 */
[----:B------:R-:W2:Y:S04]  /*fa1d0*/  LDL.LU R58, [R1+0x1264] ;  /* 0x00126400013a7983 */ /* 0x000ea80000300800 */
[----:B------:R-:W2:Y:S04]  /*fa1e0*/  LDL.LU R59, [R1+0x1268] ;  /* 0x00126800013b7983 */ /* 0x000ea80000300800 */
[----:B------:R-:W2:Y:S01]  /*fa1f0*/  LDL.LU R27, [R1+0x126c] ;  /* 0x00126c00011b7983 */ /* 0x000ea20000300800 */
[----:B---3--:R-:W-:-:S03]  /*fa200*/  F2FP.SATFINITE.E4M3.F32.PACK_AB_MERGE_C R38, R29, R28, RZ ;  /* 0x0000001c1d26723e */ /* 0x008fc600048070ff */
[----:B------:R-:W3:Y:S04]  /*fa210*/  LDL.LU R28, [R1+0x1250] ;  /* 0x00125000011c7983 */ /* 0x000ee80000300800 */
[----:B------:R-:W3:Y:S01]  /*fa220*/  LDL.LU R29, [R1+0x1254] ;  /* 0x00125400011d7983 */ /* 0x000ee20000300800 */
[----:B------:R-:W-:-:S03]  /*fa230*/  F2FP.SATFINITE.E4M3.F32.PACK_AB_MERGE_C R36, R31, R30, RZ ;  /* 0x0000001e1f24723e */ /* 0x000fc600048070ff */
[----:B------:R-:W3:Y:S04]  /*fa240*/  LDL.LU R30, [R1+0x1258] ;  /* 0x00125800011e7983 */ /* 0x000ee80000300800 */
[----:B------:R-:W3:Y:S01]  /*fa250*/  LDL.LU R31, [R1+0x125c] ;  /* 0x00125c00011f7983 */ /* 0x000ee20000300800 */
[----:B------:R-:W-:Y:S01]  /*fa260*/  VIADD R12, R12, UR6 ;  /* 0x000000060c0c7c36 */ /* 0x000fe20008000000 */
[----:B----4-:R-:W-:Y:S01]  /*fa270*/  F2FP.SATFINITE.E4M3.F32.PACK_AB_MERGE_C R34, R24, R23, RZ ;  /* 0x000000171822723e */ /* 0x010fe200048070ff */
[----:B------:R-:W-:-:S03]  /*fa280*/  ULDC UR6, c[0x0][0x248] ;  /* 0x0000920000067ab9 */ /* 0x000fc60000000800 */
[----:B------:R-:W-:Y:S02]  /*fa290*/  SHF.R.S32.HI R13, RZ, 0x1f, R12 ;  /* 0x0000001fff0d7819 */ /* 0x000fe4000001140c */
[C---:B0-----:R-:W-:Y:S01]  /*fa2a0*/  IADD3 R2, P0, R12.reuse, R4, RZ ;  /* 0x000000040c027210 */ /* 0x041fe20007f1e0ff */
[----:B------:R-:W-:Y:S04]  /*fa2b0*/  STL.64 [R1+0x5978], R36 ;  /* 0x0059782401007387 */ /* 0x000fe80000100a00 */
[----:B------:R-:W-:Y:S01]  /*fa2c0*/  IMAD.X R3, R13, 0x1, R5, P0 ;  /* 0x000000010d037824 */ /* 0x000fe200000e0605 */
[----:B------:R-:W-:Y:S04]  /*fa2d0*/  STL.64 [R1+0x5998], R34 ;  /* 0x0059982201007387 */ /* 0x000fe80000100a00 */
[----:B------:R-:W4:Y:S04]  /*fa2e0*/  LDL.LU R23, [R1+0x1240] ;  /* 0x0012400001177983 */ /* 0x000f280000300800 */
[----:B------:R-:W4:Y:S04]  /*fa2f0*/  LDL.LU R24, [R1+0x1244] ;  /* 0x0012440001187983 */ /* 0x000f280000300800 */
[----:B------:R0:W-:Y:S02]  /*fa300*/  STL.64 [R1+0x1720], R2 ;  /* 0x0017200201007387 */ /* 0x0001e40000100a00 */
[----:B0-----:R-:W-:-:S05]  /*fa310*/  IADD3 R2, P0, R12, R6, RZ ;  /* 0x000000060c027210 */ /* 0x001fca0007f1e0ff */
[----:B------:R-:W-:Y:S01]  /*fa320*/  IMAD.X R3, R13, 0x1, R7, P0 ;  /* 0x000000010d037824 */ /* 0x000fe200000e0607 */
[----:B------:R-:W-:-:S05]  /*fa330*/  F2FP.SATFINITE.E4M3.F32.PACK_AB_MERGE_C R39, R26, R25, RZ ;  /* 0x000000191a27723e */ /* 0x000fca00048070ff */
[----:B------:R-:W-:Y:S01]  /*fa340*/  STL.64 [R1+0x59a0], R38 ;  /* 0x0059a02601007387 */ /* 0x000fe20000100a00 */
[----:B------:R-:W-:-:S05]  /*fa350*/  F2FP.SATFINITE.E4M3.F32.PACK_AB_MERGE_C R33, R54, R53, RZ ;  /* 0x000000353621723e */ /* 0x000fca00048070ff */
[----:B------:R-:W-:Y:S04]  /*fa360*/  STL.64 [R1+0x59b0], R32 ;  /* 0x0059b02001007387 */ /* 0x000fe80000100a00 */
[----:B------:R-:W4:Y:S04]  /*fa370*/  LDL.LU R25, [R1+0x1248] ;  /* 0x0012480001197983 */ /* 0x000f280000300800 */
[----:B------:R-:W4:Y:S04]  /*fa380*/  LDL.LU R26, [R1+0x124c] ;  /* 0x00124c00011a7983 */ /* 0x000f280000300800 */
[----:B------:R-:W4:Y:S04]  /*fa390*/  LDL.LU R53, [R1+0x1230] ;  /* 0x0012300001357983 */ /* 0x000f280000300800 */
[----:B------:R0:W-:Y:S04]  /*fa3a0*/  STL.64 [R1+0x1718], R2 ;  /* 0x0017180201007387 */ /* 0x0001e80000100a00 */
[----:B------:R-:W4:Y:S01]  /*fa3b0*/  LDL.LU R54, [R1+0x1234] ;  /* 0x0012340001367983 */ /* 0x000f220000300800 */
[----:B0-----:R-:W-:-:S05]  /*fa3c0*/  IADD3 R2, P0, R12, R8, RZ ;  /* 0x000000080c027210 */ /* 0x001fca0007f1e0ff */
[----:B------:R-:W-:Y:S01]  /*fa3d0*/  IMAD.X R3, R13, 0x1, R10, P0 ;  /* 0x000000010d037824 */ /* 0x000fe200000e060a */
[----:B--2---:R-:W-:Y:S02]  /*fa3e0*/  F2FP.SATFINITE.E4M3.F32.PACK_AB_MERGE_C R42, R56, R55, RZ ;  /* 0x00000037382a723e */ /* 0x004fe400048070ff */
[----:B------:R-:W2:Y:S04]  /*fa3f0*/  LDL.LU R55, [R1+0x1238] ;  /* 0x0012380001377983 */ /* 0x000ea80000300800 */
[----:B------:R-:W2:Y:S01]  /*fa400*/  LDL.LU R56, [R1+0x123c] ;  /* 0x00123c0001387983 */ /* 0x000ea20000300800 */
[----:B------:R-:W-:-:S05]  /*fa410*/  F2FP.SATFINITE.E4M3.F32.PACK_AB_MERGE_C R43, R58, R57, RZ ;  /* 0x000000393a2b723e */ /* 0x000fca00048070ff */
[----:B------:R-:W-:Y:S01]  /*fa420*/  STL.64 [R1+0x59c0], R42 ;  /* 0x0059c02a01007387 */ /* 0x000fe20000100a00 */
[----:B------:R-:W-:-:S03]  /*fa430*/  F2FP.SATFINITE.E4M3.F32.PACK_AB_MERGE_C R44, R27, R59, RZ ;  /* 0x0000003b1b2c723e */ /* 0x000fc600048070ff */
[----:B------:R-:W2:Y:S04]  /*fa440*/  LDL.LU R57, [R1+0x1220] ;  /* 0x0012200001397983 */ /* 0x000ea80000300800 */
[----:B------:R-:W2:Y:S04]  /*fa450*/  LDL.LU R58, [R1+0x1224] ;  /* 0x00122400013a7983 */ /* 0x000ea80000300800 */
[----:B------:R0:W-:Y:S04]  /*fa460*/  STL.64 [R1+0x1710], R2 ;  /* 0x0017100201007387 */ /* 0x0001e80000100a00 */
[----:B------:R-:W-:Y:S04]  /*fa470*/  STL [R1+0x59dc], R44 ;  /* 0x0059dc2c01007387 */ /* 0x000fe80000100800 */
[----:B------:R-:W2:Y:S04]  /*fa480*/  LDL.LU R59, [R1+0x1228] ;  /* 0x00122800013b7983 */ /* 0x000ea80000300800 */
[----:B------:R-:W2:Y:S01]  /*fa490*/  LDL.LU R27, [R1+0x122c] ;  /* 0x00122c00011b7983 */ /* 0x000ea20000300800 */
[----:B0-----:R-:W-:-:S05]  /*fa4a0*/  IADD3 R2, P0, R12, R9, RZ ;  /* 0x000000090c027210 */ /* 0x001fca0007f1e0ff */
[----:B------:R-:W-:Y:S01]  /*fa4b0*/  IMAD.X R3, R13, 0x1, R11, P0 ;  /* 0x000000010d037824 */ /* 0x000fe200000e060b */
[----:B---3--:R-:W-:-:S04]  /*fa4c0*/  F2FP.SATFINITE.E4M3.F32.PACK_AB_MERGE_C R41, R29, R28, RZ ;  /* 0x0000001c1d29723e */ /* 0x008fc800048070ff */
[----:B------:R0:W-:Y:S04]  /*fa4d0*/  STL.64 [R1+0x1708], R2 ;  /* 0x0017080201007387 */ /* 0x0001e80000100a00 */
        /* <DEDUP_REMOVED lines=12> */
[----:B------:R-:W-:-:S05]  /*fa5a0*/  IADD3 R14, P0, R12, R6, RZ ;  /* 0x000000060c0e7210 */ /* 0x000fca0007f1e0ff */
[----:B------:R-:W-:Y:S01]  /*fa5b0*/  IMAD.X R15, R13, 0x1, R7, P0 ;  /* 0x000000010d0f7824 */ /* 0x000fe200000e0607 */
[----:B------:R-:W-:-:S05]  /*fa5c0*/  F2FP.SATFINITE.E4M3.F32.PACK_AB_MERGE_C R51, R26, R25, RZ ;  /* 0x000000191a33723e */ /* 0x000fca00048070ff */
[----:B------:R-:W-:Y:S04]  /*fa5d0*/  STL [R1+0x59e0], R51 ;  /* 0x0059e03301007387 */ /* 0x000fe80000100800 */
[----:B------:R0:W-:Y:S02]  /*fa5e0*/  STL.64 [R1+0x1700], R2 ;  /* 0x0017000201007387 */ /* 0x0001e40000100a00 */
[----:B0-----:R-:W-:-:S05]  /*fa5f0*/  F2FP.SATFINITE.E4M3.F32.PACK_AB_MERGE_C R2, R54, R53, RZ ;  /* 0x000000353602723e */ /* 0x001fca00048070ff */
[----:B------:R-:W-:Y:S04]  /*fa600*/  STL [R1+0x59e4], R2 ;  /* 0x0059e40201007387 */ /* 0x000fe80000100800 */
[----:B------:R-:W4:Y:S04]  /*fa610*/  LDL.LU R23, [R1+0x1200] ;  /* 0x0012000001177983 */ /* 0x000f280000300800 */
[----:B------:R-:W4:Y:S04]  /*fa620*/  LDL.LU R24, [R1+0x1204] ;  /* 0x0012040001187983 */ /* 0x000f280000300800 */
[----:B------:R0:W-:Y:S04]  /*fa630*/  STL.64 [R1+0x16f8], R14 ;  /* 0x0016f80e01007387 */ /* 0x0001e80000100a00 */
[----:B------:R-:W4:Y:S04]  /*fa640*/  LDL.LU R25, [R1+0x1208] ;  /* 0x0012080001197983 */ /* 0x000f280000300800 */
[----:B------:R-:W4:Y:S04]  /*fa650*/  LDL.LU R26, [R1+0x120c] ;  /* 0x00120c00011a7983 */ /* 0x000f280000300800 */
[----:B------:R-:W4:Y:S01]  /*fa660*/  LDL.LU R53, [R1+0x11f0] ;  /* 0x0011f00001357983 */ /* 0x000f220000300800 */
[----:B0-----:R-:W-:-:S03]  /*fa670*/  IADD3 R14, P0, R12, R8, RZ ;  /* 0x000000080c0e7210 */ /* 0x001fc60007f1e0ff */
[----:B------:R-:W4:Y:S02]  /*fa680*/  LDL.LU R54, [R1+0x11f4] ;  /* 0x0011f40001367983 */ /* 0x000f240000300800 */
[----:B------:R-:W-:Y:S01]  /*fa690*/  IMAD.X R15, R13, 0x1, R10, P0 ;  /* 0x000000010d0f7824 */ /* 0x000fe200000e060a */
[----:B--2---:R-:W-:-:S05]  /*fa6a0*/  F2FP.SATFINITE.E4M3.F32.PACK_AB_MERGE_C R37, R56, R55, RZ ;  /* 0x000000373825723e */ /* 0x004fca00048070ff */
[----:B------:R-:W-:Y:S01]  /*fa6b0*/  STL.64 [R1+0x59d0], R36 ;  /* 0x0059d02401007387 */ /* 0x000fe20000100a00 */
[----:B------:R-:W-:-:S05]  /*fa6c0*/  F2FP.SATFINITE.E4M3.F32.PACK_AB_MERGE_C R3, R58, R57, RZ ;  /* 0x000000393a03723e */ /* 0x000fca00048070ff */
[----:B------:R0:W-:Y:S04]  /*fa6d0*/  STL [R1+0x59e8], R3 ;  /* 0x0059e80301007387 */ /* 0x0001e80000100800 */
[----:B------:R-:W2:Y:S04]  /*fa6e0*/  LDL.LU R55, [R1+0x11f8] ;  /* 0x0011f80001377983 */ /* 0x000ea80000300800 */
[----:B------:R-:W2:Y:S01]  /*fa6f0*/  LDL.LU R56, [R1+0x11fc] ;  /* 0x0011fc0001387983 */ /* 0x000ea20000300800 */
[----:B------:R-:W-:-:S03]  /*fa700*/  F2FP.SATFINITE.E4M3.F32.PACK_AB_MERGE_C R39, R27, R59, RZ ;  /* 0x0000003b1b27723e */ /* 0x000fc600048070ff */
[----:B------:R-:W-:Y:S04]  /*fa710*/  STL.64 [R1+0x16f0], R14 ;  /* 0x0016f00e01007387 */ /* 0x000fe80000100a00 */
[----:B------:R-:W-:Y:S04]  /*fa720*/  STL [R1+0x59ec], R39 ;  /* 0x0059ec2701007387 */ /* 0x000fe80000100800 */
[----:B------:R-:W2:Y:S04]  /*fa730*/  LDL.LU R57, [R1+0x11e0] ;  /* 0x0011e00001397983 */ /* 0x000ea80000300800 */
[----:B------:R-:W2:Y:S01]  /*fa740*/  LDL.LU R58, [R1+0x11e4] ;  /* 0x0011e400013a7983 */ /* 0x000ea20000300800 */
[----:B------:R-:W-:-:S05]  /*fa750*/  IADD3 R2, P0, R12, R9, RZ ;  /* 0x000000090c027210 */ /* 0x000fca0007f1e0ff */
[----:B0-----:R-:W-:Y:S01]  /*fa760*/  IMAD.X R3, R13, 0x1, R11, P0 ;  /* 0x000000010d037824 */ /* 0x001fe200000e060b */
[----:B---3--:R-:W-:-:S04]  /*fa770*/  F2FP.SATFINITE.E4M3.F32.PACK_AB_MERGE_C R48, R29, R28, RZ ;  /* 0x0000001c1d30723e */ /* 0x008fc800048070ff */
[----:B------:R0:W-:Y:S01]  /*fa780*/  STL.64 [R1+0x16e8], R2 ;  /* 0x0016e80201007387 */ /* 0x0001e20000100a00 */
[----:B------:R-:W-:-:S03]  /*fa790*/  F2FP.SATFINITE.E4M3.F32.PACK_AB_MERGE_C R35, R31, R30, RZ ;  /* 0x0000001e1f23723e */ /* 0x000fc600048070ff */
[----:B------:R-:W-:Y:S04]  /*fa7a0*/  STL [R1+0x59f0], R48 ;  /* 0x0059f03001007387 */ /* 0x000fe80000100800 */
[----:B------:R-:W3:Y:S04]  /*fa7b0*/  LDL.LU R59, [R1+0x11e8] ;  /* 0x0011e800013b7983 */ /* 0x000ee80000300800 */
[----:B------:R-:W3:Y:S04]  /*fa7c0*/  LDL.LU R31, [R1+0x11ec] ;  /* 0x0011ec00011f7983 */ /* 0x000ee80000300800 */
[----:B------:R-:W3:Y:S04]  /*fa7d0*/  LDL.LU R27, [R1+0x11d0] ;  /* 0x0011d000011b7983 */ /* 0x000ee80000300800 */
[----:B------:R-:W3:Y:S04]  /*fa7e0*/  LDL.LU R28, [R1+0x11d4] ;  /* 0x0011d400011c7983 */ /* 0x000ee80000300800 */
[----:B------:R-:W3:Y:S04]  /*fa7f0*/  LDL.LU R29, [R1+0x11d8] ;  /* 0x0011d800011d7983 */ /* 0x000ee80000300800 */
[----:B------:R-:W3:Y:S01]  /*fa800*/  LDL.LU R30, [R1+0x11dc] ;  /* 0x0011dc00011e7983 */ /* 0x000ee20000300800 */
[----:B------:R-:W-:Y:S01]  /*fa810*/  VIADD R12, R12, UR6 ;  /* 0x000000060c0c7c36 */ /* 0x000fe20008000000 */
[----:B------:R-:W-:-:S04]  /*fa820*/  ULDC UR6, c[0x0][0x248] ;  /* 0x0000920000067ab9 */ /* 0x000fc80000000800 */
[----:B------:R-:W-:Y:S02]  /*fa830*/  SHF.R.S32.HI R13, RZ, 0x1f, R12 ;  /* 0x0000001fff0d7819 */ /* 0x000fe4000001140c */
[----:B0-----:R-:W-:Y:S01]  /*fa840*/  IADD3 R2, P0, R12, R4, RZ ;  /* 0x000000040c027210 */ /* 0x001fe20007f1e0ff */
[----:B------:R-:W-:Y:S04]  /*fa850*/  STL [R1+0x59f4], R35 ;  /* 0x0059f42301007387 */ /* 0x000fe80000100800 */
[----:B------:R-:W-:Y:S01]  /*fa860*/  IMAD.X R3, R13, 0x1, R5, P0 ;  /* 0x000000010d037824 */ /* 0x000fe200000e0605 */
[----:B----4-:R-:W-:-:S05]  /*fa870*/  F2FP.SATFINITE.E4M3.F32.PACK_AB_MERGE_C R38, R24, R23, RZ ;  /* 0x000000171826723e */ /* 0x010fca00048070ff */
[----:B------:R-:W-:Y:S04]  /*fa880*/  STL [R1+0x59f8], R38 ;  /* 0x0059f82601007387 */ /* 0x000fe80000100800 */
[----:B------:R-:W4:Y:S04]  /*fa890*/  LDL.LU R23, [R1+0x11c0] ;  /* 0x0011c00001177983 */ /* 0x000f280000300800 */
[----:B------:R-:W4:Y:S01]  /*fa8a0*/  LDL.LU R24, [R1+0x11c4] ;  /* 0x0011c40001187983 */ /* 0x000f220000300800 */
[----:B------:R-:W-:-:S03]  /*fa8b0*/  F2FP.SATFINITE.E4M3.F32.PACK_AB_MERGE_C R47, R26, R25, RZ ;  /* 0x000000191a2f723e */ /* 0x000fc600048070ff */
[----:B------:R0:W-:Y:S01]  /*fa8c0*/  STL.64 [R1+0x16e0], R2 ;  /* 0x0016e00201007387 */ /* 0x0001e20000100a00 */
[----:B------:R-:W-:-:S03]  /*fa8d0*/  F2FP.SATFINITE.E4M3.F32.PACK_AB_MERGE_C R42, R54, R53, RZ ;  /* 0x00000035362a723e */ /* 0x000fc600048070ff */
[----:B------:R-:W-:Y:S01]  /*fa8e0*/  STL [R1+0x59fc], R47 ;  /* 0x0059fc2f01007387 */ /* 0x000fe20000100800 */
[----:B0-----:R-:W-:-:S03]  /*fa8f0*/  IADD3 R2, P0, R12, R6, RZ ;  /* 0x000000060c027210 */ /* 0x001fc60007f1e0ff */
[----:B------:R-:W-:Y:S02]  /*fa900*/  STL [R1+0x5a00], R42 ;  /* 0x005a002a01007387 */ /* 0x000fe40000100800 */
[----:B------:R-:W-:Y:S02]  /*fa910*/  IMAD.X R3, R13, 0x1, R7, P0 ;  /* 0x000000010d037824 */ /* 0x000fe400000e0607 */
[----:B------:R-:W4:Y:S04]  /*fa920*/  LDL.LU R25, [R1+0x11c8] ;  /* 0x0011c80001197983 */ /* 0x000f280000300800 */
[----:B------:R-:W4:Y:S04]  /*fa930*/  LDL.LU R26, [R1+0x11cc] ;  /* 0x0011cc00011a7983 */ /* 0x000f280000300800 */
[----:B------:R0:W-:Y:S04]  /*fa940*/  STL.64 [R1+0x16d8], R2 ;  /* 0x0016d80201007387 */ /* 0x0001e80000100a00 */
[----:B------:R-:W4:Y:S04]  /*fa950*/  LDL.LU R53, [R1+0x11b0] ;  /* 0x0011b00001357983 */ /* 0x000f280000300800 */
[----:B------:R-:W4:Y:S01]  /*fa960*/  LDL.LU R54, [R1+0x11b4] ;  /* 0x0011b40001367983 */ /* 0x000f220000300800 */
[----:B--2---:R-:W-:-:S05]  /*fa970*/  F2FP.SATFINITE.E4M3.F32.PACK_AB_MERGE_C R34, R56, R55, RZ ;  /* 0x000000373822723e */ /* 0x004fca00048070ff */
[----:B------:R-:W-:Y:S01]  /*fa980*/  STL [R1+0x5a04], R34 ;  /* 0x005a042201007387 */ /* 0x000fe20000100800 */
[----:B------:R-:W-:-:S05]  /*fa990*/  F2FP.SATFINITE.E4M3.F32.PACK_AB_MERGE_C R41, R58, R57, RZ ;  /* 0x000000393a29723e */ /* 0x000fca00048070ff */
        /* <DEDUP_REMOVED lines=9> */
[----:B0-----:R-:W-:-:S03]  /*faa30*/  IADD3 R2, P0, R12, R9, RZ ;  /* 0x000000090c027210 */ /* 0x001fc60007f1e0ff */
[----:B------:R-:W-:Y:S02]  /*faa40*/  STL [R1+0x5a0c], R40 ;  /* 0x005a0c2801007387 */ /* 0x000fe40000100800 */
[----:B------:R-:W-:Y:S02]  /*faa50*/  IMAD.X R3, R13, 0x1, R11, P0 ;  /* 0x000000010d037824 */ /* 0x000fe400000e060b */
[----:B------:R-:W3:Y:S01]  /*faa60*/  LDL.LU R58, [R1+0x11a8] ;  /* 0x0011a800013a7983 */ /* 0x000ee20000300800 */
[----:B------:R-:W-:-:S03]  /*faa70*/  F2FP.SATFINITE.E4M3.F32.PACK_AB_MERGE_C R37, R30, R29, RZ ;  /* 0x0000001d1e25723e */ /* 0x000fc600048070ff */
[----:B------:R0:W-:Y:S01]  /*faa80*/  STL.64 [R1+0x16c8], R2 ;  /* 0x0016c80201007387 */ /* 0x0001e20000100a00 */
[----:B------:R-:W-:-:S03]  /*faa90*/  F2FP.SATFINITE.E4M3.F32.PACK_AB_MERGE_C R32, R28, R27, RZ ;  /* 0x0000001b1c20723e */ /* 0x000fc600048070ff */
        /* <DEDUP_REMOVED lines=13> */
[----:B------:R0:W-:Y:S02]  /*fab70*/  STL.64 [R1+0x16c0], R2 ;  /* 0x0016c00201007387 */ /* 0x0001e40000100a00 */
[----:B0-----:R-:W-:-:S02]  /*fab80*/  IADD3 R2, P0, R12, R6, RZ ;  /* 0x000000060c027210 */ /* 0x001fc40007f1e0ff */
[----:B------:R-:W-:-:S03]  /*fab90*/  F2FP.SATFINITE.E4M3.F32.PACK_AB_MERGE_C R36, R26, R25, RZ ;  /* 0x000000191a24723e */ /* 0x000fc600048070ff */
[----:B------:R-:W-:Y:S02]  /*faba0*/  IMAD.X R3, R13, 0x1, R7, P0 ;  /* 0x000000010d037824 */ /* 0x000fe400000e0607 */
[----:B------:R-:W-:Y:S01]  /*fabb0*/  STL.64 [R1+0x5a10], R36 ;  /* 0x005a102401007387 */ /* 0x000fe20000100a00 */
[----:B------:R-:W-:-:S05]  /*fabc0*/  F2FP.SATFINITE.E4M3.F32.PACK_AB_MERGE_C R33, R54, R53, RZ ;  /* 0x000000353621723e */ /* 0x000fca00048070ff */
[----:B------:R-:W-:Y:S04]  /*fabd0*/  STL.64 [R1+0x5a18], R32 ;  /* 0x005a182001007387 */ /* 0x000fe80000100a00 */
[----:B------:R-:W4:Y:S04]  /*fabe0*/  LDL.LU R25, [R1+0x1188] ;  /* 0x0011880001197983 */ /* 0x000f280000300800 */
[----:B------:R-:W4:Y:S04]  /*fabf0*/  LDL.LU R26, [R1+0x118c] ;  /* 0x00118c00011a7983 */ /* 0x000f280000300800 */
[----:B------:R0:W-:Y:S04]  /*fac00*/  STL.64 [R1+0x16b8], R2 ;  /* 0x0016b80201007387 */ /* 0x0001e80000100a00 */
[----:B------:R-:W4:Y:S01]  /*fac10*/  LDL.LU R54, [R1+0x1170] ;  /* 0x0011700001367983 */ /* 0x000f220000300800 */
[----:B--2---:R-:W-:-:S03]  /*fac20*/  F2FP.SATFINITE.E4M3.F32.PACK_AB_MERGE_C R61, R56, R55, RZ ;  /* 0x00000037383d723e */ /* 0x004fc600048070ff */
[----:B------:R-:W2:Y:S01]  /*fac30*/  LDL.LU R55, [R1+0x1174] ;  /* 0x0011740001377983 */ /* 0x000ea20000300800 */
[----:B0-----:R-:W-:-:S03]  /*fac40*/  IADD3 R2, P0, R12, R8, RZ ;  /* 0x000000080c027210 */ /* 0x001fc60007f1e0ff */
[----:B------:R-:W-:Y:S02]  /*fac50*/  STL [R1+0x5a5c], R61 ;  /* 0x005a5c3d01007387 */ /* 0x000fe40000100800 */
[----:B------:R-:W-:Y:S01]  /*fac60*/  IMAD.X R3, R13, 0x1, R10, P0 ;  /* 0x000000010d037824 */ /* 0x000fe200000e060a */
[----:B---3--:R-:W-:-:S05]  /*fac70*/  F2FP.SATFINITE.E4M3.F32.PACK_AB_MERGE_C R44, R31, R57, RZ ;  /* 0x000000391f2c723e */ /* 0x008fca00048070ff */
[----:B------:R-:W-:Y:S04]  /*fac80*/  STL [R1+0x5a68], R44 ;  /* 0x005a682c01007387 */ /* 0x000fe80000100800 */
[----:B------:R-:W3:Y:S04]  /*fac90*/  LDL.LU R53, [R1+0x1178] ;  /* 0x0011780001357983 */ /* 0x000ee80000300800 */
[----:B------:R-:W3:Y:S04]  /*faca0*/  LDL.LU R31, [R1+0x117c] ;  /* 0x00117c00011f7983 */ /* 0x000ee80000300800 */
[----:B------:R0:W-:Y:S04]  /*facb0*/  STL.64 [R1+0x16b0], R2 ;  /* 0x0016b00201007387 */ /* 0x0001e80000100a00 */
[----:B------:R-:W3:Y:S04]  /*facc0*/  LDL.LU R56, [R1+0x1160] ;  /* 0x0011600001387983 */ /* 0x000ee80000300800 */
[----:B------:R-:W3:Y:S01]  /*facd0*/  LDL.LU R57, [R1+0x1164] ;  /* 0x0011640001397983 */ /* 0x000ee20000300800 */
[----:B0-----:R-:W-:-:S02]  /*face0*/  IADD3 R2, P0, R12, R9, RZ ;  /* 0x000000090c027210 */ /* 0x001fc40007f1e0ff */
[----:B------:R-:W-:Y:S02]  /*facf0*/  F2FP.SATFINITE.E4M3.F32.PACK_AB_MERGE_C R50, R29, R58, RZ ;  /* 0x0000003a1d32723e */ /* 0x000fe400048070ff */
[----:B------:R-:W-:Y:S01]  /*fad00*/  F2FP.SATFINITE.E4M3.F32.PACK_AB_MERGE_C R51, R27, R59, RZ ;  /* 0x0000003b1b33723e */ /* 0x000fe200048070ff */
[----:B------:R-:W-:Y:S01]  /*fad10*/  IMAD.X R3, R13, 0x1, R11, P0 ;  /* 0x000000010d037824 */ /* 0x000fe200000e060b */
[----:B------:R-:W3:Y:S04]  /*fad20*/  LDL.LU R58, [R1+0x1168] ;  /* 0x00116800013a7983 */ /* 0x000ee80000300800 */
[----:B------:R-:W3:Y:S04]  /*fad30*/  LDL.LU R29, [R1+0x116c] ;  /* 0x00116c00011d7983 */ /* 0x000ee80000300800 */
[----:B------:R4:W-:Y:S04]  /*fad40*/  STL.64 [R1+0x16a8], R2 ;  /* 0x0016a80201007387 */ /* 0x0009e80000100a00 */
[----:B------:R-:W-:Y:S04]  /*fad50*/  STL.64 [R1+0x5a20], R50 ;  /* 0x005a203201007387 */ /* 0x000fe80000100a00 */
[----:B------:R-:W3:Y:S04]  /*fad60*/  LDL.LU R59, [R1+0x1150] ;  /* 0x00115000013b7983 */ /* 0x000ee80000300800 */
[----:B------:R-:W3:Y:S01]  /*fad70*/  LDL.LU R27, [R1+0x1154] ;  /* 0x00115400011b7983 */ /* 0x000ee20000300800 */
[----:B------:R-:W-:-:S03]  /*fad80*/  F2FP.SATFINITE.E4M3.F32.PACK_AB_MERGE_C R43, R30, R28, RZ ;  /* 0x0000001c1e2b723e */ /* 0x000fc600048070ff */
[----:B------:R-:W3:Y:S04]  /*fad90*/  LDL.LU R28, [R1+0x1158] ;  /* 0x00115800011c7983 */ /* 0x000ee80000300800 */
[----:B------:R-:W3:Y:S01]  /*fada0*/  LDL.LU R30, [R1+0x115c] ;  /* 0x00115c00011e7983 */ /* 0x000ee20000300800 */
[----:B------:R-:W-:Y:S01]  /*fadb0*/  VIADD R12, R12, UR6 ;  /* 0x000000060c0c7c36 */ /* 0x000fe20008000000 */
[----:B------:R-:W-:-:S04]  /*fadc0*/  ULDC UR6, c[0x0][0x248] ;  /* 0x0000920000067ab9 */ /* 0x000fc80000000800 */
[----:B------:R-:W-:Y:S02]  /*fadd0*/  SHF.R.S32.HI R13, RZ, 0x1f, R12 ;  /* 0x0000001fff0d7819 */ /* 0x000fe4000001140c */
[----:B------:R-:W-:-:S05]  /*fade0*/  IADD3 R14, P0, R12, R4, RZ ;  /* 0x000000040c0e7210 */ /* 0x000fca0007f1e0ff */
[----:B------:R-:W-:Y:S01]  /*fadf0*/  IMAD.X R15, R13, 0x1, R5, P0 ;  /* 0x000000010d0f7824 */ /* 0x000fe200000e0605 */
[----:B----4-:R-:W-:Y:S02]  /*fae00*/  F2FP.SATFINITE.E4M3.F32.PACK_AB_MERGE_C R3, R24, R23, RZ ;  /* 0x000000171803723e */ /* 0x010fe400048070ff */
[----:B------:R-:W4:Y:S04]  /*fae10*/  LDL.LU R23, [R1+0x1140] ;  /* 0x0011400001177983 */ /* 0x000f280000300800 */
[----:B------:R-:W4:Y:S04]  /*fae20*/  LDL.LU R24, [R1+0x1144] ;  /* 0x0011440001187983 */ /* 0x000f280000300800 */
[----:B------:R-:W-:Y:S01]  /*fae30*/  STL.64 [R1+0x16a0], R14 ;  /* 0x0016a00e01007387 */ /* 0x000fe20000100a00 */
[----:B------:R-:W-:-:S05]  /*fae40*/  F2FP.SATFINITE.E4M3.F32.PACK_AB_MERGE_C R2, R26, R25, RZ ;  /* 0x000000191a02723e */ /* 0x000fca00048070ff */
[----:B------:R0:W-:Y:S01]  /*fae50*/  STL.64 [R1+0x5a30], R2 ;  /* 0x005a300201007387 */ /* 0x0001e20000100a00 */
[----:B--2---:R-:W-:-:S05]  /*fae60*/  F2FP.SATFINITE.E4M3.F32.PACK_AB_MERGE_C R48, R55, R54, RZ ;  /* 0x000000363730723e */ /* 0x004fca00048070ff */
[----:B------:R-:W-:Y:S04]  /*fae70*/  STL.64 [R1+0x5a50], R48 ;  /* 0x005a503001007387 */ /* 0x000fe80000100a00 */
[----:B------:R-:W2:Y:S04]  /*fae80*/  LDL.LU R54, [R1+0x1148] ;  /* 0x0011480001367983 */ /* 0x000ea80000300800 */
[----:B------:R-:W2:Y:S01]  /*fae90*/  LDL.LU R55, [R1+0x114c] ;  /* 0x00114c0001377983 */ /* 0x000ea20000300800 */
[----:B0-----:R-:W-:-:S05]  /*faea0*/  IADD3 R2, P0, R12, R6, RZ ;  /* 0x000000060c027210 */ /* 0x001fca0007f1e0ff */
[----:B------:R-:W-:-:S05]  /*faeb0*/  IMAD.X R3, R13, 0x1, R7, P0 ;  /* 0x000000010d037824 */ /* 0x000fca00000e0607 */
[----:B------:R0:W-:Y:S04]  /*faec0*/  STL.64 [R1+0x1698], R2 ;  /* 0x0016980201007387 */ /* 0x0001e80000100a00 */
[----:B------:R-:W4:Y:S01]  /*faed0*/  LDL.LU R25, [R1+0x1130] ;  /* 0x0011300001197983 */ /* 0x000f220000300800 */
[----:B---3--:R-:W-:-:S03]  /*faee0*/  F2FP.SATFINITE.E4M3.F32.PACK_AB_MERGE_C R39, R31, R53, RZ ;  /* 0x000000351f27723e */ /* 0x008fc600048070ff */
[----:B------:R-:W3:Y:S01]  /*faef0*/  LDL.LU R31, [R1+0x1134] ;  /* 0x00113400011f7983 */ /* 0x000ee20000300800 */
[----:B0-----:R-:W-:Y:S02]  /*faf00*/  IADD3 R2, P0, R12, R8, RZ ;  /* 0x000000080c027210 */ /* 0x001fe40007f1e0ff */
[----:B------:R-:W-:-:S03]  /*faf10*/  F2FP.SATFINITE.E4M3.F32.PACK_AB_MERGE_C R38, R57, R56, RZ ;  /* 0x000000383926723e */ /* 0x000fc600048070ff */
[----:B------:R-:W-:Y:S02]  /*faf20*/  IMAD.X R3, R13, 0x1, R10, P0 ;  /* 0x000000010d037824 */ /* 0x000fe400000e060a */
[----:B------:R-:W-:Y:S04]  /*faf30*/  STL.64 [R1+0x5a60], R38 ;  /* 0x005a602601007387 */ /* 0x000fe80000100a00 */
[----:B------:R-:W3:Y:S04]  /*faf40*/  LDL.LU R26, [R1+0x1138] ;  /* 0x00113800011a7983 */ /* 0x000ee80000300800 */
[----:B------:R-:W3:Y:S04]  /*faf50*/  LDL.LU R53, [R1+0x113c] ;  /* 0x00113c0001357983 */ /* 0x000ee80000300800 */
[----:B------:R0:W-:Y:S01]  /*faf60*/  STL.64 [R1+0x1690], R2 ;  /* 0x0016900201007387 */ /* 0x0001e20000100a00 */
[----:B------:R-:W-:-:S03]  /*faf70*/  F2FP.SATFINITE.E4M3.F32.PACK_AB_MERGE_C R35, R29, R58, RZ ;  /* 0x0000003a1d23723e */ /* 0x000fc600048070ff */
[----:B------:R-:W3:Y:S04]  /*faf80*/  LDL.LU R58, [R1+0x1120] ;  /* 0x00112000013a7983 */ /* 0x000ee80000300800 */
[----:B------:R-:W3:Y:S01]  /*faf90*/  LDL.LU R29, [R1+0x1124] ;  /* 0x00112400011d7983 */ /* 0x000ee20000300800 */
[----:B0-----:R-:W-:Y:S02]  /*fafa0*/  IADD3 R2, P0, R12, R9, RZ ;  /* 0x000000090c027210 */ /* 0x001fe40007f1e0ff */
[----:B------:R-:W-:-:S03]  /*fafb0*/  F2FP.SATFINITE.E4M3.F32.PACK_AB_MERGE_C R42, R27, R59, RZ ;  /* 0x0000003b1b2a723e */ /* 0x000fc600048070ff */
[----:B------:R-:W-:-:S05]  /*fafc0*/  IMAD.X R3, R13, 0x1, R11, P0 ;  /* 0x000000010d037824 */ /* 0x000fca00000e060b */
[----:B------:R0:W-:Y:S01]  /*fafd0*/  STL.64 [R1+0x1688], R2 ;  /* 0x0016880201007387 */ /* 0x0001e20000100a00 */
[----:B------:R-:W-:-:S03]  /*fafe0*/  F2FP.SATFINITE.E4M3.F32.PACK_AB_MERGE_C R47, R30, R28, RZ ;  /* 0x0000001c1e2f723e */ /* 0x000fc600048070ff */
[----:B------:R-:W-:Y:S04]  /*faff0*/  STL.64 [R1+0x5a70], R42 ;  /* 0x005a702a01007387 */ /* 0x000fe80000100a00 */
[----:B------:R-:W3:Y:S04]  /*fb000*/  LDL.LU R59, [R1+0x1128] ;  /* 0x00112800013b7983 */ /* 0x000ee80000300800 */
[----:B------:R-:W3:Y:S01]  /*fb010*/  LDL.LU R30, [R1+0x112c] ;  /* 0x00112c00011e7983 */ /* 0x000ee20000300800 */
[----:B------:R-:W-:Y:S01]  /*fb020*/  VIADD R12, R12, UR6 ;  /* 0x000000060c0c7c36 */ /* 0x000fe20008000000 */
[----:B------:R-:W-:-:S02]  /*fb030*/  ULDC UR6, c[0x0][0x248] ;  /* 0x0000920000067ab9 */ /* 0x000fc40000000800 */
[----:B------:R-:W3:Y:S02]  /*fb040*/  LDL.LU R56, [R1+0x1110] ;  /* 0x0011100001387983 */ /* 0x000ee40000300800 */
[----:B------:R-:W-:Y:S02]  /*fb050*/  SHF.R.S32.HI R13, RZ, 0x1f, R12 ;  /* 0x0000001fff0d7819 */ /* 0x000fe4000001140c */
[----:B0-----:R-:W-:Y:S01]  /*fb060*/  IADD3 R2, P0, R12, R4, RZ ;  /* 0x000000040c027210 */ /* 0x001fe20007f1e0ff */
[----:B------:R-:W3:Y:S04]  /*fb070*/  LDL.LU R57, [R1+0x1114] ;  /* 0x0011140001397983 */ /* 0x000ee80000300800 */
[----:B------:R-:W3:Y:S01]  /*fb080*/  LDL.LU R27, [R1+0x1118] ;  /* 0x00111800011b7983 */ /* 0x000ee20000300800 */
[----:B------:R-:W-:-:S03]  /*fb090*/  IMAD.X R3, R13, 0x1, R5, P0 ;  /* 0x000000010d037824 */ /* 0x000fc600000e0605 */
[----:B------:R-:W3:Y:S04]  /*fb0a0*/  LDL.LU R28, [R1+0x111c] ;  /* 0x00111c00011c7983 */ /* 0x000ee80000300800 */
[----:B------:R-:W-:Y:S04]  /*fb0b0*/  STL [R1+0x5a80], R47 ;  /* 0x005a802f01007387 */ /* 0x000fe80000100800 */
[----:B------:R-:W3:Y:S01]  /*fb0c0*/  LDL.LU R18, [R1+0x1100] ;  /* 0x0011000001127983 */ /* 0x000ee20000300800 */
[----:B--2---:R-:W-:-:S03]  /*fb0d0*/  F2FP.SATFINITE.E4M3.F32.PACK_AB_MERGE_C R34, R55, R54, RZ ;  /* 0x000000363722723e */ /* 0x004fc600048070ff */
[----:B------:R-:W2:Y:S04]  /*fb0e0*/  LDL.LU R54, [R1+0x1104] ;  /* 0x0011040001367983 */ /* 0x000ea80000300800 */
[----:B------:R0:W-:Y:S04]  /*fb0f0*/  STL.64 [R1+0x1680], R2 ;  /* 0x0016800201007387 */ /* 0x0001e80000100a00 */
[----:B------:R-:W2:Y:S04]  /*fb100*/  LDL.LU R19, [R1+0x1108] ;  /* 0x0011080001137983 */ /* 0x000ea80000300800 */
[----:B------:R-:W2:Y:S01]  /*fb110*/  LDL.LU R55, [R1+0x110c] ;  /* 0x00110c0001377983 */ /* 0x000ea20000300800 */
[----:B----4-:R-:W-:-:S02]  /*fb120*/  F2FP.SATFINITE.E4M3.F32.PACK_AB_MERGE_C R41, R24, R23, RZ ;  /* 0x000000171829723e */ /* 0x010fc400048070ff */
[----:B0-----:R-:W-:Y:S01]  /*fb130*/  IADD3 R2, P0, R12, R6, RZ ;  /* 0x000000060c027210 */ /* 0x001fe20007f1e0ff */
[----:B------:R-:W-:Y:S01]  /*fb140*/  STL.64 [R1+0x5a78], R34 ;  /* 0x005a782201007387 */ /* 0x000fe20000100a00 */
[----:B---3--:R-:W-:-:S03]  /*fb150*/  F2FP.SATFINITE.E4M3.F32.PACK_AB_MERGE_C R45, R31, R25, RZ ;  /* 0x000000191f2d723e */ /* 0x008fc600048070ff */
[----:B------:R-:W3:Y:S01]  /*fb160*/  LDL.LU R24, [R1+0x10f0] ;  /* 0x0010f00001187983 */ /* 0x000ee20000300800 */
[----:B------:R-:W-:-:S03]  /*fb170*/  IMAD.X R3, R13, 0x1, R7, P0 ;  /* 0x000000010d037824 */ /* 0x000fc600000e0607 */
[----:B------:R-:W3:Y:S04]  /*fb180*/  LDL.LU R31, [R1+0x10f4] ;  /* 0x0010f400011f7983 */ /* 0x000ee80000300800 */
[----:B------:R0:W-:Y:S04]  /*fb190*/  STL.64 [R1+0x1678], R2 ;  /* 0x0016780201007387 */ /* 0x0001e80000100a00 */
[----:B------:R-:W4:Y:S01]  /*fb1a0*/  LDL.LU R25, [R1+0x10f8] ;  /* 0x0010f80001197983 */ /* 0x000f220000300800 */
[----:B------:R-:W-:-:S03]  /*fb1b0*/  F2FP.SATFINITE.E4M3.F32.PACK_AB_MERGE_C R40, R53, R26, RZ ;  /* 0x0000001a3528723e */ /* 0x000fc600048070ff */
[----:B------:R-:W4:Y:S01]  /*fb1c0*/  LDL.LU R53, [R1+0x10fc] ;  /* 0x0010fc0001357983 */ /* 0x000f220000300800 */
[----:B0-----:R-:W-:-:S03]  /*fb1d0*/  IADD3 R2, P0, R12, R8, RZ ;  /* 0x000000080c027210 */ /* 0x001fc60007f1e0ff */
[----:B------:R-:W4:Y:S02]  /*fb1e0*/  LDL.LU R22, [R1+0x10e0] ;  /* 0x0010e00001167983 */ /* 0x000f240000300800 */
[----:B------:R-:W-:Y:S01]  /*fb1f0*/  IMAD.X R3, R13, 0x1, R10, P0 ;  /* 0x000000010d037824 */ /* 0x000fe200000e060a */
[----:B------:R-:W-:Y:S02]  /*fb200*/  F2FP.SATFINITE.E4M3.F32.PACK_AB_MERGE_C R58, R29, R58, RZ ;  /* 0x0000003a1d3a723e */ /* 0x000fe400048070ff */
[----:B------:R-:W4:Y:S04]  /*fb210*/  LDL.LU R29, [R1+0x10e4] ;  /* 0x0010e400011d7983 */ /* 0x000f280000300800 */
[----:B------:R0:W-:Y:S04]  /*fb220*/  STL.64 [R1+0x1670], R2 ;  /* 0x0016700201007387 */ /* 0x0001e80000100a00 */
[----:B------:R-:W4:Y:S01]  /*fb230*/  LDL.LU R23, [R1+0x10e8] ;  /* 0x0010e80001177983 */ /* 0x000f220000300800 */
[----:B------:R-:W-:-:S03]  /*fb240*/  F2FP.SATFINITE.E4M3.F32.PACK_AB_MERGE_C R59, R30, R59, RZ ;  /* 0x0000003b1e3b723e */ /* 0x000fc600048070ff */
[----:B------:R-:W4:Y:S01]  /*fb250*/  LDL.LU R30, [R1+0x10ec] ;  /* 0x0010ec00011e7983 */ /* 0x000f220000300800 */
[----:B0-----:R-:W-:-:S05]  /*fb260*/  IADD3 R2, P0, R12, R9, RZ ;  /* 0x000000090c027210 */ /* 0x001fca0007f1e0ff */
[----:B------:R-:W-:Y:S01]  /*fb270*/  IMAD.X R3, R13, 0x1, R11, P0 ;  /* 0x000000010d037824 */ /* 0x000fe200000e060b */
[----:B------:R-:W-:-:S04]  /*fb280*/  F2FP.SATFINITE.E4M3.F32.PACK_AB_MERGE_C R56, R57, R56, RZ ;  /* 0x000000383938723e */ /* 0x000fc800048070ff */
[----:B------:R0:W-:Y:S01]  /*fb290*/  STL.64 [R1+0x1668], R2 ;  /* 0x0016680201007387 */ /* 0x0001e20000100a00 */
[----:B------:R-:W-:-:S03]  /*fb2a0*/  F2FP.SATFINITE.E4M3.F32.PACK_AB_MERGE_C R57, R28, R27, RZ ;  /* 0x0000001b1c39723e */ /* 0x000fc600048070ff */
[----:B------:R-:W4:Y:S04]  /*fb2b0*/  LDL.LU R20, [R1+0x10d0] ;  /* 0x0010d00001147983 */ /* 0x000f280000300800 */
[----:B------:R-:W4:Y:S04]  /*fb2c0*/  LDL.LU R28, [R1+0x10d4] ;  /* 0x0010d400011c7983 */ /* 0x000f280000300800 */
[----:B------:R-:W4:Y:S04]  /*fb2d0*/  LDL.LU R21, [R1+0x10d8] ;  /* 0x0010d80001157983 */ /* 0x000f280000300800 */
[----:B------:R-:W4:Y:S04]  /*fb2e0*/  LDL.LU R27, [R1+0x10dc] ;  /* 0x0010dc00011b7983 */ /* 0x000f280000300800 */
[----:B------:R-:W4:Y:S04]  /*fb2f0*/  LDL.LU R52, [R1+0x10c0] ;  /* 0x0010c00001347983 */ /* 0x000f280000300800 */
[----:B------:R-:W4:Y:S04]  /*fb300*/  LDL.LU R26, [R1+0x10c4] ;  /* 0x0010c400011a7983 */ /* 0x000f280000300800 */
[----:B------:R-:W4:Y:S01]  /*fb310*/  LDL.LU R0, [R1+0x10c8] ;  /* 0x0010c80001007983 */ /* 0x000f220000300800 */
[----:B--2---:R-:W-:-:S03]  /*fb320*/  F2FP.SATFINITE.E4M3.F32.PACK_AB_MERGE_C R55, R55, R19, RZ ;  /* 0x000000133737723e */ /* 0x004fc600048070ff */
[----:B------:R-:W2:Y:S01]  /*fb330*/  LDL.LU R19, [R1+0x10cc] ;  /* 0x0010cc0001137983 */ /* 0x000ea20000300800 */
[----:B------:R-:W-:Y:S01]  /*fb340*/  VIADD R12, R12, UR6 ;  /* 0x000000060c0c7c36 */ /* 0x000fe20008000000 */
[----:B------:R-:W-:Y:S01]  /*fb350*/  F2FP.SATFINITE.E4M3.F32.PACK_AB_MERGE_C R54, R54, R18, RZ ;  /* 0x000000123636723e */ /* 0x000fe200048070ff */
[----:B------:R-:W-:-:S03]  /*fb360*/  ULDC UR6, c[0x0][0x248] ;  /* 0x0000920000067ab9 */ /* 0x000fc60000000800 */
[----:B------:R-:W-:Y:S02]  /*fb370*/  SHF.R.S32.HI R13, RZ, 0x1f, R12 ;  /* 0x0000001fff0d7819 */ /* 0x000fe4000001140c */
[----:B0-----:R-:W-:-:S05]  /*fb380*/  IADD3 R2, P0, R12, R4, RZ ;  /* 0x000000040c027210 */ /* 0x001fca0007f1e0ff */
[----:B------:R-:W-:Y:S01]  /*fb390*/  IMAD.X R3, R13, 0x1, R5, P0 ;  /* 0x000000010d037824 */ /* 0x000fe200000e0605 */
[----:B---3--:R-:W-:-:S04]  /*fb3a0*/  F2FP.SATFINITE.E4M3.F32.PACK_AB_MERGE_C R31, R31, R24, RZ ;  /* 0x000000181f1f723e */ /* 0x008fc800048070ff */
[----:B------:R0:W-:Y:S04]  /*fb3b0*/  STL.64 [R1+0x1660], R2 ;  /* 0x0016600201007387 */ /* 0x0001e80000100a00 */
[----:B------:R-:W3:Y:S04]  /*fb3c0*/  LDL.LU R17, [R1+0x10b0] ;  /* 0x0010b00001117983 */ /* 0x000ee80000300800 */
[----:B------:R-:W3:Y:S01]  /*fb3d0*/  LDL.LU R24, [R1+0x10b4] ;  /* 0x0010b40001187983 */ /* 0x000ee20000300800 */
[----:B0-----:R-:W-:-:S05]  /*fb3e0*/  IADD3 R2, P0, R12, R6, RZ ;  /* 0x000000060c027210 */ /* 0x001fca0007f1e0ff */
[----:B------:R-:W-:Y:S01]  /*fb3f0*/  IMAD.X R3, R13, 0x1, R7, P0 ;  /* 0x000000010d037824 */ /* 0x000fe200000e0607 */
[----:B----4-:R-:W-:-:S04]  /*fb400*/  F2FP.SATFINITE.E4M3.F32.PACK_AB_MERGE_C R53, R53, R25, RZ ;  /* 0x000000193535723e */ /* 0x010fc800048070ff */
[----:B------:R0:W-:Y:S04]  /*fb410*/  STL.64 [R1+0x1658], R2 ;  /* 0x0016580201007387 */ /* 0x0001e80000100a00 */
[----:B------:R-:W4:Y:S04]  /*fb420*/  LDL.LU R18, [R1+0x10b8] ;  /* 0x0010b80001127983 */ /* 0x000f280000300800 */
[----:B------:R-:W4:Y:S01]  /*fb430*/  LDL.LU R25, [R1+0x10bc] ;  /* 0x0010bc0001197983 */ /* 0x000f220000300800 */
[----:B0-----:R-:W-:-:S03]  /*fb440*/  IADD3 R2, P0, R12, R8, RZ ;  /* 0x000000080c027210 */ /* 0x001fc60007f1e0ff */
[----:B------:R-:W4:Y:S01]  /*fb450*/  LDL.LU R14, [R1+0x10a0] ;  /* 0x0010a000010e7983 */ /* 0x000f220000300800 */
[----:B------:R-:W-:Y:S01]  /*fb460*/  F2FP.SATFINITE.E4M3.F32.PACK_AB_MERGE_C R29, R29, R22, RZ ;  /* 0x000000161d1d723e */ /* 0x000fe200048070ff */
[----:B------:R-:W-:Y:S02]  /*fb470*/  IMAD.X R3, R13, 0x1, R10, P0 ;  /* 0x000000010d037824 */ /* 0x000fe400000e060a */
[----:B------:R-:W4:Y:S04]  /*fb480*/  LDL.LU R22, [R1+0x10a4] ;  /* 0x0010a40001167983 */ /* 0x000f280000300800 */
[----:B------:R0:W-:Y:S01]  /*fb490*/  STL.64 [R1+0x1650], R2 ;  /* 0x0016500201007387 */ /* 0x0001e20000100a00 */
[----:B------:R-:W-:-:S03]  /*fb4a0*/  F2FP.SATFINITE.E4M3.F32.PACK_AB_MERGE_C R30, R30, R23, RZ ;  /* 0x000000171e1e723e */ /* 0x000fc600048070ff */
[----:B------:R-:W4:Y:S04]  /*fb4b0*/  LDL.LU R16, [R1+0x10a8] ;  /* 0x0010a80001107983 */ /* 0x000f280000300800 */
[----:B------:R-:W4:Y:S01]  /*fb4c0*/  LDL.LU R23, [R1+0x10ac] ;  /* 0x0010ac0001177983 */ /* 0x000f220000300800 */
[C---:B0-----:R-:W-:Y:S01]  /*fb4d0*/  IADD3 R2, P0, R12.reuse, R9, RZ ;  /* 0x000000090c027210 */ /* 0x041fe20007f1e0ff */
[----:B------:R-:W-:Y:S02]  /*fb4e0*/  VIADD R12, R12, UR6 ;  /* 0x000000060c0c7c36 */ /* 0x000fe40008000000 */
[----:B------:R-:W4:Y:S01]  /*fb4f0*/  LDL.LU R32, [R1+0x1090] ;  /* 0x0010900001207983 */ /* 0x000f220000300800 */
[----:B------:R-:W-:Y:S01]  /*fb500*/  ULDC UR6, c[0x0][0x248] ;  /* 0x0000920000067ab9 */ /* 0x000fe20000000800 */
[----:B------:R-:W-:Y:S01]  /*fb510*/  IMAD.X R3, R13, 0x1, R11, P0 ;  /* 0x000000010d037824 */ /* 0x000fe200000e060b */
[----:B------:R-:W-:-:S04]  /*fb520*/  SHF.R.S32.HI R13, RZ, 0x1f, R12 ;  /* 0x0000001fff0d7819 */ /* 0x000fc8000001140c */
[----:B------:R0:W-:Y:S01]  /*fb530*/  STL.64 [R1+0x1648], R2 ;  /* 0x0016480201007387 */ /* 0x0001e20000100a00 */
[----:B------:R-:W-:-:S03]  /*fb540*/  F2FP.SATFINITE.E4M3.F32.PACK_AB_MERGE_C R28, R28, R20, RZ ;  /* 0x000000141c1c723e */ /* 0x000fc600048070ff */
[----:B------:R-:W4:Y:S04]  /*fb550*/  LDL.LU R20, [R1+0x1094] ;  /* 0x0010940001147983 */ /* 0x000f280000300800 */
[----:B------:R-:W4:Y:S01]  /*fb560*/  LDL.LU R60, [R1+0x1098] ;  /* 0x00109800013c7983 */ /* 0x000f220000300800 */
[----:B0-----:R-:W-:Y:S02]  /*fb570*/  IADD3 R2, P0, R12, R4, RZ ;  /* 0x000000040c027210 */ /* 0x001fe40007f1e0ff */
[----:B------:R-:W-:Y:S02]  /*fb580*/  F2FP.SATFINITE.E4M3.F32.PACK_AB_MERGE_C R27, R27, R21, RZ ;  /* 0x000000151b1b723e */ /* 0x000fe400048070ff */
[----:B------:R-:W4:Y:S01]  /*fb590*/  LDL.LU R21, [R1+0x109c] ;  /* 0x00109c0001157983 */ /* 0x000f220000300800 */
[----:B------:R-:W-:-:S03]  /*fb5a0*/  IMAD.X R3, R13, 0x1, R5, P0 ;  /* 0x000000010d037824 */ /* 0x000fc600000e0605 */
[----:B------:R-:W4:Y:S01]  /*fb5b0*/  LDL.LU R46, [R1+0x22d0] ;  /* 0x0022d000012e7983 */ /* 0x000f220000300800 */
[----:B------:R-:W-:Y:S02]  /*fb5c0*/  F2FP.SATFINITE.E4M3.F32.PACK_AB_MERGE_C R26, R26, R52, RZ ;  /* 0x000000341a1a723e */ /* 0x000fe400048070ff */
[----:B--2---:R-:W-:Y:S02]  /*fb5d0*/  F2FP.SATFINITE.E4M3.F32.PACK_AB_MERGE_C R0, R19, R0, RZ ;  /* 0x000000001300723e */ /* 0x004fe400048070ff */
[----:B------:R-:W2:Y:S04]  /*fb5e0*/  LDL.LU R19, [R1+0x22d4] ;  /* 0x0022d40001137983 */ /* 0x000ea80000300800 */
[----:B------:R-:W-:Y:S04]  /*fb5f0*/  STL.64 [R1+0x1640], R2 ;  /* 0x0016400201007387 */ /* 0x000fe80000100a00 */
[----:B------:R0:W-:Y:S04]  /*fb600*/  STL [R1+0x1d88], R0 ;  /* 0x001d880001007387 */ /* 0x0001e80000100800 */
[----:B------:R-:W2:Y:S04]  /*fb610*/  LDL.LU R52, [R1+0x22d8] ;  /* 0x0022d80001347983 */ /* 0x000ea80000300800 */
[----:B0-----:R-:W2:Y:S01]  /*fb620*/  LDL.LU R0, [R1+0x22dc] ;  /* 0x0022dc0001007983 */ /* 0x001ea20000300800 */
[----:B------:R-:W-:-:S03]  /*fb630*/  IADD3 R2, P0, R12, R6, RZ ;  /* 0x000000060c027210 */ /* 0x000fc60007f1e0ff */
[----:B------:R-:W2:Y:S01]  /*fb640*/  LDL.LU R33, [R1+0x22c0] ;  /* 0x0022c00001217983 */ /* 0x000ea20000300800 */
[----:B---3--:R-:W-:Y:S01]  /*fb650*/  F2FP.SATFINITE.E4M3.F32.PACK_AB_MERGE_C R24, R24, R17, RZ ;  /* 0x000000111818723e */ /* 0x008fe200048070ff */
[----:B------:R-:W-:Y:S02]  /*fb660*/  IMAD.X R3, R13, 0x1, R7, P0 ;  /* 0x000000010d037824 */ /* 0x000fe400000e0607 */
[----:B------:R-:W3:Y:S04]  /*fb670*/  LDL.LU R17, [R1+0x22c4] ;  /* 0x0022c40001117983 */ /* 0x000ee80000300800 */
[----:B------:R0:W-:Y:S04]  /*fb680*/  STL.64 [R1+0x1638], R2 ;  /* 0x0016380201007387 */ /* 0x0001e80000100a00 */
[----:B------:R-:W3:Y:S01]  /*fb690*/  LDL.LU R36, [R1+0x22c8] ;  /* 0x0022c80001247983 */ /* 0x000ee20000300800 */
[----:B----4-:R-:W-:-:S03]  /*fb6a0*/  F2FP.SATFINITE.E4M3.F32.PACK_AB_MERGE_C R25, R25, R18, RZ ;  /* 0x000000121919723e */ /* 0x010fc600048070ff */
        /* <DEDUP_REMOVED lines=11> */
[----:B------:R-:W-:-:S05]  /*fb760*/  IMAD.X R3, R13, 0x1, R11, P0 ;  /* 0x000000010d037824 */ /* 0x000fca00000e060b */
[----:B------:R0:W-:Y:S04]  /*fb770*/  STL.64 [R1+0x1628], R2 ;  /* 0x0016280201007387 */ /* 0x0001e80000100a00 */
[----:B0-----:R-:W4:Y:S04]  /*fb780*/  LDL.LU R3, [R1+0x1070] ;  /* 0x0010700001037983 */ /* 0x001f280000300800 */
[----:B------:R-:W4:Y:S04]  /*fb790*/  LDL.LU R50, [R1+0x1074] ;  /* 0x0010740001327983 */ /* 0x000f280000300800 */
[----:B------:R-:W4:Y:S04]  /*fb7a0*/  LDL.LU R51, [R1+0x1078] ;  /* 0x0010780001337983 */ /* 0x000f280000300800 */
[----:B------:R-:W4:Y:S01]  /*fb7b0*/  LDL.LU R44, [R1+0x107c] ;  /* 0x00107c00012c7983 */ /* 0x000f220000300800 */
[----:B------:R-:W-:Y:S01]  /*fb7c0*/  VIADD R12, R12, UR6 ;  /* 0x000000060c0c7c36 */ /* 0x000fe20008000000 */
[----:B------:R-:W-:Y:S01]  /*fb7d0*/  F2FP.SATFINITE.E4M3.F32.PACK_AB_MERGE_C R21, R21, R60, RZ ;  /* 0x0000003c1515723e */ /* 0x000fe200048070ff */
[----:B------:R-:W-:Y:S01]  /*fb7e0*/  ULDC UR6, c[0x0][0x248] ;  /* 0x0000920000067ab9 */ /* 0x000fe20000000800 */
[----:B------:R-:W4:Y:S04]  /*fb7f0*/  LDL.LU R49, [R1+0x1060] ;  /* 0x0010600001317983 */ /* 0x000f280000300800 */
[----:B------:R-:W4:Y:S01]  /*fb800*/  LDL.LU R2, [R1+0x1064] ;  /* 0x0010640001027983 */ /* 0x000f220000300800 */
[----:B------:R-:W-:-:S02]  /*fb810*/  SHF.R.S32.HI R13, RZ, 0x1f, R12 ;  /* 0x0000001fff0d7819 */ /* 0x000fc4000001140c */
[----:B------:R-:W-:Y:S01]  /*fb820*/  IADD3 R34, P0, R12, R4, RZ ;  /* 0x000000040c227210 */ /* 0x000fe20007f1e0ff */
[----:B------:R-:W4:Y:S04]  /*fb830*/  LDL.LU R60, [R1+0x1068] ;  /* 0x00106800013c7983 */ /* 0x000f280000300800 */
[----:B------:R-:W-:Y:S01]  /*fb840*/  IMAD.X R35, R13, 0x1, R5, P0 ;  /* 0x000000010d237824 */ /* 0x000fe200000e0605 */
[----:B--2---:R-:W-:Y:S02]  /*fb850*/  F2FP.SATFINITE.E4M3.F32.PACK_AB_MERGE_C R19, R19, R46, RZ ;  /* 0x0000002e1313723e */ /* 0x004fe400048070ff */
[----:B------:R-:W2:Y:S04]  /*fb860*/  LDL.LU R46, [R1+0x106c] ;  /* 0x00106c00012e7983 */ /* 0x000ea80000300800 */
[----:B------:R-:W-:Y:S01]  /*fb870*/  STL.64 [R1+0x1620], R34 ;  /* 0x0016202201007387 */ /* 0x000fe20000100a00 */
[----:B------:R-:W-:-:S05]  /*fb880*/  F2FP.SATFINITE.E4M3.F32.PACK_AB_MERGE_C R0, R0, R52, RZ ;  /* 0x000000340000723e */ /* 0x000fca00048070ff */
[----:B------:R0:W-:Y:S04]  /*fb890*/  STL [R1+0x1d8c], R0 ;  /* 0x001d8c0001007387 */ /* 0x0001e80000100800 */
[----:B------:R-:W2:Y:S04]  /*fb8a0*/  LDL.LU R52, [R1+0x1050] ;  /* 0x0010500001347983 */ /* 0x000ea80000300800 */
[----:B0-----:R-:W2:Y:S01]  /*fb8b0*/  LDL.LU R0, [R1+0x1054] ;  /* 0x0010540001007983 */ /* 0x001ea20000300800 */
[----:B------:R-:W-:Y:S02]  /*fb8c0*/  F2FP.SATFINITE.E4M3.F32.PACK_AB_MERGE_C R20, R20, R32, RZ ;  /* 0x000000201414723e */ /* 0x000fe400048070ff */
[----:B------:R-:W-:Y:S01]  /*fb8d0*/  IADD3 R32, P0, R12, R6, RZ ;  /* 0x000000060c207210 */ /* 0x000fe20007f1e0ff */
[----:B------:R-:W2:Y:S01]  /*fb8e0*/  LDL.LU R61, [R1+0x1058] ;  /* 0x00105800013d7983 */ /* 0x000ea20000300800 */
[----:B---3--:R-:W-:-:S03]  /*fb8f0*/  F2FP.SATFINITE.E4M3.F32.PACK_AB_MERGE_C R17, R17, R33, RZ ;  /* 0x000000211111723e */ /* 0x008fc600048070ff */
[----:B------:R-:W-:-:S05]  /*fb900*/  IMAD.X R33, R13, 0x1, R7, P0 ;  /* 0x000000010d217824 */ /* 0x000fca00000e0607 */
[----:B------:R0:W-:Y:S01]  /*fb910*/  STL.64 [R1+0x1618], R32 ;  /* 0x0016182001007387 */ /* 0x0001e20000100a00 */
[----:B----4-:R-:W-:-:S03]  /*fb920*/  F2FP.SATFINITE.E4M3.F32.PACK_AB_MERGE_C R18, R18, R36, RZ ;  /* 0x000000241212723e */ /* 0x010fc600048070ff */
[----:B0-----:R-:W3:Y:S04]  /*fb930*/  LDL.LU R32, [R1+0x105c] ;  /* 0x00105c0001207983 */ /* 0x001ee80000300800 */
[----:B------:R-:W4:Y:S04]  /*fb940*/  LDL.LU R33, [R1+0x1040] ;  /* 0x0010400001217983 */ /* 0x000f280000300800 */
[----:B------:R-:W4:Y:S01]  /*fb950*/  LDL.LU R36, [R1+0x1044] ;  /* 0x0010440001247983 */ /* 0x000f220000300800 */
[----:B------:R-:W-:-:S05]  /*fb960*/  IADD3 R34, P0, R12, R8, RZ ;  /* 0x000000080c227210 */ /* 0x000fca0007f1e0ff */
[----:B------:R-:W-:Y:S01]  /*fb970*/  IMAD.X R35, R13, 0x1, R10, P0 ;  /* 0x000000010d237824 */ /* 0x000fe200000e060a */
[----:B------:R-:W-:Y:S02]  /*fb980*/  F2FP.SATFINITE.E4M3.F32.PACK_AB_MERGE_C R14, R14, R37, RZ ;  /* 0x000000250e0e723e */ /* 0x000fe400048070ff */
[----:B------:R-:W-:Y:S02]  /*fb990*/  F2FP.SATFINITE.E4M3.F32.PACK_AB_MERGE_C R16, R16, R15, RZ ;  /* 0x0000000f1010723e */ /* 0x000fe400048070ff */
[----:B------:R0:W-:Y:S04]  /*fb9a0*/  STL.64 [R1+0x1610], R34 ;  /* 0x0016102201007387 */ /* 0x0001e80000100a00 */
[----:B------:R-:W4:Y:S04]  /*fb9b0*/  LDL.LU R37, [R1+0x1048] ;  /* 0x0010480001257983 */ /* 0x000f280000300800 */
[----:B------:R-:W4:Y:S01]  /*fb9c0*/  LDL.LU R15, [R1+0x104c] ;  /* 0x00104c00010f7983 */ /* 0x000f220000300800 */
[----:B0-----:R-:W-:-:S05]  /*fb9d0*/  IADD3 R34, P0, R12, R9, RZ ;  /* 0x000000090c227210 */ /* 0x001fca0007f1e0ff */
[----:B------:R-:W-:-:S05]  /*fb9e0*/  IMAD.X R35, R13, 0x1, R11, P0 ;  /* 0x000000010d237824 */ /* 0x000fca00000e060b */
[----:B------:R0:W-:Y:S01]  /*fb9f0*/  STL.64 [R1+0x1608], R34 ;  /* 0x0016082201007387 */ /* 0x0001e20000100a00 */
[----:B------:R-:W-:Y:S02]  /*fba00*/  F2FP.SATFINITE.E4M3.F32.PACK_AB_MERGE_C R13, R44, R51, RZ ;  /* 0x000000332c0d723e */ /* 0x000fe400048070ff */
[----:B0-----:R-:W-:Y:S02]  /*fba10*/  F2FP.SATFINITE.E4M3.F32.PACK_AB_MERGE_C R34, R50, R3, RZ ;  /* 0x000000033222723e */ /* 0x001fe400048070ff */
[----:B------:R-:W4:Y:S04]  /*fba20*/  LDL.LU R3, [R1+0x1030] ;  /* 0x0010300001037983 */ /* 0x000f280000300800 */
[----:B------:R-:W-:Y:S04]  /*fba30*/  STL [R1+0x22d8], R34 ;  /* 0x0022d82201007387 */ /* 0x000fe80000100800 */
[----:B------:R-:W4:Y:S04]  /*fba40*/  LDL.LU R50, [R1+0x1034] ;  /* 0x0010340001327983 */ /* 0x000f280000300800 */
[----:B------:R0:W-:Y:S04]  /*fba50*/  STL [R1+0x22d4], R13 ;  /* 0x0022d40d01007387 */ /* 0x0001e80000100800 */
[----:B------:R-:W4:Y:S04]  /*fba60*/  LDL.LU R51, [R1+0x1038] ;  /* 0x0010380001337983 */ /* 0x000f280000300800 */
[----:B------:R-:W4:Y:S01]  /*fba70*/  LDL.LU R44, [R1+0x103c] ;  /* 0x00103c00012c7983 */ /* 0x000f220000300800 */
[----:B------:R-:W-:Y:S01]  /*fba80*/  VIADD R12, R12, UR6 ;  /* 0x000000060c0c7c36 */ /* 0x000fe20008000000 */
[----:B0-----:R-:W-:Y:S01]  /*fba90*/  F2FP.SATFINITE.E4M3.F32.PACK_AB_MERGE_C R13, R2, R49, RZ ;  /* 0x00000031020d723e */ /* 0x001fe200048070ff */
[----:B------:R-:W-:Y:S01]  /*fbaa0*/  ULDC UR6, c[0x0][0x248] ;  /* 0x0000920000067ab9 */ /* 0x000fe20000000800 */
[----:B------:R-:W4:Y:S02]  /*fbab0*/  LDL.LU R49, [R1+0x1020] ;  /* 0x0010200001317983 */ /* 0x000f240000300800 */
[----:B------:R-:W-:-:S02]  /*fbac0*/  IADD3 R34, P0, R12, R4, RZ ;  /* 0x000000040c227210 */ /* 0x000fc40007f1e0ff */
[----:B------:R-:W4:Y:S04]  /*fbad0*/  LDL.LU R2, [R1+0x1024] ;  /* 0x0010240001027983 */ /* 0x000f280000300800 */
[----:B------:R0:W-:Y:S02]  /*fbae0*/  STL [R1+0x22f0], R13 ;  /* 0x0022f00d01007387 */ /* 0x0001e40000100800 */
[----:B0-----:R-:W-:-:S05]  /*fbaf0*/  SHF.R.S32.HI R13, RZ, 0x1f, R12 ;  /* 0x0000001fff0d7819 */ /* 0x001fca000001140c */
[----:B------:R-:W-:-:S05]  /*fbb00*/  IMAD.X R35, R13, 0x1, R5, P0 ;  /* 0x000000010d237824 */ /* 0x000fca00000e0605 */
[----:B------:R2:W-:Y:S02]  /*fbb10*/  STL.64 [R1+0x1600], R34 ;  /* 0x0016002201007387 */ /* 0x0005e40000100a00 */
[----:B--2---:R-:W-:Y:S02]  /*fbb20*/  F2FP.SATFINITE.E4M3.F32.PACK_AB_MERGE_C R34, R46, R60, RZ ;  /* 0x0000003c2e22723e */ /* 0x004fe400048070ff */
[----:B------:R-:W2:Y:S04]  /*fbb30*/  LDL.LU R60, [R1+0x1028] ;  /* 0x00102800013c7983 */ /* 0x000ea80000300800 */
[----:B------:R-:W-:Y:S04]  /*fbb40*/  STL [R1+0x22ec], R34 ;  /* 0x0022ec2201007387 */ /* 0x000fe80000100800 */
[----:B------:R-:W2:Y:S01]  /*fbb50*/  LDL.LU R46, [R1+0x102c] ;  /* 0x00102c00012e7983 */ /* 0x000ea20000300800 */
[----:B------:R-:W-:-:S05]  /*fbb60*/  F2FP.SATFINITE.E4M3.F32.PACK_AB_MERGE_C R0, R0, R52, RZ ;  /* 0x000000340000723e */ /* 0x000fca00048070ff */
[----:B------:R0:W-:Y:S04]  /*fbb70*/  STL [R1+0x2314], R0 ;  /* 0x0023140001007387 */ /* 0x0001e80000100800 */
[----:B------:R-:W2:Y:S04]  /*fbb80*/  LDL.LU R52, [R1+0x1010] ;  /* 0x0010100001347983 */ /* 0x000ea80000300800 */
[----:B0-----:R-:W2:Y:S01]  /*fbb90*/  LDL.LU R0, [R1+0x1014] ;  /* 0x0010140001007983 */ /* 0x001ea20000300800 */
[----:B------:R-:W-:-:S05]  /*fbba0*/  IADD3 R34, P0, R12, R6, RZ ;  /* 0x000000060c227210 */ /* 0x000fca0007f1e0ff */
[----:B------:R-:W-:Y:S01]  /*fbbb0*/  IMAD.X R35, R13, 0x1, R7, P0 ;  /* 0x000000010d237824 */ /* 0x000fe200000e0607 */
[----:B---3--:R-:W-:Y:S02]  /*fbbc0*/  F2FP.SATFINITE.E4M3.F32.PACK_AB_MERGE_C R32, R32, R61, RZ ;  /* 0x0000003d2020723e */ /* 0x008fe400048070ff */
[----:B------:R-:W3:Y:S04]  /*fbbd0*/  LDL.LU R61, [R1+0x1018] ;  /* 0x00101800013d7983 */ /* 0x000ee80000300800 */
[----:B------:R-:W-:Y:S01]  /*fbbe0*/  STL.64 [R1+0x15f8], R34 ;  /* 0x0015f82201007387 */ /* 0x000fe20000100a00 */
[----:B----4-:R-:W-:-:S03]  /*fbbf0*/  F2FP.SATFINITE.E4M3.F32.PACK_AB_MERGE_C R33, R36, R33, RZ ;  /* 0x000000212421723e */ /* 0x010fc600048070ff */
[----:B------:R0:W-:Y:S04]  /*fbc00*/  STL [R1+0x22fc], R32 ;  /* 0x0022fc2001007387 */ /* 0x0001e80000100800 */
[----:B0-----:R-:W3:Y:S04]  /*fbc10*/  LDL.LU R32, [R1+0x101c] ;  /* 0x00101c0001207983 */ /* 0x001ee80000300800 */
[----:B------:R0:W-:Y:S01]  /*fbc20*/  STL [R1+0x2334], R33 ;  /* 0x0023342101007387 */ /* 0x0001e20000100800 */
[----:B------:R-:W-:-:S03]  /*fbc30*/  IADD3 R34, P0, R12, R8, RZ ;  /* 0x000000080c227210 */ /* 0x000fc60007f1e0ff */
[----:B0-----:R-:W4:Y:S04]  /*fbc40*/  LDL.LU R33, [R1+0x1000] ;  /* 0x0010000001217983 */ /* 0x001f280000300800 */
[----:B------:R-:W4:Y:S01]  /*fbc50*/  LDL.LU R36, [R1+0x1004] ;  /* 0x0010040001247983 */ /* 0x000f220000300800 */
[----:B------:R-:W-:Y:S01]  /*fbc60*/  IMAD.X R35, R13, 0x1, R10, P0 ;  /* 0x000000010d237824 */ /* 0x000fe200000e060a */
[----:B------:R-:W-:-:S04]  /*fbc70*/  F2FP.SATFINITE.E4M3.F32.PACK_AB_MERGE_C R15, R15, R37, RZ ;  /* 0x000000250f0f723e */ /* 0x000fc800048070ff */
[----:B------:R-:W-:Y:S04]  /*fbc80*/  STL.64 [R1+0x15f0], R34 ;  /* 0x0015f02201007387 */ /* 0x000fe80000100a00 */
[----:B------:R0:W-:Y:S04]  /*fbc90*/  STL [R1+0x2330], R15 ;  /* 0x0023300f01007387 */ /* 0x0001e80000100800 */
[----:B------:R-:W4:Y:S04]  /*fbca0*/  LDL.LU R37, [R1+0x1008] ;  /* 0x0010080001257983 */ /* 0x000f280000300800 */
[----:B0-----:R-:W4:Y:S01]  /*fbcb0*/  LDL.LU R15, [R1+0x100c] ;  /* 0x00100c00010f7983 */ /* 0x001f220000300800 */
[----:B------:R-:W-:-:S05]  /*fbcc0*/  IADD3 R34, P0, R12, R9, RZ ;  /* 0x000000090c227210 */ /* 0x000fca0007f1e0ff */
        /* <DEDUP_REMOVED lines=32> */
[----:B------:R-:W-:Y:S04]  /*fbed0*/  STL.64 [R1+0x15d8], R34 ;  /* 0x0015d82201007387 */ /* 0x000fe80000100a00 */
[----:B------:R0:W-:Y:S01]  /*fbee0*/  STL [R1+0x4ccc], R32 ;  /* 0x004ccc2001007387 */ /* 0x0001e20000100800 */
[----:B----4-:R-:W-:-:S03]  /*fbef0*/  F2FP.SATFINITE.E4M3.F32.PACK_AB_MERGE_C R33, R36, R33, RZ ;  /* 0x000000212421723e */ /* 0x010fc600048070ff */
        /* <DEDUP_REMOVED lines=13> */
[----:B------:R0:W-:Y:S02]  /*fbfd0*/  STL.64 [R1+0x15c8], R34 ;  /* 0x0015c82201007387 */ /* 0x0001e40000100a00 */
[----:B0-----:R-:W-:Y:S02]  /*fbfe0*/  F2FP.SATFINITE.E4M3.F32.PACK_AB_MERGE_C R34, R50, R3, RZ ;  /* 0x000000033222723e */ /* 0x001fe400048070ff */
[----:B------:R-:W-:Y:S01]  /*fbff0*/  F2FP.SATFINITE.E4M3.F32.PACK_AB_MERGE_C R13, R44, R51, RZ ;  /* 0x000000332c0d723e */ /* 0x000fe200048070ff */
        /* <DEDUP_REMOVED lines=46> */
[----:B------:R-:W4:Y:S01]  /*fc2e0*/  LDL.LU R3, [R1+0xf70] ;  /* 0x000f700001037983 */ /* 0x000f220000300800 */
[----:B------:R-:W-:-:S03]  /*fc2f0*/  F2FP.SATFINITE.E4M3.F32.PACK_AB_MERGE_C R13, R44, R51, RZ ;  /* 0x000000332c0d723e */ /* 0x000fc600048070ff */
        /* <DEDUP_REMOVED lines=776> */
[----:B------:R-:W-:-:S05]  /*ff380*/  IMAD.X R35, R13, 0x1, R7, P0 ;  /* 0x000000010d237824 */ /* 0x000fca00000e0607 */
[----:B------:R0:W-:Y:S02]  /*ff390*/  STL.64 [R1+0x1398], R34 ;  /* 0x0013982201007387 */ /* 0x0001e40000100a00 */
[----:B0-----:R-:W-:-:S05]  /*ff3a0*/  IADD3 R34, P0, R12, R8, RZ ;  /* 0x000000080c227210 */ /* 0x001fca0007f1e0ff */
[----:B------:R-:W-:Y:S01]  /*ff3b0*/  IMAD.X R35, R13, 0x1, R10, P0 ;  /* 0x000000010d237824 */ /* 0x000fe200000e060a */
[----:B---3--:R-:W-:Y:S02]  /*ff3c0*/  F2FP.SATFINITE.E4M3.F32.PACK_AB_MERGE_C R32, R32, R61, RZ ;  /* 0x0000003d2020723e */ /* 0x008fe400048070ff */
[----:B------:R-:W3:Y:S04]  /*ff3d0*/  LDL.LU R61, [R1+0x9f8] ;  /* 0x0009f800013d7983 */ /* 0x000ee80000300800 */
[----:B------:R0:W-:Y:S04]  /*ff3e0*/  STL [R1+0x22a8], R32 ;  /* 0x0022a82001007387 */ /* 0x0001e80000100800 */
[----:B0-----:R-:W3:Y:S01]  /*ff3f0*/  LDL.LU R32, [R1+0x9fc] ;  /* 0x0009fc0001207983 */ /* 0x001ee20000300800 */
[----:B----4-:R-:W-:-:S05]  /*ff400*/  F2FP.SATFINITE.E4M3.F32.PACK_AB_MERGE_C R33, R36, R33, RZ ;  /* 0x000000212421723e */ /* 0x010fca00048070ff */
[----:B------:R0:W-:Y:S04]  /*ff410*/  STL [R1+0x22b4], R33 ;  /* 0x0022b42101007387 */ /* 0x0001e80000100800 */
[----:B0-----:R-:W4:Y:S04]  /*ff420*/  LDL.LU R33, [R1+0x9d0] ;  /* 0x0009d00001217983 */ /* 0x001f280000300800 */
[----:B------:R-:W4:Y:S01]  /*ff430*/  LDL.LU R36, [R1+0x9d4] ;  /* 0x0009d40001247983 */ /* 0x000f220000300800 */
[----:B------:R-:W-:-:S03]  /*ff440*/  F2FP.SATFINITE.E4M3.F32.PACK_AB_MERGE_C R15, R15, R37, RZ ;  /* 0x000000250f0f723e */ /* 0x000fc600048070ff */
        /* <DEDUP_REMOVED lines=27> */
[----:B------:R-:W2:Y:S04]  /*ff600*/  LDL.LU R46, [R1+0x97c] ;  /* 0x00097c00012e7983 */ /* 0x000ea80000300800 */
[----:B------:R0:W-:Y:S02]  /*ff610*/  STL [R1+0x22c4], R34 ;  /* 0x0022c42201007387 */ /* 0x0001e40000100800 */
[----:B0-----:R-:W-:-:S02]  /*ff620*/  F2FP.SATFINITE.E4M3.F32.PACK_AB_MERGE_C R34, R0, R52, RZ ;  /* 0x000000340022723e */ /* 0x001fc400048070ff */
[----:B------:R-:W2:Y:S04]  /*ff630*/  LDL.LU R52, [R1+0x960] ;  /* 0x0009600001347983 */ /* 0x000ea80000300800 */
[----:B------:R-:W2:Y:S04]  /*ff640*/  LDL.LU R0, [R1+0x964] ;  /* 0x0009640001007983 */ /* 0x000ea80000300800 */
[----:B------:R0:W-:Y:S02]  /*ff650*/  STL [R1+0x22d0], R34 ;  /* 0x0022d02201007387 */ /* 0x0001e40000100800 */
[----:B0-----:R-:W-:-:S05]  /*ff660*/  IADD3 R34, P0, R12, R6, RZ ;  /* 0x000000060c227210 */ /* 0x001fca0007f1e0ff */
[----:B------:R-:W-:Y:S01]  /*ff670*/  IMAD.X R35, R13, 0x1, R7, P0 ;  /* 0x000000010d237824 */ /* 0x000fe200000e0607 */
[----:B---3--:R-:W-:Y:S02]  /*ff680*/  F2FP.SATFINITE.E4M3.F32.PACK_AB_MERGE_C R32, R32, R61, RZ ;  /* 0x0000003d2020723e */ /* 0x008fe400048070ff */
[----:B------:R-:W3:Y:S04]  /*ff690*/  LDL.LU R61, [R1+0x968] ;  /* 0x00096800013d7983 */ /* 0x000ee80000300800 */
[----:B------:R-:W-:Y:S04]  /*ff6a0*/  STL.64 [R1+0x1378], R34 ;  /* 0x0013782201007387 */ /* 0x000fe80000100a00 */
[----:B------:R0:W-:Y:S04]  /*ff6b0*/  STL [R1+0x22cc], R32 ;  /* 0x0022cc2001007387 */ /* 0x0001e80000100800 */
[----:B0-----:R-:W3:Y:S01]  /*ff6c0*/  LDL.LU R32, [R1+0x96c] ;  /* 0x00096c0001207983 */ /* 0x001ee20000300800 */
[----:B----4-:R-:W-:-:S05]  /*ff6d0*/  F2FP.SATFINITE.E4M3.F32.PACK_AB_MERGE_C R33, R36, R33, RZ ;  /* 0x000000212421723e */ /* 0x010fca00048070ff */
        /* <DEDUP_REMOVED lines=22> */
[----:B------:R-:W-:Y:S01]  /*ff840*/  F2FP.SATFINITE.E4M3.F32.PACK_AB_MERGE_C R2, R2, R49, RZ ;  /* 0x000000310202723e */ /* 0x000fe200048070ff */
[----:B------:R-:W-:-:S03]  /*ff850*/  ULDC UR6, c[0x0][0x248] ;  /* 0x0000920000067ab9 */ /* 0x000fc60000000800 */
[----:B0-----:R-:W-:Y:S02]  /*ff860*/  SHF.R.S32.HI R13, RZ, 0x1f, R12 ;  /* 0x0000001fff0d7819 */ /* 0x001fe4000001140c */
[----:B------:R-:W-:Y:S01]  /*ff870*/  IADD3 R34, P0, R12, R4, RZ ;  /* 0x000000040c227210 */ /* 0x000fe20007f1e0ff */
[----:B------:R2:W-:Y:S04]  /*ff880*/  STL [R1+0x2328], R2 ;  /* 0x0023280201007387 */ /* 0x0005e80000100800 */
[----:B------:R-:W-:Y:S01]  /*ff890*/  IMAD.X R35, R13, 0x1, R5, P0 ;  /* 0x000000010d237824 */ /* 0x000fe200000e0605 */
[----:B------:R-:W4:Y:S04]  /*ff8a0*/  LDL.LU R39, [R1+0x900] ;  /* 0x0009000001277983 */ /* 0x000f280000300800 */
[----:B------:R-:W4:Y:S04]  /*ff8b0*/  LDL.LU R48, [R1+0x904] ;  /* 0x0009040001307983 */ /* 0x000f280000300800 */
[----:B------:R-:W-:Y:S01]  /*ff8c0*/  STL.64 [R1+0x1360], R34 ;  /* 0x0013602201007387 */ /* 0x000fe20000100a00 */
[----:B--2---:R-:W-:-:S05]  /*ff8d0*/  F2FP.SATFINITE.E4M3.F32.PACK_AB_MERGE_C R2, R46, R60, RZ ;  /* 0x0000003c2e02723e */ /* 0x004fca00048070ff */
[----:B------:R-:W-:Y:S04]  /*ff8e0*/  STL [R1+0x231c], R2 ;  /* 0x00231c0201007387 */ /* 0x000fe80000100800 */
[----:B------:R-:W2:Y:S04]  /*ff8f0*/  LDL.LU R60, [R1+0x908] ;  /* 0x00090800013c7983 */ /* 0x000ea80000300800 */
        /* <DEDUP_REMOVED lines=13> */
[----:B------:R0:W-:Y:S04]  /*ff9d0*/  STL [R1+0x4cb4], R2 ;  /* 0x004cb40201007387 */ /* 0x0001e80000100800 */
[----:B------:R-:W4:Y:S04]  /*ff9e0*/  LDL.LU R33, [R1+0x8c0] ;  /* 0x0008c00001217983 */ /* 0x000f280000300800 */
[----:B------:R-:W4:Y:S01]  /*ff9f0*/  LDL.LU R36, [R1+0x8c4] ;  /* 0x0008c40001247983 */ /* 0x000f220000300800 */
[----:B------:R-:W-:-:S05]  /*ffa00*/  IADD3 R34, P0, R12, R8, RZ ;  /* 0x000000080c227210 */ /* 0x000fca0007f1e0ff */
[----:B------:R-:W-:Y:S01]  /*ffa10*/  IMAD.X R35, R13, 0x1, R10, P0 ;  /* 0x000000010d237824 */ /* 0x000fe200000e060a */
[----:B0-----:R-:W-:-:S04]  /*ffa20*/  F2FP.SATFINITE.E4M3.F32.PACK_AB_MERGE_C R2, R15, R37, RZ ;  /* 0x000000250f02723e */ /* 0x001fc800048070ff */
[----:B------:R0:W-:Y:S04]  /*ffa30*/  STL.64 [R1+0x1350], R34 ;  /* 0x0013502201007387 */ /* 0x0001e80000100a00 */
[----:B------:R1:W-:Y:S04]  /*ffa40*/  STL [R1+0x4cb0], R2 ;  /* 0x004cb00201007387 */ /* 0x0003e80000100800 */
[----:B------:R-:W4:Y:S04]  /*ffa50*/  LDL.LU R37, [R1+0x8c8] ;  /* 0x0008c80001257983 */ /* 0x000f280000300800 */
[----:B------:R-:W4:Y:S01]  /*ffa60*/  LDL.LU R15, [R1+0x8cc] ;  /* 0x0008cc00010f7983 */ /* 0x000f220000300800 */
[----:B0-----:R-:W-:-:S05]  /*ffa70*/  IADD3 R34, P0, R12, R9, RZ ;  /* 0x000000090c227210 */ /* 0x001fca0007f1e0ff */
[----:B------:R-:W-:-:S05]  /*ffa80*/  IMAD.X R35, R13, 0x1, R11, P0 ;  /* 0x000000010d237824 */ /* 0x000fca00000e060b */
[----:B------:R-:W-:Y:S04]  /*ffa90*/  STL.64 [R1+0x1348], R34 ;  /* 0x0013482201007387 */ /* 0x000fe80000100a00 */
[----:B------:R-:W4:Y:S01]  /*ffaa0*/  LDL.LU R49, [R1+0x8a0] ;  /* 0x0008a00001317983 */ /* 0x000f220000300800 */
[----:B-1----:R-:W-:-:S05]  /*ffab0*/  F2FP.SATFINITE.E4M3.F32.PACK_AB_MERGE_C R2, R50, R3, RZ ;  /* 0x000000033202723e */ /* 0x002fca00048070ff */
[----:B------:R0:W-:Y:S01]  /*ffac0*/  STL [R1+0x4cc8], R2 ;  /* 0x004cc80201007387 */ /* 0x0001e20000100800 */
[----:B------:R-:W-:-:S03]  /*ffad0*/  F2FP.SATFINITE.E4M3.F32.PACK_AB_MERGE_C R3, R44, R51, RZ ;  /* 0x000000332c03723e */ /* 0x000fc600048070ff */
[----:B0-----:R-:W4:Y:S04]  /*ffae0*/  LDL.LU R2, [R1+0x8a4] ;  /* 0x0008a40001027983 */ /* 0x001f280000300800 */
[----:B------:R0:W-:Y:S01]  /*ffaf0*/  STL [R1+0x4cc4], R3 ;  /* 0x004cc40301007387 */ /* 0x0001e20000100800 */
[----:B------:R-:W-:Y:S01]  /*ffb00*/  VIADD R12, R12, UR6 ;  /* 0x000000060c0c7c36 */ /* 0x000fe20008000000 */
[----:B------:R-:W-:Y:S02]  /*ffb10*/  ULDC UR6, c[0x0][0x248] ;  /* 0x0000920000067ab9 */ /* 0x000fe40000000800 */
[----:B0-----:R-:W4:Y:S04]  /*ffb20*/  LDL.LU R3, [R1+0x8a8] ;  /* 0x0008a80001037983 */ /* 0x001f280000300800 */
[----:B------:R-:W4:Y:S04]  /*ffb30*/  LDL.LU R50, [R1+0x8ac] ;  /* 0x0008ac0001327983 */ /* 0x000f280000300800 */
[----:B------:R-:W4:Y:S04]  /*ffb40*/  LDL.LU R51, [R1+0x880] ;  /* 0x0008800001337983 */ /* 0x000f280000300800 */
[----:B------:R-:W4:Y:S01]  /*ffb50*/  LDL.LU R44, [R1+0x884] ;  /* 0x00088400012c7983 */ /* 0x000f220000300800 */
[----:B------:R-:W-:-:S02]  /*ffb60*/  SHF.R.S32.HI R13, RZ, 0x1f, R12 ;  /* 0x0000001fff0d7819 */ /* 0x000fc4000001140c */
[----:B------:R-:W-:Y:S02]  /*ffb70*/  IADD3 R34, P0, R12, R4, RZ ;  /* 0x000000040c227210 */ /* 0x000fe40007f1e0ff */
[----:B------:R-:W-:-:S03]  /*ffb80*/  F2FP.SATFINITE.E4M3.F32.PACK_AB_MERGE_C R38, R48, R39, RZ ;  /* 0x000000273026723e */ /* 0x000fc600048070ff */
[----:B------:R-:W-:Y:S02]  /*ffb90*/  IMAD.X R35, R13, 0x1, R5, P0 ;  /* 0x000000010d237824 */ /* 0x000fe400000e0605 */
[----:B------:R-:W-:Y:S04]  /*ffba0*/  STL [R1+0x4ce0], R38 ;  /* 0x004ce02601007387 */ /* 0x000fe80000100800 */
        /* <DEDUP_REMOVED lines=16> */
[----:B------:R0:W-:Y:S01]  /*ffcb0*/  STL [R1+0x4cec], R32 ;  /* 0x004cec2001007387 */ /* 0x0001e20000100800 */
[----:B----4-:R-:W-:-:S03]  /*ffcc0*/  F2FP.SATFINITE.E4M3.F32.PACK_AB_MERGE_C R33, R36, R33, RZ ;  /* 0x000000212421723e */ /* 0x010fc600048070ff */
[----:B0-----:R-:W3:Y:S04]  /*ffcd0*/  LDL.LU R32, [R1+0x86c] ;  /* 0x00086c0001207983 */ /* 0x001ee80000300800 */
        /* <DEDUP_REMOVED lines=10> */
[----:B------:R-:W-:Y:S01]  /*ffd80*/  STL.64 [R1+0x1328], R34 ;  /* 0x0013282201007387 */ /* 0x000fe20000100a00 */
[----:B------:R-:W-:-:S05]  /*ffd90*/  F2FP.SATFINITE.E4M3.F32.PACK_AB_MERGE_C R13, R2, R49, RZ ;  /* 0x00000031020d723e */ /* 0x000fca00048070ff */
[----:B------:R-:W-:Y:S01]  /*ffda0*/  STL [R1+0x4d20], R13 ;  /* 0x004d200d01007387 */ /* 0x000fe20000100800 */
[----:B------:R-:W-:-:S05]  /*ffdb0*/  F2FP.SATFINITE.E4M3.F32.PACK_AB_MERGE_C R2, R50, R3, RZ ;  /* 0x000000033202723e */ /* 0x000fca00048070ff */
[----:B------:R0:W-:Y:S04]  /*ffdc0*/  STL [R1+0x4d18], R2 ;  /* 0x004d180201007387 */ /* 0x0001e80000100800 */
[----:B------:R-:W4:Y:S04]  /*ffdd0*/  LDL.LU R43, [R1+0x820] ;  /* 0x00082000012b7983 */ /* 0x000f280000300800 */
[----:B------:R-:W4:Y:S01]  /*ffde0*/  LDL.LU R38, [R1+0x824] ;  /* 0x0008240001267983 */ /* 0x000f220000300800 */
[----:B0-----:R-:W-:-:S05]  /*ffdf0*/  F2FP.SATFINITE.E4M3.F32.PACK_AB_MERGE_C R2, R44, R51, RZ ;  /* 0x000000332c02723e */ /* 0x001fca00048070ff */
[----:B------:R0:W-:Y:S04]  /*ffe00*/  STL [R1+0x4d3c], R2 ;  /* 0x004d3c0201007387 */ /* 0x0001e80000100800 */
[----:B------:R-:W4:Y:S04]  /*ffe10*/  LDL.LU R39, [R1+0x828] ;  /* 0x0008280001277983 */ /* 0x000f280000300800 */
[----:B------:R-:W4:Y:S01]  /*ffe20*/  LDL.LU R48, [R1+0x82c] ;  /* 0x00082c0001307983 */ /* 0x000f220000300800 */
[----:B------:R-:W-:Y:S01]  /*ffe30*/  VIADD R12, R12, UR6 ;  /* 0x000000060c0c7c36 */ /* 0x000fe20008000000 */
[----:B------:R-:W-:-:S02]  /*ffe40*/  ULDC UR6, c[0x0][0x248] ;  /* 0x0000920000067ab9 */ /* 0x000fc40000000800 */
[----:B------:R-:W4:Y:S02]  /*ffe50*/  LDL.LU R49, [R1+0x800] ;  /* 0x0008000001317983 */ /* 0x000f240000300800 */
[----:B------:R-:W-:Y:S02]  /*ffe60*/  SHF.R.S32.HI R13, RZ, 0x1f, R12 ;  /* 0x0000001fff0d7819 */ /* 0x000fe4000001140c */
[----:B------:R-:W-:Y:S01]  /*ffe70*/  IADD3 R34, P0, R12, R4, RZ ;  /* 0x000000040c227210 */ /* 0x000fe20007f1e0ff */
[----:B0-----:R-:W4:Y:S04]  /*ffe80*/  LDL.LU R2, [R1+0x804] ;  /* 0x0008040001027983 */ /* 0x001f280000300800 */
[----:B------:R-:W-:Y:S01]  /*ffe90*/  IMAD.X R35, R13, 0x1, R5, P0 ;  /* 0x000000010d237824 */ /* 0x000fe200000e0605 */
[----:B--2---:R-:W-:-:S02]  /*ffea0*/  F2FP.SATFINITE.E4M3.F32.PACK_AB_MERGE_C R3, R46, R60, RZ ;  /* 0x0000003c2e03723e */ /* 0x004fc400048070ff */
[----:B------:R-:W2:Y:S04]  /*ffeb0*/  LDL.LU R60, [R1+0x808] ;  /* 0x00080800013c7983 */ /* 0x000ea80000300800 */
[----:B------:R-:W2:Y:S04]  /*ffec0*/  LDL.LU R46, [R1+0x80c] ;  /* 0x00080c00012e7983 */ /* 0x000ea80000300800 */
[----:B------:R-:W-:Y:S04]  /*ffed0*/  STL.64 [R1+0x1320], R34 ;  /* 0x0013202201007387 */ /* 0x000fe80000100a00 */
[----:B------:R0:W-:Y:S02]  /*ffee0*/  STL [R1+0x4d38], R3 ;  /* 0x004d380301007387 */ /* 0x0001e40000100800 */
[----:B0-----:R-:W-:-:S02]  /*ffef0*/  F2FP.SATFINITE.E4M3.F32.PACK_AB_MERGE_C R3, R0, R52, RZ ;  /* 0x000000340003723e */ /* 0x001fc400048070ff */
[----:B------:R-:W2:Y:S04]  /*fff00*/  LDL.LU R52, [R1+0x7e0] ;  /* 0x0007e00001347983 */ /* 0x000ea80000300800 */
[----:B------:R-:W2:Y:S01]  /*fff10*/  LDL.LU R0, [R1+0x7e4] ;  /* 0x0007e40001007983 */ /* 0x000ea20000300800 */
[----:B------:R-:W-:-:S05]  /*fff20*/  IADD3 R34, P0, R12, R6, RZ ;  /* 0x000000060c227210 */ /* 0x000fca0007f1e0ff */
[----:B------:R-:W-:Y:S01]  /*fff30*/  IMAD.X R35, R13, 0x1, R7, P0 ;  /* 0x000000010d237824 */ /* 0x000fe200000e0607 */
[----:B------:R0:W-:Y:S04]  /*fff40*/  STL [R1+0x4d4c], R3 ;  /* 0x004d4c0301007387 */ /* 0x0001e80000100800 */
[----:B------:R3:W-:Y:S04]  /*fff50*/  STL.64 [R1+0x1318], R34 ;  /* 0x0013182201007387 */ /* 0x0007e80000100a00 */
[----:B0-----:R-:W2:Y:S01]  /*fff60*/  LDL.LU R3, [R1+0x7e8] ;  /* 0x0007e80001037983 */ /* 0x001ea20000300800 */
[----:B---3--:R-:W-:-:S05]  /*fff70*/  F2FP.SATFINITE.E4M3.F32.PACK_AB_MERGE_C R34, R32, R61, RZ ;  /* 0x0000003d2022723e */ /* 0x008fca00048070ff */
[----:B------:R-:W-:Y:S04]  /*fff80*/  STL [R1+0x4d48], R34 ;  /* 0x004d482201007387 */ /* 0x000fe80000100800 */
[----:B------:R-:W3:Y:S01]  /*fff90*/  LDL.LU R50, [R1+0x7ec] ;  /* 0x0007ec0001327983 */ /* 0x000ee20000300800 */
[----:B----4-:R-:W-:-:S05]  /*fffa0*/  F2FP.SATFINITE.E4M3.F32.PACK_AB_MERGE_C R32, R36, R33, RZ ;  /* 0x000000212420723e */ /* 0x010fca00048070ff */
[----:B------:R0:W-:Y:S04]  /*fffb0*/  STL [R1+0x4d5c], R32 ;  /* 0x004d5c2001007387 */ /* 0x0001e80000100800 */
[----:B------:R-:W4:Y:S04]  /*fffc0*/  LDL.LU R51, [R1+0x7c0] ;  /* 0x0007c00001337983 */ /* 0x000f280000300800 */
[----:B------:R-:W4:Y:S01]  /*fffd0*/  LDL.LU R44, [R1+0x7c4] ;  /* 0x0007c400012c7983 */ /* 0x000f220000300800 */
[----:B0-----:R-:W-:-:S05]  /*fffe0*/  IADD3 R32, P0, R12, R8, RZ ;  /* 0x000000080c207210 */ /* 0x001fca0007f1e0ff */
[----:B------:R-:W-:Y:S01]  /*ffff0*/  IMAD.X R33, R13, 0x1, R10, P0 ;  /* 0x000000010d217824 */ /* 0x000fe200000e060a */
[----:B------:R-:W-:-:S04]  /*100000*/  F2FP.SATFINITE.E4M3.F32.PACK_AB_MERGE_C R15, R15, R37, RZ ;  /* 0x000000250f0f723e */ /* 0x000fc800048070ff */
[----:B------:R0:W-:Y:S04]  /*100010*/  STL.64 [R1+0x1310], R32 ;  /* 0x0013102001007387 */ /* 0x0001e80000100a00 */
[----:B------:R-:W-:Y:S04]  /*100020*/  STL [R1+0x4d58], R15 ;  /* 0x004d580f01007387 */ /* 0x000fe80000100800 */
[----:B------:R-:W4:Y:S01]  /*100030*/  LDL.LU R61, [R1+0x7c8] ;  /* 0x0007c800013d7983 */ /* 0x000f220000300800 */
[----:B0-----:R-:W-:-:S05]  /*100040*/  IADD3 R32, P0, R12, R9, RZ ;  /* 0x000000090c207210 */ /* 0x001fca0007f1e0ff */
[----:B------:R-:W-:-:S05]  /*100050*/  IMAD.X R33, R13, 0x1, R11, P0 ;  /* 0x000000010d217824 */ /* 0x000fca00000e060b */
[----:B------:R0:W-:Y:S04]  /*100060*/  STL.64 [R1+0x1308], R32 ;  /* 0x0013082001007387 */ /* 0x0001e80000100a00 */
[----:B0-----:R-:W4:Y:S04]  /*100070*/  LDL.LU R32, [R1+0x7cc] ;  /* 0x0007cc0001207983 */ /* 0x001f280000300800 */
[----:B------:R-:W4:Y:S04]  /*100080*/  LDL.LU R33, [R1+0x7a0] ;  /* 0x0007a00001217983 */ /* 0x000f280000300800 */
[----:B------:R-:W4:Y:S04]  /*100090*/  LDL.LU R36, [R1+0x7a4] ;  /* 0x0007a40001247983 */ /* 0x000f280000300800 */
[----:B------:R-:W4:Y:S04]  /*1000a0*/  LDL.LU R37, [R1+0x7a8] ;  /* 0x0007a80001257983 */ /* 0x000f280000300800 */
[----:B------:R-:W4:Y:S01]  /*1000b0*/  LDL.LU R15, [R1+0x7ac] ;  /* 0x0007ac00010f7983 */ /* 0x000f220000300800 */
[----:B------:R-:W-:Y:S01]  /*1000c0*/  F2FP.SATFINITE.E4M3.F32.PACK_AB_MERGE_C R34, R38, R43, RZ ;  /* 0x0000002b2622723e */ /* 0x000fe200048070ff */
[----:B------:R-:W-:Y:S01]  /*1000d0*/  VIADD R12, R12, UR6 ;  /* 0x000000060c0c7c36 */ /* 0x000fe20008000000 */
[----:B------:R-:W-:Y:S01]  /*1000e0*/  ULDC UR6, c[0x0][0x248] ;  /* 0x0000920000067ab9 */ /* 0x000fe20000000800 */
[----:B------:R-:W-:-:S02]  /*1000f0*/  F2FP.SATFINITE.E4M3.F32.PACK_AB_MERGE_C R13, R48, R39, RZ ;  /* 0x00000027300d723e */ /* 0x000fc400048070ff */
[----:B------:R0:W-:Y:S04]  /*100100*/  STL [R1+0x4d74], R34 ;  /* 0x004d742201007387 */ /* 0x0001e80000100800 */
[----:B------:R1:W-:Y:S01]  /*100110*/  STL [R1+0x4d6c], R13 ;  /* 0x004d6c0d01007387 */ /* 0x0003e20000100800 */
[----:B0-----:R-:W-:Y:S02]  /*100120*/  IADD3 R34, P0, R12, R4, RZ ;  /* 0x000000040c227210 */ /* 0x001fe40007f1e0ff */
[----:B-1----:R-:W-:Y:S02]  /*100130*/  SHF.R.S32.HI R13, RZ, 0x1f, R12 ;  /* 0x0000001fff0d7819 */ /* 0x002fe4000001140c */
[----:B------:R-:W-:-:S03]  /*100140*/  F2FP.SATFINITE.E4M3.F32.PACK_AB_MERGE_C R2, R2, R49, RZ ;  /* 0x000000310202723e */ /* 0x000fc600048070ff */
[----:B------:R-:W-:Y:S02]  /*100150*/  IMAD.X R35, R13, 0x1, R5, P0 ;  /* 0x000000010d237824 */ /* 0x000fe400000e0605 */
[----:B------:R0:W-:Y:S04]  /*100160*/  STL [R1+0x4d8c], R2 ;  /* 0x004d8c0201007387 */ /* 0x0001e80000100800 */
[----:B------:R2:W-:Y:S04]  /*100170*/  STL.64 [R1+0x1300], R34 ;  /* 0x0013002201007387 */ /* 0x0005e80000100a00 */
[----:B------:R-:W4:Y:S04]  /*100180*/  LDL.LU R49, [R1+0x780] ;  /* 0x0007800001317983 */ /* 0x000f280000300800 */
[----:B0-----:R-:W4:Y:S01]  /*100190*/  LDL.LU R2, [R1+0x784] ;  /* 0x0007840001027983 */ /* 0x001f220000300800 */
        /* <DEDUP_REMOVED lines=11> */
[----:B---3--:R-:W-:Y:S02]  /*100250*/  F2FP.SATFINITE.E4M3.F32.PACK_AB_MERGE_C R35, R50, R3, RZ ;  /* 0x000000033223723e */ /* 0x008fe400048070ff */
[----:B------:R-:W3:Y:S04]  /*100260*/  LDL.LU R3, [R1+0x768] ;  /* 0x0007680001037983 */ /* 0x000ee80000300800 */
[----:B------:R-:W-:Y:S04]  /*100270*/  STL [R1+0x4d9c], R35 ;  /* 0x004d9c2301007387 */ /* 0x000fe80000100800 */
[----:B------:R-:W3:Y:S01]  /*100280*/  LDL.LU R50, [R1+0x76c] ;  /* 0x00076c0001327983 */ /* 0x000ee20000300800 */
[----:B----4-:R-:W-:-:S05]  /*100290*/  F2FP.SATFINITE.E4M3.F32.PACK_AB_MERGE_C R34, R44, R51, RZ ;  /* 0x000000332c22723e */ /* 0x010fca00048070ff */
[----:B------:R0:W-:Y:S04]  /*1002a0*/  STL [R1+0x4db4], R34 ;  /* 0x004db42201007387 */ /* 0x0001e80000100800 */
[----:B------:R-:W4:Y:S04]  /*1002b0*/  LDL.LU R51, [R1+0x740] ;  /* 0x0007400001337983 */ /* 0x000f280000300800 */
[----:B------:R-:W4:Y:S01]  /*1002c0*/  LDL.LU R44, [R1+0x744] ;  /* 0x00074400012c7983 */ /* 0x000f220000300800 */
[----:B0-----:R-:W-:-:S05]  /*1002d0*/  IADD3 R34, P0, R12, R8, RZ ;  /* 0x000000080c227210 */ /* 0x001fca0007f1e0ff */
[----:B------:R-:W-:-:S05]  /*1002e0*/  IMAD.X R35, R13, 0x1, R10, P0 ;  /* 0x000000010d237824 */ /* 0x000fca00000e060a */
[----:B------:R0:W-:Y:S02]  /*1002f0*/  STL.64 [R1+0x12f0], R34 ;  /* 0x0012f02201007387 */ /* 0x0001e40000100a00 */
[----:B0-----:R-:W-:Y:S02]  /*100300*/  IADD3 R34, P0, R12, R9, RZ ;  /* 0x000000090c227210 */ /* 0x001fe40007f1e0ff */
[----:B------:R-:W-:-:S03]  /*100310*/  F2FP.SATFINITE.E4M3.F32.PACK_AB_MERGE_C R32, R32, R61, RZ ;  /* 0x0000003d2020723e */ /* 0x000fc600048070ff */
[----:B------:R-:W-:Y:S02]  /*100320*/  IMAD.X R35, R13, 0x1, R11, P0 ;  /* 0x000000010d237824 */ /* 0x000fe400000e060b */
[----:B------:R0:W-:Y:S04]  /*100330*/  STL [R1+0x4db0], R32 ;  /* 0x004db02001007387 */ /* 0x0001e80000100800 */
[----:B------:R-:W4:Y:S01]  /*100340*/  LDL.LU R39, [R1+0x748] ;  /* 0x0007480001277983 */ /* 0x000f220000300800 */
[----:B0-----:R-:W-:Y:S02]  /*100350*/  F2FP.SATFINITE.E4M3.F32.PACK_AB_MERGE_C R32, R36, R33, RZ ;  /* 0x000000212420723e */ /* 0x001fe400048070ff */
[----:B------:R-:W-:Y:S01]  /*100360*/  F2FP.SATFINITE.E4M3.F32.PACK_AB_MERGE_C R13, R15, R37, RZ ;  /* 0x000000250f0d723e */ /* 0x000fe200048070ff */
[----:B------:R-:W-:Y:S04]  /*100370*/  STL.64 [R1+0x12e8], R34 ;  /* 0x0012e82201007387 */ /* 0x000fe80000100a00 */
[----:B------:R0:W-:Y:S04]  /*100380*/  STL [R1+0x4dc4], R32 ;  /* 0x004dc42001007387 */ /* 0x0001e80000100800 */
[----:B------:R-:W4:Y:S04]  /*100390*/  LDL.LU R48, [R1+0x74c] ;  /* 0x00074c0001307983 */ /* 0x000f280000300800 */
[----:B------:R1:W-:Y:S04]  /*1003a0*/  STL [R1+0x4dc0], R13 ;  /* 0x004dc00d01007387 */ /* 0x0003e80000100800 */
[----:B------:R-:W4:Y:S04]  /*1003b0*/  LDL.LU R61, [R1+0x720] ;  /* 0x00072000013d7983 */ /* 0x000f280000300800 */
[----:B0-----:R-:W4:Y:S04]  /*1003c0*/  LDL.LU R32, [R1+0x724] ;  /* 0x0007240001207983 */ /* 0x001f280000300800 */
[----:B------:R-:W4:Y:S04]  /*1003d0*/  LDL.LU R33, [R1+0x728] ;  /* 0x0007280001217983 */ /* 0x000f280000300800 */
[----:B------:R-:W4:Y:S04]  /*1003e0*/  LDL.LU R36, [R1+0x72c] ;  /* 0x00072c0001247983 */ /* 0x000f280000300800 */
[----:B------:R-:W4:Y:S04]  /*1003f0*/  LDL.LU R37, [R1+0x700] ;  /* 0x0007000001257983 */ /* 0x000f280000300800 */
[----:B------:R-:W4:Y:S01]  /*100400*/  LDL.LU R15, [R1+0x704] ;  /* 0x00070400010f7983 */ /* 0x000f220000300800 */
[----:B------:R-:W-:Y:S01]  /*100410*/  VIADD R12, R12, UR6 ;  /* 0x000000060c0c7c36 */ /* 0x000fe20008000000 */
[----:B------:R-:W-:Y:S01]  /*100420*/  F2FP.SATFINITE.E4M3.F32.PACK_AB_MERGE_C R2, R2, R49, RZ ;  /* 0x000000310202723e */ /* 0x000fe200048070ff */
[----:B------:R-:W-:-:S03]  /*100430*/  ULDC UR6, c[0x0][0x248] ;  /* 0x0000920000067ab9 */ /* 0x000fc60000000800 */
[----:B-1----:R-:W-:Y:S02]  /*100440*/  SHF.R.S32.HI R13, RZ, 0x1f, R12 ;  /* 0x0000001fff0d7819 */ /* 0x002fe4000001140c */
[----:B------:R-:W-:Y:S01]  /*100450*/  IADD3 R34, P0, R12, R4, RZ ;  /* 0x000000040c227210 */ /* 0x000fe20007f1e0ff */
[----:B------:R2:W-:Y:S04]  /*100460*/  STL [R1+0x4ddc], R2 ;  /* 0x004ddc0201007387 */ /* 0x0005e80000100800 */
[----:B------:R-:W-:Y:S01]  /*100470*/  IMAD.X R35, R13, 0x1, R5, P0 ;  /* 0x000000010d237824 */ /* 0x000fe200000e0605 */
[----:B--2---:R-:W-:Y:S02]  /*100480*/  F2FP.SATFINITE.E4M3.F32.PACK_AB_MERGE_C R2, R46, R60, RZ ;  /* 0x0000003c2e02723e */ /* 0x004fe400048070ff */
[----:B------:R-:W2:Y:S04]  /*100490*/  LDL.LU R60, [R1+0x708] ;  /* 0x00070800013c7983 */ /* 0x000ea80000300800 */
[----:B------:R-:W2:Y:S04]  /*1004a0*/  LDL.LU R46, [R1+0x70c] ;  /* 0x00070c00012e7983 */ /* 0x000ea80000300800 */
[----:B------:R-:W-:Y:S04]  /*1004b0*/  STL.64 [R1+0x12e0], R34 ;  /* 0x0012e02201007387 */ /* 0x000fe80000100a00 */
[----:B------:R0:W-:Y:S02]  /*1004c0*/  STL [R1+0x4dd8], R2 ;  /* 0x004dd80201007387 */ /* 0x0001e40000100800 */
[----:B0-----:R-:W-:-:S02]  /*1004d0*/  F2FP.SATFINITE.E4M3.F32.PACK_AB_MERGE_C R2, R0, R52, RZ ;  /* 0x000000340002723e */ /* 0x001fc400048070ff */
[----:B------:R-:W2:Y:S04]  /*1004e0*/  LDL.LU R52, [R1+0x6e0] ;  /* 0x0006e00001347983 */ /* 0x000ea80000300800 */
[----:B------:R-:W2:Y:S01]  /*1004f0*/  LDL.LU R0, [R1+0x6e4] ;  /* 0x0006e40001007983 */ /* 0x000ea20000300800 */
[----:B------:R-:W-:-:S03]  /*100500*/  IADD3 R34, P0, R12, R6, RZ ;  /* 0x000000060c227210 */ /* 0x000fc60007f1e0ff */
[----:B------:R-:W-:Y:S02]  /*100510*/  STL [R1+0x4df0], R2 ;  /* 0x004df00201007387 */ /* 0x000fe40000100800 */
[----:B------:R-:W-:Y:S02]  /*100520*/  IMAD.X R35, R13, 0x1, R7, P0 ;  /* 0x000000010d237824 */ /* 0x000fe400000e0607 */
[----:B------:R-:W2:Y:S04]  /*100530*/  LDL.LU R49, [R1+0x6e8] ;  /* 0x0006e80001317983 */ /* 0x000ea80000300800 */
[----:B------:R0:W-:Y:S02]  /*100540*/  STL.64 [R1+0x12d8], R34 ;  /* 0x0012d82201007387 */ /* 0x0001e40000100a00 */
[----:B0-----:R-:W-:-:S05]  /*100550*/  IADD3 R34, P0, R12, R8, RZ ;  /* 0x000000080c227210 */ /* 0x001fca0007f1e0ff */
[----:B------:R-:W-:Y:S01]  /*100560*/  IMAD.X R35, R13, 0x1, R10, P0 ;  /* 0x000000010d237824 */ /* 0x000fe200000e060a */
[----:B---3--:R-:W-:-:S05]  /*100570*/  F2FP.SATFINITE.E4M3.F32.PACK_AB_MERGE_C R2, R50, R3, RZ ;  /* 0x000000033202723e */ /* 0x008fca00048070ff */
[----:B------:R0:W-:Y:S04]  /*100580*/  STL [R1+0x4dec], R2 ;  /* 0x004dec0201007387 */ /* 0x0001e80000100800 */
[----:B0-----:R-:W3:Y:S01]  /*100590*/  LDL.LU R2, [R1+0x6ec] ;  /* 0x0006ec0001027983 */ /* 0x001ee20000300800 */
[----:B----4-:R-:W-:-:S05]  /*1005a0*/  F2FP.SATFINITE.E4M3.F32.PACK_AB_MERGE_C R3, R44, R51, RZ ;  /* 0x000000332c03723e */ /* 0x010fca00048070ff */
[----:B------:R0:W-:Y:S04]  /*1005b0*/  STL [R1+0x4e00], R3 ;  /* 0x004e000301007387 */ /* 0x0001e80000100800 */
[----:B0-----:R-:W4:Y:S04]  /*1005c0*/  LDL.LU R3, [R1+0x6c0] ;  /* 0x0006c00001037983 */ /* 0x001f280000300800 */
[----:B------:R-:W4:Y:S04]  /*1005d0*/  LDL.LU R50, [R1+0x6c4] ;  /* 0x0006c40001327983 */ /* 0x000f280000300800 */
[----:B------:R-:W4:Y:S04]  /*1005e0*/  LDL.LU R51, [R1+0x6c8] ;  /* 0x0006c80001337983 */ /* 0x000f280000300800 */
[----:B------:R-:W4:Y:S04]  /*1005f0*/  LDL.LU R44, [R1+0x6cc] ;  /* 0x0006cc00012c7983 */ /* 0x000f280000300800 */
[----:B------:R0:W-:Y:S02]  /*100600*/  STL.64 [R1+0x12d0], R34 ;  /* 0x0012d02201007387 */ /* 0x0001e40000100a00 */
[----:B0-----:R-:W-:-:S05]  /*100610*/  IADD3 R34, P0, R12, R9, RZ ;  /* 0x000000090c227210 */ /* 0x001fca0007f1e0ff */
[----:B------:R-:W-:Y:S01]  /*100620*/  IMAD.X R35, R13, 0x1, R11, P0 ;  /* 0x000000010d237824 */ /* 0x000fe200000e060b */
[----:B------:R-:W-:-:S05]  /*100630*/  F2FP.SATFINITE.E4M3.F32.PACK_AB_MERGE_C R38, R48, R39, RZ ;  /* 0x000000273026723e */ /* 0x000fca00048070ff */
[----:B------:R-:W-:Y:S01]  /*100640*/  STL [R1+0x4dfc], R38 ;  /* 0x004dfc2601007387 */ /* 0x000fe20000100800 */
[----:B------:R-:W-:-:S03]  /*100650*/  F2FP.SATFINITE.E4M3.F32.PACK_AB_MERGE_C R32, R32, R61, RZ ;  /* 0x0000003d2020723e */ /* 0x000fc600048070ff */
[----:B------:R-:W-:Y:S01]  /*100660*/  STL.64 [R1+0x12c8], R34 ;  /* 0x0012c82201007387 */ /* 0x000fe20000100a00 */
[----:B------:R-:W-:-:S03]  /*100670*/  F2FP.SATFINITE.E4M3.F32.PACK_AB_MERGE_C R13, R36, R33, RZ ;  /* 0x00000021240d723e */ /* 0x000fc600048070ff */
[----:B------:R-:W-:Y:S01]  /*100680*/  STL [R1+0x4e10], R32 ;  /* 0x004e102001007387 */ /* 0x000fe20000100800 */
[----:B------:R-:W-:Y:S01]  /*100690*/  VIADD R12, R12, UR6 ;  /* 0x000000060c0c7c36 */ /* 0x000fe20008000000 */
[----:B------:R-:W-:Y:S02]  /*1006a0*/  ULDC UR6, c[0x0][0x248] ;  /* 0x0000920000067ab9 */ /* 0x000fe40000000800 */
[----:B------:R0:W-:Y:S02]  /*1006b0*/  STL [R1+0x4e0c], R13 ;  /* 0x004e0c0d01007387 */ /* 0x0001e40000100800 */
[----:B0-----:R-:W-:Y:S02]  /*1006c0*/  F2FP.SATFINITE.E4M3.F32.PACK_AB_MERGE_C R13, R15, R37, RZ ;  /* 0x000000250f0d723e */ /* 0x001fe400048070ff */
[----:B------:R-:W4:Y:S01]  /*1006d0*/  LDL.LU R37, [R1+0x6a0] ;  /* 0x0006a00001257983 */ /* 0x000f220000300800 */
[----:B------:R-:W-:-:S03]  /*1006e0*/  IADD3 R32, P0, R12, R4, RZ ;  /* 0x000000040c207210 */ /* 0x000fc60007f1e0ff */
[----:B------:R-:W4:Y:S04]  /*1006f0*/  LDL.LU R15, [R1+0x6a4] ;  /* 0x0006a400010f7983 */ /* 0x000f280000300800 */
[----:B------:R0:W-:Y:S04]  /*100700*/  STL [R1+0x4e2c], R13 ;  /* 0x004e2c0d01007387 */ /* 0x0001e80000100800 */
[----:B------:R-:W4:Y:S01]  /*100710*/  LDL.LU R61, [R1+0x6a8] ;  /* 0x0006a800013d7983 */ /* 0x000f220000300800 */
[----:B0-----:R-:W-:-:S05]  /*100720*/  SHF.R.S32.HI R13, RZ, 0x1f, R12 ;  /* 0x0000001fff0d7819 */ /* 0x001fca000001140c */
[----:B------:R-:W-:-:S05]  /*100730*/  IMAD.X R33, R13, 0x1, R5, P0 ;  /* 0x000000010d217824 */ /* 0x000fca00000e0605 */
[----:B------:R0:W-:Y:S01]  /*100740*/  STL.64 [R1+0x12c0], R32 ;  /* 0x0012c02001007387 */ /* 0x0001e20000100a00 */
[----:B--2---:R-:W-:-:S03]  /*100750*/  F2FP.SATFINITE.E4M3.F32.PACK_AB_MERGE_C R34, R46, R60, RZ ;  /* 0x0000003c2e22723e */ /* 0x004fc600048070ff */
[----:B0-----:R-:W2:Y:S04]  /*100760*/  LDL.LU R32, [R1+0x6ac] ;  /* 0x0006ac0001207983 */ /* 0x001ea80000300800 */
[----:B------:R-:W2:Y:S04]  /*100770*/  LDL.LU R33, [R1+0x680] ;  /* 0x0006800001217983 */ /* 0x000ea80000300800 */
[----:B------:R-:W2:Y:S01]  /*100780*/  LDL.LU R36, [R1+0x684] ;  /* 0x0006840001247983 */ /* 0x000ea20000300800 */
[----:B------:R-:W-:-:S03]  /*100790*/  F2FP.SATFINITE.E4M3.F32.PACK_AB_MERGE_C R0, R0, R52, RZ ;  /* 0x000000340000723e */ /* 0x000fc600048070ff */
[----:B------:R-:W-:Y:S04]  /*1007a0*/  STL [R1+0x4e28], R34 ;  /* 0x004e282201007387 */ /* 0x000fe80000100800 */
[----:B------:R-:W2:Y:S04]  /*1007b0*/  LDL.LU R60, [R1+0x688] ;  /* 0x00068800013c7983 */ /* 0x000ea80000300800 */
[----:B------:R-:W2:Y:S04]  /*1007c0*/  LDL.LU R46, [R1+0x68c] ;  /* 0x00068c00012e7983 */ /* 0x000ea80000300800 */
[----:B------:R0:W-:Y:S04]  /*1007d0*/  STL [R1+0x4e3c], R0 ;  /* 0x004e3c0001007387 */ /* 0x0001e80000100800 */
[----:B------:R-:W2:Y:S04]  /*1007e0*/  LDL.LU R52, [R1+0x660] ;  /* 0x0006600001347983 */ /* 0x000ea80000300800 */
[----:B0-----:R-:W2:Y:S01]  /*1007f0*/  LDL.LU R0, [R1+0x664] ;  /* 0x0006640001007983 */ /* 0x001ea20000300800 */
[----:B------:R-:W-:-:S05]  /*100800*/  IADD3 R34, P0, R12, R6, RZ ;  /* 0x000000060c227210 */ /* 0x000fca0007f1e0ff */
[----:B------:R-:W-:-:S05]  /*100810*/  IMAD.X R35, R13, 0x1, R7, P0 ;  /* 0x000000010d237824 */ /* 0x000fca00000e0607 */
[----:B------:R3:W-:Y:S02]  /*100820*/  STL.64 [R1+0x12b8], R34 ;  /* 0x0012b82201007387 */ /* 0x0007e40000100a00 */
[----:B---3--:R-:W-:Y:S02]  /*100830*/  F2FP.SATFINITE.E4M3.F32.PACK_AB_MERGE_C R35, R2, R49, RZ ;  /* 0x000000310223723e */ /* 0x008fe400048070ff */
[----:B------:R-:W-:-:S03]  /*100840*/  IADD3 R2, P0, R12, R8, RZ ;  /* 0x000000080c027210 */ /* 0x000fc60007f1e0ff */
[----:B------:R-:W-:Y:S01]  /*100850*/  STL [R1+0x4e38], R35 ;  /* 0x004e382301007387 */ /* 0x000fe20000100800 */
[----:B----4-:R-:W-:Y:S01]  /*100860*/  F2FP.SATFINITE.E4M3.F32.PACK_AB_MERGE_C R34, R50, R3, RZ ;  /* 0x000000033222723e */ /* 0x010fe200048070ff */
[----:B------:R-:W-:-:S04]  /*100870*/  IMAD.X R3, R13, 0x1, R10, P0 ;  /* 0x000000010d037824 */ /* 0x000fc800000e060a */
[----:B------:R-:W-:Y:S04]  /*100880*/  STL [R1+0x4e50], R34 ;  /* 0x004e502201007387 */ /* 0x000fe80000100800 */
[----:B------:R0:W-:Y:S04]  /*100890*/  STL.64 [R1+0x12b0], R2 ;  /* 0x0012b00201007387 */ /* 0x0001e80000100a00 */
[----:B------:R-:W3:Y:S04]  /*1008a0*/  LDL.LU R43, [R1+0x668] ;  /* 0x00066800012b7983 */ /* 0x000ee80000300800 */
[----:B------:R-:W3:Y:S01]  /*1008b0*/  LDL.LU R38, [R1+0x66c] ;  /* 0x00066c0001267983 */ /* 0x000ee20000300800 */
[----:B0-----:R-:W-:-:S05]  /*1008c0*/  F2FP.SATFINITE.E4M3.F32.PACK_AB_MERGE_C R2, R44, R51, RZ ;  /* 0x000000332c02723e */ /* 0x001fca00048070ff */
[----:B------:R0:W-:Y:S04]  /*1008d0*/  STL [R1+0x4e4c], R2 ;  /* 0x004e4c0201007387 */ /* 0x0001e80000100800 */
[----:B------:R-:W4:Y:S04]  /*1008e0*/  LDL.LU R39, [R1+0x640] ;  /* 0x0006400001277983 */ /* 0x000f280000300800 */
[----:B------:R-:W4:Y:S01]  /*1008f0*/  LDL.LU R48, [R1+0x644] ;  /* 0x0006440001307983 */ /* 0x000f220000300800 */
[----:B0-----:R-:W-:-:S03]  /*100900*/  IADD3 R2, P0, R12, R9, RZ ;  /* 0x000000090c027210 */ /* 0x001fc60007f1e0ff */
[----:B------:R-:W4:Y:S02]  /*100910*/  LDL.LU R49, [R1+0x648] ;  /* 0x0006480001317983 */ /* 0x000f240000300800 */
[----:B------:R-:W-:-:S05]  /*100920*/  IMAD.X R3, R13, 0x1, R11, P0 ;  /* 0x000000010d037824 */ /* 0x000fca00000e060b */
[----:B------:R0:W-:Y:S01]  /*100930*/  STL.64 [R1+0x12a8], R2 ;  /* 0x0012a80201007387 */ /* 0x0001e20000100a00 */
[----:B------:R-:W-:Y:S01]  /*100940*/  VIADD R12, R12, UR6 ;  /* 0x000000060c0c7c36 */ /* 0x000fe20008000000 */
[----:B------:R-:W-:Y:S02]  /*100950*/  ULDC UR6, c[0x0][0x248] ;  /* 0x0000920000067ab9 */ /* 0x000fe40000000800 */
[----:B0-----:R-:W4:Y:S04]  /*100960*/  LDL.LU R2, [R1+0x64c] ;  /* 0x00064c0001027983 */ /* 0x001f280000300800 */
[----:B------:R-:W4:Y:S04]  /*100970*/  LDL.LU R3, [R1+0x620] ;  /* 0x0006200001037983 */ /* 0x000f280000300800 */
[----:B------:R-:W4:Y:S04]  /*100980*/  LDL.LU R50, [R1+0x624] ;  /* 0x0006240001327983 */ /* 0x000f280000300800 */
[----:B------:R-:W4:Y:S04]  /*100990*/  LDL.LU R51, [R1+0x628] ;  /* 0x0006280001337983 */ /* 0x000f280000300800 */
[----:B------:R-:W4:Y:S01]  /*1009a0*/  LDL.LU R44, [R1+0x62c] ;  /* 0x00062c00012c7983 */ /* 0x000f220000300800 */
[----:B------:R-:W-:-:S03]  /*1009b0*/  F2FP.SATFINITE.E4M3.F32.PACK_AB_MERGE_C R13, R15, R37, RZ ;  /* 0x000000250f0d723e */ /* 0x000fc600048070ff */
[----:B------:R-:W4:Y:S04]  /*1009c0*/  LDL.LU R37, [R1+0x600] ;  /* 0x0006000001257983 */ /* 0x000f280000300800 */
[----:B------:R-:W4:Y:S04]  /*1009d0*/  LDL.LU R15, [R1+0x604] ;  /* 0x00060400010f7983 */ /* 0x000f280000300800 */
[----:B------:R2:W-:Y:S02]  /*1009e0*/  STL [R1+0x4e60], R13 ;  /* 0x004e600d01007387 */ /* 0x0005e40000100800 */
[----:B--2---:R-:W-:-:S02]  /*1009f0*/  F2FP.SATFINITE.E4M3.F32.PACK_AB_MERGE_C R13, R32, R61, RZ ;  /* 0x0000003d200d723e */ /* 0x004fc400048070ff */
[----:B------:R-:W-:-:S03]  /*100a00*/  IADD3 R32, P0, R12, R4, RZ ;  /* 0x000000040c207210 */ /* 0x000fc60007f1e0ff */
[----:B------:R0:W-:Y:S01]  /*100a10*/  STL [R1+0x4e5c], R13 ;  /* 0x004e5c0d01007387 */ /* 0x0001e20000100800 */
[----:B------:R-:W-:Y:S02]  /*100a20*/  F2FP.SATFINITE.E4M3.F32.PACK_AB_MERGE_C R34, R36, R33, RZ ;  /* 0x000000212422723e */ /* 0x000fe400048070ff */
[----:B0-----:R-:W-:-:S03]  /*100a30*/  SHF.R.S32.HI R13, RZ, 0x1f, R12 ;  /* 0x0000001fff0d7819 */ /* 0x001fc6000001140c */
[----:B------:R-:W-:Y:S02]  /*100a40*/  STL [R1+0x4f68], R34 ;  /* 0x004f682201007387 */ /* 0x000fe40000100800 */
[----:B------:R-:W-:-:S05]  /*100a50*/  IMAD.X R33, R13, 0x1, R5, P0 ;  /* 0x000000010d217824 */ /* 0x000fca00000e0605 */
[----:B------:R0:W-:Y:S04]  /*100a60*/  STL.64 [R1+0x12a0], R32 ;  /* 0x0012a02001007387 */ /* 0x0001e80000100a00 */
[----:B------:R-:W2:Y:S01]  /*100a70*/  LDL.LU R36, [R1+0x608] ;  /* 0x0006080001247983 */ /* 0x000ea20000300800 */
[----:B0-----:R-:W-:-:S03]  /*100a80*/  F2FP.SATFINITE.E4M3.F32.PACK_AB_MERGE_C R32, R46, R60, RZ ;  /* 0x0000003c2e20723e */ /* 0x001fc600048070ff */
[----:B------:R-:W2:Y:S04]  /*100a90*/  LDL.LU R46, [R1+0x60c] ;  /* 0x00060c00012e7983 */ /* 0x000ea80000300800 */
[----:B------:R0:W-:Y:S02]  /*100aa0*/  STL [R1+0x4e74], R32 ;  /* 0x004e742001007387 */ /* 0x0001e40000100800 */
[----:B0-----:R-:W-:Y:S02]  /*100ab0*/  F2FP.SATFINITE.E4M3.F32.PACK_AB_MERGE_C R32, R0, R52, RZ ;  /* 0x000000340020723e */ /* 0x001fe400048070ff */
[----:B------:R-:W2:Y:S04]  /*100ac0*/  LDL.LU R52, [R1+0x5e0] ;  /* 0x0005e00001347983 */ /* 0x000ea80000300800 */
[----:B------:R-:W2:Y:S04]  /*100ad0*/  LDL.LU R0, [R1+0x5e4] ;  /* 0x0005e40001007983 */ /* 0x000ea80000300800 */
[----:B------:R0:W-:Y:S04]  /*100ae0*/  STL [R1+0x4f7c], R32 ;  /* 0x004f7c2001007387 */ /* 0x0001e80000100800 */
[----:B------:R-:W2:Y:S01]  /*100af0*/  LDL.LU R61, [R1+0x5e8] ;  /* 0x0005e800013d7983 */ /* 0x000ea20000300800 */
[----:B0-----:R-:W-:-:S05]  /*100b00*/  IADD3 R32, P0, R12, R6, RZ ;  /* 0x000000060c207210 */ /* 0x001fca0007f1e0ff */
[----:B------:R-:W-:-:S05]  /*100b10*/  IMAD.X R33, R13, 0x1, R7, P0 ;  /* 0x000000010d217824 */ /* 0x000fca00000e0607 */
[----:B------:R0:W-:Y:S04]  /*100b20*/  STL.64 [R1+0x1298], R32 ;  /* 0x0012982001007387 */ /* 0x0001e80000100a00 */
[----:B0-----:R-:W2:Y:S04]  /*100b30*/  LDL.LU R32, [R1+0x5ec] ;  /* 0x0005ec0001207983 */ /* 0x001ea80000300800 */
[----:B------:R-:W2:Y:S04]  /*100b40*/  LDL.LU R33, [R1+0x5c0] ;  /* 0x0005c00001217983 */ /* 0x000ea80000300800 */
[----:B------:R-:W2:Y:S01]  /*100b50*/  LDL.LU R60, [R1+0x5c4] ;  /* 0x0005c400013c7983 */ /* 0x000ea20000300800 */
[----:B------:R-:W-:-:S05]  /*100b60*/  IADD3 R34, P0, R12, R8, RZ ;  /* 0x000000080c227210 */ /* 0x000fca0007f1e0ff */
[----:B------:R-:W-:Y:S01]  /*100b70*/  IMAD.X R35, R13, 0x1, R10, P0 ;  /* 0x000000010d237824 */ /* 0x000fe200000e060a */
[----:B---3--:R-:W-:-:S05]  /*100b80*/  F2FP.SATFINITE.E4M3.F32.PACK_AB_MERGE_C R42, R38, R43, RZ ;  /* 0x0000002b262a723e */ /* 0x008fca00048070ff */
[----:B------:R-:W-:Y:S01]  /*100b90*/  STL [R1+0x4f78], R42 ;  /* 0x004f782a01007387 */ /* 0x000fe20000100800 */
[----:B----4-:R-:W-:-:S05]  /*100ba0*/  F2FP.SATFINITE.E4M3.F32.PACK_AB_MERGE_C R38, R48, R39, RZ ;  /* 0x000000273026723e */ /* 0x010fca00048070ff */
[----:B------:R-:W-:Y:S04]  /*100bb0*/  STL [R1+0x4f90], R38 ;  /* 0x004f902601007387 */ /* 0x000fe80000100800 */
[----:B------:R0:W-:Y:S02]  /*100bc0*/  STL.64 [R1+0x1290], R34 ;  /* 0x0012902201007387 */ /* 0x0001e40000100a00 */
[----:B0-----:R-:W-:Y:S02]  /*100bd0*/  IADD3 R34, P0, R12, R9, RZ ;  /* 0x000000090c227210 */ /* 0x001fe40007f1e0ff */
[----:B------:R-:W-:-:S03]  /*100be0*/  F2FP.SATFINITE.E4M3.F32.PACK_AB_MERGE_C R2, R2, R49, RZ ;  /* 0x000000310202723e */ /* 0x000fc600048070ff */
[----:B------:R-:W-:Y:S02]  /*100bf0*/  IMAD.X R35, R13, 0x1, R11, P0 ;  /* 0x000000010d237824 */ /* 0x000fe400000e060b */
[----:B------:R0:W-:Y:S01]  /*100c00*/  STL [R1+0x4f8c], R2 ;  /* 0x004f8c0201007387 */ /* 0x0001e20000100800 */
[----:B------:R-:W-:-:S03]  /*100c10*/  F2FP.SATFINITE.E4M3.F32.PACK_AB_MERGE_C R3, R50, R3, RZ ;  /* 0x000000033203723e */ /* 0x000fc600048070ff */
[----:B------:R-:W-:Y:S01]  /*100c20*/  STL.64 [R1+0x1288], R34 ;  /* 0x0012882201007387 */ /* 0x000fe20000100a00 */
[----:B0-----:R-:W-:-:S03]  /*100c30*/  F2FP.SATFINITE.E4M3.F32.PACK_AB_MERGE_C R2, R44, R51, RZ ;  /* 0x000000332c02723e */ /* 0x001fc600048070ff */
[----:B------:R-:W-:Y:S01]  /*100c40*/  STL [R1+0x4fac], R3 ;  /* 0x004fac0301007387 */ /* 0x000fe20000100800 */
[----:B------:R-:W-:Y:S01]  /*100c50*/  VIADD R12, R12, UR6 ;  /* 0x000000060c0c7c36 */ /* 0x000fe20008000000 */
[----:B------:R-:W-:Y:S02]  /*100c60*/  ULDC UR6, c[0x0][0x248] ;  /* 0x0000920000067ab9 */ /* 0x000fe40000000800 */
[----:B------:R0:W-:Y:S04]  /*100c70*/  STL [R1+0x4fa4], R2 ;  /* 0x004fa40201007387 */ /* 0x0001e80000100800 */
[----:B------:R-:W3:Y:S01]  /*100c80*/  LDL.LU R47, [R1+0x2f0] ;  /* 0x0002f000012f7983 */ /* 0x000ee20000300800 */
[----:B------:R-:W-:-:S03]  /*100c90*/  SHF.R.S32.HI R13, RZ, 0x1f, R12 ;  /* 0x0000001fff0d7819 */ /* 0x000fc6000001140c */
[----:B------:R-:W3:Y:S01]  /*100ca0*/  LDL.LU R42, [R1+0x2f4] ;  /* 0x0002f400012a7983 */ /* 0x000ee20000300800 */
[----:B0-----:R-:W-:-:S05]  /*100cb0*/  F2FP.SATFINITE.E4M3.F32.PACK_AB_MERGE_C R2, R15, R37, RZ ;  /* 0x000000250f02723e */ /* 0x001fca00048070ff */
[----:B------:R0:W-:Y:S04]  /*100cc0*/  STL [R1+0x4fc4], R2 ;  /* 0x004fc40201007387 */ /* 0x0001e80000100800 */
[----:B------:R-:W4:Y:S04]  /*100cd0*/  LDL.LU R37, [R1+0x5c8] ;  /* 0x0005c80001257983 */ /* 0x000f280000300800 */
[----:B------:R-:W4:Y:S01]  /*100ce0*/  LDL.LU R15, [R1+0x5cc] ;  /* 0x0005cc00010f7983 */ /* 0x000f220000300800 */
[----:B0-----:R-:W-:-:S03]  /*100cf0*/  IADD3 R2, P0, R12, R4, RZ ;  /* 0x000000040c027210 */ /* 0x001fc60007f1e0ff */
[----:B------:R-:W4:Y:S02]  /*100d00*/  LDL.LU R43, [R1+0x5a0] ;  /* 0x0005a000012b7983 */ /* 0x000f240000300800 */
[----:B------:R-:W-:Y:S02]  /*100d10*/  IMAD.X R3, R13, 0x1, R5, P0 ;  /* 0x000000010d037824 */ /* 0x000fe400000e0605 */
[----:B------:R-:W4:Y:S04]  /*100d20*/  LDL.LU R38, [R1+0x5a4] ;  /* 0x0005a40001267983 */ /* 0x000f280000300800 */
[----:B------:R2:W-:Y:S02]  /*100d30*/  STL.64 [R1+0x1280], R2 ;  /* 0x0012800201007387 */ /* 0x0005e40000100a00 */
[----:B--2---:R-:W-:-:S02]  /*100d40*/  F2FP.SATFINITE.E4M3.F32.PACK_AB_MERGE_C R2, R46, R36, RZ ;  /* 0x000000242e02723e */ /* 0x004fc400048070ff */
        /* <DEDUP_REMOVED lines=8> */
[----:B------:R-:W-:-:S05]  /*100dd0*/  IMAD.X R3, R13, 0x1, R7, P0 ;  /* 0x000000010d037824 */ /* 0x000fca00000e0607 */
[----:B------:R0:W-:Y:S04]  /*100de0*/  STL.64 [R1+0x1278], R2 ;  /* 0x0012780201007387 */ /* 0x0001e80000100a00 */
[----:B------:R-:W2:Y:S01]  /*100df0*/  LDL.LU R39, [R1+0x588] ;  /* 0x0005880001277983 */ /* 0x000ea20000300800 */
[----:B0-----:R-:W-:Y:S02]  /*100e00*/  F2FP.SATFINITE.E4M3.F32.PACK_AB_MERGE_C R3, R32, R61, RZ ;  /* 0x0000003d2003723e */ /* 0x001fe400048070ff */
[----:B------:R-:W-:-:S03]  /*100e10*/  F2FP.SATFINITE.E4M3.F32.PACK_AB_MERGE_C R2, R60, R33, RZ ;  /* 0x000000213c02723e */ /* 0x000fc600048070ff */
[----:B------:R-:W-:Y:S04]  /*100e20*/  STL [R1+0x4fd4], R3 ;  /* 0x004fd40301007387 */ /* 0x000fe80000100800 */
[----:B------:R-:W2:Y:S04]  /*100e30*/  LDL.LU R48, [R1+0x58c] ;  /* 0x00058c0001307983 */ /* 0x000ea80000300800 */
[----:B------:R0:W-:Y:S04]  /*100e40*/  STL [R1+0x4ff0], R2 ;  /* 0x004ff00201007387 */ /* 0x0001e80000100800 */
[----:B------:R-:W2:Y:S04]  /*100e50*/  LDL.LU R49, [R1+0x560] ;  /* 0x0005600001317983 */ /* 0x000ea80000300800 */
        /* <DEDUP_REMOVED lines=9> */
[----:B------:R-:W-:-:S05]  /*100ef0*/  IADD3 R34, P0, R12, R8, RZ ;  /* 0x000000080c227210 */ /* 0x000fca0007f1e0ff */
[----:B------:R-:W-:-:S05]  /*100f00*/  IMAD.X R35, R13, 0x1, R10, P0 ;  /* 0x000000010d237824 */ /* 0x000fca00000e060a */
[----:B------:R0:W-:Y:S02]  /*100f10*/  STL.64 [R1+0x1270], R34 ;  /* 0x0012702201007387 */ /* 0x0001e40000100a00 */
[----:B0-----:R-:W-:-:S05]  /*100f20*/  IADD3 R34, P0, R12, R9, RZ ;  /* 0x000000090c227210 */ /* 0x001fca0007f1e0ff */
[----:B------:R-:W-:Y:S02]  /*100f30*/  IMAD.X R35, R13, 0x1, R11, P0 ;  /* 0x000000010d237824 */ /* 0x000fe400000e060b */
[----:B------:R-:W-:Y:S01]  /*100f40*/  VIADD R12, R12, UR6 ;  /* 0x000000060c0c7c36 */ /* 0x000fe20008000000 */
[----:B------:R-:W-:Y:S01]  /*100f50*/  ULDC UR6, c[0x0][0x248] ;  /* 0x0000920000067ab9 */ /* 0x000fe20000000800 */
[----:B---3--:R-:W-:-:S05]  /*100f60*/  F2FP.SATFINITE.E4M3.F32.PACK_AB_MERGE_C R42, R42, R47, RZ ;  /* 0x0000002f2a2a723e */ /* 0x008fca00048070ff */
[----:B------:R-:W-:Y:S01]  /*100f70*/  STL [R1+0x800], R42 ;  /* 0x0008002a01007387 */ /* 0x000fe20000100800 */
[----:B----4-:R-:W-:-:S03]  /*100f80*/  F2FP.SATFINITE.E4M3.F32.PACK_AB_MERGE_C R13, R15, R37, RZ ;  /* 0x000000250f0d723e */ /* 0x010fc600048070ff */
[----:B------:R-:W3:Y:S04]  /*100f90*/  LDL.LU R37, [R1+0x4a8] ;  /* 0x0004a80001257983 */ /* 0x000ee80000300800 */
[----:B------:R-:W3:Y:S04]  /*100fa0*/  LDL.LU R15, [R1+0x4ac] ;  /* 0x0004ac00010f7983 */ /* 0x000ee80000300800 */
[----:B------:R-:W-:Y:S04]  /*100fb0*/  STL.64 [R1+0x1268], R34 ;  /* 0x0012682201007387 */ /* 0x000fe80000100a00 */
[----:B------:R0:W-:Y:S02]  /*100fc0*/  STL [R1+0x4fe8], R13 ;  /* 0x004fe80d01007387 */ /* 0x0001e40000100800 */
[----:B0-----:R-:W-:-:S02]  /*100fd0*/  F2FP.SATFINITE.E4M3.F32.PACK_AB_MERGE_C R13, R38, R43, RZ ;  /* 0x0000002b260d723e */ /* 0x001fc400048070ff */
[----:B------:R-:W-:-:S03]  /*100fe0*/  IADD3 R34, P0, R12, R4, RZ ;  /* 0x000000040c227210 */ /* 0x000fc60007f1e0ff */
[----:B------:R0:W-:Y:S02]  /*100ff0*/  STL [R1+0x5008], R13 ;  /* 0x0050080d01007387 */ /* 0x0001e40000100800 */
[----:B0-----:R-:W-:-:S05]  /*101000*/  SHF.R.S32.HI R13, RZ, 0x1f, R12 ;  /* 0x0000001fff0d7819 */ /* 0x001fca000001140c */
[----:B------:R-:W-:Y:S01]  /*101010*/  IMAD.X R35, R13, 0x1, R5, P0 ;  /* 0x000000010d237824 */ /* 0x000fe200000e0605 */
[----:B--2---:R-:W-:-:S05]  /*101020*/  F2FP.SATFINITE.E4M3.F32.PACK_AB_MERGE_C R36, R46, R36, RZ ;  /* 0x000000242e24723e */ /* 0x004fca00048070ff */
[----:B------:R0:W-:Y:S04]  /*101030*/  STL [R1+0x5000], R36 ;  /* 0x0050002401007387 */ /* 0x0001e80000100800 */
[----:B0-----:R-:W2:Y:S04]  /*101040*/  LDL.LU R36, [R1+0x2a0] ;  /* 0x0002a00001247983 */ /* 0x001ea80000300800 */
[----:B------:R-:W2:Y:S01]  /*101050*/  LDL.LU R46, [R1+0x2a4] ;  /* 0x0002a400012e7983 */ /* 0x000ea20000300800 */
[----:B------:R-:W-:-:S03]  /*101060*/  F2FP.SATFINITE.E4M3.F32.PACK_AB_MERGE_C R0, R0, R52, RZ ;  /* 0x000000340000723e */ /* 0x000fc600048070ff */
[----:B------:R0:W-:Y:S04]  /*101070*/  STL.64 [R1+0x1260], R34 ;  /* 0x0012602201007387 */ /* 0x0001e80000100a00 */
[----:B------:R1:W-:Y:S04]  /*101080*/  STL [R1+0x502c], R0 ;  /* 0x00502c0001007387 */ /* 0x0003e80000100800 */
[----:B------:R-:W4:Y:S01]  /*101090*/  LDL.LU R52, [R1+0x480] ;  /* 0x0004800001347983 */ /* 0x000f220000300800 */
[----:B0-----:R-:W-:-:S03]  /*1010a0*/  IADD3 R34, P0, R12, R6, RZ ;  /* 0x000000060c227210 */ /* 0x001fc60007f1e0ff */
[----:B-1----:R-:W4:Y:S02]  /*1010b0*/  LDL.LU R0, [R1+0x484] ;  /* 0x0004840001007983 */ /* 0x002f240000300800 */
[----:B------:R-:W-:Y:S01]  /*1010c0*/  IMAD.X R35, R13, 0x1, R7, P0 ;  /* 0x000000010d237824 */ /* 0x000fe200000e0607 */
[----:B------:R-:W-:-:S05]  /*1010d0*/  F2FP.SATFINITE.E4M3.F32.PACK_AB_MERGE_C R38, R48, R39, RZ ;  /* 0x000000273026723e */ /* 0x000fca00048070ff */
[----:B------:R-:W-:Y:S04]  /*1010e0*/  STL [R1+0x5028], R38 ;  /* 0x0050282601007387 */ /* 0x000fe80000100800 */
[----:B------:R0:W-:Y:S02]  /*1010f0*/  STL.64 [R1+0x1258], R34 ;  /* 0x0012582201007387 */ /* 0x0001e40000100a00 */
[----:B0-----:R-:W-:Y:S02]  /*101100*/  F2FP.SATFINITE.E4M3.F32.PACK_AB_MERGE_C R35, R2, R49, RZ ;  /* 0x000000310223723e */ /* 0x001fe400048070ff */
[----:B------:R-:W-:Y:S02]  /*101110*/  IADD3 R2, P0, R12, R8, RZ ;  /* 0x000000080c027210 */ /* 0x000fe40007f1e0ff */
        /* <DEDUP_REMOVED lines=9> */
[----:B------:R0:W-:Y:S04]  /*1011b0*/  STL.64 [R1+0x1248], R2 ;  /* 0x0012480201007387 */ /* 0x0001e80000100a00 */
[----:B------:R-:W4:Y:S01]  /*1011c0*/  LDL.LU R47, [R1+0x488] ;  /* 0x00048800012f7983 */ /* 0x000f220000300800 */
[----:B0-----:R-:W-:Y:S02]  /*1011d0*/  F2FP.SATFINITE.E4M3.F32.PACK_AB_MERGE_C R3, R32, R61, RZ ;  /* 0x0000003d2003723e */ /* 0x001fe400048070ff */
[----:B------:R-:W-:-:S03]  /*1011e0*/  F2FP.SATFINITE.E4M3.F32.PACK_AB_MERGE_C R2, R60, R33, RZ ;  /* 0x000000213c02723e */ /* 0x000fc600048070ff */
[----:B------:R-:W-:Y:S04]  /*1011f0*/  STL [R1+0x50dc], R3 ;  /* 0x0050dc0301007387 */ /* 0x000fe80000100800 */
[----:B------:R-:W4:Y:S04]  /*101200*/  LDL.LU R60, [R1+0x48c] ;  /* 0x00048c00013c7983 */ /* 0x000f280000300800 */
[----:B------:R3:W-:Y:S04]  /*101210*/  STL [R1+0x505c], R2 ;  /* 0x00505c0201007387 */ /* 0x0007e80000100800 */
[----:B------:R-:W4:Y:S04]  /*101220*/  LDL.LU R34, [R1+0x460] ;  /* 0x0004600001227983 */ /* 0x000f280000300800 */
[----:B------:R-:W4:Y:S04]  /*101230*/  LDL.LU R35, [R1+0x464] ;  /* 0x0004640001237983 */ /* 0x000f280000300800 */
[----:B------:R-:W4:Y:S04]  /*101240*/  LDL.LU R42, [R1+0x468] ;  /* 0x00046800012a7983 */ /* 0x000f280000300800 */
[----:B------:R-:W4:Y:S01]  /*101250*/  LDL.LU R43, [R1+0x46c] ;  /* 0x00046c00012b7983 */ /* 0x000f220000300800 */
[----:B------:R-:W-:Y:S01]  /*101260*/  VIADD R12, R12, UR6 ;  /* 0x000000060c0c7c36 */ /* 0x000fe20008000000 */
[----:B------:R-:W-:-:S04]  /*101270*/  ULDC UR6, c[0x0][0x248] ;  /* 0x0000920000067ab9 */ /* 0x000fc80000000800 */
[----:B------:R-:W-:Y:S02]  /*101280*/  SHF.R.S32.HI R13, RZ, 0x1f, R12 ;  /* 0x0000001fff0d7819 */ /* 0x000fe4000001140c */
[----:B---3--:R-:W-:-:S05]  /*101290*/  F2FP.SATFINITE.E4M3.F32.PACK_AB_MERGE_C R2, R15, R37, RZ ;  /* 0x000000250f02723e */ /* 0x008fca00048070ff */
[----:B------:R0:W-:Y:S04]  /*1012a0*/  STL [R1+0x50e0], R2 ;  /* 0x0050e00201007387 */ /* 0x0001e80000100800 */
[----:B------:R-:W3:Y:S04]  /*1012b0*/  LDL.LU R44, [R1+0x440] ;  /* 0x00044000012c7983 */ /* 0x000ee80000300800 */
[----:B------:R-:W3:Y:S01]  /*1012c0*/  LDL.LU R38, [R1+0x448] ;  /* 0x0004480001267983 */ /* 0x000ee20000300800 */
[----:B0-----:R-:W-:-:S03]  /*1012d0*/  IADD3 R2, P0, R12, R4, RZ ;  /* 0x000000040c027210 */ /* 0x001fc60007f1e0ff */
[----:B------:R-:W3:Y:S02]  /*1012e0*/  LDL.LU R39, [R1+0x44c] ;  /* 0x00044c0001277983 */ /* 0x000ee40000300800 */
[----:B------:R-:W-:Y:S02]  /*1012f0*/  IMAD.X R3, R13, 0x1, R5, P0 ;  /* 0x000000010d037824 */ /* 0x000fe400000e0605 */
[----:B------:R-:W3:Y:S04]  /*101300*/  LDL.LU R37, [R1+0x300] ;  /* 0x0003000001257983 */ /* 0x000ee80000300800 */
[----:B------:R-:W3:Y:S04]  /*101310*/  LDL.LU R15, [R1+0x304] ;  /* 0x00030400010f7983 */ /* 0x000ee80000300800 */
[----:B------:R2:W-:Y:S01]  /*101320*/  STL.64 [R1+0x1240], R2 ;  /* 0x0012400201007387 */ /* 0x0005e20000100a00 */
[----:B------:R-:W-:-:S03]  /*101330*/  IADD3 R32, P0, R12, R6, RZ ;  /* 0x000000060c207210 */ /* 0x000fc60007f1e0ff */
[----:B------:R-:W3:Y:S02]  /*101340*/  LDL.LU R61, [R1+0x308] ;  /* 0x00030800013d7983 */ /* 0x000ee40000300800 */
[----:B------:R-:W-:Y:S01]  /*101350*/  IMAD.X R33, R13, 0x1, R7, P0 ;  /* 0x000000010d217824 */ /* 0x000fe200000e0607 */
[----:B--2---:R-:W-:-:S05]  /*101360*/  F2FP.SATFINITE.E4M3.F32.PACK_AB_MERGE_C R2, R46, R36, RZ ;  /* 0x000000242e02723e */ /* 0x004fca00048070ff */
[----:B------:R-:W-:Y:S04]  /*101370*/  STL [R1+0x516c], R2 ;  /* 0x00516c0201007387 */ /* 0x000fe80000100800 */
[----:B------:R-:W2:Y:S01]  /*101380*/  LDL.LU R46, [R1+0x30c] ;  /* 0x00030c00012e7983 */ /* 0x000ea20000300800 */
[----:B----4-:R-:W-:-:S05]  /*101390*/  F2FP.SATFINITE.E4M3.F32.PACK_AB_MERGE_C R0, R0, R52, RZ ;  /* 0x000000340000723e */ /* 0x010fca00048070ff */
[----:B------:R0:W-:Y:S04]  /*1013a0*/  STL [R1+0x504c], R0 ;  /* 0x00504c0001007387 */ /* 0x0001e80000100800 */
[----:B------:R-:W4:Y:S04]  /*1013b0*/  LDL.LU R48, [R1+0x2d0] ;  /* 0x0002d00001307983 */ /* 0x000f280000300800 */
[----:B------:R-:W4:Y:S04]  /*1013c0*/  LDL.LU R49, [R1+0x2d4] ;  /* 0x0002d40001317983 */ /* 0x000f280000300800 */
[----:B------:R-:W4:Y:S04]  /*1013d0*/  LDL.LU R52, [R1+0x2d8] ;  /* 0x0002d80001347983 */ /* 0x000f280000300800 */
[----:B0-----:R-:W4:Y:S04]  /*1013e0*/  LDL.LU R0, [R1+0x2dc] ;  /* 0x0002dc0001007983 */ /* 0x001f280000300800 */
[----:B------:R-:W4:Y:S04]  /*1013f0*/  LDL.LU R2, [R1+0x2b0] ;  /* 0x0002b00001027983 */ /* 0x000f280000300800 */
[----:B------:R-:W4:Y:S04]  /*101400*/  LDL.LU R3, [R1+0x2b4] ;  /* 0x0002b40001037983 */ /* 0x000f280000300800 */
[----:B------:R-:W4:Y:S04]  /*101410*/  LDL.LU R50, [R1+0x2b8] ;  /* 0x0002b80001327983 */ /* 0x000f280000300800 */
[----:B------:R-:W4:Y:S04]  /*101420*/  LDL.LU R51, [R1+0x2bc] ;  /* 0x0002bc0001337983 */ /* 0x000f280000300800 */
[----:B------:R0:W-:Y:S04]  /*101430*/  STL.64 [R1+0x1238], R32 ;  /* 0x0012382001007387 */ /* 0x0001e80000100a00 */
[----:B0-----:R-:W4:Y:S04]  /*101440*/  LDL.LU R32, [R1+0x2a8] ;  /* 0x0002a80001207983 */ /* 0x001f280000300800 */
[----:B------:R-:W4:Y:S04]  /*101450*/  LDL.LU R33, [R1+0x2ac] ;  /* 0x0002ac0001217983 */ /* 0x000f280000300800 */
[----:B------:R-:W4:Y:S01]  /*101460*/  LDL.LU R36, [R1+0x4c58] ;  /* 0x004c580001247983 */ /* 0x000f220000300800 */
[----:B------:R-:W-:-:S03]  /*101470*/  F2FP.SATFINITE.E4M3.F32.PACK_AB_MERGE_C R60, R60, R47, RZ ;  /* 0x0000002f3c3c723e */ /* 0x000fc600048070ff */
[----:B------:R-:W4:Y:S04]  /*101480*/  LDL.LU R47, [R1+0x5a80] ;  /* 0x005a8000012f7983 */ /* 0x000f280000300800 */
[----:B------:R0:W-:Y:S01]  /*101490*/  STL [R1+0x50e8], R60 ;  /* 0x0050e83c01007387 */ /* 0x0001e20000100800 */
[----:B------:R-:W-:Y:S02]  /*1014a0*/  F2FP.SATFINITE.E4M3.F32.PACK_AB_MERGE_C R35, R35, R34, RZ ;  /* 0x000000222323723e */ /* 0x000fe400048070ff */
[C---:B------:R-:W-:Y:S01]  /*1014b0*/  IADD3 R34, P0, R12.reuse, R8, RZ ;  /* 0x000000080c227210 */ /* 0x040fe20007f1e0ff */
[----:B0-----:R-:W4:Y:S04]  /*1014c0*/  LDL.LU R60, [R1+0xa0] ;  /* 0x0000a000013c7983 */ /* 0x001f280000300800 */
[----:B------:R0:W-:Y:S01]  /*1014d0*/  STL [R1+0x5040], R35 ;  /* 0x0050402301007387 */ /* 0x0001e20000100800 */
[----:B------:R-:W-:Y:S01]  /*1014e0*/  F2FP.SATFINITE.E4M3.F32.PACK_AB_MERGE_C R43, R43, R42, RZ ;  /* 0x0000002a2b2b723e */ /* 0x000fe200048070ff */
[----:B0-----:R-:W-:Y:S01]  /*1014f0*/  IMAD.X R35, R13, 0x1, R10, P0 ;  /* 0x000000010d237824 */ /* 0x001fe200000e060a */
[----:B------:R-:W-:-:S04]  /*101500*/  IADD3 R42, P0, R12, R9, RZ ;  /* 0x000000090c2a7210 */ /* 0x000fc80007f1e0ff */
[----:B------:R0:W-:Y:S04]  /*101510*/  STL.64 [R1+0x1230], R34 ;  /* 0x0012302201007387 */ /* 0x0001e80000100a00 */
[----:B0-----:R-:W4:Y:S04]  /*101520*/  LDL.LU.64 R34, [R1+0x5a78] ;  /* 0x005a780001227983 */ /* 0x001f280000300a00 */
[----:B------:R0:W-:Y:S02]  /*101530*/  STL [R1+0x50f8], R43 ;  /* 0x0050f82b01007387 */ /* 0x0001e40000100800 */
[----:B0-----:R-:W-:-:S05]  /*101540*/  IMAD.X R43, R13, 0x1, R11, P0 ;  /* 0x000000010d2b7824 */ /* 0x001fca00000e060b */
[----:B------:R0:W-:Y:S04]  /*101550*/  STL.64 [R1+0x1228], R42 ;  /* 0x0012282a01007387 */ /* 0x0001e80000100a00 */
[----:B0-----:R-:W4:Y:S04]  /*101560*/  LDL.LU.64 R42, [R1+0x5a70] ;  /* 0x005a7000012a7983 */ /* 0x001f280000300a00 */
[----:B------:R-:W4:Y:S01]  /*101570*/  LDL.LU R13, [R1+0x444] ;  /* 0x00044400010d7983 */ /* 0x000f220000300800 */
[----:B------:R-:W-:Y:S01]  /*101580*/  VIADD R12, R12, UR6 ;  /* 0x000000060c0c7c36 */ /* 0x000fe20008000000 */
[----:B------:R-:W-:Y:S01]  /*101590*/  ULDC UR6, c[0x0][0x248] ;  /* 0x0000920000067ab9 */ /* 0x000fe20000000800 */
[----:B---3--:R-:W-:-:S02]  /*1015a0*/  F2FP.SATFINITE.E4M3.F32.PACK_AB_MERGE_C R15, R15, R37, RZ ;  /* 0x000000250f0f723e */ /* 0x008fc400048070ff */
[----:B--2---:R-:W-:Y:S02]  /*1015b0*/  F2FP.SATFINITE.E4M3.F32.PACK_AB_MERGE_C R46, R46, R61, RZ ;  /* 0x0000003d2e2e723e */ /* 0x004fe400048070ff */
[----:B----4-:R-:W-:Y:S02]  /*1015c0*/  F2FP.SATFINITE.E4M3.F32.PACK_AB_MERGE_C R49, R49, R48, RZ ;  /* 0x000000303131723e */ /* 0x010fe400048070ff */
[----:B------:R-:W-:Y:S02]  /*1015d0*/  F2FP.SATFINITE.E4M3.F32.PACK_AB_MERGE_C R0, R0, R52, RZ ;  /* 0x000000340000723e */ /* 0x000fe400048070ff */
[----:B------:R-:W-:Y:S02]  /*1015e0*/  F2FP.SATFINITE.E4M3.F32.PACK_AB_MERGE_C R13, R13, R44, RZ ;  /* 0x0000002c0d0d723e */ /* 0x000fe400048070ff */
[----:B------:R-:W2:Y:S04]  /*1015f0*/  LDL.LU R44, [R1+0x5a68] ;  /* 0x005a6800012c7983 */ /* 0x000ea80000300800 */
[----:B------:R0:W-:Y:S02]  /*101600*/  STL [R1+0x5024], R13 ;  /* 0x0050240d01007387 */ /* 0x0001e40000100800 */
[----:B0-----:R-:W-:-:S02]  /*101610*/  F2FP.SATFINITE.E4M3.F32.PACK_AB_MERGE_C R13, R39, R38, RZ ;  /* 0x00000026270d723e */ /* 0x001fc400048070ff */
[----:B------:R-:W-:-:S03]  /*101620*/  IADD3 R38, P0, R12, R4, RZ ;  /* 0x000000040c267210 */ /* 0x000fc60007f1e0ff */
[----:B------:R0:W-:Y:S02]  /*101630*/  STL [R1+0x5104], R13 ;  /* 0x0051040d01007387 */ /* 0x0001e40000100800 */
[----:B0-----:R-:W-:Y:S02]  /*101640*/  SHF.R.S32.HI R13, RZ, 0x1f, R12 ;  /* 0x0000001fff0d7819 */ /* 0x001fe4000001140c */
[----:B------:R-:W-:Y:S03]  /*101650*/  STL [R1+0x500c], R15 ;  /* 0x00500c0f01007387 */ /* 0x000fe60000100800 */
[----:B------:R-:W-:Y:S01]  /*101660*/  IMAD.X R39, R13, 0x1, R5, P0 ;  /* 0x000000010d277824 */ /* 0x000fe200000e0605 */
[----:B------:R-:W-:-:S04]  /*101670*/  IADD3 R48, P0, R12, R6, RZ ;  /* 0x000000060c307210 */ /* 0x000fc80007f1e0ff */
[----:B------:R0:W-:Y:S04]  /*101680*/  STL.64 [R1+0x1220], R38 ;  /* 0x0012202601007387 */ /* 0x0001e80000100a00 */
[----:B0-----:R-:W3:Y:S04]  /*101690*/  LDL.LU.64 R38, [R1+0x5a60] ;  /* 0x005a600001267983 */ /* 0x001ee80000300a00 */
[----:B------:R-:W4:Y:S04]  /*1016a0*/  LDL.LU R37, [R1+0x4c5c] ;  /* 0x004c5c0001257983 */ /* 0x000f280000300800 */
[----:B------:R-:W2:Y:S04]  /*1016b0*/  LDL.LU R15, [R1+0x9c] ;  /* 0x00009c00010f7983 */ /* 0x000ea80000300800 */
[----:B------:R-:W3:Y:S04]  /*1016c0*/  LDL.LU R61, [R1+0x5a5c] ;  /* 0x005a5c00013d7983 */ /* 0x000ee80000300800 */
[----:B------:R0:W-:Y:S04]  /*1016d0*/  STL [R1+0x5110], R46 ;  /* 0x0051102e01007387 */ /* 0x0001e80000100800 */
[----:B0-----:R-:W4:Y:S04]  /*1016e0*/  LDL.LU R46, [R1+0x5a58] ;  /* 0x005a5800012e7983 */ /* 0x001f280000300800 */
[----:B------:R0:W-:Y:S02]  /*1016f0*/  STL [R1+0x511c], R49 ;  /* 0x00511c3101007387 */ /* 0x0001e40000100800 */
[----:B0-----:R-:W-:-:S05]  /*101700*/  IMAD.X R49, R13, 0x1, R7, P0 ;  /* 0x000000010d317824 */ /* 0x001fca00000e0607 */
[----:B------:R0:W-:Y:S04]  /*101710*/  STL.64 [R1+0x1218], R48 ;  /* 0x0012183001007387 */ /* 0x0001e80000100a00 */
[----:B0-----:R-:W3:Y:S04]  /*101720*/  LDL.LU.64 R48, [R1+0x5a50] ;  /* 0x005a500001307983 */ /* 0x001ee80000300a00 */
[----:B------:R-:W2:Y:S04]  /*101730*/  LDL.LU R52, [R1+0x5a48] ;  /* 0x005a480001347983 */ /* 0x000ea80000300800 */
[----:B------:R0:W-:Y:S04]  /*101740*/  STL [R1+0x5118], R0 ;  /* 0x0051180001007387 */ /* 0x0001e80000100800 */
[----:B0-----:R-:W4:Y:S01]  /*101750*/  LDL.LU R0, [R1+0x5a44] ;  /* 0x005a440001007983 */ /* 0x001f220000300800 */
[----:B------:R-:W-:-:S02]  /*101760*/  F2FP.SATFINITE.E4M3.F32.PACK_AB_MERGE_C R3, R3, R2, RZ ;  /* 0x000000020303723e */ /* 0x000fc400048070ff */
[----:B------:R-:W-:-:S03]  /*101770*/  IADD3 R2, P0, R12, R8, RZ ;  /* 0x000000080c027210 */ /* 0x000fc60007f1e0ff */
[----:B------:R0:W-:Y:S02]  /*101780*/  STL [R1+0x5130], R3 ;  /* 0x0051300301007387 */ /* 0x0001e40000100800 */
[----:B0-----:R-:W-:-:S05]  /*101790*/  IMAD.X R3, R13, 0x1, R10, P0 ;  /* 0x000000010d037824 */ /* 0x001fca00000e060a */
[----:B------:R0:W-:Y:S01]  /*1017a0*/  STL.64 [R1+0x1210], R2 ;  /* 0x0012100201007387 */ /* 0x0001e20000100a00 */
[----:B------:R-:W-:Y:S02]  /*1017b0*/  F2FP.SATFINITE.E4M3.F32.PACK_AB_MERGE_C R50, R51, R50, RZ ;  /* 0x000000323332723e */ /* 0x000fe400048070ff */
[----:B0-----:R-:W-:-:S03]  /*1017c0*/  IADD3 R2, P0, R12, R9, RZ ;  /* 0x000000090c027210 */ /* 0x001fc60007f1e0ff */
[----:B------:R-:W-:Y:S02]  /*1017d0*/  STL [R1+0x512c], R50 ;  /* 0x00512c3201007387 */ /* 0x000fe40000100800 */
[----:B------:R-:W-:-:S05]  /*1017e0*/  IMAD.X R3, R13, 0x1, R11, P0 ;  /* 0x000000010d037824 */ /* 0x000fca00000e060b */
[----:B------:R0:W-:Y:S02]  /*1017f0*/  STL.64 [R1+0x1208], R2 ;  /* 0x0012080201007387 */ /* 0x0001e40000100a00 */
[----:B0-----:R-:W-:Y:S02]  /*101800*/  F2FP.SATFINITE.E4M3.F32.PACK_AB_MERGE_C R3, R33, R32, RZ ;  /* 0x000000202103723e */ /* 0x001fe400048070ff */
[----:B------:R-:W-:-:S03]  /*101810*/  LOP3.LUT R2, R36, 0xffff, RZ, 0xc0, !PT ;  /* 0x0000ffff24027812 */ /* 0x000fc600078ec0ff */
[----:B------:R0:W-:Y:S02]  /*101820*/  STL [R1+0x5140], R3 ;  /* 0x0051400301007387 */ /* 0x0001e40000100800 */
[----:B0-----:R-:W-:-:S04]  /*101830*/  LOP3.LUT R3, R60, 0xffff, RZ, 0xc0, !PT ;  /* 0x0000ffff3c037812 */ /* 0x001fc800078ec0ff */
[--C-:B------:R-:W-:Y:S02]  /*101840*/  PRMT R33, R2, 0x3340, R3.reuse ;  /* 0x0000334002217816 */ /* 0x100fe40000000003 */
[----:B------:R-:W-:Y:S02]  /*101850*/  SHF.R.U32.HI R2, RZ, 0x8, R2 ;  /* 0x00000008ff027819 */ /* 0x000fe40000011602 */
[----:B------:R-:W-:Y:S02]  /*101860*/  SHF.R.U32.HI R3, RZ, 0x8, R3 ;  /* 0x00000008ff037819 */ /* 0x000fe40000011603 */
[----:B------:R-:W-:Y:S02]  /*101870*/  LOP3.LUT R2, R2, 0xffff, RZ, 0xc0, !PT ;  /* 0x0000ffff02027812 */ /* 0x000fe400078ec0ff */
[----:B------:R-:W-:Y:S02]  /*101880*/  LOP3.LUT R3, R3, 0xffff, RZ, 0xc0, !PT ;  /* 0x0000ffff03037812 */ /* 0x000fe400078ec0ff */
[----:B--2---:R-:W-:-:S02]  /*101890*/  LOP3.LUT R32, R52, 0xffff, RZ, 0xc0, !PT ;  /* 0x0000ffff34207812 */ /* 0x004fc400078ec0ff */
[----:B------:R-:W2:Y:S04]  /*1018a0*/  LDL.LU R52, [R1+0x5a40] ;  /* 0x005a400001347983 */ /* 0x000ea80000300800 */
[----:B------:R-:W3:Y:S01]  /*1018b0*/  LDL.LU R36, [R1+0x264] ;  /* 0x0002640001247983 */ /* 0x000ee20000300800 */
[----:B----4-:R-:W-:-:S04]  /*1018c0*/  PRMT R13, R32, 0x3340, R0 ;  /* 0x00003340200d7816 */ /* 0x010fc80000000000 */
[----:B------:R-:W-:-:S05]  /*1018d0*/  PRMT R13, R33, 0x5410, R13 ;  /* 0x00005410210d7816 */ /* 0x000fca000000000d */
[----:B------:R0:W-:Y:S04]  /*1018e0*/  STL [R1+0x5668], R13 ;  /* 0x0056680d01007387 */ /* 0x0001e80000100800 */
[----:B------:R-:W4:Y:S01]  /*1018f0*/  LDL.LU R60, [R1+0x74] ;  /* 0x00007400013c7983 */ /* 0x000f220000300800 */
[----:B0-----:R-:W-:Y:S02]  /*101900*/  SHF.R.U32.HI R13, RZ, 0x8, R32 ;  /* 0x00000008ff0d7819 */ /* 0x001fe40000011620 */
[----:B------:R-:W-:Y:S02]  /*101910*/  PRMT R32, R2, 0x3340, R3 ;  /* 0x0000334002207816 */ /* 0x000fe40000000003 */
[----:B------:R-:W-:-:S04]  /*101920*/  LOP3.LUT R13, R13, 0xffff, RZ, 0xc0, !PT ;  /* 0x0000ffff0d0d7812 */ /* 0x000fc800078ec0ff */
[----:B------:R-:W-:Y:S01]  /*101930*/  PRMT R3, R13, 0x3340, R0 ;  /* 0x000033400d037816 */ /* 0x000fe20000000000 */
[----:B------:R0:W-:Y:S01]  /*101940*/  STL [R1+0x884], R32 ;  /* 0x0008842001007387 */ /* 0x0001e20000100800 */
[----:B------:R-:W-:-:S03]  /*101950*/  LOP3.LUT R2, R46, 0xffff, RZ, 0xc0, !PT ;  /* 0x0000ffff2e027812 */ /* 0x000fc600078ec0ff */
[----:B------:R-:W2:Y:S04]  /*101960*/  LDL.LU R46, [R1+0x5a3c] ;  /* 0x005a3c00012e7983 */ /* 0x000ea80000300800 */
[----:B------:R1:W-:Y:S01]  /*101970*/  STL [R1+0x2b8], R3 ;  /* 0x0002b80301007387 */ /* 0x0003e20000100800 */
[----:B0-----:R-:W-:Y:S02]  /*101980*/  LOP3.LUT R32, R15, 0xffff, RZ, 0xc0, !PT ;  /* 0x0000ffff0f207812 */ /* 0x001fe400078ec0ff */
[----:B------:R-:W-:Y:S02]  /*101990*/  PRMT R13, R2, 0x3340, R0 ;  /* 0x00003340020d7816 */ /* 0x000fe40000000000 */
[----:B-1----:R-:W-:Y:S02]  /*1019a0*/  LOP3.LUT R3, R37, 0xffff, RZ, 0xc0, !PT ;  /* 0x0000ffff25037812 */ /* 0x002fe400078ec0ff */
[----:B------:R-:W2:Y:S02]  /*1019b0*/  LDL.LU R37, [R1+0x260] ;  /* 0x0002600001257983 */ /* 0x000ea40000300800 */
[----:B------:R-:W-:-:S04]  /*1019c0*/  PRMT R15, R3, 0x3340, R32 ;  /* 0x00003340030f7816 */ /* 0x000fc80000000020 */
[----:B------:R-:W-:-:S05]  /*1019d0*/  PRMT R15, R15, 0x5410, R13 ;  /* 0x000054100f0f7816 */ /* 0x000fca000000000d */
[----:B------:R0:W-:Y:S04]  /*1019e0*/  STL [R1+0x5660], R15 ;  /* 0x0056600f01007387 */ /* 0x0001e80000100800 */
[----:B0-----:R-:W2:Y:S01]  /*1019f0*/  LDL.LU R15, [R1+0x70] ;  /* 0x00007000010f7983 */ /* 0x001ea20000300800 */
[----:B------:R-:W-:Y:S01]  /*101a00*/  VIADD R12, R12, UR6 ;  /* 0x000000060c0c7c36 */ /* 0x000fe20008000000 */
[----:B------:R-:W-:Y:S01]  /*101a10*/  SHF.R.U32.HI R3, RZ, 0x8, R3 ;  /* 0x00000008ff037819 */ /* 0x000fe20000011603 */
[----:B------:R-:W-:Y:S01]  /*101a20*/  ULDC UR6, c[0x0][0x248] ;  /* 0x0000920000067ab9 */ /* 0x000fe20000000800 */
[----:B------:R-:W-:Y:S02]  /*101a30*/  SHF.R.U32.HI R32, RZ, 0x8, R32 ;  /* 0x00000008ff207819 */ /* 0x000fe40000011620 */
[----:B------:R-:W-:-:S02]  /*101a40*/  SHF.R.U32.HI R2, RZ, 0x8, R2 ;  /* 0x00000008ff027819 */ /* 0x000fc40000011602 */
[----:B------:R-:W-:Y:S02]  /*101a50*/  SHF.R.S32.HI R13, RZ, 0x1f, R12 ;  /* 0x0000001fff0d7819 */ /* 0x000fe4000001140c */
[----:B------:R-:W-:Y:S02]  /*101a60*/  IADD3 R50, P0, R12, R4, RZ ;  /* 0x000000040c327210 */ /* 0x000fe40007f1e0ff */
[----:B------:R-:W-:Y:S02]  /*101a70*/  LOP3.LUT R3, R3, 0xffff, RZ, 0xc0, !PT ;  /* 0x0000ffff03037812 */ /* 0x000fe400078ec0ff */
[----:B------:R-:W-:Y:S02]  /*101a80*/  LOP3.LUT R32, R32, 0xffff, RZ, 0xc0, !PT ;  /* 0x0000ffff20207812 */ /* 0x000fe400078ec0ff */
[----:B------:R-:W-:Y:S01]  /*101a90*/  LOP3.LUT R2, R2, 0xffff, RZ, 0xc0, !PT ;  /* 0x0000ffff02027812 */ /* 0x000fe200078ec0ff */
[----:B------:R-:W-:Y:S01]  /*101aa0*/  IMAD.X R51, R13, 0x1, R5, P0 ;  /* 0x000000010d337824 */ /* 0x000fe200000e0605 */
[----:B------:R-:W-:-:S02]  /*101ab0*/  PRMT R32, R3, 0x3340, R32 ;  /* 0x0000334003207816 */ /* 0x000fc40000000020 */
[----:B------:R-:W-:Y:S02]  /*101ac0*/  PRMT R3, R2, 0x3340, R0 ;  /* 0x0000334002037816 */ /* 0x000fe40000000000 */
[----:B------:R-:W-:Y:S04]  /*101ad0*/  STL.64 [R1+0x1200], R50 ;  /* 0x0012003201007387 */ /* 0x000fe80000100a00 */
[----:B------:R0:W-:Y:S04]  /*101ae0*/  STL [R1+0x624], R32 ;  /* 0x0006242001007387 */ /* 0x0001e80000100800 */
[----:B------:R4:W-:Y:S01]  /*101af0*/  STL [R1+0x2b4], R3 ;  /* 0x0002b40301007387 */ /* 0x0009e20000100800 */
[----:B------:R-:W-:-:S04]  /*101b00*/  LOP3.LUT R33, R14, 0xffff, RZ, 0xc0, !PT ;  /* 0x0000ffff0e217812 */ /* 0x000fc800078ec0ff */
[----:B------:R-:W-:Y:S02]  /*101b10*/  PRMT R14, R33, 0x3340, R0 ;  /* 0x00003340210e7816 */ /* 0x000fe40000000000 */
[----:B---3--:R-:W-:Y:S02]  /*101b20*/  LOP3.LUT R2, R36, 0xffff, RZ, 0xc0, !PT ;  /* 0x0000ffff24027812 */ /* 0x008fe400078ec0ff */
[----:B------:R-:W3:Y:S04]  /*101b30*/  LDL.LU R36, [R1+0x4c60] ;  /* 0x004c600001247983 */ /* 0x000ee80000300800 */
[----:B0-----:R-:W3:Y:S01]  /*101b40*/  LDL.LU R32, [R1+0xa4] ;  /* 0x0000a40001207983 */ /* 0x001ee20000300800 */
[----:B----4-:R-:W-:-:S04]  /*101b50*/  LOP3.LUT R3, R60, 0xffff, RZ, 0xc0, !PT ;  /* 0x0000ffff3c037812 */ /* 0x010fc800078ec0ff */
[--C-:B------:R-:W-:Y:S02]  /*101b60*/  PRMT R50, R2, 0x3340, R3.reuse ;  /* 0x0000334002327816 */ /* 0x100fe40000000003 */
[----:B------:R-:W-:Y:S02]  /*101b70*/  SHF.R.U32.HI R2, RZ, 0x8, R2 ;  /* 0x00000008ff027819 */ /* 0x000fe40000011602 */
[----:B------:R-:W-:Y:S02]  /*101b80*/  PRMT R14, R50, 0x5410, R14 ;  /* 0x00005410320e7816 */ /* 0x000fe4000000000e */
[----:B------:R-:W-:Y:S02]  /*101b90*/  SHF.R.U32.HI R3, RZ, 0x8, R3 ;  /* 0x00000008ff037819 */ /* 0x000fe40000011603 */
[----:B------:R-:W-:Y:S02]  /*101ba0*/  IADD3 R50, P0, R12, R6, RZ ;  /* 0x000000060c327210 */ /* 0x000fe40007f1e0ff */
[----:B------:R-:W-:-:S02]  /*101bb0*/  LOP3.LUT R2, R2, 0xffff, RZ, 0xc0, !PT ;  /* 0x0000ffff02027812 */ /* 0x000fc400078ec0ff */
[----:B------:R-:W-:Y:S01]  /*101bc0*/  LOP3.LUT R3, R3, 0xffff, RZ, 0xc0, !PT ;  /* 0x0000ffff03037812 */ /* 0x000fe200078ec0ff */
[----:B------:R-:W-:Y:S01]  /*101bd0*/  IMAD.X R51, R13, 0x1, R7, P0 ;  /* 0x000000010d337824 */ /* 0x000fe200000e0607 */
[----:B------:R0:W-:Y:S02]  /*101be0*/  STL [R1+0x565c], R14 ;  /* 0x00565c0e01007387 */ /* 0x0001e40000100800 */
[----:B------:R-:W-:Y:S02]  /*101bf0*/  PRMT R3, R2, 0x3340, R3 ;  /* 0x0000334002037816 */ /* 0x000fe40000000003 */
[----:B------:R-:W-:Y:S01]  /*101c00*/  STL.64 [R1+0x11f8], R50 ;  /* 0x0011f83201007387 */ /* 0x000fe20000100a00 */
[----:B0-----:R-:W-:-:S03]  /*101c10*/  SHF.R.U32.HI R14, RZ, 0x8, R33 ;  /* 0x00000008ff0e7819 */ /* 0x001fc60000011621 */
[----:B------:R-:W4:Y:S01]  /*101c20*/  LDL.LU R33, [R1+0x4c64] ;  /* 0x004c640001217983 */ /* 0x000f220000300800 */
[----:B------:R-:W-:-:S03]  /*101c30*/  LOP3.LUT R14, R14, 0xffff, RZ, 0xc0, !PT ;  /* 0x0000ffff0e0e7812 */ /* 0x000fc600078ec0ff */
[----:B------:R2:W-:Y:S01]  /*101c40*/  STL [R1+0x468], R3 ;  /* 0x0004680301007387 */ /* 0x0005e20000100800 */
[----:B------:R-:W-:-:S03]  /*101c50*/  PRMT R2, R14, 0x3340, R0 ;  /* 0x000033400e027816 */ /* 0x000fc60000000000 */
[----:B------:R-:W4:Y:S01]  /*101c60*/  LDL.LU R60, [R1+0xa8] ;  /* 0x0000a800013c7983 */ /* 0x000f220000300800 */
[----:B------:R-:W-:-:S03]  /*101c70*/  LOP3.LUT R14, R16, 0xffff, RZ, 0xc0, !PT ;  /* 0x0000ffff100e7812 */ /* 0x000fc600078ec0ff */
[----:B------:R0:W-:Y:S01]  /*101c80*/  STL [R1+0x2b0], R2 ;  /* 0x0002b00201007387 */ /* 0x0001e20000100800 */
[----:B--2---:R-:W-:-:S03]  /*101c90*/  LOP3.LUT R3, R37, 0xffff, RZ, 0xc0, !PT ;  /* 0x0000ffff25037812 */ /* 0x004fc600078ec0ff */
[----:B------:R1:W-:Y:S01]  /*101ca0*/  STL [R1+0x5690], R14 ;  /* 0x0056900e01007387 */ /* 0x0003e20000100800 */
[----:B------:R-:W-:Y:S02]  /*101cb0*/  IADD3 R50, P0, R12, R8, RZ ;  /* 0x000000080c327210 */ /* 0x000fe40007f1e0ff */
[----:B0-----:R-:W-:Y:S02]  /*101cc0*/  LOP3.LUT R2, R15, 0xffff, RZ, 0xc0, !PT ;  /* 0x0000ffff0f027812 */ /* 0x001fe400078ec0ff */
[----:B-1----:R-:W-:Y:S02]  /*101cd0*/  PRMT R14, R14, 0x3340, R0 ;  /* 0x000033400e0e7816 */ /* 0x002fe40000000000 */
[----:B------:R-:W-:Y:S01]  /*101ce0*/  PRMT R16, R3, 0x3340, R2 ;  /* 0x0000334003107816 */ /* 0x000fe20000000002 */
[----:B------:R-:W-:-:S03]  /*101cf0*/  IMAD.X R51, R13, 0x1, R10, P0 ;  /* 0x000000010d337824 */ /* 0x000fc600000e060a */
[----:B------:R-:W-:-:S05]  /*101d00*/  PRMT R14, R16, 0x5410, R14 ;  /* 0x00005410100e7816 */ /* 0x000fca000000000e */
[----:B------:R0:W-:Y:S04]  /*101d10*/  STL [R1+0x5658], R14 ;  /* 0x0056580e01007387 */ /* 0x0001e80000100800 */
[----:B------:R-:W-:Y:S04]  /*101d20*/  STL.64 [R1+0x11f0], R50 ;  /* 0x0011f03201007387 */ /* 0x000fe80000100a00 */
[----:B------:R-:W2:Y:S04]  /*101d30*/  LDL.LU R37, [R1+0x268] ;  /* 0x0002680001257983 */ /* 0x000ea80000300800 */
[----:B------:R-:W2:Y:S01]  /*101d40*/  LDL.LU R15, [R1+0x78] ;  /* 0x00007800010f7983 */ /* 0x000ea20000300800 */
[----:B------:R-:W-:-:S02]  /*101d50*/  SHF.R.U32.HI R16, RZ, 0x8, R3 ;  /* 0x00000008ff107819 */ /* 0x000fc40000011603 */
[----:B0-----:R-:W-:Y:S02]  /*101d60*/  SHF.R.U32.HI R14, RZ, 0x8, R2 ;  /* 0x00000008ff0e7819 */ /* 0x001fe40000011602 */
[----:B------:R-:W-:Y:S02]  /*101d70*/  LOP3.LUT R16, R16, 0xffff, RZ, 0xc0, !PT ;  /* 0x0000ffff10107812 */ /* 0x000fe400078ec0ff */
[----:B------:R-:W-:-:S04]  /*101d80*/  LOP3.LUT R14, R14, 0xffff, RZ, 0xc0, !PT ;  /* 0x0000ffff0e0e7812 */ /* 0x000fc800078ec0ff */
[----:B------:R-:W-:-:S05]  /*101d90*/  PRMT R2, R16, 0x3340, R14 ;  /* 0x0000334010027816 */ /* 0x000fca000000000e */
[----:B------:R0:W-:Y:S02]  /*101da0*/  STL [R1+0x5520], R2 ;  /* 0x0055200201007387 */ /* 0x0001e40000100800 */
[----:B0-----:R-:W-:-:S05]  /*101db0*/  IADD3 R2, P0, R12, R9, RZ ;  /* 0x000000090c027210 */ /* 0x001fca0007f1e0ff */
[----:B------:R-:W-:Y:S02]  /*101dc0*/  IMAD.X R3, R13, 0x1, R11, P0 ;  /* 0x000000010d037824 */ /* 0x000fe400000e060b */
[----:B------:R-:W-:Y:S01]  /*101dd0*/  VIADD R12, R12, UR6 ;  /* 0x000000060c0c7c36 */ /* 0x000fe20008000000 */
[----:B------:R-:W-:Y:S01]  /*101de0*/  LOP3.LUT R19, R19, 0xffff, RZ, 0xc0, !PT ;  /* 0x0000ffff13137812 */ /* 0x000fe200078ec0ff */
[----:B------:R-:W-:Y:S01]  /*101df0*/  ULDC UR6, c[0x0][0x248] ;  /* 0x0000920000067ab9 */ /* 0x000fe20000000800 */
[----:B---3--:R-:W-:Y:S02]  /*101e00*/  LOP3.LUT R50, R36, 0xffff, RZ, 0xc0, !PT ;  /* 0x0000ffff24327812 */ /* 0x008fe400078ec0ff */
[----:B------:R-:W-:Y:S02]  /*101e10*/  LOP3.LUT R36, R46, 0xffff, RZ, 0xc0, !PT ;  /* 0x0000ffff2e247812 */ /* 0x000fe400078ec0ff */
[----:B------:R-:W-:Y:S01]  /*101e20*/  LOP3.LUT R32, R32, 0xffff, RZ, 0xc0, !PT ;  /* 0x0000ffff20207812 */ /* 0x000fe200078ec0ff */
[----:B------:R-:W3:Y:S01]  /*101e30*/  LDL.LU R46, [R1+0x5a38] ;  /* 0x005a3800012e7983 */ /* 0x000ee20000300800 */
[----:B------:R-:W-:-:S02]  /*101e40*/  PRMT R14, R36, 0x3340, R0 ;  /* 0x00003340240e7816 */ /* 0x000fc40000000000 */
[----:B------:R-:W-:-:S04]  /*101e50*/  PRMT R16, R50, 0x3340, R32 ;  /* 0x0000334032107816 */ /* 0x000fc80000000020 */
[----:B------:R-:W-:Y:S02]  /*101e60*/  PRMT R14, R16, 0x5410, R14 ;  /* 0x00005410100e7816 */ /* 0x000fe4000000000e */
[----:B------:R-:W-:-:S03]  /*101e70*/  SHF.R.U32.HI R13, RZ, 0x8, R32 ;  /* 0x00000008ff0d7819 */ /* 0x000fc60000011620 */
[----:B------:R0:W-:Y:S01]  /*101e80*/  STL [R1+0x5654], R14 ;  /* 0x0056540e01007387 */ /* 0x0001e20000100800 */
[----:B------:R-:W-:Y:S02]  /*101e90*/  LOP3.LUT R13, R13, 0xffff, RZ, 0xc0, !PT ;  /* 0x0000ffff0d0d7812 */ /* 0x000fe400078ec0ff */
[----:B0-----:R-:W-:-:S04]  /*101ea0*/  SHF.R.U32.HI R14, RZ, 0x8, R50 ;  /* 0x00000008ff0e7819 */ /* 0x001fc80000011632 */
[----:B------:R-:W-:Y:S01]  /*101eb0*/  LOP3.LUT R14, R14, 0xffff, RZ, 0xc0, !PT ;  /* 0x0000ffff0e0e7812 */ /* 0x000fe200078ec0ff */
[----:B------:R0:W-:Y:S01]  /*101ec0*/  STL.64 [R1+0x11e8], R2 ;  /* 0x0011e80201007387 */ /* 0x0001e20000100a00 */
[----:B------:R-:W-:Y:S02]  /*101ed0*/  LOP3.LUT R32, R52, 0xffff, RZ, 0xc0, !PT ;  /* 0x0000ffff34207812 */ /* 0x000fe400078ec0ff */
[----:B------:R-:W-:Y:S01]  /*101ee0*/  PRMT R13, R14, 0x3340, R13 ;  /* 0x000033400e0d7816 */ /* 0x000fe2000000000d */
[----:B0-----:R-:W3:Y:S01]  /*101ef0*/  LDL.LU.64 R2, [R1+0x5a30] ;  /* 0x005a300001027983 */ /* 0x001ee20000300a00 */
[----:B----4-:R-:W-:-:S03]  /*101f00*/  LOP3.LUT R33, R33, 0xffff, RZ, 0xc0, !PT ;  /* 0x0000ffff21217812 */ /* 0x010fc600078ec0ff */
[----:B------:R0:W-:Y:S04]  /*101f10*/  STL [R1+0x880], R13 ;  /* 0x0008800d01007387 */ /* 0x0001e80000100800 */
[----:B------:R-:W4:Y:S01]  /*101f20*/  LDL.LU R52, [R1+0x5a28] ;  /* 0x005a280001347983 */ /* 0x000f220000300800 */
[----:B------:R-:W-:-:S03]  /*101f30*/  LOP3.LUT R16, R60, 0xffff, RZ, 0xc0, !PT ;  /* 0x0000ffff3c107812 */ /* 0x000fc600078ec0ff */
[----:B------:R-:W3:Y:S01]  /*101f40*/  LDL.LU R60, [R1+0x26c] ;  /* 0x00026c00013c7983 */ /* 0x000ee20000300800 */
[----:B0-----:R-:W-:Y:S02]  /*101f50*/  PRMT R13, R32, 0x3340, R0 ;  /* 0x00003340200d7816 */ /* 0x001fe40000000000 */
[----:B------:R-:W-:-:S04]  /*101f60*/  PRMT R14, R33, 0x3340, R16 ;  /* 0x00003340210e7816 */ /* 0x000fc80000000010 */
[----:B------:R-:W-:Y:S02]  /*101f70*/  PRMT R50, R14, 0x5410, R13 ;  /* 0x000054100e327816 */ /* 0x000fe4000000000d */
[----:B------:R-:W-:Y:S02]  /*101f80*/  SHF.R.U32.HI R13, RZ, 0x8, R36 ;  /* 0x00000008ff0d7819 */ /* 0x000fe40000011624 */
[----:B------:R-:W-:Y:S02]  /*101f90*/  SHF.R.U32.HI R14, RZ, 0x8, R33 ;  /* 0x00000008ff0e7819 */ /* 0x000fe40000011621 */
[----:B------:R-:W-:Y:S02]  /*101fa0*/  SHF.R.U32.HI R33, RZ, 0x8, R16 ;  /* 0x00000008ff217819 */ /* 0x000fe40000011610 */
[----:B------:R-:W-:Y:S02]  /*101fb0*/  LOP3.LUT R16, R13, 0xffff, RZ, 0xc0, !PT ;  /* 0x0000ffff0d107812 */ /* 0x000fe400078ec0ff */
[----:B------:R-:W-:-:S02]  /*101fc0*/  LOP3.LUT R14, R14, 0xffff, RZ, 0xc0, !PT ;  /* 0x0000ffff0e0e7812 */ /* 0x000fc400078ec0ff */
[----:B------:R-:W-:Y:S02]  /*101fd0*/  LOP3.LUT R13, R33, 0xffff, RZ, 0xc0, !PT ;  /* 0x0000ffff210d7812 */ /* 0x000fe400078ec0ff */
[----:B------:R-:W-:Y:S01]  /*101fe0*/  PRMT R16, R16, 0x3340, R0 ;  /* 0x0000334010107816 */ /* 0x000fe20000000000 */
[----:B------:R-:W-:Y:S01]  /*101ff0*/  STL [R1+0x5650], R50 ;  /* 0x0056503201007387 */ /* 0x000fe20000100800 */
[----:B------:R-:W-:Y:S02]  /*102000*/  PRMT R13, R14, 0x3340, R13 ;  /* 0x000033400e0d7816 */ /* 0x000fe4000000000d */
[----:B------:R-:W-:Y:S01]  /*102010*/  LOP3.LUT R33, R17, 0xffff, RZ, 0xc0, !PT ;  /* 0x0000ffff11217812 */ /* 0x000fe200078ec0ff */
[----:B------:R0:W-:Y:S04]  /*102020*/  STL [R1+0x2ac], R16 ;  /* 0x0002ac1001007387 */ /* 0x0001e80000100800 */
[----:B------:R1:W-:Y:S01]  /*102030*/  STL [R1+0x7a0], R13 ;  /* 0x0007a00d01007387 */ /* 0x0003e20000100800 */
[----:B--2---:R-:W-:-:S02]  /*102040*/  LOP3.LUT R17, R37, 0xffff, RZ, 0xc0, !PT ;  /* 0x0000ffff25117812 */ /* 0x004fc400078ec0ff */
[----:B0-----:R-:W-:Y:S02]  /*102050*/  LOP3.LUT R16, R15, 0xffff, RZ, 0xc0, !PT ;  /* 0x0000ffff0f107812 */ /* 0x001fe400078ec0ff */
[----:B-1----:R-:W-:Y:S01]  /*102060*/  PRMT R13, R33, 0x3340, R0 ;  /* 0x00003340210d7816 */ /* 0x002fe20000000000 */
[----:B------:R-:W2:Y:S01]  /*102070*/  LDL.LU R15, [R1+0x4c68] ;  /* 0x004c6800010f7983 */ /* 0x000ea20000300800 */
[----:B------:R-:W-:Y:S02]  /*102080*/  PRMT R14, R17, 0x3340, R16 ;  /* 0x00003340110e7816 */ /* 0x000fe40000000010 */
[----:B------:R-:W-:Y:S02]  /*102090*/  IADD3 R36, P0, R12, R4, RZ ;  /* 0x000000040c247210 */ /* 0x000fe40007f1e0ff */
[----:B------:R-:W-:Y:S02]  /*1020a0*/  PRMT R14, R14, 0x5410, R13 ;  /* 0x000054100e0e7816 */ /* 0x000fe4000000000d */
[----:B------:R-:W-:-:S05]  /*1020b0*/  SHF.R.S32.HI R13, RZ, 0x1f, R12 ;  /* 0x0000001fff0d7819 */ /* 0x000fca000001140c */
[----:B------:R-:W-:Y:S01]  /*1020c0*/  IMAD.X R37, R13, 0x1, R5, P0 ;  /* 0x000000010d257824 */ /* 0x000fe200000e0605 */
[----:B------:R-:W-:Y:S04]  /*1020d0*/  STL [R1+0x5648], R14 ;  /* 0x0056480e01007387 */ /* 0x000fe80000100800 */
[----:B------:R0:W-:Y:S04]  /*1020e0*/  STL.64 [R1+0x11e0], R36 ;  /* 0x0011e02401007387 */ /* 0x0001e80000100a00 */
[----:B0-----:R-:W2:Y:S01]  /*1020f0*/  LDL.LU R37, [R1+0xac] ;  /* 0x0000ac0001257983 */ /* 0x001ea20000300800 */
[----:B------:R-:W-:-:S02]  /*102100*/  SHF.R.U32.HI R14, RZ, 0x8, R32 ;  /* 0x00000008ff0e7819 */ /* 0x000fc40000011620 */
[----:B------:R-:W-:Y:S02]  /*102110*/  SHF.R.U32.HI R36, RZ, 0x8, R17 ;  /* 0x00000008ff247819 */ /* 0x000fe40000011611 */
[----:B------:R-:W-:Y:S02]  /*102120*/  SHF.R.U32.HI R32, RZ, 0x8, R16 ;  /* 0x00000008ff207819 */ /* 0x000fe40000011610 */
[----:B------:R-:W-:Y:S02]  /*102130*/  LOP3.LUT R17, R14, 0xffff, RZ, 0xc0, !PT ;  /* 0x0000ffff0e117812 */ /* 0x000fe400078ec0ff */
[----:B------:R-:W-:Y:S02]  /*102140*/  LOP3.LUT R16, R36, 0xffff, RZ, 0xc0, !PT ;  /* 0x0000ffff24107812 */ /* 0x000fe400078ec0ff */
[----:B------:R-:W-:Y:S02]  /*102150*/  LOP3.LUT R14, R32, 0xffff, RZ, 0xc0, !PT ;  /* 0x0000ffff200e7812 */ /* 0x000fe400078ec0ff */
[----:B------:R-:W-:-:S02]  /*102160*/  PRMT R17, R17, 0x3340, R0 ;  /* 0x0000334011117816 */ /* 0x000fc40000000000 */
[----:B------:R-:W-:Y:S02]  /*102170*/  PRMT R16, R16, 0x3340, R14 ;  /* 0x0000334010107816 */ /* 0x000fe4000000000e */
[----:B------:R-:W-:Y:S01]  /*102180*/  LOP3.LUT R14, R18, 0xffff, RZ, 0xc0, !PT ;  /* 0x0000ffff120e7812 */ /* 0x000fe200078ec0ff */
[----:B------:R4:W-:Y:S04]  /*102190*/  STL [R1+0x2a8], R17 ;  /* 0x0002a81101007387 */ /* 0x0009e80000100800 */
[----:B------:R0:W-:Y:S04]  /*1021a0*/  STL [R1+0x620], R16 ;  /* 0x0006201001007387 */ /* 0x0001e80000100800 */
[----:B------:R-:W2:Y:S01]  /*1021b0*/  LDL.LU R36, [R1+0x4c6c] ;  /* 0x004c6c0001247983 */ /* 0x000ea20000300800 */
[----:B------:R-:W-:-:S05]  /*1021c0*/  IADD3 R50, P0, R12, R6, RZ ;  /* 0x000000060c327210 */ /* 0x000fca0007f1e0ff */
[----:B------:R-:W-:Y:S01]  /*1021d0*/  IMAD.X R51, R13, 0x1, R7, P0 ;  /* 0x000000010d337824 */ /* 0x000fe200000e0607 */
[----:B----4-:R-:W-:Y:S02]  /*1021e0*/  LOP3.LUT R17, R52, 0xffff, RZ, 0xc0, !PT ;  /* 0x0000ffff34117812 */ /* 0x010fe400078ec0ff */
[----:B---3--:R-:W-:Y:S02]  /*1021f0*/  LOP3.LUT R32, R60, 0xffff, RZ, 0xc0, !PT ;  /* 0x0000ffff3c207812 */ /* 0x008fe400078ec0ff */
[----:B------:R-:W3:Y:S02]  /*102200*/  LDL.LU R60, [R1+0x28] ;  /* 0x00002800013c7983 */ /* 0x000ee40000300800 */
[----:B0-----:R-:W-:Y:S02]  /*102210*/  PRMT R16, R32, 0x3340, R17 ;  /* 0x0000334020107816 */ /* 0x001fe40000000011 */
[----:B------:R0:W-:Y:S04]  /*102220*/  STL [R1+0x568c], R14 ;  /* 0x00568c0e01007387 */ /* 0x0001e80000100800 */
[----:B------:R-:W4:Y:S01]  /*102230*/  LDL.LU R52, [R1+0x250] ;  /* 0x0002500001347983 */ /* 0x000f220000300800 */
[----:B0-----:R-:W-:-:S04]  /*102240*/  PRMT R14, R14, 0x3340, R0 ;  /* 0x000033400e0e7816 */ /* 0x001fc80000000000 */
[----:B------:R-:W-:Y:S02]  /*102250*/  PRMT R14, R16, 0x5410, R14 ;  /* 0x00005410100e7816 */ /* 0x000fe4000000000e */
[----:B------:R-:W-:-:S03]  /*102260*/  SHF.R.U32.HI R16, RZ, 0x8, R32 ;  /* 0x00000008ff107819 */ /* 0x000fc60000011620 */
[----:B------:R0:W-:Y:S01]  /*102270*/  STL [R1+0x5644], R14 ;  /* 0x0056440e01007387 */ /* 0x0001e20000100800 */
[----:B------:R-:W-:Y:S02]  /*102280*/  SHF.R.U32.HI R18, RZ, 0x8, R17 ;  /* 0x00000008ff127819 */ /* 0x000fe40000011611 */
[----:B------:R-:W-:Y:S02]  /*102290*/  LOP3.LUT R16, R16, 0xffff, RZ, 0xc0, !PT ;  /* 0x0000ffff10107812 */ /* 0x000fe400078ec0ff */
[----:B0-----:R-:W-:-:S04]  /*1022a0*/  SHF.R.U32.HI R14, RZ, 0x8, R33 ;  /* 0x00000008ff0e7819 */ /* 0x001fc80000011621 */
[----:B------:R-:W-:Y:S02]  /*1022b0*/  LOP3.LUT R17, R14, 0xffff, RZ, 0xc0, !PT ;  /* 0x0000ffff0e117812 */ /* 0x000fe400078ec0ff */
[----:B------:R-:W-:Y:S02]  /*1022c0*/  LOP3.LUT R14, R18, 0xffff, RZ, 0xc0, !PT ;  /* 0x0000ffff120e7812 */ /* 0x000fe400078ec0ff */
[----:B------:R-:W-:Y:S02]  /*1022d0*/  PRMT R17, R17, 0x3340, R0 ;  /* 0x0000334011117816 */ /* 0x000fe40000000000 */
[----:B------:R-:W-:Y:S01]  /*1022e0*/  PRMT R14, R16, 0x3340, R14 ;  /* 0x00003340100e7816 */ /* 0x000fe2000000000e */
[----:B------:R-:W-:Y:S01]  /*1022f0*/  STL.64 [R1+0x11d8], R50 ;  /* 0x0011d83201007387 */ /* 0x000fe20000100a00 */
[----:B--2---:R-:W-:Y:S02]  /*102300*/  LOP3.LUT R18, R15, 0xffff, RZ, 0xc0, !PT ;  /* 0x0000ffff0f127812 */ /* 0x004fe400078ec0ff */
[----:B------:R-:W-:Y:S01]  /*102310*/  LOP3.LUT R15, R46, 0xffff, RZ, 0xc0, !PT ;  /* 0x0000ffff2e0f7812 */ /* 0x000fe200078ec0ff */
[----:B------:R0:W-:Y:S04]  /*102320*/  STL [R1+0x2a4], R17 ;  /* 0x0002a41101007387 */ /* 0x0001e80000100800 */
[----:B------:R1:W-:Y:S04]  /*102330*/  STL [R1+0x54f8], R14 ;  /* 0x0054f80e01007387 */ /* 0x0003e80000100800 */
[----:B------:R-:W2:Y:S01]  /*102340*/  LDL.LU R46, [R1+0x270] ;  /* 0x00027000012e7983 */ /* 0x000ea20000300800 */
[----:B0-----:R-:W-:-:S03]  /*102350*/  LOP3.LUT R17, R37, 0xffff, RZ, 0xc0, !PT ;  /* 0x0000ffff25117812 */ /* 0x001fc600078ec0ff */
[----:B------:R-:W2:Y:S01]  /*102360*/  LDL.LU R37, [R1+0x80] ;  /* 0x0000800001257983 */ /* 0x000ea20000300800 */
[----:B-1----:R-:W-:Y:S02]  /*102370*/  PRMT R14, R15, 0x3340, R0 ;  /* 0x000033400f0e7816 */ /* 0x002fe40000000000 */
[----:B------:R-:W-:-:S04]  /*102380*/  PRMT R16, R18, 0x3340, R17 ;  /* 0x0000334012107816 */ /* 0x000fc80000000011 */
[----:B------:R-:W-:Y:S02]  /*102390*/  PRMT R14, R16, 0x5410, R14 ;  /* 0x00005410100e7816 */ /* 0x000fe4000000000e */
[----:B------:R-:W-:-:S03]  /*1023a0*/  SHF.R.U32.HI R16, RZ, 0x8, R18 ;  /* 0x00000008ff107819 */ /* 0x000fc60000011612 */
[----:B------:R0:W-:Y:S01]  /*1023b0*/  STL [R1+0x5624], R14 ;  /* 0x0056240e01007387 */ /* 0x0001e20000100800 */
[----:B------:R-:W-:Y:S02]  /*1023c0*/  IADD3 R32, P0, R12, R8, RZ ;  /* 0x000000080c207210 */ /* 0x000fe40007f1e0ff */
[----:B------:R-:W-:Y:S02]  /*1023d0*/  LOP3.LUT R16, R16, 0xffff, RZ, 0xc0, !PT ;  /* 0x0000ffff10107812 */ /* 0x000fe400078ec0ff */
[----:B0-----:R-:W-:Y:S01]  /*1023e0*/  SHF.R.U32.HI R14, RZ, 0x8, R17 ;  /* 0x00000008ff0e7819 */ /* 0x001fe20000011611 */
[----:B------:R-:W-:-:S03]  /*1023f0*/  IMAD.X R33, R13, 0x1, R10, P0 ;  /* 0x000000010d217824 */ /* 0x000fc600000e060a */
[----:B------:R-:W-:Y:S02]  /*102400*/  LOP3.LUT R14, R14, 0xffff, RZ, 0xc0, !PT ;  /* 0x0000ffff0e0e7812 */ /* 0x000fe400078ec0ff */
[----:B------:R-:W-:Y:S02]  /*102410*/  LOP3.LUT R18, R36, 0xffff, RZ, 0xc0, !PT ;  /* 0x0000ffff24127812 */ /* 0x000fe400078ec0ff */
[----:B------:R-:W-:Y:S01]  /*102420*/  PRMT R14, R16, 0x3340, R14 ;  /* 0x00003340100e7816 */ /* 0x000fe2000000000e */
[----:B------:R0:W-:Y:S04]  /*102430*/  STL.64 [R1+0x11d0], R32 ;  /* 0x0011d02001007387 */ /* 0x0001e80000100a00 */
[----:B------:R1:W-:Y:S01]  /*102440*/  STL [R1+0x464], R14 ;  /* 0x0004640e01007387 */ /* 0x0003e20000100800 */
[----:B0-----:R-:W-:-:S05]  /*102450*/  IADD3 R32, P0, R12, R9, RZ ;  /* 0x000000090c207210 */ /* 0x001fca0007f1e0ff */
[----:B------:R-:W-:Y:S01]  /*102460*/  IMAD.X R33, R13, 0x1, R11, P0 ;  /* 0x000000010d217824 */ /* 0x000fe200000e060b */
[----:B------:R-:W-:-:S04]  /*102470*/  SHF.R.U32.HI R13, RZ, 0x8, R15 ;  /* 0x00000008ff0d7819 */ /* 0x000fc8000001160f */
[----:B------:R-:W-:-:S04]  /*102480*/  LOP3.LUT R13, R13, 0xffff, RZ, 0xc0, !PT ;  /* 0x0000ffff0d0d7812 */ /* 0x000fc800078ec0ff */
[----:B------:R-:W-:Y:S02]  /*102490*/  PRMT R13, R13, 0x3340, R0 ;  /* 0x000033400d0d7816 */ /* 0x000fe40000000000 */
[----:B---3--:R-:W-:-:S04]  /*1024a0*/  LOP3.LUT R60, R60, 0xffff, RZ, 0xc0, !PT ;  /* 0x0000ffff3c3c7812 */ /* 0x008fc800078ec0ff */
[----:B-1----:R-:W-:Y:S02]  /*1024b0*/  PRMT R14, R60, 0x3340, R0 ;  /* 0x000033403c0e7816 */ /* 0x002fe40000000000 */
[----:B----4-:R-:W-:-:S04]  /*1024c0*/  LOP3.LUT R17, R52, 0xffff, RZ, 0xc0, !PT ;  /* 0x0000ffff34117812 */ /* 0x010fc800078ec0ff */
[----:B------:R-:W-:-:S04]  /*1024d0*/  PRMT R16, R18, 0x3340, R17 ;  /* 0x0000334012107816 */ /* 0x000fc80000000011 */
[----:B------:R-:W-:Y:S02]  /*1024e0*/  PRMT R14, R16, 0x5410, R14 ;  /* 0x00005410100e7816 */ /* 0x000fe4000000000e */
[----:B------:R-:W-:-:S03]  /*1024f0*/  SHF.R.U32.HI R16, RZ, 0x8, R18 ;  /* 0x00000008ff107819 */ /* 0x000fc60000011612 */
[----:B------:R0:W-:Y:S01]  /*102500*/  STL [R1+0x5620], R14 ;  /* 0x0056200e01007387 */ /* 0x0001e20000100800 */
[----:B------:R-:W-:Y:S02]  /*102510*/  LOP3.LUT R16, R16, 0xffff, RZ, 0xc0, !PT ;  /* 0x0000ffff10107812 */ /* 0x000fe400078ec0ff */
[----:B0-----:R-:W-:-:S04]  /*102520*/  SHF.R.U32.HI R14, RZ, 0x8, R17 ;  /* 0x00000008ff0e7819 */ /* 0x001fc80000011611 */
[----:B------:R-:W-:Y:S01]  /*102530*/  LOP3.LUT R14, R14, 0xffff, RZ, 0xc0, !PT ;  /* 0x0000ffff0e0e7812 */ /* 0x000fe200078ec0ff */
[----:B------:R0:W-:Y:S03]  /*102540*/  STL.64 [R1+0x11c8], R32 ;  /* 0x0011c82001007387 */ /* 0x0001e60000100a00 */
[----:B------:R-:W-:Y:S01]  /*102550*/  PRMT R52, R16, 0x3340, R14 ;  /* 0x0000334010347816 */ /* 0x000fe2000000000e */
[----:B------:R-:W3:Y:S04]  /*102560*/  LDL.LU R18, [R1+0x4c70] ;  /* 0x004c700001127983 */ /* 0x000ee80000300800 */
[----:B0-----:R-:W4:Y:S04]  /*102570*/  LDL.LU R32, [R1+0x30] ;  /* 0x0000300001207983 */ /* 0x001f280000300800 */
[----:B------:R0:W-:Y:S01]  /*102580*/  STL [R1+0xac], R13 ;  /* 0x0000ac0d01007387 */ /* 0x0001e20000100800 */
[----:B--2---:R-:W-:-:S03]  /*102590*/  LOP3.LUT R17, R46, 0xffff, RZ, 0xc0, !PT ;  /* 0x0000ffff2e117812 */ /* 0x004fc600078ec0ff */
[----:B------:R-:W2:Y:S04]  /*1025a0*/  LDL.LU R15, [R1+0x498] ;  /* 0x00049800010f7983 */ /* 0x000ea80000300800 */
[----:B------:R-:W2:Y:S01]  /*1025b0*/  LDL.LU R46, [R1+0x84] ;  /* 0x00008400012e7983 */ /* 0x000ea20000300800 */
[----:B0-----:R-:W-:Y:S02]  /*1025c0*/  PRMT R13, R19, 0x3340, R0 ;  /* 0x00003340130d7816 */ /* 0x001fe40000000000 */
[----:B------:R-:W-:-:S04]  /*1025d0*/  LOP3.LUT R16, R37, 0xffff, RZ, 0xc0, !PT ;  /* 0x0000ffff25107812 */ /* 0x000fc800078ec0ff */
[----:B------:R-:W-:-:S04]  /*1025e0*/  PRMT R14, R17, 0x3340, R16 ;  /* 0x00003340110e7816 */ /* 0x000fc80000000010 */
[----:B------:R-:W-:Y:S02]  /*1025f0*/  PRMT R13, R14, 0x5410, R13 ;  /* 0x000054100e0d7816 */ /* 0x000fe4000000000d */
[----:B------:R-:W-:Y:S02]  /*102600*/  SHF.R.U32.HI R14, RZ, 0x8, R17 ;  /* 0x00000008ff0e7819 */ /* 0x000fe40000011611 */
[----:B------:R-:W2:Y:S04]  /*102610*/  LDL.LU R17, [R1+0x258] ;  /* 0x0002580001117983 */ /* 0x000ea80000300800 */
[----:B------:R0:W-:Y:S01]  /*102620*/  STL [R1+0x5634], R13 ;  /* 0x0056340d01007387 */ /* 0x0001e20000100800 */
[----:B------:R-:W-:-:S03]  /*102630*/  LOP3.LUT R14, R14, 0xffff, RZ, 0xc0, !PT ;  /* 0x0000ffff0e0e7812 */ /* 0x000fc600078ec0ff */
[----:B------:R-:W2:Y:S04]  /*102640*/  LDL.LU R33, [R1+0x4c74] ;  /* 0x004c740001217983 */ /* 0x000ea80000300800 */
[----:B------:R-:W2:Y:S01]  /*102650*/  LDL.LU R36, [R1+0x2c] ;  /* 0x00002c0001247983 */ /* 0x000ea20000300800 */
[----:B0-----:R-:W-:-:S04]  /*102660*/  SHF.R.U32.HI R13, RZ, 0x8, R16 ;  /* 0x00000008ff0d7819 */ /* 0x001fc80000011610 */
[----:B------:R-:W-:-:S04]  /*102670*/  LOP3.LUT R13, R13, 0xffff, RZ, 0xc0, !PT ;  /* 0x0000ffff0d0d7812 */ /* 0x000fc800078ec0ff */
[----:B------:R-:W-:-:S05]  /*102680*/  PRMT R13, R14, 0x3340, R13 ;  /* 0x000033400e0d7816 */ /* 0x000fca000000000d */
[----:B------:R0:W-:Y:S04]  /*102690*/  STL [R1+0x768], R13 ;  /* 0x0007680d01007387 */ /* 0x0001e80000100800 */
[----:B------:R-:W2:Y:S01]  /*1026a0*/  LDL.LU R37, [R1+0x254] ;  /* 0x0002540001257983 */ /* 0x000ea20000300800 */
[----:B------:R-:W-:Y:S01]  /*1026b0*/  VIADD R12, R12, UR6 ;  /* 0x000000060c0c7c36 */ /* 0x000fe20008000000 */
[----:B------:R-:W-:Y:S01]  /*1026c0*/  SHF.R.U32.HI R14, RZ, 0x8, R19 ;  /* 0x00000008ff0e7819 */ /* 0x000fe20000011613 */
[----:B------:R-:W-:-:S03]  /*1026d0*/  ULDC UR6, c[0x0][0x248] ;  /* 0x0000920000067ab9 */ /* 0x000fc60000000800 */
[----:B0-----:R-:W-:Y:S02]  /*1026e0*/  SHF.R.S32.HI R13, RZ, 0x1f, R12 ;  /* 0x0000001fff0d7819 */ /* 0x001fe4000001140c */
[----:B------:R-:W-:Y:S02]  /*1026f0*/  IADD3 R50, P0, R12, R4, RZ ;  /* 0x000000040c327210 */ /* 0x000fe40007f1e0ff */
[----:B------:R-:W-:Y:S02]  /*102700*/  LOP3.LUT R14, R14, 0xffff, RZ, 0xc0, !PT ;  /* 0x0000ffff0e0e7812 */ /* 0x000fe400078ec0ff */
[----:B------:R-:W-:Y:S01]  /*102710*/  SHF.R.U32.HI R16, RZ, 0x8, R60 ;  /* 0x00000008ff107819 */ /* 0x000fe2000001163c */
[----:B------:R-:W-:Y:S01]  /*102720*/  IMAD.X R51, R13, 0x1, R5, P0 ;  /* 0x000000010d337824 */ /* 0x000fe200000e0605 */
[----:B------:R-:W-:Y:S02]  /*102730*/  PRMT R14, R14, 0x3340, R0 ;  /* 0x000033400e0e7816 */ /* 0x000fe40000000000 */
[----:B------:R-:W-:-:S02]  /*102740*/  LOP3.LUT R16, R16, 0xffff, RZ, 0xc0, !PT ;  /* 0x0000ffff10107812 */ /* 0x000fc400078ec0ff */
[----:B------:R0:W-:Y:S02]  /*102750*/  STL.64 [R1+0x11c0], R50 ;  /* 0x0011c03201007387 */ /* 0x0001e40000100a00 */
[----:B------:R-:W-:Y:S02]  /*102760*/  PRMT R60, R16, 0x3340, R0 ;  /* 0x00003340103c7816 */ /* 0x000fe40000000000 */
[----:B0-----:R-:W2:Y:S04]  /*102770*/  LDL.LU.64 R50, [R1+0x5a20] ;  /* 0x005a200001327983 */ /* 0x001ea80000300a00 */
[----:B------:R0:W-:Y:S01]  /*102780*/  STL [R1+0x270], R14 ;  /* 0x0002700e01007387 */ /* 0x0001e20000100800 */
[----:B---3--:R-:W-:Y:S02]  /*102790*/  LOP3.LUT R18, R18, 0xffff, RZ, 0xc0, !PT ;  /* 0x0000ffff12127812 */ /* 0x008fe400078ec0ff */
[----:B----4-:R-:W-:-:S04]  /*1027a0*/  LOP3.LUT R32, R32, 0xffff, RZ, 0xc0, !PT ;  /* 0x0000ffff20207812 */ /* 0x010fc800078ec0ff */
[----:B0-----:R-:W-:Y:S02]  /*1027b0*/  PRMT R14, R32, 0x3340, R0 ;  /* 0x00003340200e7816 */ /* 0x001fe40000000000 */
[----:B--2---:R-:W-:Y:S02]  /*1027c0*/  LOP3.LUT R15, R15, 0xffff, RZ, 0xc0, !PT ;  /* 0x0000ffff0f0f7812 */ /* 0x004fe400078ec0ff */
[----:B------:R-:W-:-:S04]  /*1027d0*/  LOP3.LUT R17, R17, 0xffff, RZ, 0xc0, !PT ;  /* 0x0000ffff11117812 */ /* 0x000fc800078ec0ff */
[----:B------:R-:W-:-:S04]  /*1027e0*/  PRMT R16, R18, 0x3340, R17 ;  /* 0x0000334012107816 */ /* 0x000fc80000000011 */
[----:B------:R-:W-:Y:S02]  /*1027f0*/  PRMT R16, R16, 0x5410, R14 ;  /* 0x0000541010107816 */ /* 0x000fe4000000000e */
[----:B------:R-:W-:-:S03]  /*102800*/  LOP3.LUT R14, R46, 0xffff, RZ, 0xc0, !PT ;  /* 0x0000ffff2e0e7812 */ /* 0x000fc600078ec0ff */
[----:B------:R0:W-:Y:S04]  /*102810*/  STL [R1+0x5614], R16 ;  /* 0x0056141001007387 */ /* 0x0001e80000100800 */
[----:B------:R1:W-:Y:S04]  /*102820*/  STL [R1+0x5674], R15 ;  /* 0x0056740f01007387 */ /* 0x0003e80000100800 */
[----:B------:R2:W-:Y:S01]  /*102830*/  STL [R1+0x5670], R14 ;  /* 0x0056700e01007387 */ /* 0x0005e20000100800 */
[----:B0-----:R-:W-:Y:S02]  /*102840*/  SHF.R.U32.HI R16, RZ, 0x8, R18 ;  /* 0x00000008ff107819 */ /* 0x001fe40000011612 */
[----:B------:R-:W-:-:S02]  /*102850*/  SHF.R.U32.HI R18, RZ, 0x8, R15 ;  /* 0x00000008ff127819 */ /* 0x000fc4000001160f */
[----:B-1----:R-:W3:Y:S04]  /*102860*/  LDL.LU R15, [R1+0x4b0] ;  /* 0x0004b000010f7983 */ /* 0x002ee80000300800 */
[----:B------:R-:W4:Y:S01]  /*102870*/  LDL.LU R46, [R1+0x8c] ;  /* 0x00008c00012e7983 */ /* 0x000f220000300800 */
[----:B--2---:R-:W-:Y:S02]  /*102880*/  SHF.R.U32.HI R14, RZ, 0x8, R14 ;  /* 0x00000008ff0e7819 */ /* 0x004fe4000001160e */
[----:B------:R-:W-:Y:S02]  /*102890*/  SHF.R.U32.HI R19, RZ, 0x8, R17 ;  /* 0x00000008ff137819 */ /* 0x000fe40000011611 */
[----:B------:R-:W-:Y:S02]  /*1028a0*/  LOP3.LUT R18, R18, 0xffff, RZ, 0xc0, !PT ;  /* 0x0000ffff12127812 */ /* 0x000fe400078ec0ff */
[----:B------:R-:W-:-:S02]  /*1028b0*/  LOP3.LUT R17, R14, 0xffff, RZ, 0xc0, !PT ;  /* 0x0000ffff0e117812 */ /* 0x000fc400078ec0ff */
[----:B------:R-:W-:Y:S02]  /*1028c0*/  LOP3.LUT R16, R16, 0xffff, RZ, 0xc0, !PT ;  /* 0x0000ffff10107812 */ /* 0x000fe400078ec0ff */
[----:B------:R-:W-:Y:S02]  /*1028d0*/  LOP3.LUT R14, R19, 0xffff, RZ, 0xc0, !PT ;  /* 0x0000ffff130e7812 */ /* 0x000fe400078ec0ff */
[----:B------:R-:W-:Y:S02]  /*1028e0*/  PRMT R17, R18, 0x3340, R17 ;  /* 0x0000334012117816 */ /* 0x000fe40000000011 */
[----:B------:R-:W-:Y:S02]  /*1028f0*/  PRMT R14, R16, 0x3340, R14 ;  /* 0x00003340100e7816 */ /* 0x000fe4000000000e */
[----:B------:R-:W-:Y:S01]  /*102900*/  LOP3.LUT R19, R33, 0xffff, RZ, 0xc0, !PT ;  /* 0x0000ffff21137812 */ /* 0x000fe200078ec0ff */
[----:B------:R0:W-:Y:S01]  /*102910*/  STL [R1+0x54d0], R17 ;  /* 0x0054d01101007387 */ /* 0x0001e20000100800 */
[----:B------:R-:W-:-:S03]  /*102920*/  LOP3.LUT R18, R36, 0xffff, RZ, 0xc0, !PT ;  /* 0x0000ffff24127812 */ /* 0x000fc600078ec0ff */
[----:B------:R1:W-:Y:S01]  /*102930*/  STL [R1+0x76c], R14 ;  /* 0x00076c0e01007387 */ /* 0x0003e20000100800 */
[----:B0-----:R-:W-:Y:S02]  /*102940*/  LOP3.LUT R17, R37, 0xffff, RZ, 0xc0, !PT ;  /* 0x0000ffff25117812 */ /* 0x001fe400078ec0ff */
[----:B-1----:R-:W-:Y:S02]  /*102950*/  PRMT R14, R18, 0x3340, R0 ;  /* 0x00003340120e7816 */ /* 0x002fe40000000000 */
[----:B------:R-:W-:-:S04]  /*102960*/  PRMT R16, R19, 0x3340, R17 ;  /* 0x0000334013107816 */ /* 0x000fc80000000011 */
[----:B------:R-:W-:Y:S02]  /*102970*/  PRMT R14, R16, 0x5410, R14 ;  /* 0x00005410100e7816 */ /* 0x000fe4000000000e */
[----:B------:R-:W-:Y:S02]  /*102980*/  SHF.R.U32.HI R19, RZ, 0x8, R19 ;  /* 0x00000008ff137819 */ /* 0x000fe40000011613 */
[----:B------:R-:W-:Y:S01]  /*102990*/  SHF.R.U32.HI R16, RZ, 0x8, R17 ;  /* 0x00000008ff107819 */ /* 0x000fe20000011611 */
[----:B------:R0:W-:Y:S01]  /*1029a0*/  STL [R1+0x5610], R14 ;  /* 0x0056100e01007387 */ /* 0x0001e20000100800 */
[----:B------:R-:W-:Y:S02]  /*1029b0*/  IADD3 R36, P0, R12, R6, RZ ;  /* 0x000000060c247210 */ /* 0x000fe40007f1e0ff */
[----:B------:R-:W-:Y:S02]  /*1029c0*/  LOP3.LUT R17, R19, 0xffff, RZ, 0xc0, !PT ;  /* 0x0000ffff13117812 */ /* 0x000fe400078ec0ff */
[----:B------:R-:W-:-:S02]  /*1029d0*/  LOP3.LUT R16, R16, 0xffff, RZ, 0xc0, !PT ;  /* 0x0000ffff10107812 */ /* 0x000fc400078ec0ff */
[----:B0-----:R-:W-:Y:S01]  /*1029e0*/  SHF.R.U32.HI R14, RZ, 0x8, R18 ;  /* 0x00000008ff0e7819 */ /* 0x001fe20000011612 */
[----:B------:R-:W-:-:S03]  /*1029f0*/  IMAD.X R37, R13, 0x1, R7, P0 ;  /* 0x000000010d257824 */ /* 0x000fc600000e0607 */
[----:B------:R-:W-:Y:S02]  /*102a00*/  LOP3.LUT R14, R14, 0xffff, RZ, 0xc0, !PT ;  /* 0x0000ffff0e0e7812 */ /* 0x000fe400078ec0ff */
[----:B------:R-:W-:Y:S02]  /*102a10*/  PRMT R18, R17, 0x3340, R16 ;  /* 0x0000334011127816 */ /* 0x000fe40000000010 */
[----:B------:R-:W-:Y:S01]  /*102a20*/  PRMT R14, R14, 0x3340, R0 ;  /* 0x000033400e0e7816 */ /* 0x000fe20000000000 */
[----:B------:R-:W-:Y:S01]  /*102a30*/  STL.64 [R1+0x11b8], R36 ;  /* 0x0011b82401007387 */ /* 0x000fe20000100a00 */
[----:B------:R-:W-:-:S03]  /*102a40*/  IADD3 R16, P0, R12, R8, RZ ;  /* 0x000000080c107210 */ /* 0x000fc60007f1e0ff */
[----:B------:R-:W2:Y:S04]  /*102a50*/  LDL.LU R19, [R1+0x88] ;  /* 0x0000880001137983 */ /* 0x000ea80000300800 */
[----:B------:R-:W-:Y:S04]  /*102a60*/  STL [R1+0x764], R18 ;  /* 0x0007641201007387 */ /* 0x000fe80000100800 */
[----:B------:R0:W-:Y:S01]  /*102a70*/  STL [R1+0x268], R14 ;  /* 0x0002680e01007387 */ /* 0x0001e20000100800 */
[----:B------:R-:W-:Y:S01]  /*102a80*/  IMAD.X R17, R13, 0x1, R10, P0 ;  /* 0x000000010d117824 */ /* 0x000fe200000e060a */
[----:B0-----:R-:W-:-:S04]  /*102a90*/  SHF.R.U32.HI R14, RZ, 0x8, R32 ;  /* 0x00000008ff0e7819 */ /* 0x001fc80000011620 */
[----:B------:R-:W-:Y:S01]  /*102aa0*/  LOP3.LUT R14, R14, 0xffff, RZ, 0xc0, !PT ;  /* 0x0000ffff0e0e7812 */ /* 0x000fe200078ec0ff */
[----:B------:R-:W-:Y:S01]  /*102ab0*/  STL.64 [R1+0x11b0], R16 ;  /* 0x0011b01001007387 */ /* 0x000fe20000100a00 */
[----:B------:R-:W-:Y:S02]  /*102ac0*/  LOP3.LUT R20, R20, 0xffff, RZ, 0xc0, !PT ;  /* 0x0000ffff14147812 */ /* 0x000fe400078ec0ff */
[--C-:B------:R-:W-:Y:S01]  /*102ad0*/  PRMT R14, R14, 0x3340, R0.reuse ;  /* 0x000033400e0e7816 */ /* 0x100fe20000000000 */
[----:B------:R-:W2:Y:S04]  /*102ae0*/  LDL.LU R32, [R1+0x4c78] ;  /* 0x004c780001207983 */ /* 0x000ea80000300800 */
[----:B------:R-:W2:Y:S04]  /*102af0*/  LDL.LU R36, [R1+0x38] ;  /* 0x0000380001247983 */ /* 0x000ea80000300800 */
[----:B------:R0:W-:Y:S04]  /*102b00*/  STL [R1+0x264], R14 ;  /* 0x0002640e01007387 */ /* 0x0001e80000100800 */
[----:B------:R-:W2:Y:S01]  /*102b10*/  LDL.LU R37, [R1+0x25c] ;  /* 0x00025c0001257983 */ /* 0x000ea20000300800 */
[----:B0-----:R-:W-:-:S02]  /*102b20*/  PRMT R14, R20, 0x3340, R0 ;  /* 0x00003340140e7816 */ /* 0x001fc40000000000 */
[----:B---3--:R-:W-:Y:S02]  /*102b30*/  LOP3.LUT R18, R15, 0xffff, RZ, 0xc0, !PT ;  /* 0x0000ffff0f127812 */ /* 0x008fe400078ec0ff */
[----:B----4-:R-:W-:-:S04]  /*102b40*/  LOP3.LUT R17, R46, 0xffff, RZ, 0xc0, !PT ;  /* 0x0000ffff2e117812 */ /* 0x010fc800078ec0ff */
[----:B------:R-:W-:-:S04]  /*102b50*/  PRMT R16, R18, 0x3340, R17 ;  /* 0x0000334012107816 */ /* 0x000fc80000000011 */
[----:B------:R-:W-:Y:S02]  /*102b60*/  PRMT R33, R16, 0x5410, R14 ;  /* 0x0000541010217816 */ /* 0x000fe4000000000e */
[----:B------:R-:W3:Y:S01]  /*102b70*/  LDL.LU R16, [R1+0x49c] ;  /* 0x00049c0001107983 */ /* 0x000ee20000300800 */
[----:B------:R-:W-:-:S05]  /*102b80*/  IADD3 R14, P0, R12, R9, RZ ;  /* 0x000000090c0e7210 */ /* 0x000fca0007f1e0ff */
[----:B------:R-:W-:Y:S01]  /*102b90*/  IMAD.X R15, R13, 0x1, R11, P0 ;  /* 0x000000010d0f7824 */ /* 0x000fe200000e060b */
[----:B------:R0:W-:Y:S01]  /*102ba0*/  STL [R1+0x560c], R33 ;  /* 0x00560c2101007387 */ /* 0x0001e20000100800 */
[----:B------:R-:W-:-:S03]  /*102bb0*/  SHF.R.U32.HI R13, RZ, 0x8, R17 ;  /* 0x00000008ff0d7819 */ /* 0x000fc60000011611 */
[----:B------:R1:W-:Y:S01]  /*102bc0*/  STL.64 [R1+0x11a8], R14 ;  /* 0x0011a80e01007387 */ /* 0x0003e20000100a00 */
[----:B------:R-:W-:-:S03]  /*102bd0*/  LOP3.LUT R13, R13, 0xffff, RZ, 0xc0, !PT ;  /* 0x0000ffff0d0d7812 */ /* 0x000fc600078ec0ff */
[----:B0-----:R-:W4:Y:S01]  /*102be0*/  LDL.LU R33, [R1+0x34] ;  /* 0x0000340001217983 */ /* 0x001f220000300800 */
[----:B-1----:R-:W-:-:S03]  /*102bf0*/  SHF.R.U32.HI R14, RZ, 0x8, R18 ;  /* 0x00000008ff0e7819 */ /* 0x002fc60000011612 */
[----:B------:R-:W4:Y:S01]  /*102c00*/  LDL.LU R15, [R1+0x4c7c] ;  /* 0x004c7c00010f7983 */ /* 0x000f220000300800 */
[----:B------:R-:W-:-:S04]  /*102c10*/  LOP3.LUT R14, R14, 0xffff, RZ, 0xc0, !PT ;  /* 0x0000ffff0e0e7812 */ /* 0x000fc800078ec0ff */
[----:B------:R-:W-:-:S05]  /*102c20*/  PRMT R13, R14, 0x3340, R13 ;  /* 0x000033400e0d7816 */ /* 0x000fca000000000d */
[----:B------:R2:W-:Y:S04]  /*102c30*/  STL [R1+0x760], R13 ;  /* 0x0007600d01007387 */ /* 0x0005e80000100800 */
[----:B------:R-:W4:Y:S01]  /*102c40*/  LDL.LU R46, [R1+0x2ec] ;  /* 0x0002ec00012e7983 */ /* 0x000f220000300800 */
[----:B--2---:R-:W-:Y:S02]  /*102c50*/  LOP3.LUT R13, R19, 0xffff, RZ, 0xc0, !PT ;  /* 0x0000ffff130d7812 */ /* 0x004fe400078ec0ff */
[----:B------:R-:W-:Y:S01]  /*102c60*/  LOP3.LUT R18, R36, 0xffff, RZ, 0xc0, !PT ;  /* 0x0000ffff24127812 */ /* 0x000fe200078ec0ff */
[----:B------:R-:W-:Y:S01]  /*102c70*/  VIADD R12, R12, UR6 ;  /* 0x000000060c0c7c36 */ /* 0x000fe20008000000 */
[----:B------:R-:W-:Y:S01]  /*102c80*/  LOP3.LUT R22, R22, 0xffff, RZ, 0xc0, !PT ;  /* 0x0000ffff16167812 */ /* 0x000fe200078ec0ff */
[----:B------:R-:W-:Y:S01]  /*102c90*/  ULDC UR6, c[0x0][0x248] ;  /* 0x0000920000067ab9 */ /* 0x000fe20000000800 */
[----:B---3--:R-:W-:-:S04]  /*102ca0*/  LOP3.LUT R14, R16, 0xffff, RZ, 0xc0, !PT ;  /* 0x0000ffff100e7812 */ /* 0x008fc800078ec0ff */
[--C-:B------:R-:W-:Y:S02]  /*102cb0*/  PRMT R17, R14, 0x3340, R13.reuse ;  /* 0x000033400e117816 */ /* 0x100fe4000000000d */
[----:B------:R-:W-:Y:S02]  /*102cc0*/  SHF.R.U32.HI R16, RZ, 0x8, R14 ;  /* 0x00000008ff107819 */ /* 0x000fe4000001160e */
[----:B------:R-:W-:Y:S01]  /*102cd0*/  SHF.R.U32.HI R13, RZ, 0x8, R13 ;  /* 0x00000008ff0d7819 */ /* 0x000fe2000001160d */
[----:B------:R0:W-:Y:S01]  /*102ce0*/  STL [R1+0x5604], R17 ;  /* 0x0056041101007387 */ /* 0x0001e20000100800 */
[----:B------:R-:W-:Y:S02]  /*102cf0*/  LOP3.LUT R14, R16, 0xffff, RZ, 0xc0, !PT ;  /* 0x0000ffff100e7812 */ /* 0x000fe400078ec0ff */
[----:B------:R-:W-:-:S04]  /*102d00*/  LOP3.LUT R13, R13, 0xffff, RZ, 0xc0, !PT ;  /* 0x0000ffff0d0d7812 */ /* 0x000fc800078ec0ff */
[----:B------:R-:W-:Y:S02]  /*102d10*/  PRMT R14, R14, 0x3340, R13 ;  /* 0x000033400e0e7816 */ /* 0x000fe4000000000d */
[----:B0-----:R-:W-:-:S04]  /*102d20*/  LOP3.LUT R17, R21, 0xffff, RZ, 0xc0, !PT ;  /* 0x0000ffff15117812 */ /* 0x001fc800078ec0ff */
[----:B------:R-:W-:-:S04]  /*102d30*/  SHF.R.U32.HI R13, RZ, 0x8, R17 ;  /* 0x00000008ff0d7819 */ /* 0x000fc80000011611 */
[----:B------:R-:W-:Y:S01]  /*102d40*/  LOP3.LUT R13, R13, 0xffff, RZ, 0xc0, !PT ;  /* 0x0000ffff0d0d7812 */ /* 0x000fe200078ec0ff */
[----:B------:R0:W-:Y:S03]  /*102d50*/  STL [R1+0x566c], R17 ;  /* 0x00566c1101007387 */ /* 0x0001e60000100800 */
[----:B------:R-:W-:Y:S01]  /*102d60*/  PRMT R13, R13, 0x3340, R0 ;  /* 0x000033400d0d7816 */ /* 0x000fe20000000000 */
[----:B------:R-:W-:Y:S01]  /*102d70*/  STL [R1+0x740], R14 ;  /* 0x0007400e01007387 */ /* 0x000fe20000100800 */
[----:B------:R-:W-:-:S03]  /*102d80*/  LOP3.LUT R16, R37, 0xffff, RZ, 0xc0, !PT ;  /* 0x0000ffff25107812 */ /* 0x000fc600078ec0ff */
[----:B------:R1:W-:Y:S04]  /*102d90*/  STL [R1+0x260], R13 ;  /* 0x0002600d01007387 */ /* 0x0003e80000100800 */
[----:B------:R-:W2:Y:S04]  /*102da0*/  LDL.LU R36, [R1+0x4bc] ;  /* 0x0004bc0001247983 */ /* 0x000ea80000300800 */
[----:B------:R-:W3:Y:S01]  /*102db0*/  LDL.LU R37, [R1+0x90] ;  /* 0x0000900001257983 */ /* 0x000ee20000300800 */
[----:B0-----:R-:W-:Y:S02]  /*102dc0*/  LOP3.LUT R17, R32, 0xffff, RZ, 0xc0, !PT ;  /* 0x0000ffff20117812 */ /* 0x001fe400078ec0ff */
[----:B-1----:R-:W-:-:S02]  /*102dd0*/  PRMT R13, R18, 0x3340, R0 ;  /* 0x00003340120d7816 */ /* 0x002fc40000000000 */
[----:B------:R-:W-:-:S04]  /*102de0*/  PRMT R14, R17, 0x3340, R16 ;  /* 0x00003340110e7816 */ /* 0x000fc80000000010 */
[----:B------:R-:W-:-:S05]  /*102df0*/  PRMT R13, R14, 0x5410, R13 ;  /* 0x000054100e0d7816 */ /* 0x000fca000000000d */
[----:B------:R0:W-:Y:S01]  /*102e00*/  STL [R1+0x5608], R13 ;  /* 0x0056080d01007387 */ /* 0x0001e20000100800 */
[----:B------:R-:W-:Y:S02]  /*102e10*/  SHF.R.U32.HI R17, RZ, 0x8, R17 ;  /* 0x00000008ff117819 */ /* 0x000fe40000011611 */
[----:B------:R-:W-:Y:S02]  /*102e20*/  SHF.R.U32.HI R14, RZ, 0x8, R16 ;  /* 0x00000008ff0e7819 */ /* 0x000fe40000011610 */
[----:B0-----:R-:W-:-:S04]  /*102e30*/  SHF.R.U32.HI R13, RZ, 0x8, R20 ;  /* 0x00000008ff0d7819 */ /* 0x001fc80000011614 */
[----:B------:R-:W-:Y:S02]  /*102e40*/  LOP3.LUT R13, R13, 0xffff, RZ, 0xc0, !PT ;  /* 0x0000ffff0d0d7812 */ /* 0x000fe400078ec0ff */
[----:B------:R-:W-:Y:S02]  /*102e50*/  LOP3.LUT R16, R17, 0xffff, RZ, 0xc0, !PT ;  /* 0x0000ffff11107812 */ /* 0x000fe400078ec0ff */
[----:B------:R-:W-:Y:S02]  /*102e60*/  LOP3.LUT R14, R14, 0xffff, RZ, 0xc0, !PT ;  /* 0x0000ffff0e0e7812 */ /* 0x000fe400078ec0ff */
[----:B------:R-:W-:Y:S02]  /*102e70*/  PRMT R17, R13, 0x3340, R0 ;  /* 0x000033400d117816 */ /* 0x000fe40000000000 */
[----:B------:R-:W-:Y:S02]  /*102e80*/  PRMT R13, R16, 0x3340, R14 ;  /* 0x00003340100d7816 */ /* 0x000fe4000000000e */
[----:B----4-:R-:W-:Y:S01]  /*102e90*/  LOP3.LUT R19, R33, 0xffff, RZ, 0xc0, !PT ;  /* 0x0000ffff21137812 */ /* 0x010fe200078ec0ff */
[----:B------:R0:W-:Y:S01]  /*102ea0*/  STL [R1+0x25c], R17 ;  /* 0x00025c1101007387 */ /* 0x0001e20000100800 */
[----:B------:R-:W-:-:S03]  /*102eb0*/  LOP3.LUT R16, R46, 0xffff, RZ, 0xc0, !PT ;  /* 0x0000ffff2e107812 */ /* 0x000fc600078ec0ff */
[----:B------:R1:W-:Y:S01]  /*102ec0*/  STL [R1+0x460], R13 ;  /* 0x0004600d01007387 */ /* 0x0003e20000100800 */
[----:B0-----:R-:W-:Y:S02]  /*102ed0*/  LOP3.LUT R17, R15, 0xffff, RZ, 0xc0, !PT ;  /* 0x0000ffff0f117812 */ /* 0x001fe400078ec0ff */
[----:B-1----:R-:W-:Y:S02]  /*102ee0*/  PRMT R13, R19, 0x3340, R0 ;  /* 0x00003340130d7816 */ /* 0x002fe40000000000 */
[----:B------:R-:W-:Y:S02]  /*102ef0*/  PRMT R14, R17, 0x3340, R16 ;  /* 0x00003340110e7816 */ /* 0x000fe40000000010 */
[----:B------:R-:W-:Y:S02]  /*102f00*/  IADD3 R20, P0, R12, R4, RZ ;  /* 0x000000040c147210 */ /* 0x000fe40007f1e0ff */
[----:B------:R-:W-:Y:S02]  /*102f10*/  PRMT R14, R14, 0x5410, R13 ;  /* 0x000054100e0e7816 */ /* 0x000fe4000000000d */
[----:B------:R-:W-:-:S05]  /*102f20*/  SHF.R.S32.HI R13, RZ, 0x1f, R12 ;  /* 0x0000001fff0d7819 */ /* 0x000fca000001140c */
[----:B------:R-:W-:Y:S01]  /*102f30*/  IMAD.X R21, R13, 0x1, R5, P0 ;  /* 0x000000010d157824 */ /* 0x000fe200000e0605 */
[----:B------:R0:W-:Y:S04]  /*102f40*/  STL [R1+0x5600], R14 ;  /* 0x0056000e01007387 */ /* 0x0001e80000100800 */
[----:B------:R-:W4:Y:S04]  /*102f50*/  LDL.LU R15, [R1+0x4d0] ;  /* 0x0004d000010f7983 */ /* 0x000f280000300800 */
[----:B------:R-:W-:Y:S04]  /*102f60*/  STL.64 [R1+0x11a0], R20 ;  /* 0x0011a01401007387 */ /* 0x000fe80000100a00 */
[----:B------:R-:W4:Y:S01]  /*102f70*/  LDL.LU R46, [R1+0x94] ;  /* 0x00009400012e7983 */ /* 0x000f220000300800 */
[----:B0-----:R-:W-:-:S02]  /*102f80*/  SHF.R.U32.HI R14, RZ, 0x8, R18 ;  /* 0x00000008ff0e7819 */ /* 0x001fc40000011612 */
[----:B------:R-:W-:Y:S02]  /*102f90*/  SHF.R.U32.HI R17, RZ, 0x8, R17 ;  /* 0x00000008ff117819 */ /* 0x000fe40000011611 */
[----:B------:R-:W-:Y:S02]  /*102fa0*/  SHF.R.U32.HI R16, RZ, 0x8, R16 ;  /* 0x00000008ff107819 */ /* 0x000fe40000011610 */
[----:B------:R-:W-:Y:S02]  /*102fb0*/  LOP3.LUT R14, R14, 0xffff, RZ, 0xc0, !PT ;  /* 0x0000ffff0e0e7812 */ /* 0x000fe400078ec0ff */
[----:B------:R-:W-:Y:S02]  /*102fc0*/  LOP3.LUT R17, R17, 0xffff, RZ, 0xc0, !PT ;  /* 0x0000ffff11117812 */ /* 0x000fe400078ec0ff */
[----:B------:R-:W-:Y:S02]  /*102fd0*/  LOP3.LUT R16, R16, 0xffff, RZ, 0xc0, !PT ;  /* 0x0000ffff10107812 */ /* 0x000fe400078ec0ff */
[----:B------:R-:W-:-:S02]  /*102fe0*/  PRMT R18, R14, 0x3340, R0 ;  /* 0x000033400e127816 */ /* 0x000fc40000000000 */
[----:B------:R-:W-:-:S03]  /*102ff0*/  PRMT R14, R17, 0x3340, R16 ;  /* 0x00003340110e7816 */ /* 0x000fc60000000010 */
[----:B------:R-:W-:Y:S04]  /*103000*/  STL [R1+0xa8], R18 ;  /* 0x0000a81201007387 */ /* 0x000fe80000100800 */
[----:B------:R0:W-:Y:S02]  /*103010*/  STL [R1+0x744], R14 ;  /* 0x0007440e01007387 */ /* 0x0001e40000100800 */
[----:B0-----:R-:W-:Y:S02]  /*103020*/  PRMT R14, R22, 0x3340, R0 ;  /* 0x00003340160e7816 */ /* 0x001fe40000000000 */
[----:B------:R-:W-:-:S05]  /*103030*/  IADD3 R20, P0, R12, R6, RZ ;  /* 0x000000060c147210 */ /* 0x000fca0007f1e0ff */
[----:B------:R-:W-:Y:S01]  /*103040*/  IMAD.X R21, R13, 0x1, R7, P0 ;  /* 0x000000010d157824 */ /* 0x000fe200000e0607 */
[----:B------:R-:W-:-:S05]  /*103050*/  IADD3 R32, P0, R12, R8, RZ ;  /* 0x000000080c207210 */ /* 0x000fca0007f1e0ff */
[----:B------:R-:W-:Y:S01]  /*103060*/  IMAD.X R33, R13, 0x1, R10, P0 ;  /* 0x000000010d217824 */ /* 0x000fe200000e060a */
[----:B--2---:R-:W-:Y:S02]  /*103070*/  LOP3.LUT R18, R36, 0xffff, RZ, 0xc0, !PT ;  /* 0x0000ffff24127812 */ /* 0x004fe400078ec0ff */
[----:B---3--:R-:W-:-:S04]  /*103080*/  LOP3.LUT R17, R37, 0xffff, RZ, 0xc0, !PT ;  /* 0x0000ffff25117812 */ /* 0x008fc800078ec0ff */
[----:B------:R-:W-:-:S04]  /*103090*/  PRMT R16, R18, 0x3340, R17 ;  /* 0x0000334012107816 */ /* 0x000fc80000000011 */
[----:B------:R-:W-:Y:S02]  /*1030a0*/  PRMT R14, R16, 0x5410, R14 ;  /* 0x00005410100e7816 */ /* 0x000fe4000000000e */
[----:B------:R-:W-:-:S03]  /*1030b0*/  SHF.R.U32.HI R18, RZ, 0x8, R18 ;  /* 0x00000008ff127819 */ /* 0x000fc60000011612 */
[----:B------:R0:W-:Y:S01]  /*1030c0*/  STL [R1+0x55f8], R14 ;  /* 0x0055f80e01007387 */ /* 0x0001e20000100800 */
[----:B------:R-:W-:Y:S02]  /*1030d0*/  SHF.R.U32.HI R16, RZ, 0x8, R17 ;  /* 0x00000008ff107819 */ /* 0x000fe40000011611 */
[----:B------:R-:W-:Y:S02]  /*1030e0*/  LOP3.LUT R17, R18, 0xffff, RZ, 0xc0, !PT ;  /* 0x0000ffff12117812 */ /* 0x000fe400078ec0ff */
[----:B------:R-:W-:Y:S02]  /*1030f0*/  LOP3.LUT R16, R16, 0xffff, RZ, 0xc0, !PT ;  /* 0x0000ffff10107812 */ /* 0x000fe400078ec0ff */
[----:B0-----:R-:W-:-:S04]  /*103100*/  SHF.R.U32.HI R14, RZ, 0x8, R19 ;  /* 0x00000008ff0e7819 */ /* 0x001fc80000011613 */
[----:B------:R-:W-:Y:S01]  /*103110*/  LOP3.LUT R14, R14, 0xffff, RZ, 0xc0, !PT ;  /* 0x0000ffff0e0e7812 */ /* 0x000fe200078ec0ff */
[----:B------:R0:W-:Y:S03]  /*103120*/  STL.64 [R1+0x1198], R20 ;  /* 0x0011981401007387 */ /* 0x0001e60000100a00 */
[----:B------:R-:W-:Y:S02]  /*103130*/  PRMT R18, R14, 0x3340, R0 ;  /* 0x000033400e127816 */ /* 0x000fe40000000000 */
[----:B------:R-:W-:Y:S01]  /*103140*/  PRMT R14, R17, 0x3340, R16 ;  /* 0x00003340110e7816 */ /* 0x000fe20000000010 */
[----:B0-----:R-:W2:Y:S04]  /*103150*/  LDL.LU R20, [R1+0x3ac] ;  /* 0x0003ac0001147983 */ /* 0x001ea80000300800 */
[----:B------:R-:W3:Y:S04]  /*103160*/  LDL.LU R19, [R1+0x40] ;  /* 0x0000400001137983 */ /* 0x000ee80000300800 */
[----:B------:R-:W-:Y:S04]  /*103170*/  STL [R1+0x254], R18 ;  /* 0x0002541201007387 */ /* 0x000fe80000100800 */
[----:B------:R0:W-:Y:S02]  /*103180*/  STL [R1+0x748], R14 ;  /* 0x0007480e01007387 */ /* 0x0001e40000100800 */
[----:B0-----:R-:W-:-:S02]  /*103190*/  SHF.R.U32.HI R14, RZ, 0x8, R22 ;  /* 0x00000008ff0e7819 */ /* 0x001fc40000011616 */
[----:B------:R-:W3:Y:S02]  /*1031a0*/  LDL.LU R22, [R1+0x4c80] ;  /* 0x004c800001167983 */ /* 0x000ee40000300800 */
[----:B------:R-:W-:-:S04]  /*1031b0*/  LOP3.LUT R14, R14, 0xffff, RZ, 0xc0, !PT ;  /* 0x0000ffff0e0e7812 */ /* 0x000fc800078ec0ff */
[----:B------:R-:W-:Y:S01]  /*1031c0*/  PRMT R14, R14, 0x3340, R0 ;  /* 0x000033400e0e7816 */ /* 0x000fe20000000000 */
[----:B------:R-:W-:Y:S04]  /*1031d0*/  STL.64 [R1+0x1190], R32 ;  /* 0x0011902001007387 */ /* 0x000fe80000100a00 */
[----:B------:R-:W3:Y:S04]  /*1031e0*/  LDL.LU R21, [R1+0x4c84] ;  /* 0x004c840001157983 */ /* 0x000ee80000300800 */
[----:B------:R0:W-:Y:S04]  /*1031f0*/  STL [R1+0x258], R14 ;  /* 0x0002580e01007387 */ /* 0x0001e80000100800 */
[----:B------:R-:W3:Y:S04]  /*103200*/  LDL.LU R36, [R1+0x3c] ;  /* 0x00003c0001247983 */ /* 0x000ee80000300800 */
[----:B------:R-:W3:Y:S01]  /*103210*/  LDL.LU R37, [R1+0x3a8] ;  /* 0x0003a80001257983 */ /* 0x000ee20000300800 */
[----:B0-----:R-:W-:-:S02]  /*103220*/  LOP3.LUT R14, R23, 0xffff, RZ, 0xc0, !PT ;  /* 0x0000ffff170e7812 */ /* 0x001fc400078ec0ff */
[----:B----4-:R-:W-:Y:S02]  /*103230*/  LOP3.LUT R18, R15, 0xffff, RZ, 0xc0, !PT ;  /* 0x0000ffff0f127812 */ /* 0x010fe400078ec0ff */
[----:B------:R-:W-:Y:S01]  /*103240*/  LOP3.LUT R17, R46, 0xffff, RZ, 0xc0, !PT ;  /* 0x0000ffff2e117812 */ /* 0x000fe200078ec0ff */
[----:B------:R0:W-:Y:S04]  /*103250*/  STL [R1+0x5688], R14 ;  /* 0x0056880e01007387 */ /* 0x0001e80000100800 */
[----:B------:R-:W4:Y:S04]  /*103260*/  LDL.LU R15, [R1+0x4dc] ;  /* 0x0004dc00010f7983 */ /* 0x000f280000300800 */
[----:B------:R-:W4:Y:S01]  /*103270*/  LDL.LU R46, [R1+0x98] ;  /* 0x00009800012e7983 */ /* 0x000f220000300800 */
[----:B------:R-:W-:-:S02]  /*103280*/  PRMT R16, R18, 0x3340, R17 ;  /* 0x0000334012107816 */ /* 0x000fc40000000011 */
[----:B0-----:R-:W-:Y:S02]  /*103290*/  PRMT R14, R14, 0x3340, R0 ;  /* 0x000033400e0e7816 */ /* 0x001fe40000000000 */
[----:B------:R-:W-:Y:S02]  /*1032a0*/  IADD3 R32, P0, R12, R9, RZ ;  /* 0x000000090c207210 */ /* 0x000fe40007f1e0ff */
[----:B------:R-:W-:-:S03]  /*1032b0*/  PRMT R14, R16, 0x5410, R14 ;  /* 0x00005410100e7816 */ /* 0x000fc6000000000e */
[----:B------:R-:W-:Y:S01]  /*1032c0*/  IMAD.X R33, R13, 0x1, R11, P0 ;  /* 0x000000010d217824 */ /* 0x000fe200000e060b */
[----:B------:R-:W-:Y:S01]  /*1032d0*/  SHF.R.U32.HI R13, RZ, 0x8, R17 ;  /* 0x00000008ff0d7819 */ /* 0x000fe20000011611 */
[----:B------:R0:W-:Y:S03]  /*1032e0*/  STL [R1+0x5628], R14 ;  /* 0x0056280e01007387 */ /* 0x0001e60000100800 */
[----:B------:R-:W-:Y:S02]  /*1032f0*/  LOP3.LUT R13, R13, 0xffff, RZ, 0xc0, !PT ;  /* 0x0000ffff0d0d7812 */ /* 0x000fe400078ec0ff */
[----:B0-----:R-:W-:-:S04]  /*103300*/  SHF.R.U32.HI R14, RZ, 0x8, R18 ;  /* 0x00000008ff0e7819 */ /* 0x001fc80000011612 */
[----:B------:R-:W-:Y:S01]  /*103310*/  LOP3.LUT R14, R14, 0xffff, RZ, 0xc0, !PT ;  /* 0x0000ffff0e0e7812 */ /* 0x000fe200078ec0ff */
[----:B------:R0:W-:Y:S03]  /*103320*/  STL.64 [R1+0x1188], R32 ;  /* 0x0011882001007387 */ /* 0x0001e60000100a00 */
[----:B------:R-:W-:Y:S01]  /*103330*/  PRMT R13, R14, 0x3340, R13 ;  /* 0x000033400e0d7816 */ /* 0x000fe2000000000d */
[----:B0-----:R-:W4:Y:S04]  /*103340*/  LDL.LU.64 R32, [R1+0x5a18] ;  /* 0x005a180001207983 */ /* 0x001f280000300a00 */
[----:B------:R0:W-:Y:S01]  /*103350*/  STL [R1+0x548c], R13 ;  /* 0x00548c0d01007387 */ /* 0x0001e20000100800 */
[----:B------:R-:W-:Y:S01]  /*103360*/  LOP3.LUT R24, R24, 0xffff, RZ, 0xc0, !PT ;  /* 0x0000ffff18187812 */ /* 0x000fe200078ec0ff */
[----:B------:R-:W-:Y:S01]  /*103370*/  VIADD R12, R12, UR6 ;  /* 0x000000060c0c7c36 */ /* 0x000fe20008000000 */
[----:B------:R-:W-:Y:S01]  /*103380*/  LOP3.LUT R26, R26, 0xffff, RZ, 0xc0, !PT ;  /* 0x0000ffff1a1a7812 */ /* 0x000fe200078ec0ff */
[----:B------:R-:W-:Y:S01]  /*103390*/  ULDC UR6, c[0x0][0x248] ;  /* 0x0000920000067ab9 */ /* 0x000fe20000000800 */
[----:B--2---:R-:W-:-:S02]  /*1033a0*/  LOP3.LUT R16, R20, 0xffff, RZ, 0xc0, !PT ;  /* 0x0000ffff14107812 */ /* 0x004fc400078ec0ff */
[----:B---3--:R-:W-:-:S04]  /*1033b0*/  LOP3.LUT R17, R19, 0xffff, RZ, 0xc0, !PT ;  /* 0x0000ffff13117812 */ /* 0x008fc800078ec0ff */
[----:B0-----:R-:W-:Y:S02]  /*1033c0*/  PRMT R13, R17, 0x3340, R0 ;  /* 0x00003340110d7816 */ /* 0x001fe40000000000 */
[----:B------:R-:W-:-:S04]  /*1033d0*/  LOP3.LUT R18, R22, 0xffff, RZ, 0xc0, !PT ;  /* 0x0000ffff16127812 */ /* 0x000fc800078ec0ff */
[----:B------:R-:W-:-:S04]  /*1033e0*/  PRMT R14, R18, 0x3340, R16 ;  /* 0x00003340120e7816 */ /* 0x000fc80000000010 */
[----:B------:R-:W-:Y:S02]  /*1033f0*/  PRMT R13, R14, 0x5410, R13 ;  /* 0x000054100e0d7816 */ /* 0x000fe4000000000d */
[----:B------:R-:W-:Y:S02]  /*103400*/  SHF.R.U32.HI R18, RZ, 0x8, R18 ;  /* 0x00000008ff127819 */ /* 0x000fe40000011612 */
[----:B------:R-:W-:Y:S01]  /*103410*/  SHF.R.U32.HI R14, RZ, 0x8, R16 ;  /* 0x00000008ff0e7819 */ /* 0x000fe20000011610 */
[----:B------:R0:W-:Y:S01]  /*103420*/  STL [R1+0x55f4], R13 ;  /* 0x0055f40d01007387 */ /* 0x0001e20000100800 */
[----:B------:R-:W-:Y:S02]  /*103430*/  LOP3.LUT R16, R18, 0xffff, RZ, 0xc0, !PT ;  /* 0x0000ffff12107812 */ /* 0x000fe400078ec0ff */
[----:B------:R-:W-:Y:S02]  /*103440*/  LOP3.LUT R14, R14, 0xffff, RZ, 0xc0, !PT ;  /* 0x0000ffff0e0e7812 */ /* 0x000fe400078ec0ff */
[----:B0-----:R-:W-:-:S04]  /*103450*/  SHF.R.U32.HI R13, RZ, 0x8, R17 ;  /* 0x00000008ff0d7819 */ /* 0x001fc80000011611 */
[----:B------:R-:W-:Y:S02]  /*103460*/  LOP3.LUT R13, R13, 0xffff, RZ, 0xc0, !PT ;  /* 0x0000ffff0d0d7812 */ /* 0x000fe400078ec0ff */
[----:B------:R-:W-:Y:S02]  /*103470*/  PRMT R14, R16, 0x3340, R14 ;  /* 0x00003340100e7816 */ /* 0x000fe4000000000e */
[----:B------:R-:W-:Y:S02]  /*103480*/  PRMT R13, R13, 0x3340, R0 ;  /* 0x000033400d0d7816 */ /* 0x000fe40000000000 */
[----:B------:R-:W-:Y:S02]  /*103490*/  LOP3.LUT R19, R21, 0xffff, RZ, 0xc0, !PT ;  /* 0x0000ffff15137812 */ /* 0x000fe400078ec0ff */
[----:B------:R-:W-:Y:S02]  /*1034a0*/  LOP3.LUT R20, R36, 0xffff, RZ, 0xc0, !PT ;  /* 0x0000ffff24147812 */ /* 0x000fe400078ec0ff */
[----:B------:R-:W-:Y:S01]  /*1034b0*/  LOP3.LUT R18, R37, 0xffff, RZ, 0xc0, !PT ;  /* 0x0000ffff25127812 */ /* 0x000fe200078ec0ff */
[----:B------:R0:W-:Y:S04]  /*1034c0*/  STL [R1+0x74c], R14 ;  /* 0x00074c0e01007387 */ /* 0x0001e80000100800 */
[----:B------:R1:W-:Y:S01]  /*1034d0*/  STL [R1+0xa4], R13 ;  /* 0x0000a40d01007387 */ /* 0x0003e20000100800 */
[----:B0-----:R-:W-:-:S02]  /*1034e0*/  PRMT R14, R19, 0x3340, R18 ;  /* 0x00003340130e7816 */ /* 0x001fc40000000012 */
[----:B-1----:R-:W-:Y:S02]  /*1034f0*/  PRMT R13, R20, 0x3340, R0 ;  /* 0x00003340140d7816 */ /* 0x002fe40000000000 */
[----:B----4-:R-:W-:Y:S02]  /*103500*/  LOP3.LUT R17, R15, 0xffff, RZ, 0xc0, !PT ;  /* 0x0000ffff0f117812 */ /* 0x010fe400078ec0ff */
[----:B------:R-:W-:Y:S02]  /*103510*/  PRMT R13, R14, 0x5410, R13 ;  /* 0x000054100e0d7816 */ /* 0x000fe4000000000d */
[----:B------:R-:W-:-:S03]  /*103520*/  LOP3.LUT R16, R46, 0xffff, RZ, 0xc0, !PT ;  /* 0x0000ffff2e107812 */ /* 0x000fc600078ec0ff */
[----:B------:R0:W-:Y:S01]  /*103530*/  STL [R1+0x55f0], R13 ;  /* 0x0055f00d01007387 */ /* 0x0001e20000100800 */
[----:B------:R-:W-:Y:S02]  /*103540*/  PRMT R14, R17, 0x3340, R16 ;  /* 0x00003340110e7816 */ /* 0x000fe40000000010 */
[----:B------:R-:W-:Y:S01]  /*103550*/  IADD3 R22, P0, R12, R4, RZ ;  /* 0x000000040c167210 */ /* 0x000fe20007f1e0ff */
[----:B------:R-:W2:Y:S01]  /*103560*/  LDL.LU R15, [R1+0x1ac] ;  /* 0x0001ac00010f7983 */ /* 0x000ea20000300800 */
[----:B0-----:R-:W-:-:S04]  /*103570*/  PRMT R13, R24, 0x3340, R0 ;  /* 0x00003340180d7816 */ /* 0x001fc80000000000 */
[----:B------:R-:W-:Y:S02]  /*103580*/  PRMT R14, R14, 0x5410, R13 ;  /* 0x000054100e0e7816 */ /* 0x000fe4000000000d */
[----:B------:R-:W-:Y:S02]  /*103590*/  SHF.R.S32.HI R13, RZ, 0x1f, R12 ;  /* 0x0000001fff0d7819 */ /* 0x000fe4000001140c */
[----:B------:R-:W-:Y:S02]  /*1035a0*/  SHF.R.U32.HI R17, RZ, 0x8, R17 ;  /* 0x00000008ff117819 */ /* 0x000fe40000011611 */
[----:B------:R-:W-:Y:S01]  /*1035b0*/  SHF.R.U32.HI R21, RZ, 0x8, R19 ;  /* 0x00000008ff157819 */ /* 0x000fe20000011613 */
[----:B------:R-:W-:Y:S01]  /*1035c0*/  IMAD.X R23, R13, 0x1, R5, P0 ;  /* 0x000000010d177824 */ /* 0x000fe200000e0605 */
[----:B------:R-:W-:Y:S01]  /*1035d0*/  SHF.R.U32.HI R19, RZ, 0x8, R18 ;  /* 0x00000008ff137819 */ /* 0x000fe20000011612 */
[----:B------:R0:W-:Y:S01]  /*1035e0*/  STL [R1+0x55ec], R14 ;  /* 0x0055ec0e01007387 */ /* 0x0001e20000100800 */
[----:B------:R-:W-:-:S03]  /*1035f0*/  LOP3.LUT R18, R17, 0xffff, RZ, 0xc0, !PT ;  /* 0x0000ffff11127812 */ /* 0x000fc600078ec0ff */
[----:B------:R-:W3:Y:S01]  /*103600*/  LDL.LU R46, [R1+0x4c88] ;  /* 0x004c8800012e7983 */ /* 0x000ee20000300800 */
[----:B------:R-:W-:-:S03]  /*103610*/  LOP3.LUT R17, R21, 0xffff, RZ, 0xc0, !PT ;  /* 0x0000ffff15117812 */ /* 0x000fc600078ec0ff */
[----:B------:R1:W-:Y:S01]  /*103620*/  STL.64 [R1+0x1178], R22 ;  /* 0x0011781601007387 */ /* 0x0003e20000100a00 */
[----:B0-----:R-:W-:Y:S02]  /*103630*/  SHF.R.U32.HI R14, RZ, 0x8, R16 ;  /* 0x00000008ff0e7819 */ /* 0x001fe40000011610 */
[----:B------:R-:W-:Y:S01]  /*103640*/  LOP3.LUT R16, R19, 0xffff, RZ, 0xc0, !PT ;  /* 0x0000ffff13107812 */ /* 0x000fe200078ec0ff */
[----:B-1----:R-:W4:Y:S04]  /*103650*/  LDL.LU R23, [R1+0x3c0] ;  /* 0x0003c00001177983 */ /* 0x002f280000300800 */
[----:B------:R-:W4:Y:S04]  /*103660*/  LDL.LU R21, [R1+0x50] ;  /* 0x0000500001157983 */ /* 0x000f280000300800 */
[----:B------:R-:W3:Y:S01]  /*103670*/  LDL.LU R19, [R1+0x4e0] ;  /* 0x0004e00001137983 */ /* 0x000ee20000300800 */
[----:B------:R-:W-:-:S02]  /*103680*/  LOP3.LUT R14, R14, 0xffff, RZ, 0xc0, !PT ;  /* 0x0000ffff0e0e7812 */ /* 0x000fc400078ec0ff */
[----:B------:R-:W-:Y:S02]  /*103690*/  PRMT R22, R17, 0x3340, R16 ;  /* 0x0000334011167816 */ /* 0x000fe40000000010 */
[----:B------:R-:W-:Y:S02]  /*1036a0*/  IADD3 R16, P0, R12, R6, RZ ;  /* 0x000000060c107210 */ /* 0x000fe40007f1e0ff */
[----:B------:R-:W-:Y:S01]  /*1036b0*/  PRMT R14, R18, 0x3340, R14 ;  /* 0x00003340120e7816 */ /* 0x000fe2000000000e */
[----:B------:R0:W-:Y:S02]  /*1036c0*/  STL [R1+0x70c], R22 ;  /* 0x00070c1601007387 */ /* 0x0001e40000100800 */
[----:B------:R-:W-:Y:S02]  /*1036d0*/  IMAD.X R17, R13, 0x1, R7, P0 ;  /* 0x000000010d117824 */ /* 0x000fe400000e0607 */
[----:B------:R1:W-:Y:S04]  /*1036e0*/  STL [R1+0x448], R14 ;  /* 0x0004480e01007387 */ /* 0x0003e80000100800 */
[----:B------:R1:W-:Y:S04]  /*1036f0*/  STL.64 [R1+0x1180], R16 ;  /* 0x0011801001007387 */ /* 0x0003e80000100a00 */
[----:B0-----:R-:W4:Y:S01]  /*103700*/  LDL.LU R22, [R1+0x4c8c] ;  /* 0x004c8c0001167983 */ /* 0x001f220000300800 */
[----:B-1----:R-:W-:-:S04]  /*103710*/  SHF.R.U32.HI R14, RZ, 0x8, R24 ;  /* 0x00000008ff0e7819 */ /* 0x002fc80000011618 */
[----:B------:R-:W-:Y:S02]  /*103720*/  LOP3.LUT R14, R14, 0xffff, RZ, 0xc0, !PT ;  /* 0x0000ffff0e0e7812 */ /* 0x000fe400078ec0ff */
[----:B------:R-:W-:Y:S02]  /*103730*/  SHF.R.U32.HI R16, RZ, 0x8, R20 ;  /* 0x00000008ff107819 */ /* 0x000fe40000011614 */
[----:B------:R-:W-:Y:S02]  /*103740*/  PRMT R17, R14, 0x3340, R0 ;  /* 0x000033400e117816 */ /* 0x000fe40000000000 */
[----:B------:R-:W-:-:S04]  /*103750*/  LOP3.LUT R16, R16, 0xffff, RZ, 0xc0, !PT ;  /* 0x0000ffff10107812 */ /* 0x000fc800078ec0ff */
[----:B------:R-:W-:Y:S01]  /*103760*/  PRMT R14, R16, 0x3340, R0 ;  /* 0x00003340100e7816 */ /* 0x000fe20000000000 */
[----:B------:R-:W-:Y:S04]  /*103770*/  STL [R1+0xa0], R17 ;  /* 0x0000a01101007387 */ /* 0x000fe80000100800 */
[----:B------:R-:W4:Y:S04]  /*103780*/  LDL.LU R36, [R1+0x54] ;  /* 0x0000540001247983 */ /* 0x000f280000300800 */
[----:B------:R0:W-:Y:S04]  /*103790*/  STL [R1+0x9c], R14 ;  /* 0x00009c0e01007387 */ /* 0x0001e80000100800 */
[----:B------:R-:W4:Y:S01]  /*1037a0*/  LDL.LU R37, [R1+0x3c4] ;  /* 0x0003c40001257983 */ /* 0x000f220000300800 */
[----:B0-----:R-:W-:-:S05]  /*1037b0*/  LOP3.LUT R14, R25, 0xffff, RZ, 0xc0, !PT ;  /* 0x0000ffff190e7812 */ /* 0x001fca00078ec0ff */
[----:B------:R0:W-:Y:S02]  /*1037c0*/  STL [R1+0x5684], R14 ;  /* 0x0056840e01007387 */ /* 0x0001e40000100800 */
[----:B0-----:R-:W-:Y:S02]  /*1037d0*/  PRMT R14, R14, 0x3340, R0 ;  /* 0x000033400e0e7816 */ /* 0x001fe40000000000 */
        /* <DEDUP_REMOVED lines=8> */
[----:B------:R-:W-:Y:S02]  /*103860*/  LOP3.LUT R16, R16, 0xffff, RZ, 0xc0, !PT ;  /* 0x0000ffff10107812 */ /* 0x000fe400078ec0ff */
[----:B0-----:R-:W-:-:S04]  /*103870*/  SHF.R.U32.HI R14, RZ, 0x8, R17 ;  /* 0x00000008ff0e7819 */ /* 0x001fc80000011611 */
[----:B------:R-:W-:Y:S01]  /*103880*/  LOP3.LUT R14, R14, 0xffff, RZ, 0xc0, !PT ;  /* 0x0000ffff0e0e7812 */ /* 0x000fe200078ec0ff */
[----:B------:R-:W-:Y:S03]  /*103890*/  STL.64 [R1+0x1170], R24 ;  /* 0x0011701801007387 */ /* 0x000fe60000100a00 */
[----:B------:R-:W-:Y:S01]  /*1038a0*/  PRMT R14, R16, 0x3340, R14 ;  /* 0x00003340100e7816 */ /* 0x000fe2000000000e */
[----:B------:R-:W2:Y:S01]  /*1038b0*/  LDL.LU R15, [R1+0x4ec] ;  /* 0x0004ec00010f7983 */ /* 0x000ea20000300800 */
[----:B------:R-:W-:-:S03]  /*1038c0*/  LOP3.LUT R18, R46, 0xffff, RZ, 0xc0, !PT ;  /* 0x0000ffff2e127812 */ /* 0x000fc600078ec0ff */
[----:B------:R0:W-:Y:S04]  /*1038d0*/  STL [R1+0x5470], R14 ;  /* 0x0054700e01007387 */ /* 0x0001e80000100800 */
[----:B------:R-:W3:Y:S01]  /*1038e0*/  LDL.LU R46, [R1+0x1b8] ;  /* 0x0001b800012e7983 */ /* 0x000ee20000300800 */
[----:B----4-:R-:W-:Y:S02]  /*1038f0*/  LOP3.LUT R19, R21, 0xffff, RZ, 0xc0, !PT ;  /* 0x0000ffff15137812 */ /* 0x010fe400078ec0ff */
[----:B------:R-:W-:Y:S02]  /*103900*/  LOP3.LUT R17, R23, 0xffff, RZ, 0xc0, !PT ;  /* 0x0000ffff17117812 */ /* 0x000fe400078ec0ff */
[----:B0-----:R-:W-:Y:S02]  /*103910*/  PRMT R14, R19, 0x3340, R0 ;  /* 0x00003340130e7816 */ /* 0x001fe40000000000 */
[----:B------:R-:W-:-:S02]  /*103920*/  PRMT R16, R18, 0x3340, R17 ;  /* 0x0000334012107816 */ /* 0x000fc40000000011 */
[----:B------:R-:W-:Y:S02]  /*103930*/  IADD3 R20, P0, R12, R9, RZ ;  /* 0x000000090c147210 */ /* 0x000fe40007f1e0ff */
[----:B------:R-:W-:-:S03]  /*103940*/  PRMT R14, R16, 0x5410, R14 ;  /* 0x00005410100e7816 */ /* 0x000fc6000000000e */
[----:B------:R-:W-:Y:S01]  /*103950*/  IMAD.X R21, R13, 0x1, R11, P0 ;  /* 0x000000010d157824 */ /* 0x000fe200000e060b */
[----:B------:R-:W-:Y:S01]  /*103960*/  SHF.R.U32.HI R13, RZ, 0x8, R17 ;  /* 0x00000008ff0d7819 */ /* 0x000fe20000011611 */
[----:B------:R0:W-:Y:S03]  /*103970*/  STL [R1+0x55e8], R14 ;  /* 0x0055e80e01007387 */ /* 0x0001e60000100800 */
[----:B------:R-:W-:Y:S02]  /*103980*/  LOP3.LUT R13, R13, 0xffff, RZ, 0xc0, !PT ;  /* 0x0000ffff0d0d7812 */ /* 0x000fe400078ec0ff */
[----:B0-----:R-:W-:-:S04]  /*103990*/  SHF.R.U32.HI R14, RZ, 0x8, R18 ;  /* 0x00000008ff0e7819 */ /* 0x001fc80000011612 */
[----:B------:R-:W-:Y:S02]  /*1039a0*/  LOP3.LUT R14, R14, 0xffff, RZ, 0xc0, !PT ;  /* 0x0000ffff0e0e7812 */ /* 0x000fe400078ec0ff */
[----:B------:R-:W-:Y:S02]  /*1039b0*/  LOP3.LUT R17, R22, 0xffff, RZ, 0xc0, !PT ;  /* 0x0000ffff16117812 */ /* 0x000fe400078ec0ff */
[----:B------:R-:W-:Y:S02]  /*1039c0*/  PRMT R13, R14, 0x3340, R13 ;  /* 0x000033400e0d7816 */ /* 0x000fe4000000000d */
[----:B------:R-:W-:Y:S02]  /*1039d0*/  LOP3.LUT R18, R36, 0xffff, RZ, 0xc0, !PT ;  /* 0x0000ffff24127812 */ /* 0x000fe400078ec0ff */
[----:B------:R-:W-:Y:S01]  /*1039e0*/  LOP3.LUT R16, R37, 0xffff, RZ, 0xc0, !PT ;  /* 0x0000ffff25107812 */ /* 0x000fe200078ec0ff */
[----:B------:R0:W-:Y:S03]  /*1039f0*/  STL.64 [R1+0x1168], R20 ;  /* 0x0011681401007387 */ /* 0x0001e60000100a00 */
[----:B------:R-:W-:Y:S01]  /*103a00*/  PRMT R14, R17, 0x3340, R16 ;  /* 0x00003340110e7816 */ /* 0x000fe20000000010 */
[----:B------:R1:W-:Y:S04]  /*103a10*/  STL [R1+0x708], R13 ;  /* 0x0007080d01007387 */ /* 0x0003e80000100800 */
[----:B------:R-:W4:Y:S01]  /*103a20*/  LDL.LU R25, [R1+0x4f0] ;  /* 0x0004f00001197983 */ /* 0x000f220000300800 */
[----:B------:R-:W-:-:S03]  /*103a30*/  SHF.R.U32.HI R17, RZ, 0x8, R17 ;  /* 0x00000008ff117819 */ /* 0x000fc60000011611 */
[----:B0-----:R-:W4:Y:S01]  /*103a40*/  LDL.LU R20, [R1+0x1c0] ;  /* 0x0001c00001147983 */ /* 0x001f220000300800 */
[----:B-1----:R-:W-:-:S04]  /*103a50*/  PRMT R13, R18, 0x3340, R0 ;  /* 0x00003340120d7816 */ /* 0x002fc80000000000 */
[----:B------:R-:W-:Y:S02]  /*103a60*/  PRMT R13, R14, 0x5410, R13 ;  /* 0x000054100e0d7816 */ /* 0x000fe4000000000d */
[----:B------:R-:W-:-:S03]  /*103a70*/  SHF.R.U32.HI R14, RZ, 0x8, R16 ;  /* 0x00000008ff0e7819 */ /* 0x000fc60000011610 */
[----:B------:R0:W-:Y:S01]  /*103a80*/  STL [R1+0x55e4], R13 ;  /* 0x0055e40d01007387 */ /* 0x0001e20000100800 */
[----:B------:R-:W-:Y:S02]  /*103a90*/  LOP3.LUT R16, R17, 0xffff, RZ, 0xc0, !PT ;  /* 0x0000ffff11107812 */ /* 0x000fe400078ec0ff */
[----:B------:R-:W-:Y:S02]  /*103aa0*/  LOP3.LUT R14, R14, 0xffff, RZ, 0xc0, !PT ;  /* 0x0000ffff0e0e7812 */ /* 0x000fe400078ec0ff */
[----:B0-----:R-:W-:-:S04]  /*103ab0*/  SHF.R.U32.HI R13, RZ, 0x8, R19 ;  /* 0x00000008ff0d7819 */ /* 0x001fc80000011613 */
[----:B------:R-:W-:-:S04]  /*103ac0*/  LOP3.LUT R13, R13, 0xffff, RZ, 0xc0, !PT ;  /* 0x0000ffff0d0d7812 */ /* 0x000fc800078ec0ff */
[----:B------:R-:W-:Y:S02]  /*103ad0*/  PRMT R17, R13, 0x3340, R0 ;  /* 0x000033400d117816 */ /* 0x000fe40000000000 */
[----:B------:R-:W-:-:S03]  /*103ae0*/  PRMT R13, R16, 0x3340, R14 ;  /* 0x00003340100d7816 */ /* 0x000fc6000000000e */
[----:B------:R2:W-:Y:S04]  /*103af0*/  STL [R1+0x98], R17 ;  /* 0x0000981101007387 */ /* 0x0005e80000100800 */
[----:B------:R0:W-:Y:S04]  /*103b00*/  STL [R1+0x704], R13 ;  /* 0x0007040d01007387 */ /* 0x0001e80000100800 */
[----:B------:R-:W4:Y:S04]  /*103b10*/  LDL.LU R24, [R1+0x4c90] ;  /* 0x004c900001187983 */ /* 0x000f280000300800 */
[----:B------:R-:W4:Y:S04]  /*103b20*/  LDL.LU R22, [R1+0x5c] ;  /* 0x00005c0001167983 */ /* 0x000f280000300800 */
[----:B------:R-:W4:Y:S04]  /*103b30*/  LDL.LU R21, [R1+0x3d4] ;  /* 0x0003d40001157983 */ /* 0x000f280000300800 */
[----:B------:R-:W4:Y:S01]  /*103b40*/  LDL.LU R23, [R1+0x4c94] ;  /* 0x004c940001177983 */ /* 0x000f220000300800 */
[----:B--2---:R-:W-:-:S03]  /*103b50*/  LOP3.LUT R17, R15, 0xffff, RZ, 0xc0, !PT ;  /* 0x0000ffff0f117812 */ /* 0x004fc600078ec0ff */
[----:B------:R-:W2:Y:S01]  /*103b60*/  LDL.LU R15, [R1+0x58] ;  /* 0x00005800010f7983 */ /* 0x000ea20000300800 */
[----:B---3--:R-:W-:-:S03]  /*103b70*/  LOP3.LUT R16, R46, 0xffff, RZ, 0xc0, !PT ;  /* 0x0000ffff2e107812 */ /* 0x008fc600078ec0ff */
[----:B------:R-:W3:Y:S01]  /*103b80*/  LDL.LU R46, [R1+0x3d0] ;  /* 0x0003d000012e7983 */ /* 0x000ee20000300800 */
[----:B0-----:R-:W-:Y:S02]  /*103b90*/  PRMT R13, R26, 0x3340, R0 ;  /* 0x000033401a0d7816 */ /* 0x001fe40000000000 */
[--C-:B------:R-:W-:Y:S01]  /*103ba0*/  PRMT R14, R17, 0x3340, R16.reuse ;  /* 0x00003340110e7816 */ /* 0x100fe20000000010 */
[----:B------:R-:W-:Y:S01]  /*103bb0*/  VIADD R12, R12, UR6 ;  /* 0x000000060c0c7c36 */ /* 0x000fe20008000000 */
[----:B------:R-:W-:Y:S01]  /*103bc0*/  SHF.R.U32.HI R17, RZ, 0x8, R17 ;  /* 0x00000008ff117819 */ /* 0x000fe20000011611 */
[----:B------:R-:W-:Y:S01]  /*103bd0*/  ULDC UR6, c[0x0][0x248] ;  /* 0x0000920000067ab9 */ /* 0x000fe20000000800 */
[----:B------:R-:W-:Y:S02]  /*103be0*/  PRMT R14, R14, 0x5410, R13 ;  /* 0x000054100e0e7816 */ /* 0x000fe4000000000d */
[----:B------:R-:W-:Y:S02]  /*103bf0*/  SHF.R.U32.HI R16, RZ, 0x8, R16 ;  /* 0x00000008ff107819 */ /* 0x000fe40000011610 */
[----:B------:R-:W-:Y:S01]  /*103c00*/  SHF.R.S32.HI R13, RZ, 0x1f, R12 ;  /* 0x0000001fff0d7819 */ /* 0x000fe2000001140c */
[----:B------:R0:W-:Y:S01]  /*103c10*/  STL [R1+0x55e0], R14 ;  /* 0x0055e00e01007387 */ /* 0x0001e20000100800 */
[----:B------:R-:W-:-:S02]  /*103c20*/  IADD3 R36, P0, R12, R4, RZ ;  /* 0x000000040c247210 */ /* 0x000fc40007f1e0ff */
[----:B------:R-:W-:Y:S02]  /*103c30*/  LOP3.LUT R17, R17, 0xffff, RZ, 0xc0, !PT ;  /* 0x0000ffff11117812 */ /* 0x000fe400078ec0ff */
[----:B------:R-:W-:Y:S01]  /*103c40*/  LOP3.LUT R16, R16, 0xffff, RZ, 0xc0, !PT ;  /* 0x0000ffff10107812 */ /* 0x000fe200078ec0ff */
[----:B------:R-:W-:Y:S01]  /*103c50*/  IMAD.X R37, R13, 0x1, R5, P0 ;  /* 0x000000010d257824 */ /* 0x000fe200000e0605 */
[----:B0-----:R-:W-:Y:S02]  /*103c60*/  SHF.R.U32.HI R14, RZ, 0x8, R26 ;  /* 0x00000008ff0e7819 */ /* 0x001fe4000001161a */
[----:B------:R-:W-:Y:S02]  /*103c70*/  PRMT R16, R17, 0x3340, R16 ;  /* 0x0000334011107816 */ /* 0x000fe40000000010 */
[----:B------:R-:W-:Y:S01]  /*103c80*/  LOP3.LUT R14, R14, 0xffff, RZ, 0xc0, !PT ;  /* 0x0000ffff0e0e7812 */ /* 0x000fe200078ec0ff */
[----:B------:R0:W-:Y:S03]  /*103c90*/  STL.64 [R1+0x1160], R36 ;  /* 0x0011602401007387 */ /* 0x0001e60000100a00 */
[----:B------:R-:W-:Y:S01]  /*103ca0*/  PRMT R14, R14, 0x3340, R0 ;  /* 0x000033400e0e7816 */ /* 0x000fe20000000000 */
[----:B0-----:R-:W3:Y:S04]  /*103cb0*/  LDL.LU.64 R36, [R1+0x5a10] ;  /* 0x005a100001247983 */ /* 0x001ee80000300a00 */
[----:B------:R0:W-:Y:S01]  /*103cc0*/  STL [R1+0x700], R16 ;  /* 0x0007001001007387 */ /* 0x0001e20000100800 */
[----:B----4-:R-:W-:-:S03]  /*103cd0*/  LOP3.LUT R17, R25, 0xffff, RZ, 0xc0, !PT ;  /* 0x0000ffff19117812 */ /* 0x010fc600078ec0ff */
[----:B------:R1:W-:Y:S01]  /*103ce0*/  STL [R1+0x94], R14 ;  /* 0x0000940e01007387 */ /* 0x0003e20000100800 */
[----:B0-----:R-:W-:-:S03]  /*103cf0*/  LOP3.LUT R16, R20, 0xffff, RZ, 0xc0, !PT ;  /* 0x0000ffff14107812 */ /* 0x001fc600078ec0ff */
[----:B------:R0:W-:Y:S01]  /*103d00*/  STL [R1+0x563c], R17 ;  /* 0x00563c1101007387 */ /* 0x0001e20000100800 */
[----:B-1----:R-:W-:-:S03]  /*103d10*/  SHF.R.U32.HI R14, RZ, 0x8, R18 ;  /* 0x00000008ff0e7819 */ /* 0x002fc60000011612 */
[----:B------:R1:W-:Y:S01]  /*103d20*/  STL [R1+0x5638], R16 ;  /* 0x0056381001007387 */ /* 0x0003e20000100800 */
[----:B------:R-:W-:Y:S02]  /*103d30*/  LOP3.LUT R14, R14, 0xffff, RZ, 0xc0, !PT ;  /* 0x0000ffff0e0e7812 */ /* 0x000fe400078ec0ff */
[----:B0-----:R-:W-:Y:S02]  /*103d40*/  SHF.R.U32.HI R17, RZ, 0x8, R17 ;  /* 0x00000008ff117819 */ /* 0x001fe40000011611 */
[----:B-1----:R-:W-:Y:S02]  /*103d50*/  SHF.R.U32.HI R16, RZ, 0x8, R16 ;  /* 0x00000008ff107819 */ /* 0x002fe40000011610 */
[----:B------:R-:W-:Y:S02]  /*103d60*/  LOP3.LUT R17, R17, 0xffff, RZ, 0xc0, !PT ;  /* 0x0000ffff11117812 */ /* 0x000fe400078ec0ff */
[----:B------:R-:W-:Y:S02]  /*103d70*/  LOP3.LUT R16, R16, 0xffff, RZ, 0xc0, !PT ;  /* 0x0000ffff10107812 */ /* 0x000fe400078ec0ff */
[----:B------:R-:W-:-:S02]  /*103d80*/  PRMT R18, R14, 0x3340, R0 ;  /* 0x000033400e127816 */ /* 0x000fc40000000000 */
[----:B------:R-:W-:-:S03]  /*103d90*/  PRMT R14, R17, 0x3340, R16 ;  /* 0x00003340110e7816 */ /* 0x000fc60000000010 */
[----:B------:R0:W-:Y:S04]  /*103da0*/  STL [R1+0x90], R18 ;  /* 0x0000901201007387 */ /* 0x0001e80000100800 */
[----:B------:R1:W-:Y:S01]  /*103db0*/  STL [R1+0x5458], R14 ;  /* 0x0054580e01007387 */ /* 0x0003e20000100800 */
[----:B------:R-:W-:-:S03]  /*103dc0*/  LOP3.LUT R20, R24, 0xffff, RZ, 0xc0, !PT ;  /* 0x0000ffff18147812 */ /* 0x000fc600078ec0ff */
[----:B------:R-:W4:Y:S01]  /*103dd0*/  LDL.LU R24, [R1+0x500] ;  /* 0x0005000001187983 */ /* 0x000f220000300800 */
[----:B------:R-:W-:Y:S02]  /*103de0*/  LOP3.LUT R22, R22, 0xffff, RZ, 0xc0, !PT ;  /* 0x0000ffff16167812 */ /* 0x000fe400078ec0ff */
[----:B0-----:R-:W-:Y:S02]  /*103df0*/  LOP3.LUT R18, R21, 0xffff, RZ, 0xc0, !PT ;  /* 0x0000ffff15127812 */ /* 0x001fe400078ec0ff */
[----:B-1----:R-:W-:Y:S02]  /*103e00*/  PRMT R14, R22, 0x3340, R0 ;  /* 0x00003340160e7816 */ /* 0x002fe40000000000 */
[----:B------:R-:W-:Y:S02]  /*103e10*/  PRMT R16, R20, 0x3340, R18 ;  /* 0x0000334014107816 */ /* 0x000fe40000000012 */
[----:B------:R-:W-:Y:S02]  /*103e20*/  LOP3.LUT R19, R23, 0xffff, RZ, 0xc0, !PT ;  /* 0x0000ffff17137812 */ /* 0x000fe400078ec0ff */
[----:B------:R-:W4:Y:S01]  /*103e30*/  LDL.LU R23, [R1+0x1d4] ;  /* 0x0001d40001177983 */ /* 0x000f220000300800 */
[----:B--2---:R-:W-:-:S02]  /*103e40*/  LOP3.LUT R21, R15, 0xffff, RZ, 0xc0, !PT ;  /* 0x0000ffff0f157812 */ /* 0x004fc400078ec0ff */
[----:B------:R-:W-:Y:S02]  /*103e50*/  PRMT R15, R16, 0x5410, R14 ;  /* 0x00005410100f7816 */ /* 0x000fe4000000000e */
[----:B------:R-:W-:Y:S02]  /*103e60*/  PRMT R14, R21, 0x3340, R0 ;  /* 0x00003340150e7816 */ /* 0x000fe40000000000 */
[----:B---3--:R-:W-:-:S04]  /*103e70*/  LOP3.LUT R17, R46, 0xffff, RZ, 0xc0, !PT ;  /* 0x0000ffff2e117812 */ /* 0x008fc800078ec0ff */
[----:B------:R-:W-:-:S04]  /*103e80*/  PRMT R16, R19, 0x3340, R17 ;  /* 0x0000334013107816 */ /* 0x000fc80000000011 */
[----:B------:R-:W-:Y:S02]  /*103e90*/  PRMT R16, R16, 0x5410, R14 ;  /* 0x0000541010107816 */ /* 0x000fe4000000000e */
[----:B------:R-:W-:Y:S01]  /*103ea0*/  IADD3 R14, P0, R12, R6, RZ ;  /* 0x000000060c0e7210 */ /* 0x000fe20007f1e0ff */
[----:B------:R0:W-:Y:S04]  /*103eb0*/  STL [R1+0x55d8], R15 ;  /* 0x0055d80f01007387 */ /* 0x0001e80000100800 */
[----:B------:R-:W-:Y:S01]  /*103ec0*/  STL [R1+0x55d4], R16 ;  /* 0x0055d41001007387 */ /* 0x000fe20000100800 */
[----:B0-----:R-:W-:-:S05]  /*103ed0*/  IMAD.X R15, R13, 0x1, R7, P0 ;  /* 0x000000010d0f7824 */ /* 0x001fca00000e0607 */
[----:B------:R0:W-:Y:S04]  /*103ee0*/  STL.64 [R1+0x1148], R14 ;  /* 0x0011480e01007387 */ /* 0x0001e80000100a00 */
[----:B0-----:R-:W2:Y:S04]  /*103ef0*/  LDL.LU R15, [R1+0x4fc] ;  /* 0x0004fc00010f7983 */ /* 0x001ea80000300800 */
[----:B------:R-:W3:Y:S01]  /*103f00*/  LDL.LU R46, [R1+0x1d0] ;  /* 0x0001d000012e7983 */ /* 0x000ee20000300800 */
[----:B------:R-:W-:Y:S02]  /*103f10*/  SHF.R.U32.HI R20, RZ, 0x8, R20 ;  /* 0x00000008ff147819 */ /* 0x000fe40000011614 */
[----:B------:R-:W-:-:S02]  /*103f20*/  SHF.R.U32.HI R16, RZ, 0x8, R18 ;  /* 0x00000008ff107819 */ /* 0x000fc40000011612 */
[----:B------:R-:W-:Y:S02]  /*103f30*/  SHF.R.U32.HI R19, RZ, 0x8, R19 ;  /* 0x00000008ff137819 */ /* 0x000fe40000011613 */
[----:B------:R-:W-:Y:S02]  /*103f40*/  SHF.R.U32.HI R14, RZ, 0x8, R17 ;  /* 0x00000008ff0e7819 */ /* 0x000fe40000011611 */
[----:B------:R-:W-:Y:S02]  /*103f50*/  LOP3.LUT R17, R20, 0xffff, RZ, 0xc0, !PT ;  /* 0x0000ffff14117812 */ /* 0x000fe400078ec0ff */
[----:B------:R-:W-:Y:S02]  /*103f60*/  LOP3.LUT R16, R16, 0xffff, RZ, 0xc0, !PT ;  /* 0x0000ffff10107812 */ /* 0x000fe400078ec0ff */
[----:B------:R-:W-:Y:S02]  /*103f70*/  LOP3.LUT R18, R19, 0xffff, RZ, 0xc0, !PT ;  /* 0x0000ffff13127812 */ /* 0x000fe400078ec0ff */
[----:B------:R-:W-:-:S02]  /*103f80*/  PRMT R19, R17, 0x3340, R16 ;  /* 0x0000334011137816 */ /* 0x000fc40000000010 */
[----:B------:R-:W-:Y:S02]  /*103f90*/  LOP3.LUT R14, R14, 0xffff, RZ, 0xc0, !PT ;  /* 0x0000ffff0e0e7812 */ /* 0x000fe400078ec0ff */
[----:B------:R-:W-:Y:S02]  /*103fa0*/  IADD3 R16, P0, R12, R8, RZ ;  /* 0x000000080c107210 */ /* 0x000fe40007f1e0ff */
[----:B------:R-:W-:-:S03]  /*103fb0*/  PRMT R14, R18, 0x3340, R14 ;  /* 0x00003340120e7816 */ /* 0x000fc6000000000e */
[----:B------:R-:W-:Y:S01]  /*103fc0*/  IMAD.X R17, R13, 0x1, R10, P0 ;  /* 0x000000010d117824 */ /* 0x000fe200000e060a */
[----:B------:R-:W-:Y:S04]  /*103fd0*/  STL [R1+0x5ec], R19 ;  /* 0x0005ec1301007387 */ /* 0x000fe80000100800 */
[----:B------:R0:W-:Y:S04]  /*103fe0*/  STL [R1+0x440], R14 ;  /* 0x0004400e01007387 */ /* 0x0001e80000100800 */
[----:B------:R1:W-:Y:S01]  /*103ff0*/  STL.64 [R1+0x1158], R16 ;  /* 0x0011581001007387 */ /* 0x0003e20000100a00 */
[----:B0-----:R-:W-:-:S02]  /*104000*/  SHF.R.U32.HI R14, RZ, 0x8, R21 ;  /* 0x00000008ff0e7819 */ /* 0x001fc40000011615 */
[----:B-1----:R-:W-:Y:S02]  /*104010*/  IADD3 R16, P0, R12, R9, RZ ;  /* 0x000000090c107210 */ /* 0x002fe40007f1e0ff */
[----:B------:R-:W-:-:S03]  /*104020*/  LOP3.LUT R14, R14, 0xffff, RZ, 0xc0, !PT ;  /* 0x0000ffff0e0e7812 */ /* 0x000fc600078ec0ff */
[----:B------:R-:W-:Y:S01]  /*104030*/  IMAD.X R17, R13, 0x1, R11, P0 ;  /* 0x000000010d117824 */ /* 0x000fe200000e060b */
[----:B------:R-:W-:Y:S02]  /*104040*/  SHF.R.U32.HI R13, RZ, 0x8, R22 ;  /* 0x00000008ff0d7819 */ /* 0x000fe40000011616 */
[----:B------:R-:W-:Y:S02]  /*104050*/  PRMT R14, R14, 0x3340, R0 ;  /* 0x000033400e0e7816 */ /* 0x000fe40000000000 */
[----:B------:R-:W-:-:S03]  /*104060*/  LOP3.LUT R13, R13, 0xffff, RZ, 0xc0, !PT ;  /* 0x0000ffff0d0d7812 */ /* 0x000fc600078ec0ff */
[----:B------:R-:W-:Y:S01]  /*104070*/  STL [R1+0x8c], R14 ;  /* 0x00008c0e01007387 */ /* 0x000fe20000100800 */
[----:B------:R-:W-:Y:S02]  /*104080*/  PRMT R13, R13, 0x3340, R0 ;  /* 0x000033400d0d7816 */ /* 0x000fe40000000000 */
[----:B------:R-:W-:Y:S01]  /*104090*/  LOP3.LUT R28, R28, 0xffff, RZ, 0xc0, !PT ;  /* 0x0000ffff1c1c7812 */ /* 0x000fe200078ec0ff */
[----:B------:R4:W-:Y:S04]  /*1040a0*/  STL.64 [R1+0x1150], R16 ;  /* 0x0011501001007387 */ /* 0x0009e80000100a00 */
[----:B------:R0:W-:Y:S04]  /*1040b0*/  STL [R1+0x80], R13 ;  /* 0x0000800d01007387 */ /* 0x0001e80000100800 */
[----:B------:R-:W3:Y:S01]  /*1040c0*/  LDL.LU R21, [R1+0x60] ;  /* 0x0000600001157983 */ /* 0x000ee20000300800 */
[----:B----4-:R-:W-:-:S03]  /*1040d0*/  LOP3.LUT R17, R24, 0xffff, RZ, 0xc0, !PT ;  /* 0x0000ffff18117812 */ /* 0x010fc600078ec0ff */
[----:B------:R-:W4:Y:S01]  /*1040e0*/  LDL.LU R20, [R1+0x4c98] ;  /* 0x004c980001147983 */ /* 0x000f220000300800 */
[----:B------:R-:W-:Y:S02]  /*1040f0*/  LOP3.LUT R16, R23, 0xffff, RZ, 0xc0, !PT ;  /* 0x0000ffff17107812 */ /* 0x000fe400078ec0ff */
[----:B0-----:R-:W-:Y:S01]  /*104100*/  PRMT R13, R28, 0x3340, R0 ;  /* 0x000033401c0d7816 */ /* 0x001fe20000000000 */
[----:B------:R-:W4:Y:S01]  /*104110*/  LDL.LU R26, [R1+0x3e0] ;  /* 0x0003e000011a7983 */ /* 0x000f220000300800 */
[----:B------:R-:W-:-:S04]  /*104120*/  PRMT R14, R17, 0x3340, R16 ;  /* 0x00003340110e7816 */ /* 0x000fc80000000010 */
[----:B------:R-:W-:Y:S02]  /*104130*/  PRMT R18, R14, 0x5410, R13 ;  /* 0x000054100e127816 */ /* 0x000fe4000000000d */
[----:B------:R-:W-:-:S03]  /*104140*/  SHF.R.U32.HI R19, RZ, 0x8, R17 ;  /* 0x00000008ff137819 */ /* 0x000fc60000011611 */
[----:B------:R0:W-:Y:S02]  /*104150*/  STL [R1+0x55d0], R18 ;  /* 0x0055d01201007387 */ /* 0x0001e40000100800 */
[----:B0-----:R-:W-:Y:S02]  /*104160*/  SHF.R.U32.HI R18, RZ, 0x8, R16 ;  /* 0x00000008ff127819 */ /* 0x001fe40000011610 */
[----:B------:R-:W-:Y:S02]  /*104170*/  LOP3.LUT R16, R19, 0xffff, RZ, 0xc0, !PT ;  /* 0x0000ffff13107812 */ /* 0x000fe400078ec0ff */
[----:B--2---:R-:W-:Y:S02]  /*104180*/  LOP3.LUT R14, R15, 0xffff, RZ, 0xc0, !PT ;  /* 0x0000ffff0f0e7812 */ /* 0x004fe400078ec0ff */
[----:B---3--:R-:W-:Y:S02]  /*104190*/  LOP3.LUT R13, R46, 0xffff, RZ, 0xc0, !PT ;  /* 0x0000ffff2e0d7812 */ /* 0x008fe400078ec0ff */
[----:B------:R-:W-:-:S02]  /*1041a0*/  SHF.R.U32.HI R17, RZ, 0x8, R14 ;  /* 0x00000008ff117819 */ /* 0x000fc4000001160e */
[--C-:B------:R-:W-:Y:S02]  /*1041b0*/  PRMT R14, R14, 0x3340, R13.reuse ;  /* 0x000033400e0e7816 */ /* 0x100fe4000000000d */
[----:B------:R-:W-:-:S03]  /*1041c0*/  SHF.R.U32.HI R13, RZ, 0x8, R13 ;  /* 0x00000008ff0d7819 */ /* 0x000fc6000001160d */
[----:B------:R0:W-:Y:S01]  /*1041d0*/  STL [R1+0x55a8], R14 ;  /* 0x0055a80e01007387 */ /* 0x0001e20000100800 */
[----:B------:R-:W-:Y:S02]  /*1041e0*/  LOP3.LUT R17, R17, 0xffff, RZ, 0xc0, !PT ;  /* 0x0000ffff11117812 */ /* 0x000fe400078ec0ff */
[----:B------:R-:W-:Y:S01]  /*1041f0*/  LOP3.LUT R13, R13, 0xffff, RZ, 0xc0, !PT ;  /* 0x0000ffff0d0d7812 */ /* 0x000fe200078ec0ff */
[----:B------:R-:W2:Y:S01]  /*104200*/  LDL.LU R25, [R1+0x4c9c] ;  /* 0x004c9c0001197983 */ /* 0x000ea20000300800 */
[----:B0-----:R-:W-:Y:S02]  /*104210*/  LOP3.LUT R14, R18, 0xffff, RZ, 0xc0, !PT ;  /* 0x0000ffff120e7812 */ /* 0x001fe400078ec0ff */
[----:B------:R-:W-:Y:S02]  /*104220*/  PRMT R13, R17, 0x3340, R13 ;  /* 0x00003340110d7816 */ /* 0x000fe4000000000d */
[----:B------:R-:W-:-:S05]  /*104230*/  PRMT R14, R16, 0x3340, R14 ;  /* 0x00003340100e7816 */ /* 0x000fca000000000e */
[----:B------:R-:W-:Y:S04]  /*104240*/  STL [R1+0x6c0], R14 ;  /* 0x0006c00e01007387 */ /* 0x000fe80000100800 */
[----:B------:R-:W3:Y:S04]  /*104250*/  LDL.LU R24, [R1+0x64] ;  /* 0x0000640001187983 */ /* 0x000ee80000300800 */
[----:B------:R0:W-:Y:S04]  /*104260*/  STL [R1+0x6ac], R13 ;  /* 0x0006ac0d01007387 */ /* 0x0001e80000100800 */
[----:B------:R-:W3:Y:S01]  /*104270*/  LDL.LU R23, [R1+0x3e4] ;  /* 0x0003e40001177983 */ /* 0x000ee20000300800 */
[----:B------:R-:W-:-:S03]  /*104280*/  LOP3.LUT R16, R27, 0xffff, RZ, 0xc0, !PT ;  /* 0x0000ffff1b107812 */ /* 0x000fc600078ec0ff */
[----:B------:R-:W3:Y:S04]  /*104290*/  LDL.LU R15, [R1+0x50c] ;  /* 0x00050c00010f7983 */ /* 0x000ee80000300800 */
[----:B------:R1:W-:Y:S04]  /*1042a0*/  STL [R1+0x5630], R16 ;  /* 0x0056301001007387 */ /* 0x0003e80000100800 */
[----:B------:R-:W3:Y:S01]  /*1042b0*/  LDL.LU R46, [R1+0x1e0] ;  /* 0x0001e000012e7983 */ /* 0x000ee20000300800 */
[----:B0-----:R-:W-:Y:S02]  /*1042c0*/  SHF.R.U32.HI R13, RZ, 0x8, R16 ;  /* 0x00000008ff0d7819 */ /* 0x001fe40000011610 */
[----:B------:R-:W-:-:S02]  /*1042d0*/  SHF.R.U32.HI R14, RZ, 0x8, R28 ;  /* 0x00000008ff0e7819 */ /* 0x000fc4000001161c */
[----:B------:R-:W-:Y:S02]  /*1042e0*/  LOP3.LUT R13, R13, 0xffff, RZ, 0xc0, !PT ;  /* 0x0000ffff0d0d7812 */ /* 0x000fe400078ec0ff */
[----:B------:R-:W-:Y:S02]  /*1042f0*/  LOP3.LUT R14, R14, 0xffff, RZ, 0xc0, !PT ;  /* 0x0000ffff0e0e7812 */ /* 0x000fe400078ec0ff */
[--C-:B-1----:R-:W-:Y:S02]  /*104300*/  PRMT R16, R13, 0x3340, R0.reuse ;  /* 0x000033400d107816 */ /* 0x102fe40000000000 */
[----:B------:R-:W-:-:S03]  /*104310*/  PRMT R13, R14, 0x3340, R0 ;  /* 0x000033400e0d7816 */ /* 0x000fc60000000000 */
[----:B------:R0:W-:Y:S01]  /*104320*/  STL [R1+0x84], R16 ;  /* 0x0000841001007387 */ /* 0x0001e20000100800 */
[----:B------:R-:W-:-:S03]  /*104330*/  LOP3.LUT R17, R21, 0xffff, RZ, 0xc0, !PT ;  /* 0x0000ffff15117812 */ /* 0x000fc600078ec0ff */
[----:B------:R1:W-:Y:S01]  /*104340*/  STL [R1+0x88], R13 ;  /* 0x0000880d01007387 */ /* 0x0003e20000100800 */
[----:B----4-:R-:W-:Y:S02]  /*104350*/  LOP3.LUT R18, R20, 0xffff, RZ, 0xc0, !PT ;  /* 0x0000ffff14127812 */ /* 0x010fe400078ec0ff */
[----:B0-----:R-:W-:Y:S02]  /*104360*/  LOP3.LUT R16, R26, 0xffff, RZ, 0xc0, !PT ;  /* 0x0000ffff1a107812 */ /* 0x001fe400078ec0ff */
[----:B-1----:R-:W-:Y:S02]  /*104370*/  PRMT R13, R17, 0x3340, R0 ;  /* 0x00003340110d7816 */ /* 0x002fe40000000000 */
[----:B------:R-:W-:Y:S01]  /*104380*/  PRMT R14, R18, 0x3340, R16 ;  /* 0x00003340120e7816 */ /* 0x000fe20000000010 */
[----:B------:R-:W-:Y:S01]  /*104390*/  VIADD R12, R12, UR6 ;  /* 0x000000060c0c7c36 */ /* 0x000fe20008000000 */
[----:B------:R-:W-:Y:S01]  /*1043a0*/  SHF.R.U32.HI R18, RZ, 0x8, R18 ;  /* 0x00000008ff127819 */ /* 0x000fe20000011612 */
[----:B------:R-:W-:Y:S01]  /*1043b0*/  ULDC UR6, c[0x0][0x248] ;  /* 0x0000920000067ab9 */ /* 0x000fe20000000800 */
[----:B------:R-:W-:-:S02]  /*1043c0*/  PRMT R14, R14, 0x5410, R13 ;  /* 0x000054100e0e7816 */ /* 0x000fc4000000000d */
[----:B------:R-:W-:Y:S02]  /*1043d0*/  SHF.R.S32.HI R13, RZ, 0x1f, R12 ;  /* 0x0000001fff0d7819 */ /* 0x000fe4000001140c */
[----:B------:R-:W-:Y:S01]  /*1043e0*/  IADD3 R20, P0, R12, R4, RZ ;  /* 0x000000040c147210 */ /* 0x000fe20007f1e0ff */
[----:B------:R0:W-:Y:S01]  /*1043f0*/  STL [R1+0x55c8], R14 ;  /* 0x0055c80e01007387 */ /* 0x0001e20000100800 */
[----:B------:R-:W-:-:S03]  /*104400*/  SHF.R.U32.HI R16, RZ, 0x8, R16 ;  /* 0x00000008ff107819 */ /* 0x000fc60000011610 */
[----:B------:R-:W-:Y:S01]  /*104410*/  IMAD.X R21, R13, 0x1, R5, P0 ;  /* 0x000000010d157824 */ /* 0x000fe200000e0605 */
[----:B------:R-:W-:Y:S02]  /*104420*/  LOP3.LUT R16, R16, 0xffff, RZ, 0xc0, !PT ;  /* 0x0000ffff10107812 */ /* 0x000fe400078ec0ff */
[----:B0-----:R-:W-:Y:S02]  /*104430*/  SHF.R.U32.HI R14, RZ, 0x8, R17 ;  /* 0x00000008ff0e7819 */ /* 0x001fe40000011611 */
[----:B------:R-:W-:Y:S02]  /*104440*/  LOP3.LUT R17, R18, 0xffff, RZ, 0xc0, !PT ;  /* 0x0000ffff12117812 */ /* 0x000fe400078ec0ff */
[----:B------:R-:W-:Y:S02]  /*104450*/  LOP3.LUT R14, R14, 0xffff, RZ, 0xc0, !PT ;  /* 0x0000ffff0e0e7812 */ /* 0x000fe400078ec0ff */
[----:B------:R-:W-:Y:S01]  /*104460*/  PRMT R16, R17, 0x3340, R16 ;  /* 0x0000334011107816 */ /* 0x000fe20000000010 */
[----:B------:R2:W-:Y:S01]  /*104470*/  STL.64 [R1+0x1140], R20 ;  /* 0x0011401401007387 */ /* 0x0005e20000100a00 */
[----:B------:R-:W-:-:S03]  /*104480*/  PRMT R14, R14, 0x3340, R0 ;  /* 0x000033400e0e7816 */ /* 0x000fc60000000000 */
[----:B------:R-:W-:Y:S04]  /*104490*/  STL [R1+0x6a8], R16 ;  /* 0x0006a81001007387 */ /* 0x000fe80000100800 */
[----:B------:R0:W-:Y:S01]  /*1044a0*/  STL [R1+0x7c], R14 ;  /* 0x00007c0e01007387 */ /* 0x0001e20000100800 */
[----:B------:R-:W-:-:S03]  /*1044b0*/  LOP3.LUT R29, R29, 0xffff, RZ, 0xc0, !PT ;  /* 0x0000ffff1d1d7812 */ /* 0x000fc600078ec0ff */
[----:B------:R-:W4:Y:S01]  /*1044c0*/  LDL.LU R27, [R1+0x510] ;  /* 0x00051000011b7983 */ /* 0x000f220000300800 */
[----:B--2---:R-:W-:Y:S02]  /*1044d0*/  LOP3.LUT R20, R25, 0xffff, RZ, 0xc0, !PT ;  /* 0x0000ffff19147812 */ /* 0x004fe400078ec0ff */
[----:B---3--:R-:W-:-:S04]  /*1044e0*/  LOP3.LUT R21, R24, 0xffff, RZ, 0xc0, !PT ;  /* 0x0000ffff18157812 */ /* 0x008fc800078ec0ff */
[----:B0-----:R-:W-:Y:S02]  /*1044f0*/  PRMT R14, R21, 0x3340, R0 ;  /* 0x00003340150e7816 */ /* 0x001fe40000000000 */
[----:B------:R-:W-:-:S04]  /*104500*/  LOP3.LUT R19, R23, 0xffff, RZ, 0xc0, !PT ;  /* 0x0000ffff17137812 */ /* 0x000fc800078ec0ff */
[----:B------:R-:W-:Y:S02]  /*104510*/  PRMT R16, R20, 0x3340, R19 ;  /* 0x0000334014107816 */ /* 0x000fe40000000013 */
[----:B------:R-:W-:Y:S02]  /*104520*/  LOP3.LUT R18, R15, 0xffff, RZ, 0xc0, !PT ;  /* 0x0000ffff0f127812 */ /* 0x000fe400078ec0ff */
[----:B------:R-:W-:Y:S02]  /*104530*/  PRMT R15, R16, 0x5410, R14 ;  /* 0x00005410100f7816 */ /* 0x000fe4000000000e */
[----:B------:R-:W-:-:S03]  /*104540*/  LOP3.LUT R17, R46, 0xffff, RZ, 0xc0, !PT ;  /* 0x0000ffff2e117812 */ /* 0x000fc600078ec0ff */
[----:B------:R-:W-:Y:S01]  /*104550*/  STL [R1+0x55c0], R15 ;  /* 0x0055c00f01007387 */ /* 0x000fe20000100800 */
[----:B------:R-:W-:-:S03]  /*104560*/  PRMT R14, R29, 0x3340, R0 ;  /* 0x000033401d0e7816 */ /* 0x000fc60000000000 */
[----:B------:R-:W2:Y:S01]  /*104570*/  LDL.LU R22, [R1+0x1e4] ;  /* 0x0001e40001167983 */ /* 0x000ea20000300800 */
[----:B------:R-:W-:-:S03]  /*104580*/  PRMT R16, R18, 0x3340, R17 ;  /* 0x0000334012107816 */ /* 0x000fc60000000011 */
[----:B------:R-:W3:Y:S01]  /*104590*/  LDL.LU R26, [R1+0x4ca0] ;  /* 0x004ca000011a7983 */ /* 0x000ee20000300800 */
[----:B------:R-:W-:-:S05]  /*1045a0*/  PRMT R14, R16, 0x5410, R14 ;  /* 0x00005410100e7816 */ /* 0x000fca000000000e */
[----:B------:R0:W-:Y:S04]  /*1045b0*/  STL [R1+0x55bc], R14 ;  /* 0x0055bc0e01007387 */ /* 0x0001e80000100800 */
[----:B------:R-:W3:Y:S04]  /*1045c0*/  LDL.LU R24, [R1+0x6c] ;  /* 0x00006c0001187983 */ /* 0x000ee80000300800 */
[----:B------:R-:W3:Y:S01]  /*1045d0*/  LDL.LU R23, [R1+0x3f4] ;  /* 0x0003f40001177983 */ /* 0x000ee20000300800 */
[----:B0-----:R-:W-:-:S05]  /*1045e0*/  IADD3 R14, P0, R12, R6, RZ ;  /* 0x000000060c0e7210 */ /* 0x001fca0007f1e0ff */
[----:B------:R-:W-:Y:S01]  /*1045f0*/  IMAD.X R15, R13, 0x1, R7, P0 ;  /* 0x000000010d0f7824 */ /* 0x000fe200000e0607 */
[----:B------:R-:W-:Y:S02]  /*104600*/  SHF.R.U32.HI R20, RZ, 0x8, R20 ;  /* 0x00000008ff147819 */ /* 0x000fe40000011614 */
[----:B------:R-:W-:Y:S02]  /*104610*/  SHF.R.U32.HI R16, RZ, 0x8, R19 ;  /* 0x00000008ff107819 */ /* 0x000fe40000011613 */
[----:B------:R0:W-:Y:S01]  /*104620*/  STL.64 [R1+0x1128], R14 ;  /* 0x0011280e01007387 */ /* 0x0001e20000100a00 */
[----:B------:R-:W-:Y:S02]  /*104630*/  SHF.R.U32.HI R18, RZ, 0x8, R18 ;  /* 0x00000008ff127819 */ /* 0x000fe40000011612 */
[----:B------:R-:W-:Y:S02]  /*104640*/  LOP3.LUT R16, R16, 0xffff, RZ, 0xc0, !PT ;  /* 0x0000ffff10107812 */ /* 0x000fe400078ec0ff */
[----:B------:R-:W-:-:S02]  /*104650*/  LOP3.LUT R18, R18, 0xffff, RZ, 0xc0, !PT ;  /* 0x0000ffff12127812 */ /* 0x000fc400078ec0ff */
[----:B0-----:R-:W-:Y:S02]  /*104660*/  SHF.R.U32.HI R14, RZ, 0x8, R17 ;  /* 0x00000008ff0e7819 */ /* 0x001fe40000011611 */
[----:B------:R-:W-:Y:S02]  /*104670*/  LOP3.LUT R17, R20, 0xffff, RZ, 0xc0, !PT ;  /* 0x0000ffff14117812 */ /* 0x000fe400078ec0ff */
[----:B------:R-:W-:Y:S02]  /*104680*/  LOP3.LUT R14, R14, 0xffff, RZ, 0xc0, !PT ;  /* 0x0000ffff0e0e7812 */ /* 0x000fe400078ec0ff */
[----:B------:R-:W-:Y:S02]  /*104690*/  PRMT R15, R17, 0x3340, R16 ;  /* 0x00003340110f7816 */ /* 0x000fe40000000010 */
[----:B------:R-:W-:-:S03]  /*1046a0*/  PRMT R14, R18, 0x3340, R14 ;  /* 0x00003340120e7816 */ /* 0x000fc6000000000e */
[----:B------:R-:W-:Y:S01]  /*1046b0*/  STL [R1+0x6a4], R15 ;  /* 0x0006a40f01007387 */ /* 0x000fe20000100800 */
[----:B------:R-:W-:-:S03]  /*1046c0*/  IADD3 R16, P0, R12, R8, RZ ;  /* 0x000000080c107210 */ /* 0x000fc60007f1e0ff */
[----:B------:R0:W-:Y:S02]  /*1046d0*/  STL [R1+0x5e8], R14 ;  /* 0x0005e80e01007387 */ /* 0x0001e40000100800 */
[----:B------:R-:W-:Y:S01]  /*1046e0*/  IMAD.X R17, R13, 0x1, R10, P0 ;  /* 0x000000010d117824 */ /* 0x000fe200000e060a */
[----:B0-----:R-:W-:-:S04]  /*1046f0*/  SHF.R.U32.HI R14, RZ, 0x8, R29 ;  /* 0x00000008ff0e7819 */ /* 0x001fc8000001161d */
[----:B------:R-:W-:Y:S01]  /*104700*/  LOP3.LUT R14, R14, 0xffff, RZ, 0xc0, !PT ;  /* 0x0000ffff0e0e7812 */ /* 0x000fe200078ec0ff */
[----:B------:R0:W-:Y:S03]  /*104710*/  STL.64 [R1+0x1138], R16 ;  /* 0x0011381001007387 */ /* 0x0001e60000100a00 */
[----:B------:R-:W-:Y:S01]  /*104720*/  PRMT R14, R14, 0x3340, R0 ;  /* 0x000033400e0e7816 */ /* 0x000fe20000000000 */
[----:B------:R-:W3:Y:S04]  /*104730*/  LDL.LU R25, [R1+0x68] ;  /* 0x0000680001197983 */ /* 0x000ee80000300800 */
[----:B------:R-:W3:Y:S04]  /*104740*/  LDL.LU R15, [R1+0x4ca4] ;  /* 0x004ca400010f7983 */ /* 0x000ee80000300800 */
[----:B------:R1:W-:Y:S04]  /*104750*/  STL [R1+0x74], R14 ;  /* 0x0000740e01007387 */ /* 0x0003e80000100800 */
[----:B------:R-:W3:Y:S01]  /*104760*/  LDL.LU R46, [R1+0x3f0] ;  /* 0x0003f000012e7983 */ /* 0x000ee20000300800 */
[----:B0-----:R-:W-:-:S05]  /*104770*/  IADD3 R16, P0, R12, R9, RZ ;  /* 0x000000090c107210 */ /* 0x001fca0007f1e0ff */
[----:B------:R-:W-:Y:S01]  /*104780*/  IMAD.X R17, R13, 0x1, R11, P0 ;  /* 0x000000010d117824 */ /* 0x000fe200000e060b */
[----:B------:R-:W-:-:S04]  /*104790*/  SHF.R.U32.HI R13, RZ, 0x8, R21 ;  /* 0x00000008ff0d7819 */ /* 0x000fc80000011615 */
[----:B------:R-:W-:Y:S01]  /*1047a0*/  LOP3.LUT R13, R13, 0xffff, RZ, 0xc0, !PT ;  /* 0x0000ffff0d0d7812 */ /* 0x000fe200078ec0ff */
[----:B------:R-:W-:Y:S03]  /*1047b0*/  STL.64 [R1+0x1130], R16 ;  /* 0x0011301001007387 */ /* 0x000fe60000100a00 */
[--C-:B-1----:R-:W-:Y:S02]  /*1047c0*/  PRMT R14, R13, 0x3340, R0.reuse ;  /* 0x000033400d0e7816 */ /* 0x102fe40000000000 */
[----:B------:R-:W-:Y:S02]  /*1047d0*/  LOP3.LUT R13, R30, 0xffff, RZ, 0xc0, !PT ;  /* 0x0000ffff1e0d7812 */ /* 0x000fe400078ec0ff */
[----:B----4-:R-:W-:Y:S01]  /*1047e0*/  LOP3.LUT R19, R27, 0xffff, RZ, 0xc0, !PT ;  /* 0x0000ffff1b137812 */ /* 0x010fe200078ec0ff */
[----:B------:R-:W-:Y:S04]  /*1047f0*/  STL [R1+0x78], R14 ;  /* 0x0000780e01007387 */ /* 0x000fe80000100800 */
[----:B------:R0:W-:Y:S02]  /*104800*/  STL [R1+0x5680], R13 ;  /* 0x0056800d01007387 */ /* 0x0001e40000100800 */
[----:B0-----:R-:W-:Y:S01]  /*104810*/  PRMT R13, R13, 0x3340, R0 ;  /* 0x000033400d0d7816 */ /* 0x001fe20000000000 */
[----:B------:R-:W-:Y:S01]  /*104820*/  VIADD R12, R12, UR6 ;  /* 0x000000060c0c7c36 */ /* 0x000fe20008000000 */
[----:B------:R-:W-:Y:S01]  /*104830*/  LOP3.LUT R31, R31, 0xffff, RZ, 0xc0, !PT ;  /* 0x0000ffff1f1f7812 */ /* 0x000fe200078ec0ff */
[----:B------:R-:W-:Y:S01]  /*104840*/  ULDC UR6, c[0x0][0x248] ;  /* 0x0000920000067ab9 */ /* 0x000fe20000000800 */
[----:B--2---:R-:W-:-:S04]  /*104850*/  LOP3.LUT R17, R22, 0xffff, RZ, 0xc0, !PT ;  /* 0x0000ffff16117812 */ /* 0x004fc800078ec0ff */
[----:B------:R-:W-:-:S04]  /*104860*/  PRMT R14, R19, 0x3340, R17 ;  /* 0x00003340130e7816 */ /* 0x000fc80000000011 */
[----:B------:R-:W-:-:S05]  /*104870*/  PRMT R21, R14, 0x5410, R13 ;  /* 0x000054100e157816 */ /* 0x000fca000000000d */
[----:B------:R-:W-:Y:S01]  /*104880*/  STL [R1+0x55dc], R21 ;  /* 0x0055dc1501007387 */ /* 0x000fe20000100800 */
[----:B---3--:R-:W-:-:S03]  /*104890*/  LOP3.LUT R20, R24, 0xffff, RZ, 0xc0, !PT ;  /* 0x0000ffff18147812 */ /* 0x008fc600078ec0ff */
[----:B------:R-:W2:Y:S01]  /*1048a0*/  LDL.LU R24, [R1+0x514] ;  /* 0x0005140001187983 */ /* 0x000ea20000300800 */
[----:B------:R-:W-:-:S03]  /*1048b0*/  LOP3.LUT R16, R23, 0xffff, RZ, 0xc0, !PT ;  /* 0x0000ffff17107812 */ /* 0x000fc600078ec0ff */
[----:B------:R-:W3:Y:S01]  /*1048c0*/  LDL.LU R23, [R1+0x1f0] ;  /* 0x0001f00001177983 */ /* 0x000ee20000300800 */
[----:B------:R-:W-:Y:S02]  /*1048d0*/  LOP3.LUT R18, R26, 0xffff, RZ, 0xc0, !PT ;  /* 0x0000ffff1a127812 */ /* 0x000fe400078ec0ff */
[----:B------:R-:W-:Y:S02]  /*1048e0*/  PRMT R13, R20, 0x3340, R0 ;  /* 0x00003340140d7816 */ /* 0x000fe40000000000 */
[----:B------:R-:W-:-:S04]  /*1048f0*/  PRMT R14, R18, 0x3340, R16 ;  /* 0x00003340120e7816 */ /* 0x000fc80000000010 */
[----:B------:R-:W-:Y:S02]  /*104900*/  PRMT R13, R14, 0x5410, R13 ;  /* 0x000054100e0d7816 */ /* 0x000fe4000000000d */
[----:B------:R-:W-:-:S03]  /*104910*/  SHF.R.U32.HI R19, RZ, 0x8, R19 ;  /* 0x00000008ff137819 */ /* 0x000fc60000011613 */
[----:B------:R0:W-:Y:S01]  /*104920*/  STL [R1+0x55b8], R13 ;  /* 0x0055b80d01007387 */ /* 0x0001e20000100800 */
[----:B------:R-:W-:Y:S02]  /*104930*/  SHF.R.U32.HI R14, RZ, 0x8, R18 ;  /* 0x00000008ff0e7819 */ /* 0x000fe40000011612 */
[----:B------:R-:W-:Y:S02]  /*104940*/  SHF.R.U32.HI R18, RZ, 0x8, R16 ;  /* 0x00000008ff127819 */ /* 0x000fe40000011610 */
[----:B0-----:R-:W-:Y:S02]  /*104950*/  SHF.R.U32.HI R13, RZ, 0x8, R17 ;  /* 0x00000008ff0d7819 */ /* 0x001fe40000011611 */
[----:B------:R-:W-:Y:S02]  /*104960*/  LOP3.LUT R17, R19, 0xffff, RZ, 0xc0, !PT ;  /* 0x0000ffff13117812 */ /* 0x000fe400078ec0ff */
[----:B------:R-:W-:Y:S02]  /*104970*/  LOP3.LUT R16, R13, 0xffff, RZ, 0xc0, !PT ;  /* 0x0000ffff0d107812 */ /* 0x000fe400078ec0ff */
[----:B------:R-:W-:-:S02]  /*104980*/  LOP3.LUT R14, R14, 0xffff, RZ, 0xc0, !PT ;  /* 0x0000ffff0e0e7812 */ /* 0x000fc400078ec0ff */
[----:B------:R-:W-:Y:S02]  /*104990*/  LOP3.LUT R13, R18, 0xffff, RZ, 0xc0, !PT ;  /* 0x0000ffff120d7812 */ /* 0x000fe400078ec0ff */
[----:B------:R-:W-:Y:S02]  /*1049a0*/  PRMT R16, R17, 0x3340, R16 ;  /* 0x0000334011107816 */ /* 0x000fe40000000010 */
[----:B------:R-:W-:-:S03]  /*1049b0*/  PRMT R13, R14, 0x3340, R13 ;  /* 0x000033400e0d7816 */ /* 0x000fc6000000000d */
[----:B------:R-:W-:Y:S04]  /*1049c0*/  STL [R1+0x5428], R16 ;  /* 0x0054281001007387 */ /* 0x000fe80000100800 */
[----:B------:R0:W-:Y:S01]  /*1049d0*/  STL [R1+0x5e4], R13 ;  /* 0x0005e40d01007387 */ /* 0x0001e20000100800 */
[----:B------:R-:W-:Y:S02]  /*1049e0*/  IADD3 R26, P0, R12, R4, RZ ;  /* 0x000000040c1a7210 */ /* 0x000fe40007f1e0ff */
[----:B------:R-:W-:Y:S02]  /*1049f0*/  LOP3.LUT R19, R25, 0xffff, RZ, 0xc0, !PT ;  /* 0x0000ffff19137812 */ /* 0x000fe400078ec0ff */
[----:B------:R-:W-:Y:S02]  /*104a00*/  LOP3.LUT R17, R15, 0xffff, RZ, 0xc0, !PT ;  /* 0x0000ffff0f117812 */ /* 0x000fe400078ec0ff */
[----:B0-----:R-:W-:-:S02]  /*104a10*/  PRMT R13, R19, 0x3340, R0 ;  /* 0x00003340130d7816 */ /* 0x001fc40000000000 */
[----:B------:R-:W-:-:S04]  /*104a20*/  LOP3.LUT R16, R46, 0xffff, RZ, 0xc0, !PT ;  /* 0x0000ffff2e107812 */ /* 0x000fc800078ec0ff */
[----:B------:R-:W-:-:S04]  /*104a30*/  PRMT R14, R17, 0x3340, R16 ;  /* 0x00003340110e7816 */ /* 0x000fc80000000010 */
        /* <DEDUP_REMOVED lines=16> */
[----:B------:R0:W-:Y:S01]  /*104b40*/  STL [R1+0x6a0], R14 ;  /* 0x0006a00e01007387 */ /* 0x0001e20000100800 */
[----:B------:R-:W-:Y:S02]  /*104b50*/  IADD3 R20, P0, R12, R6, RZ ;  /* 0x000000060c147210 */ /* 0x000fe40007f1e0ff */
[----:B0-----:R-:W-:-:S03]  /*104b60*/  PRMT R14, R31, 0x3340, R0 ;  /* 0x000033401f0e7816 */ /* 0x001fc60000000000 */
        /* <DEDUP_REMOVED lines=8> */
[----:B------:R-:W-:Y:S01]  /*104bf0*/  LOP3.LUT R17, R18, 0xffff, RZ, 0xc0, !PT ;  /* 0x0000ffff12117812 */ /* 0x000fe200078ec0ff */
[----:B------:R-:W2:Y:S01]  /*104c00*/  LDL.LU R27, [R1+0x4d08] ;  /* 0x004d0800011b7983 */ /* 0x000ea20000300800 */
[----:B------:R-:W-:-:S03]  /*104c10*/  LOP3.LUT R16, R16, 0xffff, RZ, 0xc0, !PT ;  /* 0x0000ffff10107812 */ /* 0x000fc600078ec0ff */
[----:B------:R-:W3:Y:S01]  /*104c20*/  LDL.LU R22, [R1+0xec] ;  /* 0x0000ec0001167983 */ /* 0x000ee20000300800 */
[----:B0-----:R-:W-:-:S03]  /*104c30*/  SHF.R.U32.HI R14, RZ, 0x8, R19 ;  /* 0x00000008ff0e7819 */ /* 0x001fc60000011613 */
[----:B------:R-:W3:Y:S01]  /*104c40*/  LDL.LU R26, [R1+0x404] ;  /* 0x00040400011a7983 */ /* 0x000ee20000300800 */
[----:B------:R-:W-:-:S03]  /*104c50*/  LOP3.LUT R14, R14, 0xffff, RZ, 0xc0, !PT ;  /* 0x0000ffff0e0e7812 */ /* 0x000fc600078ec0ff */
[----:B------:R0:W-:Y:S01]  /*104c60*/  STL.64 [R1+0x1118], R20 ;  /* 0x0011181401007387 */ /* 0x0001e20000100a00 */
[----:B------:R-:W-:Y:S02]  /*104c70*/  IADD3 R18, P0, R12, R8, RZ ;  /* 0x000000080c127210 */ /* 0x000fe40007f1e0ff */
[----:B0-----:R-:W-:Y:S02]  /*104c80*/  PRMT R20, R14, 0x3340, R0 ;  /* 0x000033400e147816 */ /* 0x001fe40000000000 */
[----:B------:R-:W-:-:S03]  /*104c90*/  PRMT R14, R17, 0x3340, R16 ;  /* 0x00003340110e7816 */ /* 0x000fc60000000010 */
[----:B------:R-:W-:Y:S04]  /*104ca0*/  STL [R1+0x70], R20 ;  /* 0x0000701401007387 */ /* 0x000fe80000100800 */
[----:B------:R0:W-:Y:S01]  /*104cb0*/  STL [R1+0x66c], R14 ;  /* 0x00066c0e01007387 */ /* 0x0001e20000100800 */
[----:B------:R-:W-:Y:S01]  /*104cc0*/  IMAD.X R19, R13, 0x1, R10, P0 ;  /* 0x000000010d137824 */ /* 0x000fe200000e060a */
[----:B0-----:R-:W-:-:S04]  /*104cd0*/  SHF.R.U32.HI R14, RZ, 0x8, R31 ;  /* 0x00000008ff0e7819 */ /* 0x001fc8000001161f */
[----:B------:R-:W-:Y:S01]  /*104ce0*/  LOP3.LUT R14, R14, 0xffff, RZ, 0xc0, !PT ;  /* 0x0000ffff0e0e7812 */ /* 0x000fe200078ec0ff */
[----:B------:R-:W-:Y:S03]  /*104cf0*/  STL.64 [R1+0x1110], R18 ;  /* 0x0011101201007387 */ /* 0x000fe60000100a00 */
[----:B------:R-:W-:Y:S01]  /*104d00*/  PRMT R14, R14, 0x3340, R0 ;  /* 0x000033400e0e7816 */ /* 0x000fe20000000000 */
[----:B------:R-:W3:Y:S04]  /*104d10*/  LDL.LU R25, [R1+0x4d7c] ;  /* 0x004d7c0001197983 */ /* 0x000ee80000300800 */
[----:B------:R0:W-:Y:S04]  /*104d20*/  STL [R1+0x68], R14 ;  /* 0x0000680e01007387 */ /* 0x0001e80000100800 */
[----:B------:R-:W3:Y:S04]  /*104d30*/  LDL.LU R24, [R1+0xe8] ;  /* 0x0000e80001187983 */ /* 0x000ee80000300800 */
[----:B------:R-:W3:Y:S01]  /*104d40*/  LDL.LU R23, [R1+0x400] ;  /* 0x0004000001177983 */ /* 0x000ee20000300800 */
[----:B0-----:R-:W-:-:S02]  /*104d50*/  LOP3.LUT R14, R53, 0xffff, RZ, 0xc0, !PT ;  /* 0x0000ffff350e7812 */ /* 0x001fc400078ec0ff */
[----:B----4-:R-:W-:-:S03]  /*104d60*/  LOP3.LUT R18, R15, 0xffff, RZ, 0xc0, !PT ;  /* 0x0000ffff0f127812 */ /* 0x010fc600078ec0ff */
[----:B------:R0:W-:Y:S04]  /*104d70*/  STL [R1+0x567c], R14 ;  /* 0x00567c0e01007387 */ /* 0x0001e80000100800 */
[----:B------:R-:W4:Y:S01]  /*104d80*/  LDL.LU R15, [R1+0x51c] ;  /* 0x00051c00010f7983 */ /* 0x000f220000300800 */
[----:B------:R-:W-:-:S03]  /*104d90*/  LOP3.LUT R17, R46, 0xffff, RZ, 0xc0, !PT ;  /* 0x0000ffff2e117812 */ /* 0x000fc600078ec0ff */
[----:B------:R-:W4:Y:S01]  /*104da0*/  LDL.LU R46, [R1+0x1f8] ;  /* 0x0001f800012e7983 */ /* 0x000f220000300800 */
[----:B0-----:R-:W-:Y:S02]  /*104db0*/  PRMT R14, R14, 0x3340, R0 ;  /* 0x000033400e0e7816 */ /* 0x001fe40000000000 */
[----:B------:R-:W-:Y:S02]  /*104dc0*/  PRMT R16, R18, 0x3340, R17 ;  /* 0x0000334012107816 */ /* 0x000fe40000000011 */
[----:B------:R-:W-:Y:S02]  /*104dd0*/  IADD3 R20, P0, R12, R9, RZ ;  /* 0x000000090c147210 */ /* 0x000fe40007f1e0ff */
[----:B------:R-:W-:-:S03]  /*104de0*/  PRMT R14, R16, 0x5410, R14 ;  /* 0x00005410100e7816 */ /* 0x000fc6000000000e */
[----:B------:R-:W-:Y:S01]  /*104df0*/  IMAD.X R21, R13, 0x1, R11, P0 ;  /* 0x000000010d157824 */ /* 0x000fe200000e060b */
[----:B------:R-:W-:Y:S01]  /*104e00*/  SHF.R.U32.HI R13, RZ, 0x8, R17 ;  /* 0x00000008ff0d7819 */ /* 0x000fe20000011611 */
[----:B------:R0:W-:Y:S03]  /*104e10*/  STL [R1+0x55c4], R14 ;  /* 0x0055c40e01007387 */ /* 0x0001e60000100800 */
[----:B------:R-:W-:Y:S02]  /*104e20*/  LOP3.LUT R13, R13, 0xffff, RZ, 0xc0, !PT ;  /* 0x0000ffff0d0d7812 */ /* 0x000fe400078ec0ff */
[----:B0-----:R-:W-:-:S04]  /*104e30*/  SHF.R.U32.HI R14, RZ, 0x8, R18 ;  /* 0x00000008ff0e7819 */ /* 0x001fc80000011612 */
[----:B------:R-:W-:-:S04]  /*104e40*/  LOP3.LUT R14, R14, 0xffff, RZ, 0xc0, !PT ;  /* 0x0000ffff0e0e7812 */ /* 0x000fc800078ec0ff */
[----:B------:R-:W-:Y:S01]  /*104e50*/  PRMT R13, R14, 0x3340, R13 ;  /* 0x000033400e0d7816 */ /* 0x000fe2000000000d */
[----:B------:R-:W-:Y:S04]  /*104e60*/  STL.64 [R1+0x1108], R20 ;  /* 0x0011081401007387 */ /* 0x000fe80000100a00 */
[----:B------:R0:W-:Y:S01]  /*104e70*/  STL [R1+0x5400], R13 ;  /* 0x0054000d01007387 */ /* 0x0001e20000100800 */
[----:B------:R-:W-:Y:S02]  /*104e80*/  LOP3.LUT R54, R54, 0xffff, RZ, 0xc0, !PT ;  /* 0x0000ffff36367812 */ /* 0x000fe400078ec0ff */
[----:B--2---:R-:W-:Y:S02]  /*104e90*/  LOP3.LUT R18, R27, 0xffff, RZ, 0xc0, !PT ;  /* 0x0000ffff1b127812 */ /* 0x004fe400078ec0ff */
[----:B---3--:R-:W-:-:S02]  /*104ea0*/  LOP3.LUT R17, R22, 0xffff, RZ, 0xc0, !PT ;  /* 0x0000ffff16117812 */ /* 0x008fc400078ec0ff */
[----:B------:R-:W-:Y:S02]  /*104eb0*/  LOP3.LUT R16, R26, 0xffff, RZ, 0xc0, !PT ;  /* 0x0000ffff1a107812 */ /* 0x000fe400078ec0ff */
[----:B0-----:R-:W-:Y:S02]  /*104ec0*/  PRMT R13, R17, 0x3340, R0 ;  /* 0x00003340110d7816 */ /* 0x001fe40000000000 */
        /* <DEDUP_REMOVED lines=10> */
[----:B------:R-:W-:-:S03]  /*104f70*/  PRMT R13, R13, 0x3340, R0 ;  /* 0x000033400d0d7816 */ /* 0x000fc60000000000 */
[----:B------:R-:W-:Y:S04]  /*104f80*/  STL [R1+0x5e0], R14 ;  /* 0x0005e00e01007387 */ /* 0x000fe80000100800 */
[----:B------:R0:W-:Y:S01]  /*104f90*/  STL [R1+0x64], R13 ;  /* 0x0000640d01007387 */ /* 0x0001e20000100800 */
[----:B------:R-:W-:Y:S02]  /*104fa0*/  LOP3.LUT R19, R25, 0xffff, RZ, 0xc0, !PT ;  /* 0x0000ffff19137812 */ /* 0x000fe400078ec0ff */
[----:B------:R-:W-:Y:S02]  /*104fb0*/  LOP3.LUT R20, R24, 0xffff, RZ, 0xc0, !PT ;  /* 0x0000ffff18147812 */ /* 0x000fe400078ec0ff */
[----:B------:R-:W-:Y:S02]  /*104fc0*/  LOP3.LUT R18, R23, 0xffff, RZ, 0xc0, !PT ;  /* 0x0000ffff17127812 */ /* 0x000fe400078ec0ff */
[----:B0-----:R-:W-:-:S02]  /*104fd0*/  PRMT R13, R20, 0x3340, R0 ;  /* 0x00003340140d7816 */ /* 0x001fc40000000000 */
[----:B------:R-:W-:-:S04]  /*104fe0*/  PRMT R14, R19, 0x3340, R18 ;  /* 0x00003340130e7816 */ /* 0x000fc80000000012 */
[----:B------:R-:W-:-:S05]  /*104ff0*/  PRMT R13, R14, 0x5410, R13 ;  /* 0x000054100e0d7816 */ /* 0x000fca000000000d */
[----:B------:R0:W-:Y:S04]  /*105000*/  STL [R1+0x559c], R13 ;  /* 0x00559c0d01007387 */ /* 0x0001e80000100800 */
[----:B------:R-:W2:Y:S04]  /*105010*/  LDL.LU R27, [R1+0x520] ;  /* 0x00052000011b7983 */ /* 0x000ea80000300800 */
[----:B------:R-:W3:Y:S01]  /*105020*/  LDL.LU R24, [R1+0x204] ;  /* 0x0002040001187983 */ /* 0x000ee20000300800 */
[----:B----4-:R-:W-:Y:S02]  /*105030*/  LOP3.LUT R17, R15, 0xffff, RZ, 0xc0, !PT ;  /* 0x0000ffff0f117812 */ /* 0x010fe400078ec0ff */
[----:B------:R-:W-:-:S02]  /*105040*/  LOP3.LUT R16, R46, 0xffff, RZ, 0xc0, !PT ;  /* 0x0000ffff2e107812 */ /* 0x000fc400078ec0ff */
[----:B0-----:R-:W-:Y:S02]  /*105050*/  PRMT R13, R54, 0x3340, R0 ;  /* 0x00003340360d7816 */ /* 0x001fe40000000000 */
[----:B------:R-:W-:-:S04]  /*105060*/  PRMT R14, R17, 0x3340, R16 ;  /* 0x00003340110e7816 */ /* 0x000fc80000000010 */
[----:B------:R-:W-:-:S05]  /*105070*/  PRMT R14, R14, 0x5410, R13 ;  /* 0x000054100e0e7816 */ /* 0x000fca000000000d */
[----:B------:R0:W-:Y:S04]  /*105080*/  STL [R1+0x5598], R14 ;  /* 0x0055980e01007387 */ /* 0x0001e80000100800 */
[----:B------:R-:W4:Y:S01]  /*105090*/  LDL.LU R15, [R1+0x4e78] ;  /* 0x004e7800010f7983 */ /* 0x000f220000300800 */
[----:B------:R-:W-:Y:S01]  /*1050a0*/  VIADD R12, R12, UR6 ;  /* 0x000000060c0c7c36 */ /* 0x000fe20008000000 */
[----:B------:R-:W-:Y:S01]  /*1050b0*/  SHF.R.U32.HI R17, RZ, 0x8, R17 ;  /* 0x00000008ff117819 */ /* 0x000fe20000011611 */
[----:B------:R-:W-:-:S03]  /*1050c0*/  ULDC UR6, c[0x0][0x248] ;  /* 0x0000920000067ab9 */ /* 0x000fc60000000800 */
[----:B------:R-:W-:Y:S02]  /*1050d0*/  SHF.R.S32.HI R13, RZ, 0x1f, R12 ;  /* 0x0000001fff0d7819 */ /* 0x000fe4000001140c */
[----:B------:R-:W-:Y:S02]  /*1050e0*/  IADD3 R22, P0, R12, R4, RZ ;  /* 0x000000040c167210 */ /* 0x000fe40007f1e0ff */
[----:B------:R-:W-:Y:S02]  /*1050f0*/  SHF.R.U32.HI R21, RZ, 0x8, R19 ;  /* 0x00000008ff157819 */ /* 0x000fe40000011613 */
[----:B------:R-:W-:Y:S01]  /*105100*/  SHF.R.U32.HI R19, RZ, 0x8, R18 ;  /* 0x00000008ff137819 */ /* 0x000fe20000011612 */
[----:B------:R-:W-:Y:S01]  /*105110*/  IMAD.X R23, R13, 0x1, R5, P0 ;  /* 0x000000010d177824 */ /* 0x000fe200000e0605 */
[----:B0-----:R-:W-:Y:S02]  /*105120*/  SHF.R.U32.HI R14, RZ, 0x8, R16 ;  /* 0x00000008ff0e7819 */ /* 0x001fe40000011610 */
[----:B------:R-:W-:-:S02]  /*105130*/  LOP3.LUT R18, R17, 0xffff, RZ, 0xc0, !PT ;  /* 0x0000ffff11127812 */ /* 0x000fc400078ec0ff */
[----:B------:R0:W-:Y:S01]  /*105140*/  STL.64 [R1+0x10f8], R22 ;  /* 0x0010f81601007387 */ /* 0x0001e20000100a00 */
[----:B------:R-:W-:Y:S02]  /*105150*/  LOP3.LUT R17, R21, 0xffff, RZ, 0xc0, !PT ;  /* 0x0000ffff15117812 */ /* 0x000fe400078ec0ff */
[----:B------:R-:W-:Y:S02]  /*105160*/  LOP3.LUT R16, R19, 0xffff, RZ, 0xc0, !PT ;  /* 0x0000ffff13107812 */ /* 0x000fe400078ec0ff */
[----:B------:R-:W-:Y:S02]  /*105170*/  LOP3.LUT R14, R14, 0xffff, RZ, 0xc0, !PT ;  /* 0x0000ffff0e0e7812 */ /* 0x000fe400078ec0ff */
[----:B------:R-:W-:Y:S01]  /*105180*/  PRMT R19, R17, 0x3340, R16 ;  /* 0x0000334011137816 */ /* 0x000fe20000000010 */
[----:B0-----:R-:W4:Y:S01]  /*105190*/  LDL.LU R22, [R1+0xfc] ;  /* 0x0000fc0001167983 */ /* 0x001f220000300800 */
[----:B------:R-:W-:-:S03]  /*1051a0*/  IADD3 R16, P0, R12, R6, RZ ;  /* 0x000000060c107210 */ /* 0x000fc60007f1e0ff */
[----:B------:R-:W4:Y:S01]  /*1051b0*/  LDL.LU R26, [R1+0x414] ;  /* 0x00041400011a7983 */ /* 0x000f220000300800 */
[----:B------:R-:W-:Y:S01]  /*1051c0*/  PRMT R14, R18, 0x3340, R14 ;  /* 0x00003340120e7816 */ /* 0x000fe2000000000e */
[----:B------:R-:W-:Y:S02]  /*1051d0*/  IMAD.X R17, R13, 0x1, R7, P0 ;  /* 0x000000010d117824 */ /* 0x000fe400000e0607 */
[----:B------:R-:W-:Y:S04]  /*1051e0*/  STL [R1+0x668], R19 ;  /* 0x0006681301007387 */ /* 0x000fe80000100800 */
[----:B------:R0:W-:Y:S04]  /*1051f0*/  STL [R1+0x400], R14 ;  /* 0x0004000e01007387 */ /* 0x0001e80000100800 */
[----:B------:R1:W-:Y:S04]  /*105200*/  STL.64 [R1+0x1100], R16 ;  /* 0x0011001001007387 */ /* 0x0003e80000100a00 */
[----:B------:R-:W4:Y:S01]  /*105210*/  LDL.LU R25, [R1+0x4e7c] ;  /* 0x004e7c0001197983 */ /* 0x000f220000300800 */
[----:B0-----:R-:W-:-:S04]  /*105220*/  SHF.R.U32.HI R14, RZ, 0x8, R54 ;  /* 0x00000008ff0e7819 */ /* 0x001fc80000011636 */
[----:B------:R-:W-:Y:S02]  /*105230*/  LOP3.LUT R14, R14, 0xffff, RZ, 0xc0, !PT ;  /* 0x0000ffff0e0e7812 */ /* 0x000fe400078ec0ff */
[----:B-1----:R-:W-:Y:S02]  /*105240*/  SHF.R.U32.HI R16, RZ, 0x8, R20 ;  /* 0x00000008ff107819 */ /* 0x002fe40000011614 */
        /* <DEDUP_REMOVED lines=23> */
[----:B------:R-:W2:Y:S01]  /*1053c0*/  LDL.LU R24, [R1+0x524] ;  /* 0x0005240001187983 */ /* 0x000ea20000300800 */
[----:B----4-:R-:W-:-:S03]  /*1053d0*/  LOP3.LUT R18, R15, 0xffff, RZ, 0xc0, !PT ;  /* 0x0000ffff0f127812 */ /* 0x010fc600078ec0ff */
[----:B------:R1:W-:Y:S04]  /*1053e0*/  STL [R1+0x53e4], R14 ;  /* 0x0053e40e01007387 */ /* 0x0003e80000100800 */
[----:B------:R-:W3:Y:S01]  /*1053f0*/  LDL.LU R15, [R1+0x20c] ;  /* 0x00020c00010f7983 */ /* 0x000ee20000300800 */
[----:B0-----:R-:W-:Y:S02]  /*105400*/  IADD3 R20, P0, R12, R9, RZ ;  /* 0x000000090c147210 */ /* 0x001fe40007f1e0ff */
[----:B------:R-:W-:Y:S02]  /*105410*/  LOP3.LUT R19, R22, 0xffff, RZ, 0xc0, !PT ;  /* 0x0000ffff16137812 */ /* 0x000fe400078ec0ff */
[----:B------:R-:W-:Y:S02]  /*105420*/  LOP3.LUT R17, R26, 0xffff, RZ, 0xc0, !PT ;  /* 0x0000ffff1a117812 */ /* 0x000fe400078ec0ff */
[----:B-1----:R-:W-:-:S02]  /*105430*/  PRMT R14, R19, 0x3340, R0 ;  /* 0x00003340130e7816 */ /* 0x002fc40000000000 */
[----:B------:R-:W-:-:S04]  /*105440*/  PRMT R16, R18, 0x3340, R17 ;  /* 0x0000334012107816 */ /* 0x000fc80000000011 */
[----:B------:R-:W-:Y:S01]  /*105450*/  PRMT R14, R16, 0x5410, R14 ;  /* 0x00005410100e7816 */ /* 0x000fe2000000000e */
[----:B------:R-:W-:Y:S01]  /*105460*/  IMAD.X R21, R13, 0x1, R11, P0 ;  /* 0x000000010d157824 */ /* 0x000fe200000e060b */
[----:B------:R-:W-:-:S03]  /*105470*/  SHF.R.U32.HI R13, RZ, 0x8, R17 ;  /* 0x00000008ff0d7819 */ /* 0x000fc60000011611 */
[----:B------:R0:W-:Y:S01]  /*105480*/  STL [R1+0x5590], R14 ;  /* 0x0055900e01007387 */ /* 0x0001e20000100800 */
[----:B------:R-:W-:Y:S02]  /*105490*/  LOP3.LUT R13, R13, 0xffff, RZ, 0xc0, !PT ;  /* 0x0000ffff0d0d7812 */ /* 0x000fe400078ec0ff */
[----:B0-----:R-:W-:-:S04]  /*1054a0*/  SHF.R.U32.HI R14, RZ, 0x8, R18 ;  /* 0x00000008ff0e7819 */ /* 0x001fc80000011612 */
[----:B------:R-:W-:-:S04]  /*1054b0*/  LOP3.LUT R14, R14, 0xffff, RZ, 0xc0, !PT ;  /* 0x0000ffff0e0e7812 */ /* 0x000fc800078ec0ff */
[----:B------:R-:W-:Y:S01]  /*1054c0*/  PRMT R13, R14, 0x3340, R13 ;  /* 0x000033400e0d7816 */ /* 0x000fe2000000000d */
[----:B------:R-:W-:Y:S04]  /*1054d0*/  STL.64 [R1+0x10e8], R20 ;  /* 0x0010e81401007387 */ /* 0x000fe80000100a00 */
[----:B------:R0:W-:Y:S01]  /*1054e0*/  STL [R1+0x664], R13 ;  /* 0x0006640d01007387 */ /* 0x0001e20000100800 */
[----:B------:R-:W-:-:S03]  /*1054f0*/  LOP3.LUT R17, R23, 0xffff, RZ, 0xc0, !PT ;  /* 0x0000ffff17117812 */ /* 0x000fc600078ec0ff */
[----:B------:R-:W4:Y:S01]  /*105500*/  LDL.LU R23, [R1+0x528] ;  /* 0x0005280001177983 */ /* 0x000f220000300800 */
[----:B------:R-:W-:-:S03]  /*105510*/  LOP3.LUT R16, R46, 0xffff, RZ, 0xc0, !PT ;  /* 0x0000ffff2e107812 */ /* 0x000fc600078ec0ff */
[----:B------:R-:W4:Y:S01]  /*105520*/  LDL.LU R46, [R1+0x214] ;  /* 0x00021400012e7983 */ /* 0x000f220000300800 */
        /* <DEDUP_REMOVED lines=12> */
[--C-:B------:R-:W-:Y:S02]  /*1055f0*/  PRMT R13, R13, 0x3340, R0.reuse ;  /* 0x000033400d0d7816 */ /* 0x100fe40000000000 */
[----:B------:R-:W-:Y:S01]  /*105600*/  LOP3.LUT R56, R56, 0xffff, RZ, 0xc0, !PT ;  /* 0x0000ffff38387812 */ /* 0x000fe200078ec0ff */
[----:B------:R-:W-:Y:S04]  /*105610*/  STL [R1+0x660], R14 ;  /* 0x0006600e01007387 */ /* 0x000fe80000100800 */
[----:B------:R0:W-:Y:S02]  /*105620*/  STL [R1+0x58], R13 ;  /* 0x0000580d01007387 */ /* 0x0001e40000100800 */
[----:B0-----:R-:W-:-:S02]  /*105630*/  PRMT R13, R56, 0x3340, R0 ;  /* 0x00003340380d7816 */ /* 0x001fc40000000000 */
[----:B--2---:R-:W-:Y:S02]  /*105640*/  LOP3.LUT R17, R24, 0xffff, RZ, 0xc0, !PT ;  /* 0x0000ffff18117812 */ /* 0x004fe400078ec0ff */
[----:B---3--:R-:W-:-:S04]  /*105650*/  LOP3.LUT R16, R15, 0xffff, RZ, 0xc0, !PT ;  /* 0x0000ffff0f107812 */ /* 0x008fc800078ec0ff */
[----:B------:R-:W-:-:S04]  /*105660*/  PRMT R14, R17, 0x3340, R16 ;  /* 0x00003340110e7816 */ /* 0x000fc80000000010 */
[----:B------:R-:W-:-:S05]  /*105670*/  PRMT R14, R14, 0x5410, R13 ;  /* 0x000054100e0e7816 */ /* 0x000fca000000000d */
[----:B------:R0:W-:Y:S04]  /*105680*/  STL [R1+0x5588], R14 ;  /* 0x0055880e01007387 */ /* 0x0001e80000100800 */
[----:B------:R-:W2:Y:S01]  /*105690*/  LDL.LU R15, [R1+0x4e80] ;  /* 0x004e8000010f7983 */ /* 0x000ea20000300800 */
[----:B------:R-:W-:Y:S01]  /*1056a0*/  VIADD R12, R12, UR6 ;  /* 0x000000060c0c7c36 */ /* 0x000fe20008000000 */
[----:B------:R-:W-:Y:S01]  /*1056b0*/  SHF.R.U32.HI R17, RZ, 0x8, R17 ;  /* 0x00000008ff117819 */ /* 0x000fe20000011611 */
[----:B------:R-:W-:Y:S01]  /*1056c0*/  ULDC UR6, c[0x0][0x248] ;  /* 0x0000920000067ab9 */ /* 0x000fe20000000800 */
[----:B------:R-:W3:Y:S01]  /*1056d0*/  LDL.LU R27, [R1+0x10c] ;  /* 0x00010c00011b7983 */ /* 0x000ee20000300800 */
[----:B------:R-:W-:Y:S02]  /*1056e0*/  SHF.R.U32.HI R16, RZ, 0x8, R16 ;  /* 0x00000008ff107819 */ /* 0x000fe40000011610 */
[----:B0-----:R-:W-:Y:S01]  /*1056f0*/  SHF.R.U32.HI R14, RZ, 0x8, R19 ;  /* 0x00000008ff0e7819 */ /* 0x001fe20000011613 */
[----:B------:R-:W3:Y:S01]  /*105700*/  LDL.LU R22, [R1+0x424] ;  /* 0x0004240001167983 */ /* 0x000ee20000300800 */
[----:B------:R-:W-:-:S02]  /*105710*/  SHF.R.S32.HI R13, RZ, 0x1f, R12 ;  /* 0x0000001fff0d7819 */ /* 0x000fc4000001140c */
[----:B------:R-:W-:Y:S02]  /*105720*/  IADD3 R20, P0, R12, R4, RZ ;  /* 0x000000040c147210 */ /* 0x000fe40007f1e0ff */
[----:B------:R-:W-:Y:S02]  /*105730*/  LOP3.LUT R14, R14, 0xffff, RZ, 0xc0, !PT ;  /* 0x0000ffff0e0e7812 */ /* 0x000fe400078ec0ff */
[----:B------:R-:W-:Y:S02]  /*105740*/  LOP3.LUT R17, R17, 0xffff, RZ, 0xc0, !PT ;  /* 0x0000ffff11117812 */ /* 0x000fe400078ec0ff */
[----:B------:R-:W-:Y:S01]  /*105750*/  LOP3.LUT R16, R16, 0xffff, RZ, 0xc0, !PT ;  /* 0x0000ffff10107812 */ /* 0x000fe200078ec0ff */
[----:B------:R-:W-:Y:S01]  /*105760*/  IMAD.X R21, R13, 0x1, R5, P0 ;  /* 0x000000010d157824 */ /* 0x000fe200000e0605 */
[----:B------:R-:W-:Y:S02]  /*105770*/  PRMT R19, R14, 0x3340, R0 ;  /* 0x000033400e137816 */ /* 0x000fe40000000000 */
[----:B------:R-:W-:-:S02]  /*105780*/  PRMT R14, R17, 0x3340, R16 ;  /* 0x00003340110e7816 */ /* 0x000fc40000000010 */
[----:B------:R-:W-:Y:S01]  /*105790*/  LOP3.LUT R57, R57, 0xffff, RZ, 0xc0, !PT ;  /* 0x0000ffff39397812 */ /* 0x000fe200078ec0ff */
[----:B------:R-:W-:Y:S04]  /*1057a0*/  STL.64 [R1+0x10e0], R20 ;  /* 0x0010e01401007387 */ /* 0x000fe80000100a00 */
[----:B------:R-:W-:Y:S04]  /*1057b0*/  STL [R1+0x54], R19 ;  /* 0x0000541301007387 */ /* 0x000fe80000100800 */
[----:B------:R0:W-:Y:S01]  /*1057c0*/  STL [R1+0x60c], R14 ;  /* 0x00060c0e01007387 */ /* 0x0001e20000100800 */
[----:B----4-:R-:W-:-:S02]  /*1057d0*/  LOP3.LUT R18, R23, 0xffff, RZ, 0xc0, !PT ;  /* 0x0000ffff17127812 */ /* 0x010fc400078ec0ff */
[----:B------:R-:W-:Y:S02]  /*1057e0*/  LOP3.LUT R17, R46, 0xffff, RZ, 0xc0, !PT ;  /* 0x0000ffff2e117812 */ /* 0x000fe400078ec0ff */
[----:B0-----:R-:W-:Y:S02]  /*1057f0*/  PRMT R14, R57, 0x3340, R0 ;  /* 0x00003340390e7816 */ /* 0x001fe40000000000 */
[----:B------:R-:W-:-:S04]  /*105800*/  PRMT R16, R18, 0x3340, R17 ;  /* 0x0000334012107816 */ /* 0x000fc80000000011 */
[----:B------:R-:W-:-:S05]  /*105810*/  PRMT R14, R16, 0x5410, R14 ;  /* 0x00005410100e7816 */ /* 0x000fca000000000e */
[----:B------:R0:W-:Y:S04]  /*105820*/  STL [R1+0x5584], R14 ;  /* 0x0055840e01007387 */ /* 0x0001e80000100800 */
[----:B------:R-:W4:Y:S04]  /*105830*/  LDL.LU R26, [R1+0x4e84] ;  /* 0x004e8400011a7983 */ /* 0x000f280000300800 */
[----:B------:R-:W4:Y:S01]  /*105840*/  LDL.LU R24, [R1+0x108] ;  /* 0x0001080001187983 */ /* 0x000f220000300800 */
[----:B0-----:R-:W-:-:S03]  /*105850*/  SHF.R.U32.HI R14, RZ, 0x8, R57 ;  /* 0x00000008ff0e7819 */ /* 0x001fc60000011639 */
[----:B------:R-:W4:Y:S01]  /*105860*/  LDL.LU R23, [R1+0x420] ;  /* 0x0004200001177983 */ /* 0x000f220000300800 */
[----:B------:R-:W-:Y:S02]  /*105870*/  IADD3 R20, P0, R12, R6, RZ ;  /* 0x000000060c147210 */ /* 0x000fe40007f1e0ff */
[----:B------:R-:W-:Y:S02]  /*105880*/  LOP3.LUT R14, R14, 0xffff, RZ, 0xc0, !PT ;  /* 0x0000ffff0e0e7812 */ /* 0x000fe400078ec0ff */
[----:B------:R-:W-:Y:S01]  /*105890*/  SHF.R.U32.HI R18, RZ, 0x8, R18 ;  /* 0x00000008ff127819 */ /* 0x000fe20000011612 */
[----:B------:R-:W-:Y:S01]  /*1058a0*/  IMAD.X R21, R13, 0x1, R7, P0 ;  /* 0x000000010d157824 */ /* 0x000fe200000e0607 */
[----:B------:R-:W-:Y:S02]  /*1058b0*/  SHF.R.U32.HI R16, RZ, 0x8, R17 ;  /* 0x00000008ff107819 */ /* 0x000fe40000011611 */
[----:B------:R-:W-:Y:S02]  /*1058c0*/  PRMT R14, R14, 0x3340, R0 ;  /* 0x000033400e0e7816 */ /* 0x000fe40000000000 */
[----:B------:R-:W-:-:S02]  /*1058d0*/  LOP3.LUT R17, R18, 0xffff, RZ, 0xc0, !PT ;  /* 0x0000ffff12117812 */ /* 0x000fc400078ec0ff */
[----:B------:R-:W-:Y:S01]  /*1058e0*/  LOP3.LUT R16, R16, 0xffff, RZ, 0xc0, !PT ;  /* 0x0000ffff10107812 */ /* 0x000fe200078ec0ff */
[----:B------:R-:W-:Y:S03]  /*1058f0*/  STL.64 [R1+0x10d8], R20 ;  /* 0x0010d81401007387 */ /* 0x000fe60000100a00 */
[----:B------:R-:W-:Y:S01]  /*105900*/  PRMT R46, R17, 0x3340, R16 ;  /* 0x00003340112e7816 */ /* 0x000fe20000000010 */
[----:B------:R0:W-:Y:S01]  /*105910*/  STL [R1+0x40], R14 ;  /* 0x0000400e01007387 */ /* 0x0001e20000100800 */
[----:B------:R-:W-:Y:S02]  /*105920*/  IADD3 R16, P0, R12, R8, RZ ;  /* 0x000000080c107210 */ /* 0x000fe40007f1e0ff */
[----:B0-----:R-:W-:-:S03]  /*105930*/  SHF.R.U32.HI R14, RZ, 0x8, R56 ;  /* 0x00000008ff0e7819 */ /* 0x001fc60000011638 */
[----:B------:R-:W-:Y:S01]  /*105940*/  IMAD.X R17, R13, 0x1, R10, P0 ;  /* 0x000000010d117824 */ /* 0x000fe200000e060a */
[----:B------:R-:W-:-:S04]  /*105950*/  LOP3.LUT R14, R14, 0xffff, RZ, 0xc0, !PT ;  /* 0x0000ffff0e0e7812 */ /* 0x000fc800078ec0ff */
[----:B------:R-:W-:Y:S01]  /*105960*/  PRMT R14, R14, 0x3340, R0 ;  /* 0x000033400e0e7816 */ /* 0x000fe20000000000 */
[----:B------:R0:W-:Y:S04]  /*105970*/  STL.64 [R1+0x10d0], R16 ;  /* 0x0010d01001007387 */ /* 0x0001e80000100a00 */
[----:B------:R-:W4:Y:S04]  /*105980*/  LDL.LU R25, [R1+0x52c] ;  /* 0x00052c0001197983 */ /* 0x000f280000300800 */
[----:B------:R1:W-:Y:S01]  /*105990*/  STL [R1+0x50], R14 ;  /* 0x0000500e01007387 */ /* 0x0003e20000100800 */
[----:B--2---:R-:W-:-:S03]  /*1059a0*/  LOP3.LUT R18, R15, 0xffff, RZ, 0xc0, !PT ;  /* 0x0000ffff0f127812 */ /* 0x004fc600078ec0ff */
[----:B------:R-:W2:Y:S01]  /*1059b0*/  LDL.LU R15, [R1+0x220] ;  /* 0x00022000010f7983 */ /* 0x000ea20000300800 */
[----:B---3--:R-:W-:Y:S02]  /*1059c0*/  LOP3.LUT R19, R27, 0xffff, RZ, 0xc0, !PT ;  /* 0x0000ffff1b137812 */ /* 0x008fe400078ec0ff */
[----:B0-----:R-:W-:Y:S02]  /*1059d0*/  LOP3.LUT R17, R22, 0xffff, RZ, 0xc0, !PT ;  /* 0x0000ffff16117812 */ /* 0x001fe400078ec0ff */
[----:B-1----:R-:W-:Y:S02]  /*1059e0*/  PRMT R14, R19, 0x3340, R0 ;  /* 0x00003340130e7816 */ /* 0x002fe40000000000 */
        /* <DEDUP_REMOVED lines=12> */
[----:B----4-:R-:W-:Y:S02]  /*105ab0*/  LOP3.LUT R17, R26, 0xffff, RZ, 0xc0, !PT ;  /* 0x0000ffff1a117812 */ /* 0x010fe400078ec0ff */
[----:B------:R-:W-:Y:S02]  /*105ac0*/  LOP3.LUT R18, R24, 0xffff, RZ, 0xc0, !PT ;  /* 0x0000ffff18127812 */ /* 0x000fe400078ec0ff */
[----:B------:R-:W3:Y:S01]  /*105ad0*/  LDL.LU R24, [R1+0x530] ;  /* 0x0005300001187983 */ /* 0x000ee20000300800 */
[----:B------:R-:W-:-:S03]  /*105ae0*/  LOP3.LUT R16, R23, 0xffff, RZ, 0xc0, !PT ;  /* 0x0000ffff17107812 */ /* 0x000fc600078ec0ff */
[----:B------:R-:W4:Y:S01]  /*105af0*/  LDL.LU R23, [R1+0x224] ;  /* 0x0002240001177983 */ /* 0x000f220000300800 */
[----:B0-----:R-:W-:Y:S02]  /*105b00*/  PRMT R13, R18, 0x3340, R0 ;  /* 0x00003340120d7816 */ /* 0x001fe40000000000 */
        /* <DEDUP_REMOVED lines=13> */
[----:B------:R-:W4:Y:S01]  /*105be0*/  LDL.LU R22, [R1+0x4e88] ;  /* 0x004e880001167983 */ /* 0x000f220000300800 */
[----:B--2---:R-:W-:-:S03]  /*105bf0*/  LOP3.LUT R16, R15, 0xffff, RZ, 0xc0, !PT ;  /* 0x0000ffff0f107812 */ /* 0x004fc600078ec0ff */
[----:B------:R-:W2:Y:S01]  /*105c00*/  LDL.LU R15, [R1+0x118] ;  /* 0x00011800010f7983 */ /* 0x000ea20000300800 */
[----:B------:R-:W-:Y:S02]  /*105c10*/  LOP3.LUT R58, R58, 0xffff, RZ, 0xc0, !PT ;  /* 0x0000ffff3a3a7812 */ /* 0x000fe400078ec0ff */
[----:B0-----:R-:W-:Y:S02]  /*105c20*/  LOP3.LUT R17, R25, 0xffff, RZ, 0xc0, !PT ;  /* 0x0000ffff19117812 */ /* 0x001fe400078ec0ff */
[----:B-1----:R-:W-:Y:S02]  /*105c30*/  PRMT R13, R58, 0x3340, R0 ;  /* 0x000033403a0d7816 */ /* 0x002fe40000000000 */
[----:B------:R-:W-:-:S04]  /*105c40*/  PRMT R14, R17, 0x3340, R16 ;  /* 0x00003340110e7816 */ /* 0x000fc80000000010 */
[----:B------:R-:W-:-:S05]  /*105c50*/  PRMT R13, R14, 0x5410, R13 ;  /* 0x000054100e0d7816 */ /* 0x000fca000000000d */
[----:B------:R0:W-:Y:S04]  /*105c60*/  STL [R1+0x5574], R13 ;  /* 0x0055740d01007387 */ /* 0x0001e80000100800 */
[----:B------:R-:W2:Y:S01]  /*105c70*/  LDL.LU R26, [R1+0x430] ;  /* 0x00043000011a7983 */ /* 0x000ea20000300800 */
[----:B------:R-:W-:Y:S01]  /*105c80*/  VIADD R12, R12, UR6 ;  /* 0x000000060c0c7c36 */ /* 0x000fe20008000000 */
[----:B------:R-:W-:Y:S01]  /*105c90*/  SHF.R.U32.HI R14, RZ, 0x8, R18 ;  /* 0x00000008ff0e7819 */ /* 0x000fe20000011612 */
[----:B------:R-:W-:Y:S01]  /*105ca0*/  ULDC UR6, c[0x0][0x248] ;  /* 0x0000920000067ab9 */ /* 0x000fe20000000800 */
[----:B------:R-:W-:Y:S02]  /*105cb0*/  SHF.R.U32.HI R17, RZ, 0x8, R17 ;  /* 0x00000008ff117819 */ /* 0x000fe40000011611 */
[----:B0-----:R-:W-:-:S02]  /*105cc0*/  SHF.R.S32.HI R13, RZ, 0x1f, R12 ;  /* 0x0000001fff0d7819 */ /* 0x001fc4000001140c */
[----:B------:R-:W-:Y:S02]  /*105cd0*/  IADD3 R20, P0, R12, R4, RZ ;  /* 0x000000040c147210 */ /* 0x000fe40007f1e0ff */
[----:B------:R-:W-:Y:S02]  /*105ce0*/  SHF.R.U32.HI R16, RZ, 0x8, R16 ;  /* 0x00000008ff107819 */ /* 0x000fe40000011610 */
[----:B------:R-:W-:Y:S01]  /*105cf0*/  LOP3.LUT R14, R14, 0xffff, RZ, 0xc0, !PT ;  /* 0x0000ffff0e0e7812 */ /* 0x000fe200078ec0ff */
[----:B------:R-:W-:Y:S01]  /*105d00*/  IMAD.X R21, R13, 0x1, R5, P0 ;  /* 0x000000010d157824 */ /* 0x000fe200000e0605 */
[----:B------:R-:W-:Y:S02]  /*105d10*/  LOP3.LUT R17, R17, 0xffff, RZ, 0xc0, !PT ;  /* 0x0000ffff11117812 */ /* 0x000fe400078ec0ff */
[----:B------:R-:W-:Y:S02]  /*105d20*/  LOP3.LUT R16, R16, 0xffff, RZ, 0xc0, !PT ;  /* 0x0000ffff10107812 */ /* 0x000fe400078ec0ff */
[----:B------:R-:W-:Y:S01]  /*105d30*/  PRMT R14, R14, 0x3340, R0 ;  /* 0x000033400e0e7816 */ /* 0x000fe20000000000 */
[----:B------:R-:W-:Y:S01]  /*105d40*/  STL.64 [R1+0x10c0], R20 ;  /* 0x0010c01401007387 */ /* 0x000fe20000100a00 */
[----:B------:R-:W-:-:S03]  /*105d50*/  PRMT R16, R17, 0x3340, R16 ;  /* 0x0000334011107816 */ /* 0x000fc60000000010 */
[----:B------:R0:W-:Y:S04]  /*105d60*/  STL [R1+0x3c], R14 ;  /* 0x00003c0e01007387 */ /* 0x0001e80000100800 */
[----:B------:R1:W-:Y:S04]  /*105d70*/  STL [R1+0x600], R16 ;  /* 0x0006001001007387 */ /* 0x0003e80000100800 */
[----:B------:R-:W2:Y:S01]  /*105d80*/  LDL.LU R25, [R1+0x4e8c] ;  /* 0x004e8c0001197983 */ /* 0x000ea20000300800 */
[----:B0-----:R-:W-:Y:S02]  /*105d90*/  LOP3.LUT R14, R59, 0xffff, RZ, 0xc0, !PT ;  /* 0x0000ffff3b0e7812 */ /* 0x001fe400078ec0ff */
[----:B---3--:R-:W-:-:S02]  /*105da0*/  LOP3.LUT R18, R24, 0xffff, RZ, 0xc0, !PT ;  /* 0x0000ffff18127812 */ /* 0x008fc400078ec0ff */
[----:B------:R-:W3:Y:S01]  /*105db0*/  LDL.LU R24, [R1+0x11c] ;  /* 0x00011c0001187983 */ /* 0x000ee20000300800 */
[----:B----4-:R-:W-:-:S03]  /*105dc0*/  LOP3.LUT R17, R23, 0xffff, RZ, 0xc0, !PT ;  /* 0x0000ffff17117812 */ /* 0x010fc600078ec0ff */
[----:B------:R0:W-:Y:S01]  /*105dd0*/  STL [R1+0x5664], R14 ;  /* 0x0056640e01007387 */ /* 0x0001e20000100800 */
[----:B-1----:R-:W-:-:S03]  /*105de0*/  PRMT R16, R18, 0x3340, R17 ;  /* 0x0000334012107816 */ /* 0x002fc60000000011 */
[----:B------:R-:W4:Y:S01]  /*105df0*/  LDL.LU R23, [R1+0x434] ;  /* 0x0004340001177983 */ /* 0x000f220000300800 */
[----:B0-----:R-:W-:-:S04]  /*105e00*/  PRMT R14, R14, 0x3340, R0 ;  /* 0x000033400e0e7816 */ /* 0x001fc80000000000 */
[----:B------:R-:W-:Y:S02]  /*105e10*/  PRMT R14, R16, 0x5410, R14 ;  /* 0x00005410100e7816 */ /* 0x000fe4000000000e */
[----:B------:R-:W-:-:S03]  /*105e20*/  SHF.R.U32.HI R18, RZ, 0x8, R18 ;  /* 0x00000008ff127819 */ /* 0x000fc60000011612 */
[----:B------:R0:W-:Y:S01]  /*105e30*/  STL [R1+0x5570], R14 ;  /* 0x0055700e01007387 */ /* 0x0001e20000100800 */
[----:B------:R-:W-:Y:S02]  /*105e40*/  SHF.R.U32.HI R16, RZ, 0x8, R17 ;  /* 0x00000008ff107819 */ /* 0x000fe40000011611 */
[----:B------:R-:W-:Y:S02]  /*105e50*/  IADD3 R20, P0, R12, R6, RZ ;  /* 0x000000060c147210 */ /* 0x000fe40007f1e0ff */
[----:B------:R-:W-:Y:S02]  /*105e60*/  LOP3.LUT R17, R18, 0xffff, RZ, 0xc0, !PT ;  /* 0x0000ffff12117812 */ /* 0x000fe400078ec0ff */
[----:B0-----:R-:W-:Y:S02]  /*105e70*/  SHF.R.U32.HI R14, RZ, 0x8, R58 ;  /* 0x00000008ff0e7819 */ /* 0x001fe4000001163a */
[----:B------:R-:W-:Y:S02]  /*105e80*/  LOP3.LUT R16, R16, 0xffff, RZ, 0xc0, !PT ;  /* 0x0000ffff10107812 */ /* 0x000fe400078ec0ff */
[----:B------:R-:W-:Y:S01]  /*105e90*/  LOP3.LUT R14, R14, 0xffff, RZ, 0xc0, !PT ;  /* 0x0000ffff0e0e7812 */ /* 0x000fe200078ec0ff */
[----:B------:R-:W-:-:S03]  /*105ea0*/  IMAD.X R21, R13, 0x1, R7, P0 ;  /* 0x000000010d157824 */ /* 0x000fc600000e0607 */
[----:B------:R-:W-:Y:S02]  /*105eb0*/  PRMT R19, R14, 0x3340, R0 ;  /* 0x000033400e137816 */ /* 0x000fe40000000000 */
[----:B------:R-:W-:Y:S01]  /*105ec0*/  PRMT R14, R17, 0x3340, R16 ;  /* 0x00003340110e7816 */ /* 0x000fe20000000010 */
[----:B------:R-:W-:Y:S04]  /*105ed0*/  STL.64 [R1+0x10b8], R20 ;  /* 0x0010b81401007387 */ /* 0x000fe80000100a00 */
[----:B------:R2:W-:Y:S04]  /*105ee0*/  STL [R1+0x38], R19 ;  /* 0x0000381301007387 */ /* 0x0005e80000100800 */
[----:B------:R0:W-:Y:S01]  /*105ef0*/  STL [R1+0x5128], R14 ;  /* 0x0051280e01007387 */ /* 0x0001e20000100800 */
[----:B--2---:R-:W-:-:S03]  /*105f00*/  LOP3.LUT R19, R15, 0xffff, RZ, 0xc0, !PT ;  /* 0x0000ffff0f137812 */ /* 0x004fc600078ec0ff */
[----:B------:R-:W2:Y:S01]  /*105f10*/  LDL.LU R15, [R1+0x534] ;  /* 0x00053400010f7983 */ /* 0x000ea20000300800 */
[----:B------:R-:W-:Y:S02]  /*105f20*/  LOP3.LUT R18, R22, 0xffff, RZ, 0xc0, !PT ;  /* 0x0000ffff16127812 */ /* 0x000fe400078ec0ff */
[----:B0-----:R-:W-:Y:S02]  /*105f30*/  PRMT R14, R19, 0x3340, R0 ;  /* 0x00003340130e7816 */ /* 0x001fe40000000000 */
[----:B------:R-:W-:Y:S02]  /*105f40*/  LOP3.LUT R17, R26, 0xffff, RZ, 0xc0, !PT ;  /* 0x0000ffff1a117812 */ /* 0x000fe400078ec0ff */
[----:B------:R-:W2:Y:S02]  /*105f50*/  LDL.LU R26, [R1+0x230] ;  /* 0x00023000011a7983 */ /* 0x000ea40000300800 */
[----:B------:R-:W-:-:S04]  /*105f60*/  PRMT R16, R18, 0x3340, R17 ;  /* 0x0000334012107816 */ /* 0x000fc80000000011 */
[----:B------:R-:W-:Y:S02]  /*105f70*/  PRMT R14, R16, 0x5410, R14 ;  /* 0x00005410100e7816 */ /* 0x000fe4000000000e */
[----:B------:R-:W-:Y:S02]  /*105f80*/  IADD3 R20, P0, R12, R8, RZ ;  /* 0x000000080c147210 */ /* 0x000fe40007f1e0ff */
[----:B------:R-:W-:Y:S01]  /*105f90*/  SHF.R.U32.HI R16, RZ, 0x8, R18 ;  /* 0x00000008ff107819 */ /* 0x000fe20000011612 */
[----:B------:R0:W-:Y:S02]  /*105fa0*/  STL [R1+0x556c], R14 ;  /* 0x00556c0e01007387 */ /* 0x0001e40000100800 */
[----:B------:R-:W-:Y:S01]  /*105fb0*/  IMAD.X R21, R13, 0x1, R10, P0 ;  /* 0x000000010d157824 */ /* 0x000fe200000e060a */
[----:B------:R-:W-:Y:S02]  /*105fc0*/  LOP3.LUT R16, R16, 0xffff, RZ, 0xc0, !PT ;  /* 0x0000ffff10107812 */ /* 0x000fe400078ec0ff */
[----:B0-----:R-:W-:-:S04]  /*105fd0*/  SHF.R.U32.HI R14, RZ, 0x8, R17 ;  /* 0x00000008ff0e7819 */ /* 0x001fc80000011611 */
[----:B------:R-:W-:Y:S01]  /*105fe0*/  LOP3.LUT R14, R14, 0xffff, RZ, 0xc0, !PT ;  /* 0x0000ffff0e0e7812 */ /* 0x000fe200078ec0ff */
[----:B------:R3:W-:Y:S03]  /*105ff0*/  STL.64 [R1+0x10b0], R20 ;  /* 0x0010b01401007387 */ /* 0x0007e60000100a00 */
[----:B------:R-:W-:Y:S02]  /*106000*/  PRMT R14, R16, 0x3340, R14 ;  /* 0x00003340100e7816 */ /* 0x000fe4000000000e */
[----:B------:R-:W-:-:S03]  /*106010*/  LOP3.LUT R18, R25, 0xffff, RZ, 0xc0, !PT ;  /* 0x0000ffff19127812 */ /* 0x000fc600078ec0ff */
[----:B------:R0:W-:Y:S01]  /*106020*/  STL [R1+0x5c8], R14 ;  /* 0x0005c80e01007387 */ /* 0x0001e20000100800 */
[----:B------:R-:W-:Y:S02]  /*106030*/  IADD3 R22, P0, R12, R9, RZ ;  /* 0x000000090c167210 */ /* 0x000fe40007f1e0ff */
[----:B---3--:R-:W-:-:S04]  /*106040*/  LOP3.LUT R20, R24, 0xffff, RZ, 0xc0, !PT ;  /* 0x0000ffff18147812 */ /* 0x008fc800078ec0ff */
[----:B0-----:R-:W-:Y:S02]  /*106050*/  PRMT R14, R20, 0x3340, R0 ;  /* 0x00003340140e7816 */ /* 0x001fe40000000000 */
[----:B----4-:R-:W-:-:S04]  /*106060*/  LOP3.LUT R17, R23, 0xffff, RZ, 0xc0, !PT ;  /* 0x0000ffff17117812 */ /* 0x010fc800078ec0ff */
[----:B------:R-:W-:Y:S01]  /*106070*/  PRMT R16, R18, 0x3340, R17 ;  /* 0x0000334012107816 */ /* 0x000fe20000000011 */
[----:B------:R-:W-:-:S03]  /*106080*/  IMAD.X R23, R13, 0x1, R11, P0 ;  /* 0x000000010d177824 */ /* 0x000fc600000e060b */
[----:B------:R-:W-:Y:S02]  /*106090*/  PRMT R14, R16, 0x5410, R14 ;  /* 0x00005410100e7816 */ /* 0x000fe4000000000e */
[----:B------:R-:W-:Y:S02]  /*1060a0*/  SHF.R.U32.HI R13, RZ, 0x8, R19 ;  /* 0x00000008ff0d7819 */ /* 0x000fe40000011613 */
[----:B------:R-:W-:Y:S01]  /*1060b0*/  SHF.R.U32.HI R16, RZ, 0x8, R18 ;  /* 0x00000008ff107819 */ /* 0x000fe20000011612 */
[----:B------:R0:W-:Y:S01]  /*1060c0*/  STL [R1+0x5568], R14 ;  /* 0x0055680e01007387 */ /* 0x0001e20000100800 */
[----:B------:R-:W-:Y:S02]  /*1060d0*/  LOP3.LUT R13, R13, 0xffff, RZ, 0xc0, !PT ;  /* 0x0000ffff0d0d7812 */ /* 0x000fe400078ec0ff */
[----:B------:R-:W-:Y:S01]  /*1060e0*/  LOP3.LUT R16, R16, 0xffff, RZ, 0xc0, !PT ;  /* 0x0000ffff10107812 */ /* 0x000fe200078ec0ff */
[----:B------:R-:W3:Y:S01]  /*1060f0*/  LDL.LU R25, [R1+0x538] ;  /* 0x0005380001197983 */ /* 0x000ee20000300800 */
[----:B0-----:R-:W-:-:S03]  /*106100*/  SHF.R.U32.HI R14, RZ, 0x8, R17 ;  /* 0x00000008ff0e7819 */ /* 0x001fc60000011611 */
[----:B------:R-:W4:Y:S01]  /*106110*/  LDL.LU R24, [R1+0x234] ;  /* 0x0002340001187983 */ /* 0x000f220000300800 */
[----:B------:R-:W-:Y:S02]  /*106120*/  PRMT R18, R13, 0x3340, R0 ;  /* 0x000033400d127816 */ /* 0x000fe40000000000 */
[----:B------:R-:W-:Y:S01]  /*106130*/  LOP3.LUT R14, R14, 0xffff, RZ, 0xc0, !PT ;  /* 0x0000ffff0e0e7812 */ /* 0x000fe200078ec0ff */
[----:B------:R0:W-:Y:S03]  /*106140*/  STL.64 [R1+0x10a8], R22 ;  /* 0x0010a81601007387 */ /* 0x0001e60000100a00 */
[----:B------:R-:W-:Y:S01]  /*106150*/  PRMT R13, R16, 0x3340, R14 ;  /* 0x00003340100d7816 */ /* 0x000fe2000000000e */
[----:B------:R1:W-:Y:S04]  /*106160*/  STL [R1+0x2c], R18 ;  /* 0x00002c1201007387 */ /* 0x0003e80000100800 */
[----:B0-----:R-:W4:Y:S01]  /*106170*/  LDL.LU R23, [R1+0x4e90] ;  /* 0x004e900001177983 */ /* 0x001f220000300800 */
[----:B-1----:R-:W-:-:S03]  /*106180*/  LOP3.LUT R18, R45, 0xffff, RZ, 0xc0, !PT ;  /* 0x0000ffff2d127812 */ /* 0x002fc600078ec0ff */
        /* <DEDUP_REMOVED lines=9> */
[----:B------:R-:W-:Y:S01]  /*106220*/  SHF.R.U32.HI R13, RZ, 0x8, R16 ;  /* 0x00000008ff0d7819 */ /* 0x000fe20000011610 */
[----:B------:R-:W-:Y:S01]  /*106230*/  VIADD R12, R12, UR6 ;  /* 0x000000060c0c7c36 */ /* 0x000fe20008000000 */
[----:B------:R-:W-:Y:S01]  /*106240*/  LOP3.LUT R14, R14, 0xffff, RZ, 0xc0, !PT ;  /* 0x0000ffff0e0e7812 */ /* 0x000fe200078ec0ff */
[----:B------:R-:W-:Y:S01]  /*106250*/  STL [R1+0x5564], R19 ;  /* 0x0055641301007387 */ /* 0x000fe20000100800 */
[----:B------:R-:W-:Y:S01]  /*106260*/  LOP3.LUT R13, R13, 0xffff, RZ, 0xc0, !PT ;  /* 0x0000ffff0d0d7812 */ /* 0x000fe200078ec0ff */
[----:B------:R-:W-:Y:S01]  /*106270*/  ULDC UR6, c[0x0][0x248] ;  /* 0x0000920000067ab9 */ /* 0x000fe20000000800 */
[----:B------:R-:W-:-:S02]  /*106280*/  IADD3 R16, P0, R12, R4, RZ ;  /* 0x000000040c107210 */ /* 0x000fc40007f1e0ff */
[----:B------:R-:W-:Y:S02]  /*106290*/  PRMT R14, R14, 0x3340, R13 ;  /* 0x000033400e0e7816 */ /* 0x000fe4000000000d */
[----:B------:R-:W-:-:S05]  /*1062a0*/  SHF.R.S32.HI R13, RZ, 0x1f, R12 ;  /* 0x0000001fff0d7819 */ /* 0x000fca000001140c */
[----:B------:R-:W-:Y:S01]  /*1062b0*/  IMAD.X R17, R13, 0x1, R5, P0 ;  /* 0x000000010d117824 */ /* 0x000fe200000e0605 */
[----:B------:R0:W-:Y:S04]  /*1062c0*/  STL [R1+0x3d0], R14 ;  /* 0x0003d00e01007387 */ /* 0x0001e80000100800 */
[----:B------:R1:W-:Y:S01]  /*1062d0*/  STL.64 [R1+0x10a0], R16 ;  /* 0x0010a01001007387 */ /* 0x0003e20000100a00 */
[----:B0-----:R-:W-:-:S04]  /*1062e0*/  SHF.R.U32.HI R14, RZ, 0x8, R18 ;  /* 0x00000008ff0e7819 */ /* 0x001fc80000011612 */
[----:B------:R-:W-:Y:S02]  /*1062f0*/  LOP3.LUT R14, R14, 0xffff, RZ, 0xc0, !PT ;  /* 0x0000ffff0e0e7812 */ /* 0x000fe400078ec0ff */
[----:B-1----:R-:W-:Y:S02]  /*106300*/  SHF.R.U32.HI R16, RZ, 0x8, R20 ;  /* 0x00000008ff107819 */ /* 0x002fe40000011614 */
[----:B------:R-:W-:Y:S02]  /*106310*/  PRMT R14, R14, 0x3340, R0 ;  /* 0x000033400e0e7816 */ /* 0x000fe40000000000 */
[----:B------:R-:W-:-:S04]  /*106320*/  LOP3.LUT R16, R16, 0xffff, RZ, 0xc0, !PT ;  /* 0x0000ffff10107812 */ /* 0x000fc800078ec0ff */
[----:B------:R-:W-:Y:S01]  /*106330*/  PRMT R16, R16, 0x3340, R0 ;  /* 0x0000334010107816 */ /* 0x000fe20000000000 */
[----:B------:R0:W-:Y:S04]  /*106340*/  STL [R1+0x20], R14 ;  /* 0x0000200e01007387 */ /* 0x0001e80000100800 */
[----:B------:R1:W-:Y:S01]  /*106350*/  STL [R1+0x30], R16 ;  /* 0x0000301001007387 */ /* 0x0003e20000100800 */
[----:B0-----:R-:W-:-:S03]  /*106360*/  LOP3.LUT R14, R40, 0xffff, RZ, 0xc0, !PT ;  /* 0x0000ffff280e7812 */ /* 0x001fc600078ec0ff */
[----:B------:R-:W2:Y:S01]  /*106370*/  LDL.LU R40, [R1+0x5a0c] ;  /* 0x005a0c0001287983 */ /* 0x000ea20000300800 */
[----:B---3--:R-:W-:-:S03]  /*106380*/  LOP3.LUT R20, R25, 0xffff, RZ, 0xc0, !PT ;  /* 0x0000ffff19147812 */ /* 0x008fc600078ec0ff */
[----:B------:R-:W3:Y:S04]  /*106390*/  LDL.LU R26, [R1+0x4e94] ;  /* 0x004e9400011a7983 */ /* 0x000ee80000300800 */
[----:B------:R-:W3:Y:S01]  /*1063a0*/  LDL.LU R25, [R1+0x12c] ;  /* 0x00012c0001197983 */ /* 0x000ee20000300800 */
[----:B----4-:R-:W-:-:S03]  /*1063b0*/  LOP3.LUT R18, R24, 0xffff, RZ, 0xc0, !PT ;  /* 0x0000ffff18127812 */ /* 0x010fc600078ec0ff */
[----:B------:R0:W-:Y:S04]  /*1063c0*/  STL [R1+0x564c], R14 ;  /* 0x00564c0e01007387 */ /* 0x0001e80000100800 */
[----:B------:R-:W4:Y:S01]  /*1063d0*/  LDL.LU R24, [R1+0x454] ;  /* 0x0004540001187983 */ /* 0x000f220000300800 */
[----:B-1----:R-:W-:Y:S02]  /*1063e0*/  PRMT R16, R20, 0x3340, R18 ;  /* 0x0000334014107816 */ /* 0x002fe40000000012 */
[----:B0-----:R-:W-:Y:S02]  /*1063f0*/  PRMT R14, R14, 0x3340, R0 ;  /* 0x000033400e0e7816 */ /* 0x001fe40000000000 */
[----:B------:R-:W-:Y:S02]  /*106400*/  LOP3.LUT R19, R23, 0xffff, RZ, 0xc0, !PT ;  /* 0x0000ffff17137812 */ /* 0x000fe400078ec0ff */
[----:B------:R-:W-:-:S05]  /*106410*/  IADD3 R22, P0, R12, R6, RZ ;  /* 0x000000060c167210 */ /* 0x000fca0007f1e0ff */
[----:B------:R-:W-:Y:S01]  /*106420*/  IMAD.X R23, R13, 0x1, R7, P0 ;  /* 0x000000010d177824 */ /* 0x000fe200000e0607 */
[----:B--2---:R-:W-:Y:S02]  /*106430*/  LOP3.LUT R21, R15, 0xffff, RZ, 0xc0, !PT ;  /* 0x0000ffff0f157812 */ /* 0x004fe400078ec0ff */
[----:B------:R-:W-:Y:S02]  /*106440*/  LOP3.LUT R17, R45, 0xffff, RZ, 0xc0, !PT ;  /* 0x0000ffff2d117812 */ /* 0x000fe400078ec0ff */
[----:B------:R-:W-:Y:S02]  /*106450*/  PRMT R15, R16, 0x5410, R14 ;  /* 0x00005410100f7816 */ /* 0x000fe4000000000e */
[----:B------:R-:W-:Y:S02]  /*106460*/  PRMT R14, R21, 0x3340, R0 ;  /* 0x00003340150e7816 */ /* 0x000fe40000000000 */
[----:B------:R-:W-:-:S04]  /*106470*/  PRMT R16, R19, 0x3340, R17 ;  /* 0x0000334013107816 */ /* 0x000fc80000000011 */
[----:B------:R-:W-:Y:S01]  /*106480*/  PRMT R14, R16, 0x5410, R14 ;  /* 0x00005410100e7816 */ /* 0x000fe2000000000e */
[----:B------:R-:W-:Y:S04]  /*106490*/  STL [R1+0x5560], R15 ;  /* 0x0055600f01007387 */ /* 0x000fe80000100800 */
[----:B------:R-:W-:Y:S04]  /*1064a0*/  STL [R1+0x555c], R14 ;  /* 0x00555c0e01007387 */ /* 0x000fe80000100800 */
[----:B------:R0:W-:Y:S04]  /*1064b0*/  STL.64 [R1+0x1090], R22 ;  /* 0x0010901601007387 */ /* 0x0001e80000100a00 */
[----:B0-----:R-:W2:Y:S04]  /*1064c0*/  LDL.LU R23, [R1+0x53c] ;  /* 0x00053c0001177983 */ /* 0x001ea80000300800 */
[----:B------:R-:W2:Y:S01]  /*1064d0*/  LDL.LU R45, [R1+0x23c] ;  /* 0x00023c00012d7983 */ /* 0x000ea20000300800 */
[----:B------:R-:W-:-:S02]  /*1064e0*/  SHF.R.U32.HI R14, RZ, 0x8, R18 ;  /* 0x00000008ff0e7819 */ /* 0x000fc40000011612 */
[----:B------:R-:W-:Y:S02]  /*1064f0*/  SHF.R.U32.HI R16, RZ, 0x8, R19 ;  /* 0x00000008ff107819 */ /* 0x000fe40000011613 */
[----:B------:R-:W-:Y:S02]  /*106500*/  SHF.R.U32.HI R19, RZ, 0x8, R17 ;  /* 0x00000008ff137819 */ /* 0x000fe40000011611 */
[----:B------:R-:W-:Y:S02]  /*106510*/  LOP3.LUT R17, R14, 0xffff, RZ, 0xc0, !PT ;  /* 0x0000ffff0e117812 */ /* 0x000fe400078ec0ff */
[----:B------:R-:W-:Y:S02]  /*106520*/  LOP3.LUT R16, R16, 0xffff, RZ, 0xc0, !PT ;  /* 0x0000ffff10107812 */ /* 0x000fe400078ec0ff */
[----:B------:R-:W-:Y:S02]  /*106530*/  LOP3.LUT R14, R19, 0xffff, RZ, 0xc0, !PT ;  /* 0x0000ffff130e7812 */ /* 0x000fe400078ec0ff */
[----:B------:R-:W-:-:S02]  /*106540*/  SHF.R.U32.HI R20, RZ, 0x8, R20 ;  /* 0x00000008ff147819 */ /* 0x000fc40000011614 */
[----:B------:R-:W-:Y:S02]  /*106550*/  PRMT R15, R16, 0x3340, R14 ;  /* 0x00003340100f7816 */ /* 0x000fe4000000000e */
[----:B------:R-:W-:Y:S02]  /*106560*/  LOP3.LUT R18, R20, 0xffff, RZ, 0xc0, !PT ;  /* 0x0000ffff14127812 */ /* 0x000fe400078ec0ff */
[----:B------:R-:W-:Y:S02]  /*106570*/  SHF.R.U32.HI R14, RZ, 0x8, R21 ;  /* 0x00000008ff0e7819 */ /* 0x000fe40000011615 */
[----:B------:R-:W-:Y:S02]  /*106580*/  IADD3 R28, P0, R12, R8, RZ ;  /* 0x000000080c1c7210 */ /* 0x000fe40007f1e0ff */
[----:B------:R-:W-:Y:S02]  /*106590*/  PRMT R17, R18, 0x3340, R17 ;  /* 0x0000334012117816 */ /* 0x000fe40000000011 */
[----:B------:R-:W-:Y:S01]  /*1065a0*/  LOP3.LUT R14, R14, 0xffff, RZ, 0xc0, !PT ;  /* 0x0000ffff0e0e7812 */ /* 0x000fe200078ec0ff */
[----:B------:R-:W-:-:S02]  /*1065b0*/  IMAD.X R29, R13, 0x1, R10, P0 ;  /* 0x000000010d1d7824 */ /* 0x000fc400000e060a */
[----:B------:R-:W-:Y:S01]  /*1065c0*/  STL [R1+0x4e80], R17 ;  /* 0x004e801101007387 */ /* 0x000fe20000100800 */
[----:B------:R-:W-:-:S03]  /*1065d0*/  PRMT R14, R14, 0x3340, R0 ;  /* 0x000033400e0e7816 */ /* 0x000fc60000000000 */
[----:B------:R0:W-:Y:S04]  /*1065e0*/  STL.64 [R1+0x1098], R28 ;  /* 0x0010981c01007387 */ /* 0x0001e80000100a00 */
[----:B------:R1:W-:Y:S01]  /*1065f0*/  STL [R1+0x28], R14 ;  /* 0x0000280e01007387 */ /* 0x0003e20000100800 */
[----:B------:R-:W-:-:S03]  /*106600*/  IADD3 R20, P0, R12, R9, RZ ;  /* 0x000000090c147210 */ /* 0x000fc60007f1e0ff */
[----:B0-----:R-:W2:Y:S01]  /*106610*/  LDL.LU R28, [R1+0x540] ;  /* 0x00054000011c7983 */ /* 0x001ea20000300800 */
[----:B---3--:R-:W-:-:S03]  /*106620*/  LOP3.LUT R18, R26, 0xffff, RZ, 0xc0, !PT ;  /* 0x0000ffff1a127812 */ /* 0x008fc600078ec0ff */
[----:B------:R-:W3:Y:S01]  /*106630*/  LDL.LU R27, [R1+0x238] ;  /* 0x00023800011b7983 */ /* 0x000ee20000300800 */
[----:B------:R-:W-:-:S04]  /*106640*/  LOP3.LUT R19, R25, 0xffff, RZ, 0xc0, !PT ;  /* 0x0000ffff19137812 */ /* 0x000fc800078ec0ff */
[----:B-1----:R-:W-:Y:S02]  /*106650*/  PRMT R14, R19, 0x3340, R0 ;  /* 0x00003340130e7816 */ /* 0x002fe40000000000 */
[----:B----4-:R-:W-:-:S04]  /*106660*/  LOP3.LUT R17, R24, 0xffff, RZ, 0xc0, !PT ;  /* 0x0000ffff18117812 */ /* 0x010fc800078ec0ff */
[----:B------:R-:W-:-:S04]  /*106670*/  PRMT R16, R18, 0x3340, R17 ;  /* 0x0000334012107816 */ /* 0x000fc80000000011 */
[----:B------:R-:W-:Y:S01]  /*106680*/  PRMT R14, R16, 0x5410, R14 ;  /* 0x00005410100e7816 */ /* 0x000fe2000000000e */
[----:B------:R-:W-:Y:S01]  /*106690*/  IMAD.X R21, R13, 0x1, R11, P0 ;  /* 0x000000010d157824 */ /* 0x000fe200000e060b */
[----:B------:R-:W-:-:S03]  /*1066a0*/  SHF.R.U32.HI R13, RZ, 0x8, R17 ;  /* 0x00000008ff0d7819 */ /* 0x000fc60000011611 */
[----:B------:R0:W-:Y:S01]  /*1066b0*/  STL [R1+0x5558], R14 ;  /* 0x0055580e01007387 */ /* 0x0001e20000100800 */
[----:B------:R-:W-:Y:S02]  /*1066c0*/  LOP3.LUT R13, R13, 0xffff, RZ, 0xc0, !PT ;  /* 0x0000ffff0d0d7812 */ /* 0x000fe400078ec0ff */
[----:B0-----:R-:W-:-:S04]  /*1066d0*/  SHF.R.U32.HI R14, RZ, 0x8, R18 ;  /* 0x00000008ff0e7819 */ /* 0x001fc80000011612 */
[----:B------:R-:W-:Y:S02]  /*1066e0*/  LOP3.LUT R14, R14, 0xffff, RZ, 0xc0, !PT ;  /* 0x0000ffff0e0e7812 */ /* 0x000fe400078ec0ff */
[----:B------:R-:W-:Y:S02]  /*1066f0*/  LOP3.LUT R17, R41, 0xffff, RZ, 0xc0, !PT ;  /* 0x0000ffff29117812 */ /* 0x000fe400078ec0ff */
[----:B------:R-:W-:Y:S01]  /*106700*/  PRMT R13, R14, 0x3340, R13 ;  /* 0x000033400e0d7816 */ /* 0x000fe2000000000d */
[----:B------:R-:W-:Y:S04]  /*106710*/  STL.64 [R1+0x1088], R20 ;  /* 0x0010881401007387 */ /* 0x000fe80000100a00 */
[----:B------:R0:W-:Y:S04]  /*106720*/  STL [R1+0x5c0], R13 ;  /* 0x0005c00d01007387 */ /* 0x0001e80000100800 */
[----:B------:R-:W4:Y:S04]  /*106730*/  LDL.LU R41, [R1+0x5a08] ;  /* 0x005a080001297983 */ /* 0x000f280000300800 */
[----:B------:R-:W4:Y:S01]  /*106740*/  LDL.LU R22, [R1+0x4e98] ;  /* 0x004e980001167983 */ /* 0x000f220000300800 */
[----:B0-----:R-:W-:-:S03]  /*106750*/  PRMT R13, R17, 0x3340, R0 ;  /* 0x00003340110d7816 */ /* 0x001fc60000000000 */
[----:B------:R-:W4:Y:S01]  /*106760*/  LDL.LU R25, [R1+0x160] ;  /* 0x0001600001197983 */ /* 0x000f220000300800 */
[----:B--2---:R-:W-:Y:S02]  /*106770*/  LOP3.LUT R18, R23, 0xffff, RZ, 0xc0, !PT ;  /* 0x0000ffff17127812 */ /* 0x004fe400078ec0ff */
[----:B------:R-:W-:-:S04]  /*106780*/  LOP3.LUT R16, R45, 0xffff, RZ, 0xc0, !PT ;  /* 0x0000ffff2d107812 */ /* 0x000fc800078ec0ff */
[----:B------:R-:W-:-:S04]  /*106790*/  PRMT R14, R18, 0x3340, R16 ;  /* 0x00003340120e7816 */ /* 0x000fc80000000010 */
[----:B------:R-:W-:-:S05]  /*1067a0*/  PRMT R13, R14, 0x5410, R13 ;  /* 0x000054100e0d7816 */ /* 0x000fca000000000d */
[----:B------:R0:W-:Y:S04]  /*1067b0*/  STL [R1+0x5554], R13 ;  /* 0x0055540d01007387 */ /* 0x0001e80000100800 */
[----:B------:R-:W2:Y:S04]  /*1067c0*/  LDL.LU R23, [R1+0x474] ;  /* 0x0004740001177983 */ /* 0x000ea80000300800 */
[----:B------:R-:W2:Y:S04]  /*1067d0*/  LDL.LU R26, [R1+0x4e9c] ;  /* 0x004e9c00011a7983 */ /* 0x000ea80000300800 */
[----:B------:R-:W2:Y:S04]  /*1067e0*/  LDL.LU R24, [R1+0x15c] ;  /* 0x00015c0001187983 */ /* 0x000ea80000300800 */
[----:B------:R-:W2:Y:S01]  /*1067f0*/  LDL.LU R45, [R1+0x470] ;  /* 0x00047000012d7983 */ /* 0x000ea20000300800 */
[----:B------:R-:W-:-:S02]  /*106800*/  SHF.R.U32.HI R18, RZ, 0x8, R18 ;  /* 0x00000008ff127819 */ /* 0x000fc40000011612 */
[----:B------:R-:W-:Y:S02]  /*106810*/  SHF.R.U32.HI R14, RZ, 0x8, R16 ;  /* 0x00000008ff0e7819 */ /* 0x000fe40000011610 */
[----:B0-----:R-:W-:Y:S02]  /*106820*/  SHF.R.U32.HI R13, RZ, 0x8, R17 ;  /* 0x00000008ff0d7819 */ /* 0x001fe40000011611 */
[----:B------:R-:W-:Y:S02]  /*106830*/  LOP3.LUT R16, R18, 0xffff, RZ, 0xc0, !PT ;  /* 0x0000ffff12107812 */ /* 0x000fe400078ec0ff */
[----:B------:R-:W-:Y:S02]  /*106840*/  LOP3.LUT R14, R14, 0xffff, RZ, 0xc0, !PT ;  /* 0x0000ffff0e0e7812 */ /* 0x000fe400078ec0ff */
[----:B------:R-:W-:Y:S02]  /*106850*/  LOP3.LUT R13, R13, 0xffff, RZ, 0xc0, !PT ;  /* 0x0000ffff0d0d7812 */ /* 0x000fe400078ec0ff */
[----:B------:R-:W-:-:S02]  /*106860*/  PRMT R16, R16, 0x3340, R14 ;  /* 0x0000334010107816 */ /* 0x000fc4000000000e */
[----:B------:R-:W-:Y:S02]  /*106870*/  PRMT R13, R13, 0x3340, R0 ;  /* 0x000033400d0d7816 */ /* 0x000fe40000000000 */
[----:B------:R-:W-:Y:S01]  /*106880*/  LOP3.LUT R14, R34, 0xffff, RZ, 0xc0, !PT ;  /* 0x0000ffff220e7812 */ /* 0x000fe200078ec0ff */
[----:B------:R3:W-:Y:S01]  /*106890*/  STL [R1+0x584], R16 ;  /* 0x0005841001007387 */ /* 0x0007e20000100800 */
[----:B------:R-:W-:-:S03]  /*1068a0*/  LOP3.LUT R17, R28, 0xffff, RZ, 0xc0, !PT ;  /* 0x0000ffff1c117812 */ /* 0x000fc600078ec0ff */
[----:B------:R-:W2:Y:S04]  /*1068b0*/  LDL.LU R34, [R1+0x5a04] ;  /* 0x005a040001227983 */ /* 0x000ea80000300800 */
[----:B------:R0:W-:Y:S01]  /*1068c0*/  STL [R1+0x1c], R13 ;  /* 0x00001c0d01007387 */ /* 0x0001e20000100800 */
[----:B---3--:R-:W-:-:S03]  /*1068d0*/  LOP3.LUT R16, R27, 0xffff, RZ, 0xc0, !PT ;  /* 0x0000ffff1b107812 */ /* 0x008fc600078ec0ff */
[----:B------:R1:W-:Y:S01]  /*1068e0*/  STL [R1+0x5640], R14 ;  /* 0x0056400e01007387 */ /* 0x0003e20000100800 */
[----:B0-----:R-:W-:Y:S02]  /*1068f0*/  PRMT R13, R14, 0x3340, R0 ;  /* 0x000033400e0d7816 */ /* 0x001fe40000000000 */
[--C-:B-1----:R-:W-:Y:S01]  /*106900*/  PRMT R14, R17, 0x3340, R16.reuse ;  /* 0x00003340110e7816 */ /* 0x102fe20000000010 */
[----:B------:R-:W-:Y:S01]  /*106910*/  VIADD R12, R12, UR6 ;  /* 0x000000060c0c7c36 */ /* 0x000fe20008000000 */
[----:B------:R-:W-:Y:S01]  /*106920*/  SHF.R.U32.HI R17, RZ, 0x8, R17 ;  /* 0x00000008ff117819 */ /* 0x000fe20000011611 */
[----:B------:R-:W-:Y:S01]  /*106930*/  ULDC UR6, c[0x0][0x248] ;  /* 0x0000920000067ab9 */ /* 0x000fe20000000800 */
[----:B------:R-:W-:Y:S02]  /*106940*/  PRMT R14, R14, 0x5410, R13 ;  /* 0x000054100e0e7816 */ /* 0x000fe4000000000d */
[----:B------:R-:W-:-:S03]  /*106950*/  SHF.R.U32.HI R16, RZ, 0x8, R16 ;  /* 0x00000008ff107819 */ /* 0x000fc60000011610 */
[----:B------:R0:W-:Y:S01]  /*106960*/  STL [R1+0x5550], R14 ;  /* 0x0055500e01007387 */ /* 0x0001e20000100800 */
[----:B------:R-:W-:Y:S02]  /*106970*/  SHF.R.S32.HI R13, RZ, 0x1f, R12 ;  /* 0x0000001fff0d7819 */ /* 0x000fe4000001140c */
        /* <DEDUP_REMOVED lines=8> */
[----:B------:R4:W-:Y:S04]  /*106a00*/  STL.64 [R1+0x1080], R20 ;  /* 0x0010801401007387 */ /* 0x0009e80000100a00 */
[----:B------:R-:W-:Y:S04]  /*106a10*/  STL [R1+0x18], R18 ;  /* 0x0000181201007387 */ /* 0x000fe80000100800 */
[----:B------:R0:W-:Y:S01]  /*106a20*/  STL [R1+0x4d08], R14 ;  /* 0x004d080e01007387 */ /* 0x0001e20000100800 */
[----:B----4-:R-:W-:-:S02]  /*106a30*/  LOP3.LUT R20, R22, 0xffff, RZ, 0xc0, !PT ;  /* 0x0000ffff16147812 */ /* 0x010fc400078ec0ff */
[----:B------:R-:W-:Y:S02]  /*106a40*/  LOP3.LUT R22, R25, 0xffff, RZ, 0xc0, !PT ;  /* 0x0000ffff19167812 */ /* 0x000fe400078ec0ff */
[----:B------:R-:W3:Y:S02]  /*106a50*/  LDL.LU R25, [R1+0x544] ;  /* 0x0005440001197983 */ /* 0x000ee40000300800 */
[----:B0-----:R-:W-:Y:S02]  /*106a60*/  PRMT R14, R22, 0x3340, R0 ;  /* 0x00003340160e7816 */ /* 0x001fe40000000000 */
[----:B--2---:R-:W-:Y:S02]  /*106a70*/  LOP3.LUT R18, R23, 0xffff, RZ, 0xc0, !PT ;  /* 0x0000ffff17127812 */ /* 0x004fe400078ec0ff */
[----:B------:R-:W2:Y:S02]  /*106a80*/  LDL.LU R23, [R1+0x240] ;  /* 0x0002400001177983 */ /* 0x000ea40000300800 */
[----:B------:R-:W-:-:S02]  /*106a90*/  PRMT R16, R20, 0x3340, R18 ;  /* 0x0000334014107816 */ /* 0x000fc40000000012 */
[----:B------:R-:W-:Y:S02]  /*106aa0*/  LOP3.LUT R19, R26, 0xffff, RZ, 0xc0, !PT ;  /* 0x0000ffff1a137812 */ /* 0x000fe400078ec0ff */
[----:B------:R-:W-:Y:S02]  /*106ab0*/  LOP3.LUT R21, R24, 0xffff, RZ, 0xc0, !PT ;  /* 0x0000ffff18157812 */ /* 0x000fe400078ec0ff */
[----:B------:R-:W-:Y:S02]  /*106ac0*/  LOP3.LUT R17, R45, 0xffff, RZ, 0xc0, !PT ;  /* 0x0000ffff2d117812 */ /* 0x000fe400078ec0ff */
[----:B------:R-:W-:Y:S02]  /*106ad0*/  PRMT R24, R16, 0x5410, R14 ;  /* 0x0000541010187816 */ /* 0x000fe4000000000e */
[----:B------:R-:W-:Y:S02]  /*106ae0*/  PRMT R14, R21, 0x3340, R0 ;  /* 0x00003340150e7816 */ /* 0x000fe40000000000 */
[----:B------:R-:W-:-:S04]  /*106af0*/  PRMT R16, R19, 0x3340, R17 ;  /* 0x0000334013107816 */ /* 0x000fc80000000011 */
[----:B------:R-:W-:Y:S01]  /*106b00*/  PRMT R14, R16, 0x5410, R14 ;  /* 0x00005410100e7816 */ /* 0x000fe2000000000e */
[----:B------:R0:W-:Y:S04]  /*106b10*/  STL [R1+0x5548], R24 ;  /* 0x0055481801007387 */ /* 0x0001e80000100800 */
[----:B------:R1:W-:Y:S04]  /*106b20*/  STL [R1+0x5544], R14 ;  /* 0x0055440e01007387 */ /* 0x0003e80000100800 */
[----:B0-----:R-:W4:Y:S04]  /*106b30*/  LDL.LU R24, [R1+0x548] ;  /* 0x0005480001187983 */ /* 0x001f280000300800 */
[----:B------:R-:W4:Y:S01]  /*106b40*/  LDL.LU R45, [R1+0x244] ;  /* 0x00024400012d7983 */ /* 0x000f220000300800 */
[----:B------:R-:W-:-:S02]  /*106b50*/  SHF.R.U32.HI R20, RZ, 0x8, R20 ;  /* 0x00000008ff147819 */ /* 0x000fc40000011614 */
[----:B------:R-:W-:Y:S02]  /*106b60*/  SHF.R.U32.HI R16, RZ, 0x8, R18 ;  /* 0x00000008ff107819 */ /* 0x000fe40000011612 */
[----:B------:R-:W-:Y:S02]  /*106b70*/  SHF.R.U32.HI R19, RZ, 0x8, R19 ;  /* 0x00000008ff137819 */ /* 0x000fe40000011613 */
[----:B-1----:R-:W-:Y:S02]  /*106b80*/  SHF.R.U32.HI R14, RZ, 0x8, R17 ;  /* 0x00000008ff0e7819 */ /* 0x002fe40000011611 */
[----:B------:R-:W-:Y:S02]  /*106b90*/  IADD3 R26, P0, R12, R6, RZ ;  /* 0x000000060c1a7210 */ /* 0x000fe40007f1e0ff */
[----:B------:R-:W-:Y:S02]  /*106ba0*/  LOP3.LUT R17, R20, 0xffff, RZ, 0xc0, !PT ;  /* 0x0000ffff14117812 */ /* 0x000fe400078ec0ff */
[----:B------:R-:W-:-:S02]  /*106bb0*/  LOP3.LUT R16, R16, 0xffff, RZ, 0xc0, !PT ;  /* 0x0000ffff10107812 */ /* 0x000fc400078ec0ff */
[----:B------:R-:W-:Y:S02]  /*106bc0*/  LOP3.LUT R18, R19, 0xffff, RZ, 0xc0, !PT ;  /* 0x0000ffff13127812 */ /* 0x000fe400078ec0ff */
[----:B------:R-:W-:Y:S01]  /*106bd0*/  LOP3.LUT R14, R14, 0xffff, RZ, 0xc0, !PT ;  /* 0x0000ffff0e0e7812 */ /* 0x000fe200078ec0ff */
[----:B------:R-:W-:Y:S01]  /*106be0*/  IMAD.X R27, R13, 0x1, R7, P0 ;  /* 0x000000010d1b7824 */ /* 0x000fe200000e0607 */
[----:B------:R-:W-:Y:S02]  /*106bf0*/  PRMT R19, R17, 0x3340, R16 ;  /* 0x0000334011137816 */ /* 0x000fe40000000010 */
[----:B------:R-:W-:Y:S02]  /*106c00*/  PRMT R14, R18, 0x3340, R14 ;  /* 0x00003340120e7816 */ /* 0x000fe4000000000e */
[----:B------:R-:W-:Y:S01]  /*106c10*/  STL.64 [R1+0x1070], R26 ;  /* 0x0010701a01007387 */ /* 0x000fe20000100a00 */
[----:B------:R-:W-:-:S03]  /*106c20*/  IADD3 R16, P0, R12, R8, RZ ;  /* 0x000000080c107210 */ /* 0x000fc60007f1e0ff */
[----:B------:R-:W-:Y:S04]  /*106c30*/  STL [R1+0x580], R19 ;  /* 0x0005801301007387 */ /* 0x000fe80000100800 */
[----:B------:R0:W-:Y:S01]  /*106c40*/  STL [R1+0x424], R14 ;  /* 0x0004240e01007387 */ /* 0x0001e20000100800 */
[----:B------:R-:W-:Y:S01]  /*106c50*/  IMAD.X R17, R13, 0x1, R10, P0 ;  /* 0x000000010d117824 */ /* 0x000fe200000e060a */
[----:B0-----:R-:W-:-:S04]  /*106c60*/  SHF.R.U32.HI R14, RZ, 0x8, R21 ;  /* 0x00000008ff0e7819 */ /* 0x001fc80000011615 */
[----:B------:R-:W-:Y:S01]  /*106c70*/  LOP3.LUT R14, R14, 0xffff, RZ, 0xc0, !PT ;  /* 0x0000ffff0e0e7812 */ /* 0x000fe200078ec0ff */
[----:B------:R-:W-:Y:S01]  /*106c80*/  STL.64 [R1+0x1078], R16 ;  /* 0x0010781001007387 */ /* 0x000fe20000100a00 */
[----:B------:R-:W-:Y:S02]  /*106c90*/  LOP3.LUT R19, R42, 0xffff, RZ, 0xc0, !PT ;  /* 0x0000ffff2a137812 */ /* 0x000fe400078ec0ff */
[----:B------:R-:W-:-:S05]  /*106ca0*/  PRMT R14, R14, 0x3340, R0 ;  /* 0x000033400e0e7816 */ /* 0x000fca0000000000 */
[----:B------:R0:W-:Y:S04]  /*106cb0*/  STL [R1+0xc], R14 ;  /* 0x00000c0e01007387 */ /* 0x0001e80000100800 */
[----:B------:R-:W4:Y:S01]  /*106cc0*/  LDL.LU R42, [R1+0x5a00] ;  /* 0x005a0000012a7983 */ /* 0x000f220000300800 */
[----:B---3--:R-:W-:Y:S02]  /*106cd0*/  LOP3.LUT R18, R25, 0xffff, RZ, 0xc0, !PT ;  /* 0x0000ffff19127812 */ /* 0x008fe400078ec0ff */
[----:B0-----:R-:W-:Y:S02]  /*106ce0*/  PRMT R14, R19, 0x3340, R0 ;  /* 0x00003340130e7816 */ /* 0x001fe40000000000 */
[----:B------:R-:W-:-:S05]  /*106cf0*/  IADD3 R20, P0, R12, R9, RZ ;  /* 0x000000090c147210 */ /* 0x000fca0007f1e0ff */
[----:B------:R-:W-:Y:S01]  /*106d00*/  IMAD.X R21, R13, 0x1, R11, P0 ;  /* 0x000000010d157824 */ /* 0x000fe200000e060b */
[----:B--2---:R-:W-:-:S04]  /*106d10*/  LOP3.LUT R17, R23, 0xffff, RZ, 0xc0, !PT ;  /* 0x0000ffff17117812 */ /* 0x004fc800078ec0ff */
[----:B------:R-:W-:-:S04]  /*106d20*/  PRMT R16, R18, 0x3340, R17 ;  /* 0x0000334012107816 */ /* 0x000fc80000000011 */
[----:B------:R-:W-:-:S05]  /*106d30*/  PRMT R14, R16, 0x5410, R14 ;  /* 0x00005410100e7816 */ /* 0x000fca000000000e */
[----:B------:R0:W-:Y:S04]  /*106d40*/  STL [R1+0x5538], R14 ;  /* 0x0055380e01007387 */ /* 0x0001e80000100800 */
[----:B------:R-:W2:Y:S04]  /*106d50*/  LDL.LU R27, [R1+0x4ea0] ;  /* 0x004ea000011b7983 */ /* 0x000ea80000300800 */
[----:B------:R-:W3:Y:S04]  /*106d60*/  LDL.LU R26, [R1+0x16c] ;  /* 0x00016c00011a7983 */ /* 0x000ee80000300800 */
[----:B------:R-:W2:Y:S01]  /*106d70*/  LDL.LU R23, [R1+0x478] ;  /* 0x0004780001177983 */ /* 0x000ea20000300800 */
[----:B0-----:R-:W-:-:S02]  /*106d80*/  SHF.R.U32.HI R14, RZ, 0x8, R18 ;  /* 0x00000008ff0e7819 */ /* 0x001fc40000011612 */
[----:B------:R-:W-:Y:S02]  /*106d90*/  SHF.R.U32.HI R13, RZ, 0x8, R17 ;  /* 0x00000008ff0d7819 */ /* 0x000fe40000011611 */
[----:B------:R-:W-:Y:S02]  /*106da0*/  LOP3.LUT R14, R14, 0xffff, RZ, 0xc0, !PT ;  /* 0x0000ffff0e0e7812 */ /* 0x000fe400078ec0ff */
[----:B------:R-:W-:Y:S02]  /*106db0*/  LOP3.LUT R13, R13, 0xffff, RZ, 0xc0, !PT ;  /* 0x0000ffff0d0d7812 */ /* 0x000fe400078ec0ff */
[----:B----4-:R-:W-:Y:S02]  /*106dc0*/  LOP3.LUT R17, R24, 0xffff, RZ, 0xc0, !PT ;  /* 0x0000ffff18117812 */ /* 0x010fe400078ec0ff */
[----:B------:R-:W-:Y:S02]  /*106dd0*/  PRMT R13, R14, 0x3340, R13 ;  /* 0x000033400e0d7816 */ /* 0x000fe4000000000d */
[----:B------:R-:W-:-:S02]  /*106de0*/  LOP3.LUT R18, R47, 0xffff, RZ, 0xc0, !PT ;  /* 0x0000ffff2f127812 */ /* 0x000fc400078ec0ff */
[----:B------:R-:W-:Y:S01]  /*106df0*/  LOP3.LUT R16, R45, 0xffff, RZ, 0xc0, !PT ;  /* 0x0000ffff2d107812 */ /* 0x000fe200078ec0ff */
[----:B------:R-:W-:Y:S03]  /*106e00*/  STL.64 [R1+0x1068], R20 ;  /* 0x0010681401007387 */ /* 0x000fe60000100a00 */
[----:B------:R-:W-:Y:S01]  /*106e10*/  PRMT R14, R17, 0x3340, R16 ;  /* 0x00003340110e7816 */ /* 0x000fe20000000010 */
[----:B------:R0:W-:Y:S04]  /*106e20*/  STL [R1+0x2f4], R13 ;  /* 0x0002f40d01007387 */ /* 0x0001e80000100800 */
[----:B------:R-:W4:Y:S01]  /*106e30*/  LDL.LU R47, [R1+0x59fc] ;  /* 0x0059fc00012f7983 */ /* 0x000f220000300800 */
[----:B0-----:R-:W-:-:S04]  /*106e40*/  PRMT R13, R18, 0x3340, R0 ;  /* 0x00003340120d7816 */ /* 0x001fc80000000000 */
[----:B------:R-:W-:Y:S02]  /*106e50*/  PRMT R20, R14, 0x5410, R13 ;  /* 0x000054100e147816 */ /* 0x000fe4000000000d */
[----:B------:R-:W-:Y:S02]  /*106e60*/  SHF.R.U32.HI R14, RZ, 0x8, R17 ;  /* 0x00000008ff0e7819 */ /* 0x000fe40000011611 */
[----:B------:R-:W-:Y:S02]  /*106e70*/  SHF.R.U32.HI R13, RZ, 0x8, R16 ;  /* 0x00000008ff0d7819 */ /* 0x000fe40000011610 */
[----:B------:R-:W-:Y:S02]  /*106e80*/  LOP3.LUT R14, R14, 0xffff, RZ, 0xc0, !PT ;  /* 0x0000ffff0e0e7812 */ /* 0x000fe400078ec0ff */
[----:B------:R-:W-:Y:S01]  /*106e90*/  LOP3.LUT R13, R13, 0xffff, RZ, 0xc0, !PT ;  /* 0x0000ffff0d0d7812 */ /* 0x000fe200078ec0ff */
[----:B------:R-:W-:Y:S03]  /*106ea0*/  STL [R1+0x5534], R20 ;  /* 0x0055341401007387 */ /* 0x000fe60000100800 */
[----:B------:R-:W-:Y:S01]  /*106eb0*/  PRMT R13, R14, 0x3340, R13 ;  /* 0x000033400e0d7816 */ /* 0x000fe2000000000d */
[----:B------:R-:W4:Y:S04]  /*106ec0*/  LDL.LU R25, [R1+0x4ea4] ;  /* 0x004ea40001197983 */ /* 0x000f280000300800 */
[----:B------:R-:W4:Y:S04]  /*106ed0*/  LDL.LU R24, [R1+0x170] ;  /* 0x0001700001187983 */ /* 0x000f280000300800 */
[----:B------:R0:W-:Y:S04]  /*106ee0*/  STL [R1+0x2f0], R13 ;  /* 0x0002f00d01007387 */ /* 0x0001e80000100800 */
[----:B------:R-:W4:Y:S01]  /*106ef0*/  LDL.LU R45, [R1+0x47c] ;  /* 0x00047c00012d7983 */ /* 0x000f220000300800 */
[----:B------:R-:W-:Y:S01]  /*106f00*/  VIADD R12, R12, UR6 ;  /* 0x000000060c0c7c36 */ /* 0x000fe20008000000 */
[----:B------:R-:W-:Y:S01]  /*106f10*/  SHF.R.U32.HI R59, RZ, 0x8, R22 ;  /* 0x00000008ff3b7819 */ /* 0x000fe20000011616 */
[----:B------:R-:W-:Y:S01]  /*106f20*/  ULDC UR6, c[0x0][0x248] ;  /* 0x0000920000067ab9 */ /* 0x000fe20000000800 */
[----:B------:R-:W-:-:S02]  /*106f30*/  SHF.R.U32.HI R58, RZ, 0x8, R18 ;  /* 0x00000008ff3a7819 */ /* 0x000fc40000011612 */
[----:B------:R-:W-:Y:S02]  /*106f40*/  SHF.R.U32.HI R14, RZ, 0x8, R19 ;  /* 0x00000008ff0e7819 */ /* 0x000fe40000011613 */
[----:B0-----:R-:W-:Y:S02]  /*106f50*/  SHF.R.S32.HI R13, RZ, 0x1f, R12 ;  /* 0x0000001fff0d7819 */ /* 0x001fe4000001140c */
[----:B------:R-:W-:Y:S02]  /*106f60*/  IADD3 R16, P0, R12, R4, RZ ;  /* 0x000000040c107210 */ /* 0x000fe40007f1e0ff */
[----:B------:R-:W-:Y:S02]  /*106f70*/  LOP3.LUT R59, R59, 0xffff, RZ, 0xc0, !PT ;  /* 0x0000ffff3b3b7812 */ /* 0x000fe400078ec0ff */
[----:B------:R-:W-:Y:S02]  /*106f80*/  LOP3.LUT R58, R58, 0xffff, RZ, 0xc0, !PT ;  /* 0x0000ffff3a3a7812 */ /* 0x000fe400078ec0ff */
[----:B------:R-:W-:Y:S01]  /*106f90*/  LOP3.LUT R14, R14, 0xffff, RZ, 0xc0, !PT ;  /* 0x0000ffff0e0e7812 */ /* 0x000fe200078ec0ff */
[----:B------:R-:W-:Y:S01]  /*106fa0*/  IMAD.X R17, R13, 0x1, R5, P0 ;  /* 0x000000010d117824 */ /* 0x000fe200000e0605 */
[----:B------:R-:W-:-:S02]  /*106fb0*/  PRMT R59, R59, 0x3340, R0 ;  /* 0x000033403b3b7816 */ /* 0x000fc40000000000 */
[--C-:B------:R-:W-:Y:S02]  /*106fc0*/  PRMT R58, R58, 0x3340, R0.reuse ;  /* 0x000033403a3a7816 */ /* 0x100fe40000000000 */
[----:B------:R-:W-:Y:S01]  /*106fd0*/  PRMT R14, R14, 0x3340, R0 ;  /* 0x000033400e0e7816 */ /* 0x000fe20000000000 */
[----:B------:R2:W-:Y:S04]  /*106fe0*/  STL.64 [R1+0x1060], R16 ;  /* 0x0010601001007387 */ /* 0x0005e80000100a00 */
[----:B------:R-:W-:Y:S04]  /*106ff0*/  STL.64 [R1+0x5860], R58 ;  /* 0x0058603a01007387 */ /* 0x000fe80000100a00 */
[----:B------:R0:W-:Y:S01]  /*107000*/  STL [R1+0x8], R14 ;  /* 0x0000080e01007387 */ /* 0x0001e20000100800 */
[----:B------:R-:W-:-:S05]  /*107010*/  IADD3 R20, P0, R12, R6, RZ ;  /* 0x000000060c147210 */ /* 0x000fca0007f1e0ff */
[----:B------:R-:W-:Y:S01]  /*107020*/  IMAD.X R21, R13, 0x1, R7, P0 ;  /* 0x000000010d157824 */ /* 0x000fe200000e0607 */
[----:B---3--:R-:W-:Y:S02]  /*107030*/  LOP3.LUT R18, R26, 0xffff, RZ, 0xc0, !PT ;  /* 0x0000ffff1a127812 */ /* 0x008fe400078ec0ff */
[----:B------:R-:W3:Y:S01]  /*107040*/  LDL.LU R26, [R1+0x54c] ;  /* 0x00054c00011a7983 */ /* 0x000ee20000300800 */
[----:B--2---:R-:W-:-:S03]  /*107050*/  LOP3.LUT R17, R23, 0xffff, RZ, 0xc0, !PT ;  /* 0x0000ffff17117812 */ /* 0x004fc600078ec0ff */
[----:B------:R-:W2:Y:S01]  /*107060*/  LDL.LU R23, [R1+0x248] ;  /* 0x0002480001177983 */ /* 0x000ea20000300800 */
        /* <DEDUP_REMOVED lines=12> */
[----:B------:R-:W-:Y:S01]  /*107130*/  PRMT R14, R14, 0x3340, R0 ;  /* 0x000033400e0e7816 */ /* 0x000fe20000000000 */
[----:B------:R0:W-:Y:S04]  /*107140*/  STL.64 [R1+0x1058], R20 ;  /* 0x0010581401007387 */ /* 0x0001e80000100a00 */
[----:B------:R1:W-:Y:S04]  /*107150*/  STL [R1+0x548], R16 ;  /* 0x0005481001007387 */ /* 0x0003e80000100800 */
[----:B------:R1:W-:Y:S01]  /*107160*/  STL [R1+0x24], R14 ;  /* 0x0000240e01007387 */ /* 0x0003e20000100800 */
[----:B----4-:R-:W-:-:S03]  /*107170*/  LOP3.LUT R17, R45, 0xffff, RZ, 0xc0, !PT ;  /* 0x0000ffff2d117812 */ /* 0x010fc600078ec0ff */
[----:B------:R-:W4:Y:S01]  /*107180*/  LDL.LU R45, [R1+0x550] ;  /* 0x00055000012d7983 */ /* 0x000f220000300800 */
[----:B------:R-:W-:Y:S02]  /*107190*/  LOP3.LUT R18, R25, 0xffff, RZ, 0xc0, !PT ;  /* 0x0000ffff19127812 */ /* 0x000fe400078ec0ff */
[----:B0-----:R-:W-:Y:S02]  /*1071a0*/  LOP3.LUT R20, R24, 0xffff, RZ, 0xc0, !PT ;  /* 0x0000ffff18147812 */ /* 0x001fe400078ec0ff */
[----:B-1----:R-:W-:Y:S02]  /*1071b0*/  PRMT R16, R18, 0x3340, R17 ;  /* 0x0000334012107816 */ /* 0x002fe40000000011 */
[----:B------:R-:W-:-:S04]  /*1071c0*/  PRMT R14, R20, 0x3340, R0 ;  /* 0x00003340140e7816 */ /* 0x000fc80000000000 */
[----:B------:R-:W-:Y:S02]  /*1071d0*/  PRMT R14, R16, 0x5410, R14 ;  /* 0x00005410100e7816 */ /* 0x000fe4000000000e */
[----:B------:R-:W-:Y:S02]  /*1071e0*/  IADD3 R24, P0, R12, R8, RZ ;  /* 0x000000080c187210 */ /* 0x000fe40007f1e0ff */
[----:B------:R-:W-:Y:S01]  /*1071f0*/  SHF.R.U32.HI R16, RZ, 0x8, R18 ;  /* 0x00000008ff107819 */ /* 0x000fe20000011612 */
[----:B------:R0:W-:Y:S02]  /*107200*/  STL [R1+0x5518], R14 ;  /* 0x0055180e01007387 */ /* 0x0001e40000100800 */
[----:B------:R-:W-:Y:S01]  /*107210*/  IMAD.X R25, R13, 0x1, R10, P0 ;  /* 0x000000010d197824 */ /* 0x000fe200000e060a */
[----:B------:R-:W-:Y:S01]  /*107220*/  LOP3.LUT R16, R16, 0xffff, RZ, 0xc0, !PT ;  /* 0x0000ffff10107812 */ /* 0x000fe200078ec0ff */
[----:B------:R-:W4:Y:S01]  /*107230*/  LDL.LU R28, [R1+0x24c] ;  /* 0x00024c00011c7983 */ /* 0x000f220000300800 */
[----:B0-----:R-:W-:-:S04]  /*107240*/  SHF.R.U32.HI R14, RZ, 0x8, R17 ;  /* 0x00000008ff0e7819 */ /* 0x001fc80000011611 */
[----:B------:R-:W-:Y:S01]  /*107250*/  LOP3.LUT R14, R14, 0xffff, RZ, 0xc0, !PT ;  /* 0x0000ffff0e0e7812 */ /* 0x000fe200078ec0ff */
[----:B------:R0:W-:Y:S01]  /*107260*/  STL.64 [R1+0x1050], R24 ;  /* 0x0010501801007387 */ /* 0x0001e20000100a00 */
[----:B------:R-:W-:Y:S02]  /*107270*/  LOP3.LUT R19, R38, 0xffff, RZ, 0xc0, !PT ;  /* 0x0000ffff26137812 */ /* 0x000fe400078ec0ff */
[----:B------:R-:W-:Y:S01]  /*107280*/  PRMT R14, R16, 0x3340, R14 ;  /* 0x00003340100e7816 */ /* 0x000fe2000000000e */
[----:B------:R-:W4:Y:S01]  /*107290*/  LDL.LU R27, [R1+0x17c] ;  /* 0x00017c00011b7983 */ /* 0x000f220000300800 */
[----:B------:R-:W-:-:S03]  /*1072a0*/  IADD3 R22, P0, R12, R9, RZ ;  /* 0x000000090c167210 */ /* 0x000fc60007f1e0ff */
[----:B0-----:R-:W4:Y:S04]  /*1072b0*/  LDL.LU R25, [R1+0x4ea8] ;  /* 0x004ea80001197983 */ /* 0x001f280000300800 */
[----:B------:R0:W-:Y:S04]  /*1072c0*/  STL [R1+0x544], R14 ;  /* 0x0005440e01007387 */ /* 0x0001e80000100800 */
[----:B------:R-:W4:Y:S04]  /*1072d0*/  LDL.LU R24, [R1+0x490] ;  /* 0x0004900001187983 */ /* 0x000f280000300800 */
[----:B------:R-:W4:Y:S01]  /*1072e0*/  LDL.LU R38, [R1+0x59f8] ;  /* 0x0059f80001267983 */ /* 0x000f220000300800 */
[----:B0-----:R-:W-:-:S02]  /*1072f0*/  PRMT R14, R19, 0x3340, R0 ;  /* 0x00003340130e7816 */ /* 0x001fc40000000000 */
[----:B---3--:R-:W-:Y:S02]  /*107300*/  LOP3.LUT R18, R26, 0xffff, RZ, 0xc0, !PT ;  /* 0x0000ffff1a127812 */ /* 0x008fe400078ec0ff */
[----:B--2---:R-:W-:-:S04]  /*107310*/  LOP3.LUT R17, R23, 0xffff, RZ, 0xc0, !PT ;  /* 0x0000ffff17117812 */ /* 0x004fc800078ec0ff */
        /* <DEDUP_REMOVED lines=8> */
[----:B------:R-:W-:Y:S02]  /*1073a0*/  PRMT R16, R14, 0x3340, R13 ;  /* 0x000033400e107816 */ /* 0x000fe4000000000d */
[----:B------:R-:W-:Y:S02]  /*1073b0*/  SHF.R.U32.HI R13, RZ, 0x8, R19 ;  /* 0x00000008ff0d7819 */ /* 0x000fe40000011613 */
[----:B------:R-:W-:Y:S02]  /*1073c0*/  SHF.R.U32.HI R14, RZ, 0x8, R20 ;  /* 0x00000008ff0e7819 */ /* 0x000fe40000011614 */
[----:B------:R-:W-:Y:S01]  /*1073d0*/  LOP3.LUT R13, R13, 0xffff, RZ, 0xc0, !PT ;  /* 0x0000ffff0d0d7812 */ /* 0x000fe200078ec0ff */
[----:B------:R-:W-:Y:S01]  /*1073e0*/  STL.64 [R1+0x1048], R22 ;  /* 0x0010481601007387 */ /* 0x000fe20000100a00 */
[----:B------:R-:W-:-:S03]  /*1073f0*/  LOP3.LUT R14, R14, 0xffff, RZ, 0xc0, !PT ;  /* 0x0000ffff0e0e7812 */ /* 0x000fc600078ec0ff */
[----:B------:R0:W-:Y:S02]  /*107400*/  STL [R1+0x300], R16 ;  /* 0x0003001001007387 */ /* 0x0001e40000100800 */
[--C-:B0-----:R-:W-:Y:S02]  /*107410*/  PRMT R16, R13, 0x3340, R0.reuse ;  /* 0x000033400d107816 */ /* 0x101fe40000000000 */
[----:B------:R-:W-:-:S03]  /*107420*/  PRMT R13, R14, 0x3340, R0 ;  /* 0x000033400e0d7816 */ /* 0x000fc60000000000 */
[----:B------:R-:W-:Y:S01]  /*107430*/  STL [R1+0x14], R16 ;  /* 0x0000141001007387 */ /* 0x000fe20000100800 */
[----:B----4-:R-:W-:-:S03]  /*107440*/  LOP3.LUT R19, R45, 0xffff, RZ, 0xc0, !PT ;  /* 0x0000ffff2d137812 */ /* 0x010fc600078ec0ff */
[----:B------:R-:W2:Y:S04]  /*107450*/  LDL.LU R26, [R1+0x4eac] ;  /* 0x004eac00011a7983 */ /* 0x000ea80000300800 */
[----:B------:R0:W-:Y:S04]  /*107460*/  STL [R1+0x10], R13 ;  /* 0x0000100d01007387 */ /* 0x0001e80000100800 */
[----:B------:R-:W3:Y:S04]  /*107470*/  LDL.LU R23, [R1+0x180] ;  /* 0x0001800001177983 */ /* 0x000ee80000300800 */
[----:B------:R-:W4:Y:S01]  /*107480*/  LDL.LU R45, [R1+0x494] ;  /* 0x00049400012d7983 */ /* 0x000f220000300800 */
[----:B0-----:R-:W-:-:S03]  /*107490*/  LOP3.LUT R13, R35, 0xffff, RZ, 0xc0, !PT ;  /* 0x0000ffff230d7812 */ /* 0x001fc600078ec0ff */
[----:B------:R-:W4:Y:S01]  /*1074a0*/  LDL.LU R35, [R1+0x59f4] ;  /* 0x0059f40001237983 */ /* 0x000f220000300800 */
[----:B------:R-:W-:-:S03]  /*1074b0*/  LOP3.LUT R18, R28, 0xffff, RZ, 0xc0, !PT ;  /* 0x0000ffff1c127812 */ /* 0x000fc600078ec0ff */
[----:B------:R0:W-:Y:S01]  /*1074c0*/  STL [R1+0x562c], R13 ;  /* 0x00562c0d01007387 */ /* 0x0001e20000100800 */
[----:B------:R-:W-:Y:S02]  /*1074d0*/  PRMT R14, R19, 0x3340, R18 ;  /* 0x00003340130e7816 */ /* 0x000fe40000000012 */
[----:B0-----:R-:W-:-:S04]  /*1074e0*/  PRMT R13, R13, 0x3340, R0 ;  /* 0x000033400d0d7816 */ /* 0x001fc80000000000 */
[----:B------:R-:W-:Y:S02]  /*1074f0*/  PRMT R13, R14, 0x5410, R13 ;  /* 0x000054100e0d7816 */ /* 0x000fe4000000000d */
[----:B------:R-:W-:Y:S01]  /*107500*/  LOP3.LUT R20, R27, 0xffff, RZ, 0xc0, !PT ;  /* 0x0000ffff1b147812 */ /* 0x000fe200078ec0ff */
[----:B------:R-:W-:Y:S01]  /*107510*/  VIADD R12, R12, UR6 ;  /* 0x000000060c0c7c36 */ /* 0x000fe20008000000 */
[----:B------:R-:W-:Y:S01]  /*107520*/  LOP3.LUT R17, R25, 0xffff, RZ, 0xc0, !PT ;  /* 0x0000ffff19117812 */ /* 0x000fe200078ec0ff */
[----:B------:R0:W-:Y:S01]  /*107530*/  STL [R1+0x5504], R13 ;  /* 0x0055040d01007387 */ /* 0x0001e20000100800 */
[----:B------:R-:W-:Y:S01]  /*107540*/  LOP3.LUT R16, R24, 0xffff, RZ, 0xc0, !PT ;  /* 0x0000ffff18107812 */ /* 0x000fe200078ec0ff */
[----:B------:R-:W-:Y:S01]  /*107550*/  ULDC UR6, c[0x0][0x248] ;  /* 0x0000920000067ab9 */ /* 0x000fe20000000800 */
[----:B0-----:R-:W-:Y:S02]  /*107560*/  PRMT R13, R20, 0x3340, R0 ;  /* 0x00003340140d7816 */ /* 0x001fe40000000000 */
[----:B------:R-:W-:-:S02]  /*107570*/  PRMT R14, R17, 0x3340, R16 ;  /* 0x00003340110e7816 */ /* 0x000fc40000000010 */
[----:B------:R-:W-:Y:S02]  /*107580*/  IADD3 R24, P0, R12, R4, RZ ;  /* 0x000000040c187210 */ /* 0x000fe40007f1e0ff */
[----:B------:R-:W-:Y:S02]  /*107590*/  PRMT R14, R14, 0x5410, R13 ;  /* 0x000054100e0e7816 */ /* 0x000fe4000000000d */
[----:B------:R-:W-:Y:S02]  /*1075a0*/  SHF.R.S32.HI R13, RZ, 0x1f, R12 ;  /* 0x0000001fff0d7819 */ /* 0x000fe4000001140c */
[----:B------:R-:W-:Y:S01]  /*1075b0*/  SHF.R.U32.HI R21, RZ, 0x8, R19 ;  /* 0x00000008ff157819 */ /* 0x000fe20000011613 */
[----:B------:R0:W-:Y:S02]  /*1075c0*/  STL [R1+0x54ec], R14 ;  /* 0x0054ec0e01007387 */ /* 0x0001e40000100800 */
[----:B------:R-:W-:Y:S01]  /*1075d0*/  IMAD.X R25, R13, 0x1, R5, P0 ;  /* 0x000000010d197824 */ /* 0x000fe200000e0605 */
[----:B------:R-:W-:-:S02]  /*1075e0*/  SHF.R.U32.HI R22, RZ, 0x8, R17 ;  /* 0x00000008ff167819 */ /* 0x000fc40000011611 */
[----:B------:R-:W-:Y:S02]  /*1075f0*/  SHF.R.U32.HI R19, RZ, 0x8, R16 ;  /* 0x00000008ff137819 */ /* 0x000fe40000011610 */
[----:B------:R1:W-:Y:S01]  /*107600*/  STL.64 [R1+0x1040], R24 ;  /* 0x0010401801007387 */ /* 0x0003e20000100a00 */
[----:B0-----:R-:W-:Y:S02]  /*107610*/  SHF.R.U32.HI R14, RZ, 0x8, R18 ;  /* 0x00000008ff0e7819 */ /* 0x001fe40000011612 */
[----:B------:R-:W-:Y:S02]  /*107620*/  LOP3.LUT R18, R21, 0xffff, RZ, 0xc0, !PT ;  /* 0x0000ffff15127812 */ /* 0x000fe400078ec0ff */
[----:B------:R-:W-:Y:S01]  /*107630*/  LOP3.LUT R17, R14, 0xffff, RZ, 0xc0, !PT ;  /* 0x0000ffff0e117812 */ /* 0x000fe200078ec0ff */
[----:B-1----:R-:W4:Y:S04]  /*107640*/  LDL.LU R25, [R1+0x55c] ;  /* 0x00055c0001197983 */ /* 0x002f280000300800 */
[----:B------:R-:W4:Y:S01]  /*107650*/  LDL.LU R24, [R1+0x2e4] ;  /* 0x0002e40001187983 */ /* 0x000f220000300800 */
[----:B------:R-:W-:-:S02]  /*107660*/  LOP3.LUT R16, R22, 0xffff, RZ, 0xc0, !PT ;  /* 0x0000ffff16107812 */ /* 0x000fc400078ec0ff */
[----:B------:R-:W-:Y:S02]  /*107670*/  LOP3.LUT R14, R19, 0xffff, RZ, 0xc0, !PT ;  /* 0x0000ffff130e7812 */ /* 0x000fe400078ec0ff */
[----:B------:R-:W-:Y:S02]  /*107680*/  PRMT R17, R18, 0x3340, R17 ;  /* 0x0000334012117816 */ /* 0x000fe40000000011 */
[----:B------:R-:W-:-:S03]  /*107690*/  PRMT R14, R16, 0x3340, R14 ;  /* 0x00003340100e7816 */ /* 0x000fc6000000000e */
[----:B------:R4:W-:Y:S01]  /*1076a0*/  STL [R1+0x4c8c], R17 ;  /* 0x004c8c1101007387 */ /* 0x0009e20000100800 */
[----:B------:R-:W-:-:S03]  /*1076b0*/  IADD3 R22, P0, R12, R6, RZ ;  /* 0x000000060c167210 */ /* 0x000fc60007f1e0ff */
[----:B------:R0:W-:Y:S01]  /*1076c0*/  STL [R1+0x540], R14 ;  /* 0x0005400e01007387 */ /* 0x0001e20000100800 */
[----:B--2---:R-:W-:Y:S02]  /*1076d0*/  LOP3.LUT R18, R26, 0xffff, RZ, 0xc0, !PT ;  /* 0x0000ffff1a127812 */ /* 0x004fe400078ec0ff */
[----:B---3--:R-:W-:Y:S02]  /*1076e0*/  LOP3.LUT R19, R23, 0xffff, RZ, 0xc0, !PT ;  /* 0x0000ffff17137812 */ /* 0x008fe400078ec0ff */
[----:B----4-:R-:W-:Y:S02]  /*1076f0*/  LOP3.LUT R17, R45, 0xffff, RZ, 0xc0, !PT ;  /* 0x0000ffff2d117812 */ /* 0x010fe400078ec0ff */
[----:B0-----:R-:W-:Y:S02]  /*107700*/  PRMT R14, R19, 0x3340, R0 ;  /* 0x00003340130e7816 */ /* 0x001fe40000000000 */
[----:B------:R-:W-:Y:S01]  /*107710*/  PRMT R16, R18, 0x3340, R17 ;  /* 0x0000334012107816 */ /* 0x000fe20000000011 */
[----:B------:R-:W-:-:S03]  /*107720*/  IMAD.X R23, R13, 0x1, R7, P0 ;  /* 0x000000010d177824 */ /* 0x000fc600000e0607 */
[----:B------:R-:W-:-:S05]  /*107730*/  PRMT R14, R16, 0x5410, R14 ;  /* 0x00005410100e7816 */ /* 0x000fca000000000e */
[----:B------:R-:W-:Y:S04]  /*107740*/  STL [R1+0x54e4], R14 ;  /* 0x0054e40e01007387 */ /* 0x000fe80000100800 */
[----:B------:R0:W-:Y:S04]  /*107750*/  STL.64 [R1+0x1038], R22 ;  /* 0x0010381601007387 */ /* 0x0001e80000100a00 */
[----:B0-----:R-:W2:Y:S04]  /*107760*/  LDL.LU R23, [R1+0x570] ;  /* 0x0005700001177983 */ /* 0x001ea80000300800 */
[----:B------:R-:W3:Y:S01]  /*107770*/  LDL.LU R45, [R1+0x2e8] ;  /* 0x0002e800012d7983 */ /* 0x000ee20000300800 */
[----:B------:R-:W-:-:S02]  /*107780*/  SHF.R.U32.HI R14, RZ, 0x8, R20 ;  /* 0x00000008ff0e7819 */ /* 0x000fc40000011614 */
[----:B------:R-:W-:Y:S02]  /*107790*/  SHF.R.U32.HI R18, RZ, 0x8, R18 ;  /* 0x00000008ff127819 */ /* 0x000fe40000011612 */
[----:B------:R-:W-:Y:S02]  /*1077a0*/  SHF.R.U32.HI R16, RZ, 0x8, R17 ;  /* 0x00000008ff107819 */ /* 0x000fe40000011611 */
[----:B------:R-:W-:Y:S02]  /*1077b0*/  LOP3.LUT R14, R14, 0xffff, RZ, 0xc0, !PT ;  /* 0x0000ffff0e0e7812 */ /* 0x000fe400078ec0ff */
[----:B------:R-:W-:Y:S02]  /*1077c0*/  LOP3.LUT R17, R18, 0xffff, RZ, 0xc0, !PT ;  /* 0x0000ffff12117812 */ /* 0x000fe400078ec0ff */
[----:B------:R-:W-:Y:S02]  /*1077d0*/  LOP3.LUT R16, R16, 0xffff, RZ, 0xc0, !PT ;  /* 0x0000ffff10107812 */ /* 0x000fe400078ec0ff */
[----:B------:R-:W-:-:S02]  /*1077e0*/  PRMT R18, R14, 0x3340, R0 ;  /* 0x000033400e127816 */ /* 0x000fc40000000000 */
[----:B------:R-:W-:-:S03]  /*1077f0*/  PRMT R14, R17, 0x3340, R16 ;  /* 0x00003340110e7816 */ /* 0x000fc60000000010 */
[----:B------:R-:W-:Y:S01]  /*107800*/  STL [R1+0x4], R18 ;  /* 0x0000041201007387 */ /* 0x000fe20000100800 */
[----:B------:R-:W-:-:S03]  /*107810*/  IADD3 R20, P0, R12, R8, RZ ;  /* 0x000000080c147210 */ /* 0x000fc60007f1e0ff */
[----:B------:R0:W-:Y:S02]  /*107820*/  STL [R1+0x53c], R14 ;  /* 0x00053c0e01007387 */ /* 0x0001e40000100800 */
[----:B------:R-:W-:Y:S01]  /*107830*/  IMAD.X R21, R13, 0x1, R10, P0 ;  /* 0x000000010d157824 */ /* 0x000fe200000e060a */
        /* <DEDUP_REMOVED lines=8> */
[----:B------:R1:W-:Y:S04]  /*1078c0*/  STL [R1], R14 ;  /* 0x0000000e01007387 */ /* 0x0003e80000100800 */
[----:B------:R-:W4:Y:S01]  /*1078d0*/  LDL.LU R48, [R1+0x59f0] ;  /* 0x0059f00001307983 */ /* 0x000f220000300800 */
[----:B0-----:R-:W-:-:S03]  /*1078e0*/  IADD3 R20, P0, R12, R9, RZ ;  /* 0x000000090c147210 */ /* 0x001fc60007f1e0ff */
[----:B------:R-:W4:Y:S01]  /*1078f0*/  LDL.LU R29, [R1+0x18c] ;  /* 0x00018c00011d7983 */ /* 0x000f220000300800 */
[----:B-1----:R-:W-:-:S03]  /*107900*/  PRMT R14, R19, 0x3340, R0 ;  /* 0x00003340130e7816 */ /* 0x002fc60000000000 */
[----:B------:R-:W4:Y:S01]  /*107910*/  LDL.LU R28, [R1+0x4eb0] ;  /* 0x004eb000011c7983 */ /* 0x000f220000300800 */
[----:B------:R-:W-:Y:S01]  /*107920*/  PRMT R14, R16, 0x5410, R14 ;  /* 0x00005410100e7816 */ /* 0x000fe2000000000e */
[----:B------:R-:W-:Y:S02]  /*107930*/  IMAD.X R21, R13, 0x1, R11, P0 ;  /* 0x000000010d157824 */ /* 0x000fe400000e060b */
[----:B------:R-:W4:Y:S01]  /*107940*/  LDL.LU R27, [R1+0x4b4] ;  /* 0x0004b400011b7983 */ /* 0x000f220000300800 */
[----:B------:R-:W-:-:S03]  /*107950*/  SHF.R.U32.HI R13, RZ, 0x8, R17 ;  /* 0x00000008ff0d7819 */ /* 0x000fc60000011611 */
[----:B------:R0:W-:Y:S01]  /*107960*/  STL [R1+0x54d8], R14 ;  /* 0x0054d80e01007387 */ /* 0x0001e20000100800 */
[----:B------:R-:W-:Y:S02]  /*107970*/  LOP3.LUT R13, R13, 0xffff, RZ, 0xc0, !PT ;  /* 0x0000ffff0d0d7812 */ /* 0x000fe400078ec0ff */
[----:B0-----:R-:W-:-:S04]  /*107980*/  SHF.R.U32.HI R14, RZ, 0x8, R18 ;  /* 0x00000008ff0e7819 */ /* 0x001fc80000011612 */
[----:B------:R-:W-:-:S04]  /*107990*/  LOP3.LUT R14, R14, 0xffff, RZ, 0xc0, !PT ;  /* 0x0000ffff0e0e7812 */ /* 0x000fc800078ec0ff */
[----:B------:R-:W-:Y:S02]  /*1079a0*/  PRMT R14, R14, 0x3340, R13 ;  /* 0x000033400e0e7816 */ /* 0x000fe4000000000d */
[----:B------:R-:W-:Y:S01]  /*1079b0*/  LOP3.LUT R13, R39, 0xffff, RZ, 0xc0, !PT ;  /* 0x0000ffff270d7812 */ /* 0x000fe200078ec0ff */
[----:B------:R-:W-:Y:S04]  /*1079c0*/  STL.64 [R1+0x1028], R20 ;  /* 0x0010281401007387 */ /* 0x000fe80000100a00 */
[----:B------:R-:W-:Y:S04]  /*1079d0*/  STL [R1+0x4ac], R14 ;  /* 0x0004ac0e01007387 */ /* 0x000fe80000100800 */
[----:B------:R-:W4:Y:S04]  /*1079e0*/  LDL.LU R39, [R1+0x59ec] ;  /* 0x0059ec0001277983 */ /* 0x000f280000300800 */
[----:B------:R0:W-:Y:S04]  /*1079f0*/  STL [R1+0x5618], R13 ;  /* 0x0056180d01007387 */ /* 0x0001e80000100800 */
[----:B------:R-:W4:Y:S04]  /*107a00*/  LDL.LU R26, [R1+0x4eb4] ;  /* 0x004eb400011a7983 */ /* 0x000f280000300800 */
[----:B------:R-:W4:Y:S01]  /*107a10*/  LDL.LU R25, [R1+0x190] ;  /* 0x0001900001197983 */ /* 0x000f220000300800 */
[----:B0-----:R-:W-:-:S02]  /*107a20*/  PRMT R13, R13, 0x3340, R0 ;  /* 0x000033400d0d7816 */ /* 0x001fc40000000000 */
[----:B--2---:R-:W-:Y:S02]  /*107a30*/  LOP3.LUT R17, R23, 0xffff, RZ, 0xc0, !PT ;  /* 0x0000ffff17117812 */ /* 0x004fe400078ec0ff */
[----:B---3--:R-:W-:-:S04]  /*107a40*/  LOP3.LUT R16, R45, 0xffff, RZ, 0xc0, !PT ;  /* 0x0000ffff2d107812 */ /* 0x008fc800078ec0ff */
[----:B------:R-:W-:-:S04]  /*107a50*/  PRMT R14, R17, 0x3340, R16 ;  /* 0x00003340110e7816 */ /* 0x000fc80000000010 */
[----:B------:R-:W-:-:S05]  /*107a60*/  PRMT R13, R14, 0x5410, R13 ;  /* 0x000054100e0d7816 */ /* 0x000fca000000000d */
[----:B------:R0:W-:Y:S04]  /*107a70*/  STL [R1+0x54d4], R13 ;  /* 0x0054d40d01007387 */ /* 0x0001e80000100800 */
[----:B------:R-:W2:Y:S04]  /*107a80*/  LDL.LU R24, [R1+0x4b8] ;  /* 0x0004b80001187983 */ /* 0x000ea80000300800 */
[----:B------:R-:W3:Y:S04]  /*107a90*/  LDL.LU R23, [R1+0x57c] ;  /* 0x00057c0001177983 */ /* 0x000ee80000300800 */
[----:B------:R-:W3:Y:S01]  /*107aa0*/  LDL.LU R45, [R1+0x394] ;  /* 0x00039400012d7983 */ /* 0x000ee20000300800 */
[----:B------:R-:W-:-:S02]  /*107ab0*/  SHF.R.U32.HI R14, RZ, 0x8, R17 ;  /* 0x00000008ff0e7819 */ /* 0x000fc40000011611 */
[----:B0-----:R-:W-:Y:S02]  /*107ac0*/  SHF.R.U32.HI R13, RZ, 0x8, R16 ;  /* 0x00000008ff0d7819 */ /* 0x001fe40000011610 */
[----:B------:R-:W-:Y:S02]  /*107ad0*/  LOP3.LUT R14, R14, 0xffff, RZ, 0xc0, !PT ;  /* 0x0000ffff0e0e7812 */ /* 0x000fe400078ec0ff */
[----:B------:R-:W-:-:S04]  /*107ae0*/  LOP3.LUT R13, R13, 0xffff, RZ, 0xc0, !PT ;  /* 0x0000ffff0d0d7812 */ /* 0x000fc800078ec0ff */
[----:B------:R-:W-:-:S05]  /*107af0*/  PRMT R13, R14, 0x3340, R13 ;  /* 0x000033400e0d7816 */ /* 0x000fca000000000d */
[----:B------:R0:W-:Y:S01]  /*107b00*/  STL [R1+0x4c80], R13 ;  /* 0x004c800d01007387 */ /* 0x0001e20000100800 */
[----:B------:R-:W-:Y:S01]  /*107b10*/  VIADD R12, R12, UR6 ;  /* 0x000000060c0c7c36 */ /* 0x000fe20008000000 */
[----:B------:R-:W-:Y:S01]  /*107b20*/  SHF.R.U32.HI R57, RZ, 0x8, R19 ;  /* 0x00000008ff397819 */ /* 0x000fe20000011613 */
[----:B------:R-:W-:Y:S01]  /*107b30*/  ULDC UR6, c[0x0][0x248] ;  /* 0x0000920000067ab9 */ /* 0x000fe20000000800 */
[----:B----4-:R-:W-:Y:S02]  /*107b40*/  LOP3.LUT R17, R29, 0xffff, RZ, 0xc0, !PT ;  /* 0x0000ffff1d117812 */ /* 0x010fe400078ec0ff */
[----:B------:R-:W-:Y:S02]  /*107b50*/  LOP3.LUT R18, R28, 0xffff, RZ, 0xc0, !PT ;  /* 0x0000ffff1c127812 */ /* 0x000fe400078ec0ff */
[----:B------:R-:W-:Y:S02]  /*107b60*/  LOP3.LUT R16, R27, 0xffff, RZ, 0xc0, !PT ;  /* 0x0000ffff1b107812 */ /* 0x000fe400078ec0ff */
[----:B0-----:R-:W-:-:S02]  /*107b70*/  PRMT R13, R17, 0x3340, R0 ;  /* 0x00003340110d7816 */ /* 0x001fc40000000000 */
[----:B------:R-:W-:-:S04]  /*107b80*/  PRMT R14, R18, 0x3340, R16 ;  /* 0x00003340120e7816 */ /* 0x000fc80000000010 */
[----:B------:R-:W-:Y:S02]  /*107b90*/  PRMT R14, R14, 0x5410, R13 ;  /* 0x000054100e0e7816 */ /* 0x000fe4000000000d */
[----:B------:R-:W-:Y:S02]  /*107ba0*/  SHF.R.S32.HI R13, RZ, 0x1f, R12 ;  /* 0x0000001fff0d7819 */ /* 0x000fe4000001140c */
[----:B------:R-:W-:Y:S01]  /*107bb0*/  IADD3 R20, P0, R12, R4, RZ ;  /* 0x000000040c147210 */ /* 0x000fe20007f1e0ff */
[----:B------:R0:W-:Y:S01]  /*107bc0*/  STL [R1+0x54c0], R14 ;  /* 0x0054c00e01007387 */ /* 0x0001e20000100800 */
[----:B------:R-:W-:Y:S02]  /*107bd0*/  SHF.R.U32.HI R56, RZ, 0x8, R17 ;  /* 0x00000008ff387819 */ /* 0x000fe40000011611 */
[----:B------:R-:W-:Y:S01]  /*107be0*/  SHF.R.U32.HI R18, RZ, 0x8, R18 ;  /* 0x00000008ff127819 */ /* 0x000fe20000011612 */
[----:B------:R-:W-:Y:S01]  /*107bf0*/  IMAD.X R21, R13, 0x1, R5, P0 ;  /* 0x000000010d157824 */ /* 0x000fe200000e0605 */
[----:B------:R-:W-:-:S02]  /*107c00*/  LOP3.LUT R57, R57, 0xffff, RZ, 0xc0, !PT ;  /* 0x0000ffff39397812 */ /* 0x000fc400078ec0ff */
[----:B------:R-:W-:Y:S02]  /*107c10*/  LOP3.LUT R56, R56, 0xffff, RZ, 0xc0, !PT ;  /* 0x0000ffff38387812 */ /* 0x000fe400078ec0ff */
[----:B0-----:R-:W-:Y:S02]  /*107c20*/  SHF.R.U32.HI R14, RZ, 0x8, R16 ;  /* 0x00000008ff0e7819 */ /* 0x001fe40000011610 */
[----:B------:R-:W-:Y:S02]  /*107c30*/  LOP3.LUT R16, R18, 0xffff, RZ, 0xc0, !PT ;  /* 0x0000ffff12107812 */ /* 0x000fe400078ec0ff */
[----:B------:R-:W-:Y:S02]  /*107c40*/  LOP3.LUT R14, R14, 0xffff, RZ, 0xc0, !PT ;  /* 0x0000ffff0e0e7812 */ /* 0x000fe400078ec0ff */
[--C-:B------:R-:W-:Y:S02]  /*107c50*/  PRMT R57, R57, 0x3340, R0.reuse ;  /* 0x0000334039397816 */ /* 0x100fe40000000000 */
[----:B------:R-:W-:Y:S01]  /*107c60*/  PRMT R56, R56, 0x3340, R0 ;  /* 0x0000334038387816 */ /* 0x000fe20000000000 */
[----:B------:R0:W-:Y:S01]  /*107c70*/  STL.64 [R1+0x1020], R20 ;  /* 0x0010201401007387 */ /* 0x0001e20000100a00 */
[----:B------:R-:W-:-:S03]  /*107c80*/  PRMT R14, R16, 0x3340, R14 ;  /* 0x00003340100e7816 */ /* 0x000fc6000000000e */
[----:B------:R-:W-:Y:S04]  /*107c90*/  STL.64 [R1+0x5868], R56 ;  /* 0x0058683801007387 */ /* 0x000fe80000100a00 */
[----:B------:R1:W-:Y:S01]  /*107ca0*/  STL [R1+0x4a8], R14 ;  /* 0x0004a80e01007387 */ /* 0x0003e20000100800 */
[----:B0-----:R-:W-:Y:S02]  /*107cb0*/  LOP3.LUT R20, R26, 0xffff, RZ, 0xc0, !PT ;  /* 0x0000ffff1a147812 */ /* 0x001fe400078ec0ff */
[----:B------:R-:W-:-:S04]  /*107cc0*/  LOP3.LUT R22, R25, 0xffff, RZ, 0xc0, !PT ;  /* 0x0000ffff19167812 */ /* 0x000fc800078ec0ff */
[----:B-1----:R-:W-:Y:S02]  /*107cd0*/  PRMT R14, R22, 0x3340, R0 ;  /* 0x00003340160e7816 */ /* 0x002fe40000000000 */
[----:B------:R-:W-:Y:S02]  /*107ce0*/  LOP3.LUT R21, R3, 0xffff, RZ, 0xc0, !PT ;  /* 0x0000ffff03157812 */ /* 0x000fe400078ec0ff */
[----:B------:R-:W4:Y:S04]  /*107cf0*/  LDL.LU R3, [R1+0x59e8] ;  /* 0x0059e80001037983 */ /* 0x000f280000300800 */
[----:B------:R-:W4:Y:S04]  /*107d00*/  LDL.LU R29, [R1+0x4eb8] ;  /* 0x004eb800011d7983 */ /* 0x000f280000300800 */
[----:B------:R-:W4:Y:S01]  /*107d10*/  LDL.LU R28, [R1+0x1a0] ;  /* 0x0001a000011c7983 */ /* 0x000f220000300800 */
[----:B------:R-:W-:-:S05]  /*107d20*/  IADD3 R30, P0, R12, R6, RZ ;  /* 0x000000060c1e7210 */ /* 0x000fca0007f1e0ff */
[----:B------:R-:W-:Y:S01]  /*107d30*/  IMAD.X R31, R13, 0x1, R7, P0 ;  /* 0x000000010d1f7824 */ /* 0x000fe200000e0607 */
[----:B--2---:R-:W-:-:S04]  /*107d40*/  LOP3.LUT R18, R24, 0xffff, RZ, 0xc0, !PT ;  /* 0x0000ffff18127812 */ /* 0x004fc800078ec0ff */
[----:B------:R-:W-:-:S04]  /*107d50*/  PRMT R16, R20, 0x3340, R18 ;  /* 0x0000334014107816 */ /* 0x000fc80000000012 */
[----:B------:R-:W-:Y:S02]  /*107d60*/  PRMT R14, R16, 0x5410, R14 ;  /* 0x00005410100e7816 */ /* 0x000fe4000000000e */
[----:B---3--:R-:W-:Y:S02]  /*107d70*/  LOP3.LUT R19, R23, 0xffff, RZ, 0xc0, !PT ;  /* 0x0000ffff17137812 */ /* 0x008fe400078ec0ff */
[----:B------:R-:W-:Y:S01]  /*107d80*/  LOP3.LUT R17, R45, 0xffff, RZ, 0xc0, !PT ;  /* 0x0000ffff2d117812 */ /* 0x000fe200078ec0ff */
[----:B------:R0:W-:Y:S04]  /*107d90*/  STL [R1+0x54b8], R14 ;  /* 0x0054b80e01007387 */ /* 0x0001e80000100800 */
[----:B------:R-:W2:Y:S01]  /*107da0*/  LDL.LU R27, [R1+0x4d8] ;  /* 0x0004d800011b7983 */ /* 0x000ea20000300800 */
[----:B------:R-:W-:-:S03]  /*107db0*/  PRMT R16, R19, 0x3340, R17 ;  /* 0x0000334013107816 */ /* 0x000fc60000000011 */
[----:B------:R-:W3:Y:S01]  /*107dc0*/  LDL.LU R24, [R1+0x590] ;  /* 0x0005900001187983 */ /* 0x000ee20000300800 */
[----:B0-----:R-:W-:-:S04]  /*107dd0*/  PRMT R14, R21, 0x3340, R0 ;  /* 0x00003340150e7816 */ /* 0x001fc80000000000 */
[----:B------:R-:W-:-:S05]  /*107de0*/  PRMT R14, R16, 0x5410, R14 ;  /* 0x00005410100e7816 */ /* 0x000fca000000000e */
[----:B------:R0:W-:Y:S04]  /*107df0*/  STL [R1+0x54b4], R14 ;  /* 0x0054b40e01007387 */ /* 0x0001e80000100800 */
[----:B------:R-:W3:Y:S01]  /*107e00*/  LDL.LU R23, [R1+0x39c] ;  /* 0x00039c0001177983 */ /* 0x000ee20000300800 */
[----:B------:R-:W-:Y:S02]  /*107e10*/  SHF.R.U32.HI R20, RZ, 0x8, R20 ;  /* 0x00000008ff147819 */ /* 0x000fe40000011614 */
[----:B------:R-:W-:Y:S02]  /*107e20*/  SHF.R.U32.HI R16, RZ, 0x8, R18 ;  /* 0x00000008ff107819 */ /* 0x000fe40000011612 */
[----:B------:R-:W-:Y:S02]  /*107e30*/  SHF.R.U32.HI R19, RZ, 0x8, R19 ;  /* 0x00000008ff137819 */ /* 0x000fe40000011613 */
[----:B0-----:R-:W-:-:S02]  /*107e40*/  SHF.R.U32.HI R14, RZ, 0x8, R17 ;  /* 0x00000008ff0e7819 */ /* 0x001fc40000011611 */
[----:B------:R-:W-:Y:S02]  /*107e50*/  LOP3.LUT R17, R20, 0xffff, RZ, 0xc0, !PT ;  /* 0x0000ffff14117812 */ /* 0x000fe400078ec0ff */
[----:B------:R-:W-:Y:S02]  /*107e60*/  LOP3.LUT R16, R16, 0xffff, RZ, 0xc0, !PT ;  /* 0x0000ffff10107812 */ /* 0x000fe400078ec0ff */
[----:B------:R-:W-:Y:S02]  /*107e70*/  LOP3.LUT R18, R19, 0xffff, RZ, 0xc0, !PT ;  /* 0x0000ffff13127812 */ /* 0x000fe400078ec0ff */
[----:B------:R-:W-:Y:S02]  /*107e80*/  LOP3.LUT R14, R14, 0xffff, RZ, 0xc0, !PT ;  /* 0x0000ffff0e0e7812 */ /* 0x000fe400078ec0ff */
[----:B------:R-:W-:Y:S02]  /*107e90*/  PRMT R19, R17, 0x3340, R16 ;  /* 0x0000334011137816 */ /* 0x000fe40000000010 */
[----:B------:R-:W-:Y:S01]  /*107ea0*/  PRMT R14, R18, 0x3340, R14 ;  /* 0x00003340120e7816 */ /* 0x000fe2000000000e */
[----:B------:R-:W-:Y:S04]  /*107eb0*/  STL.64 [R1+0x1008], R30 ;  /* 0x0010081e01007387 */ /* 0x000fe80000100a00 */
[----:B------:R-:W-:Y:S04]  /*107ec0*/  STL [R1+0x4a0], R19 ;  /* 0x0004a01301007387 */ /* 0x000fe80000100800 */
[----:B------:R-:W-:Y:S04]  /*107ed0*/  STL [R1+0x49c], R14 ;  /* 0x00049c0e01007387 */ /* 0x000fe80000100800 */
[----:B------:R-:W3:Y:S04]  /*107ee0*/  LDL.LU R26, [R1+0x19c] ;  /* 0x00019c00011a7983 */ /* 0x000ee80000300800 */
[----:B------:R-:W3:Y:S04]  /*107ef0*/  LDL.LU R25, [R1+0x4ebc] ;  /* 0x004ebc0001197983 */ /* 0x000ee80000300800 */
[----:B------:R-:W3:Y:S01]  /*107f00*/  LDL.LU R45, [R1+0x4d4] ;  /* 0x0004d400012d7983 */ /* 0x000ee20000300800 */
[----:B------:R-:W-:-:S05]  /*107f10*/  IADD3 R16, P0, R12, R8, RZ ;  /* 0x000000080c107210 */ /* 0x000fca0007f1e0ff */
[----:B------:R-:W-:-:S05]  /*107f20*/  IMAD.X R17, R13, 0x1, R10, P0 ;  /* 0x000000010d117824 */ /* 0x000fca00000e060a */
[----:B------:R0:W-:Y:S01]  /*107f30*/  STL.64 [R1+0x1018], R16 ;  /* 0x0010181001007387 */ /* 0x0001e20000100a00 */
[----:B------:R-:W-:Y:S02]  /*107f40*/  SHF.R.U32.HI R55, RZ, 0x8, R21 ;  /* 0x00000008ff377819 */ /* 0x000fe40000011615 */
[----:B0-----:R-:W-:-:S05]  /*107f50*/  IADD3 R16, P0, R12, R9, RZ ;  /* 0x000000090c107210 */ /* 0x001fca0007f1e0ff */
[----:B------:R-:W-:Y:S01]  /*107f60*/  IMAD.X R17, R13, 0x1, R11, P0 ;  /* 0x000000010d117824 */ /* 0x000fe200000e060b */
[----:B----4-:R-:W-:-:S04]  /*107f70*/  LOP3.LUT R19, R29, 0xffff, RZ, 0xc0, !PT ;  /* 0x0000ffff1d137812 */ /* 0x010fc800078ec0ff */
[----:B------:R2:W-:Y:S01]  /*107f80*/  STL.64 [R1+0x1010], R16 ;  /* 0x0010101001007387 */ /* 0x0005e20000100a00 */
[----:B------:R-:W-:-:S04]  /*107f90*/  LOP3.LUT R21, R28, 0xffff, RZ, 0xc0, !PT ;  /* 0x0000ffff1c157812 */ /* 0x000fc800078ec0ff */
[----:B------:R-:W-:Y:S02]  /*107fa0*/  PRMT R13, R21, 0x3340, R0 ;  /* 0x00003340150d7816 */ /* 0x000fe40000000000 */
[----:B------:R-:W-:Y:S02]  /*107fb0*/  SHF.R.U32.HI R54, RZ, 0x8, R22 ;  /* 0x00000008ff367819 */ /* 0x000fe40000011616 */
[----:B------:R-:W-:Y:S02]  /*107fc0*/  LOP3.LUT R20, R2, 0xffff, RZ, 0xc0, !PT ;  /* 0x0000ffff02147812 */ /* 0x000fe400078ec0ff */
[----:B------:R-:W4:Y:S04]  /*107fd0*/  LDL.LU R2, [R1+0x59e4] ;  /* 0x0059e40001027983 */ /* 0x000f280000300800 */
[----:B------:R-:W-:Y:S01]  /*107fe0*/  STL [R1+0x55fc], R20 ;  /* 0x0055fc1401007387 */ /* 0x000fe20000100800 */
[----:B--2---:R-:W-:-:S04]  /*107ff0*/  LOP3.LUT R17, R27, 0xffff, RZ, 0xc0, !PT ;  /* 0x0000ffff1b117812 */ /* 0x004fc800078ec0ff */
[----:B------:R-:W-:-:S04]  /*108000*/  PRMT R14, R19, 0x3340, R17 ;  /* 0x00003340130e7816 */ /* 0x000fc80000000011 */
[----:B------:R-:W-:Y:S02]  /*108010*/  PRMT R22, R14, 0x5410, R13 ;  /* 0x000054100e167816 */ /* 0x000fe4000000000d */
[----:B---3--:R-:W-:-:S03]  /*108020*/  LOP3.LUT R18, R24, 0xffff, RZ, 0xc0, !PT ;  /* 0x0000ffff18127812 */ /* 0x008fc600078ec0ff */
[----:B------:R-:W-:Y:S01]  /*108030*/  STL [R1+0x5498], R22 ;  /* 0x0054981601007387 */ /* 0x000fe20000100800 */
[----:B------:R-:W-:-:S03]  /*108040*/  PRMT R13, R20, 0x3340, R0 ;  /* 0x00003340140d7816 */ /* 0x000fc60000000000 */
[----:B------:R-:W2:Y:S01]  /*108050*/  LDL.LU R24, [R1+0x594] ;  /* 0x0005940001187983 */ /* 0x000ea20000300800 */
[----:B------:R-:W-:-:S03]  /*108060*/  LOP3.LUT R16, R23, 0xffff, RZ, 0xc0, !PT ;  /* 0x0000ffff17107812 */ /* 0x000fc600078ec0ff */
[----:B------:R-:W3:Y:S01]  /*108070*/  LDL.LU R23, [R1+0x3b0] ;  /* 0x0003b00001177983 */ /* 0x000ee20000300800 */
[----:B------:R-:W-:-:S04]  /*108080*/  PRMT R14, R18, 0x3340, R16 ;  /* 0x00003340120e7816 */ /* 0x000fc80000000010 */
[----:B------:R-:W-:Y:S02]  /*108090*/  PRMT R13, R14, 0x5410, R13 ;  /* 0x000054100e0d7816 */ /* 0x000fe4000000000d */
[----:B------:R-:W-:Y:S02]  /*1080a0*/  SHF.R.U32.HI R18, RZ, 0x8, R18 ;  /* 0x00000008ff127819 */ /* 0x000fe40000011612 */
[----:B------:R-:W-:Y:S01]  /*1080b0*/  SHF.R.U32.HI R16, RZ, 0x8, R16 ;  /* 0x00000008ff107819 */ /* 0x000fe20000011610 */
[----:B------:R0:W-:Y:S01]  /*1080c0*/  STL [R1+0x54a4], R13 ;  /* 0x0054a40d01007387 */ /* 0x0001e20000100800 */
        /* <DEDUP_REMOVED lines=8> */
[----:B------:R0:W-:Y:S01]  /*108150*/  STL [R1+0x4c6c], R16 ;  /* 0x004c6c1001007387 */ /* 0x0001e20000100800 */
[----:B------:R-:W-:-:S03]  /*108160*/  LOP3.LUT R18, R25, 0xffff, RZ, 0xc0, !PT ;  /* 0x0000ffff19127812 */ /* 0x000fc600078ec0ff */
[----:B------:R1:W-:Y:S04]  /*108170*/  STL [R1+0x450], R13 ;  /* 0x0004500d01007387 */ /* 0x0003e80000100800 */
[----:B------:R-:W4:Y:S01]  /*108180*/  LDL.LU R25, [R1+0x59c] ;  /* 0x00059c0001197983 */ /* 0x000f220000300800 */
[----:B0-----:R-:W-:-:S03]  /*108190*/  LOP3.LUT R16, R45, 0xffff, RZ, 0xc0, !PT ;  /* 0x0000ffff2d107812 */ /* 0x001fc600078ec0ff */
[----:B------:R-:W4:Y:S01]  /*1081a0*/  LDL.LU R45, [R1+0x3b4] ;  /* 0x0003b400012d7983 */ /* 0x000f220000300800 */
[----:B------:R-:W-:Y:S02]  /*1081b0*/  LOP3.LUT R17, R26, 0xffff, RZ, 0xc0, !PT ;  /* 0x0000ffff1a117812 */ /* 0x000fe400078ec0ff */
[----:B------:R-:W-:Y:S02]  /*1081c0*/  PRMT R14, R18, 0x3340, R16 ;  /* 0x00003340120e7816 */ /* 0x000fe40000000010 */
[----:B-1----:R-:W-:Y:S01]  /*1081d0*/  PRMT R13, R17, 0x3340, R0 ;  /* 0x00003340110d7816 */ /* 0x002fe20000000000 */
[----:B------:R-:W-:Y:S01]  /*1081e0*/  VIADD R12, R12, UR6 ;  /* 0x000000060c0c7c36 */ /* 0x000fe20008000000 */
[----:B------:R-:W-:Y:S01]  /*1081f0*/  SHF.R.U32.HI R18, RZ, 0x8, R18 ;  /* 0x00000008ff127819 */ /* 0x000fe20000011612 */
[----:B------:R-:W-:Y:S01]  /*108200*/  ULDC UR6, c[0x0][0x248] ;  /* 0x0000920000067ab9 */ /* 0x000fe20000000800 */
[----:B------:R-:W-:Y:S02]  /*108210*/  PRMT R13, R14, 0x5410, R13 ;  /* 0x000054100e0d7816 */ /* 0x000fe4000000000d */
[----:B------:R-:W-:-:S02]  /*108220*/  SHF.R.U32.HI R14, RZ, 0x8, R16 ;  /* 0x00000008ff0e7819 */ /* 0x000fc40000011610 */
[----:B------:R-:W-:Y:S01]  /*108230*/  IADD3 R26, P0, R12, R4, RZ ;  /* 0x000000040c1a7210 */ /* 0x000fe20007f1e0ff */
[----:B------:R0:W-:Y:S01]  /*108240*/  STL [R1+0x5490], R13 ;  /* 0x0054900d01007387 */ /* 0x0001e20000100800 */
[----:B------:R-:W-:Y:S02]  /*108250*/  LOP3.LUT R16, R18, 0xffff, RZ, 0xc0, !PT ;  /* 0x0000ffff12107812 */ /* 0x000fe400078ec0ff */
[----:B------:R-:W-:Y:S02]  /*108260*/  LOP3.LUT R14, R14, 0xffff, RZ, 0xc0, !PT ;  /* 0x0000ffff0e0e7812 */ /* 0x000fe400078ec0ff */
[----:B0-----:R-:W-:Y:S02]  /*108270*/  SHF.R.S32.HI R13, RZ, 0x1f, R12 ;  /* 0x0000001fff0d7819 */ /* 0x001fe4000001140c */
[----:B------:R-:W-:-:S03]  /*108280*/  PRMT R14, R16, 0x3340, R14 ;  /* 0x00003340100e7816 */ /* 0x000fc6000000000e */
[----:B------:R-:W-:Y:S01]  /*108290*/  IMAD.X R27, R13, 0x1, R5, P0 ;  /* 0x000000010d1b7824 */ /* 0x000fe200000e0605 */
[----:B------:R-:W-:Y:S02]  /*1082a0*/  SHF.R.U32.HI R53, RZ, 0x8, R17 ;  /* 0x00000008ff357819 */ /* 0x000fe40000011611 */
[----:B------:R-:W-:Y:S02]  /*1082b0*/  LOP3.LUT R20, R51, 0xffff, RZ, 0xc0, !PT ;  /* 0x0000ffff33147812 */ /* 0x000fe400078ec0ff */
[----:B------:R-:W-:Y:S01]  /*1082c0*/  STL.64 [R1+0x1000], R26 ;  /* 0x0010001a01007387 */ /* 0x000fe20000100a00 */
[----:B------:R-:W-:-:S03]  /*1082d0*/  IADD3 R22, P0, R12, R6, RZ ;  /* 0x000000060c167210 */ /* 0x000fc60007f1e0ff */
[----:B------:R0:W-:Y:S04]  /*1082e0*/  STL [R1+0x44c], R14 ;  /* 0x00044c0e01007387 */ /* 0x0001e80000100800 */
[----:B------:R-:W4:Y:S01]  /*1082f0*/  LDL.LU R51, [R1+0x59e0] ;  /* 0x0059e00001337983 */ /* 0x000f220000300800 */
[----:B0-----:R-:W-:Y:S02]  /*108300*/  PRMT R14, R20, 0x3340, R0 ;  /* 0x00003340140e7816 */ /* 0x001fe40000000000 */
[----:B------:R-:W-:Y:S02]  /*108310*/  LOP3.LUT R19, R43, 0xffff, RZ, 0xc0, !PT ;  /* 0x0000ffff2b137812 */ /* 0x000fe400078ec0ff */
[----:B--2---:R-:W-:Y:S02]  /*108320*/  LOP3.LUT R18, R24, 0xffff, RZ, 0xc0, !PT ;  /* 0x0000ffff18127812 */ /* 0x004fe400078ec0ff */
[----:B---3--:R-:W-:-:S04]  /*108330*/  LOP3.LUT R17, R23, 0xffff, RZ, 0xc0, !PT ;  /* 0x0000ffff17117812 */ /* 0x008fc800078ec0ff */
[----:B------:R-:W-:Y:S01]  /*108340*/  PRMT R16, R18, 0x3340, R17 ;  /* 0x0000334012107816 */ /* 0x000fe20000000011 */
[----:B------:R-:W-:-:S03]  /*108350*/  IMAD.X R23, R13, 0x1, R7, P0 ;  /* 0x000000010d177824 */ /* 0x000fc600000e0607 */
[----:B------:R-:W-:-:S05]  /*108360*/  PRMT R14, R16, 0x5410, R14 ;  /* 0x00005410100e7816 */ /* 0x000fca000000000e */
[----:B------:R0:W-:Y:S01]  /*108370*/  STL [R1+0x5488], R14 ;  /* 0x0054880e01007387 */ /* 0x0001e20000100800 */
[----:B------:R-:W-:-:S03]  /*108380*/  SHF.R.U32.HI R16, RZ, 0x8, R18 ;  /* 0x00000008ff107819 */ /* 0x000fc60000011612 */
[----:B------:R-:W2:Y:S04]  /*108390*/  LDL.LU R26, [R1+0x4ec0] ;  /* 0x004ec000011a7983 */ /* 0x000ea80000300800 */
[----:B------:R-:W3:Y:S01]  /*1083a0*/  LDL.LU R24, [R1+0x1b4] ;  /* 0x0001b40001187983 */ /* 0x000ee20000300800 */
[----:B0-----:R-:W-:-:S03]  /*1083b0*/  SHF.R.U32.HI R14, RZ, 0x8, R17 ;  /* 0x00000008ff0e7819 */ /* 0x001fc60000011611 */
[----:B------:R0:W-:Y:S01]  /*1083c0*/  STL.64 [R1+0xff8], R22 ;  /* 0x000ff81601007387 */ /* 0x0001e20000100a00 */
[----:B------:R-:W-:Y:S02]  /*1083d0*/  LOP3.LUT R16, R16, 0xffff, RZ, 0xc0, !PT ;  /* 0x0000ffff10107812 */ /* 0x000fe400078ec0ff */
[----:B------:R-:W-:Y:S01]  /*1083e0*/  LOP3.LUT R14, R14, 0xffff, RZ, 0xc0, !PT ;  /* 0x0000ffff0e0e7812 */ /* 0x000fe200078ec0ff */
[----:B0-----:R-:W3:Y:S03]  /*1083f0*/  LDL.LU R23, [R1+0x4e8] ;  /* 0x0004e80001177983 */ /* 0x001ee60000300800 */
[----:B------:R-:W-:Y:S02]  /*108400*/  PRMT R14, R16, 0x3340, R14 ;  /* 0x00003340100e7816 */ /* 0x000fe4000000000e */
[----:B----4-:R-:W-:Y:S02]  /*108410*/  LOP3.LUT R18, R25, 0xffff, RZ, 0xc0, !PT ;  /* 0x0000ffff19127812 */ /* 0x010fe400078ec0ff */
[----:B------:R-:W-:Y:S01]  /*108420*/  LOP3.LUT R17, R45, 0xffff, RZ, 0xc0, !PT ;  /* 0x0000ffff2d117812 */ /* 0x000fe200078ec0ff */
[----:B------:R0:W-:Y:S03]  /*108430*/  STL [R1+0x404], R14 ;  /* 0x0004040e01007387 */ /* 0x0001e60000100800 */
[----:B------:R-:W-:Y:S01]  /*108440*/  PRMT R16, R18, 0x3340, R17 ;  /* 0x0000334012107816 */ /* 0x000fe20000000011 */
[----:B------:R-:W4:Y:S04]  /*108450*/  LDL.LU R25, [R1+0x1b0] ;  /* 0x0001b00001197983 */ /* 0x000f280000300800 */
[----:B------:R-:W4:Y:S01]  /*108460*/  LDL.LU R43, [R1+0x4ec4] ;  /* 0x004ec400012b7983 */ /* 0x000f220000300800 */
[----:B0-----:R-:W-:-:S04]  /*108470*/  PRMT R14, R19, 0x3340, R0 ;  /* 0x00003340130e7816 */ /* 0x001fc80000000000 */
[----:B------:R-:W-:-:S05]  /*108480*/  PRMT R14, R16, 0x5410, R14 ;  /* 0x00005410100e7816 */ /* 0x000fca000000000e */
[----:B------:R0:W-:Y:S04]  /*108490*/  STL [R1+0x5480], R14 ;  /* 0x0054800e01007387 */ /* 0x0001e80000100800 */
[----:B------:R-:W4:Y:S01]  /*1084a0*/  LDL.LU R45, [R1+0x4e4] ;  /* 0x0004e400012d7983 */ /* 0x000f220000300800 */
[----:B------:R-:W-:Y:S02]  /*1084b0*/  IADD3 R28, P0, R12, R8, RZ ;  /* 0x000000080c1c7210 */ /* 0x000fe40007f1e0ff */
[----:B------:R-:W-:-:S03]  /*1084c0*/  SHF.R.U32.HI R16, RZ, 0x8, R18 ;  /* 0x00000008ff107819 */ /* 0x000fc60000011612 */
[----:B------:R-:W-:Y:S01]  /*1084d0*/  IMAD.X R29, R13, 0x1, R10, P0 ;  /* 0x000000010d1d7824 */ /* 0x000fe200000e060a */
[----:B0-----:R-:W-:Y:S02]  /*1084e0*/  SHF.R.U32.HI R14, RZ, 0x8, R17 ;  /* 0x00000008ff0e7819 */ /* 0x001fe40000011611 */
[----:B------:R-:W-:Y:S02]  /*1084f0*/  LOP3.LUT R16, R16, 0xffff, RZ, 0xc0, !PT ;  /* 0x0000ffff10107812 */ /* 0x000fe400078ec0ff */
[----:B------:R0:W-:Y:S01]  /*108500*/  STL.64 [R1+0xfe8], R28 ;  /* 0x000fe81c01007387 */ /* 0x0001e20000100a00 */
[----:B------:R-:W-:-:S04]  /*108510*/  LOP3.LUT R14, R14, 0xffff, RZ, 0xc0, !PT ;  /* 0x0000ffff0e0e7812 */ /* 0x000fc800078ec0ff */
[----:B------:R-:W-:Y:S02]  /*108520*/  PRMT R14, R16, 0x3340, R14 ;  /* 0x00003340100e7816 */ /* 0x000fe4000000000e */
[----:B0-----:R-:W-:-:S03]  /*108530*/  IADD3 R28, P0, R12, R9, RZ ;  /* 0x000000090c1c7210 */ /* 0x001fc60007f1e0ff */
[----:B------:R0:W-:Y:S02]  /*108540*/  STL [R1+0x3c4], R14 ;  /* 0x0003c40e01007387 */ /* 0x0001e40000100800 */
[----:B------:R-:W-:-:S05]  /*108550*/  IMAD.X R29, R13, 0x1, R11, P0 ;  /* 0x000000010d1d7824 */ /* 0x000fca00000e060b */
[----:B------:R-:W-:Y:S01]  /*108560*/  STL.64 [R1+0xff0], R28 ;  /* 0x000ff01c01007387 */ /* 0x000fe20000100a00 */
[----:B------:R-:W-:Y:S02]  /*108570*/  SHF.R.U32.HI R31, RZ, 0x8, R21 ;  /* 0x00000008ff1f7819 */ /* 0x000fe40000011615 */
[----:B--2---:R-:W-:Y:S02]  /*108580*/  LOP3.LUT R17, R26, 0xffff, RZ, 0xc0, !PT ;  /* 0x0000ffff1a117812 */ /* 0x004fe400078ec0ff */
[----:B---3--:R-:W-:Y:S02]  /*108590*/  LOP3.LUT R18, R24, 0xffff, RZ, 0xc0, !PT ;  /* 0x0000ffff18127812 */ /* 0x008fe400078ec0ff */
[----:B------:R-:W2:Y:S02]  /*1085a0*/  LDL.LU R24, [R1+0x5dc] ;  /* 0x0005dc0001187983 */ /* 0x000ea40000300800 */
[----:B------:R-:W-:Y:S02]  /*1085b0*/  PRMT R13, R18, 0x3340, R0 ;  /* 0x00003340120d7816 */ /* 0x000fe40000000000 */
[----:B------:R-:W-:-:S02]  /*1085c0*/  LOP3.LUT R16, R23, 0xffff, RZ, 0xc0, !PT ;  /* 0x0000ffff17107812 */ /* 0x000fc400078ec0ff */
[----:B------:R-:W3:Y:S02]  /*1085d0*/  LDL.LU R23, [R1+0x3c8] ;  /* 0x0003c80001177983 */ /* 0x000ee40000300800 */
[----:B0-----:R-:W-:-:S04]  /*1085e0*/  PRMT R14, R17, 0x3340, R16 ;  /* 0x00003340110e7816 */ /* 0x001fc80000000010 */
[----:B------:R-:W-:Y:S02]  /*1085f0*/  PRMT R13, R14, 0x5410, R13 ;  /* 0x000054100e0d7816 */ /* 0x000fe4000000000d */
[----:B------:R-:W-:-:S03]  /*108600*/  SHF.R.U32.HI R14, RZ, 0x8, R17 ;  /* 0x00000008ff0e7819 */ /* 0x000fc60000011611 */
[----:B------:R0:W-:Y:S01]  /*108610*/  STL [R1+0x546c], R13 ;  /* 0x00546c0d01007387 */ /* 0x0001e20000100800 */
[----:B------:R-:W-:Y:S02]  /*108620*/  LOP3.LUT R14, R14, 0xffff, RZ, 0xc0, !PT ;  /* 0x0000ffff0e0e7812 */ /* 0x000fe400078ec0ff */
[----:B0-----:R-:W-:-:S04]  /*108630*/  SHF.R.U32.HI R13, RZ, 0x8, R16 ;  /* 0x00000008ff0d7819 */ /* 0x001fc80000011610 */
[----:B------:R-:W-:Y:S02]  /*108640*/  LOP3.LUT R13, R13, 0xffff, RZ, 0xc0, !PT ;  /* 0x0000ffff0d0d7812 */ /* 0x000fe400078ec0ff */
[----:B----4-:R-:W-:Y:S02]  /*108650*/  LOP3.LUT R21, R25, 0xffff, RZ, 0xc0, !PT ;  /* 0x0000ffff19157812 */ /* 0x010fe400078ec0ff */
[----:B------:R-:W-:Y:S02]  /*108660*/  PRMT R13, R14, 0x3340, R13 ;  /* 0x000033400e0d7816 */ /* 0x000fe4000000000d */
[----:B------:R-:W-:Y:S02]  /*108670*/  LOP3.LUT R17, R43, 0xffff, RZ, 0xc0, !PT ;  /* 0x0000ffff2b117812 */ /* 0x000fe400078ec0ff */
[----:B------:R-:W-:Y:S01]  /*108680*/  LOP3.LUT R16, R45, 0xffff, RZ, 0xc0, !PT ;  /* 0x0000ffff2d107812 */ /* 0x000fe200078ec0ff */
[----:B------:R0:W-:Y:S03]  /*108690*/  STL [R1+0x2ec], R13 ;  /* 0x0002ec0d01007387 */ /* 0x0001e60000100800 */
[----:B------:R-:W-:-:S02]  /*1086a0*/  PRMT R14, R17, 0x3340, R16 ;  /* 0x00003340110e7816 */ /* 0x000fc40000000010 */
[----:B0-----:R-:W-:-:S04]  /*1086b0*/  PRMT R13, R21, 0x3340, R0 ;  /* 0x00003340150d7816 */ /* 0x001fc80000000000 */
[----:B------:R-:W-:-:S05]  /*1086c0*/  PRMT R14, R14, 0x5410, R13 ;  /* 0x000054100e0e7816 */ /* 0x000fca000000000d */
[----:B------:R0:W-:Y:S04]  /*1086d0*/  STL [R1+0x5468], R14 ;  /* 0x0054680e01007387 */ /* 0x0001e80000100800 */
[----:B------:R-:W4:Y:S04]  /*1086e0*/  LDL.LU R43, [R1+0x5f4] ;  /* 0x0005f400012b7983 */ /* 0x000f280000300800 */
[----:B------:R-:W4:Y:S01]  /*1086f0*/  LDL.LU R45, [R1+0x3cc] ;  /* 0x0003cc00012d7983 */ /* 0x000f220000300800 */
[----:B------:R-:W-:Y:S01]  /*108700*/  VIADD R12, R12, UR6 ;  /* 0x000000060c0c7c36 */ /* 0x000fe20008000000 */
[----:B------:R-:W-:Y:S01]  /*108710*/  SHF.R.U32.HI R17, RZ, 0x8, R17 ;  /* 0x00000008ff117819 */ /* 0x000fe20000011611 */
[----:B------:R-:W-:Y:S01]  /*108720*/  ULDC UR6, c[0x0][0x248] ;  /* 0x0000920000067ab9 */ /* 0x000fe20000000800 */
[----:B0-----:R-:W-:-:S02]  /*108730*/  SHF.R.U32.HI R14, RZ, 0x8, R16 ;  /* 0x00000008ff0e7819 */ /* 0x001fc40000011610 */
[----:B------:R-:W-:Y:S02]  /*108740*/  SHF.R.S32.HI R13, RZ, 0x1f, R12 ;  /* 0x0000001fff0d7819 */ /* 0x000fe4000001140c */
[----:B------:R-:W-:Y:S02]  /*108750*/  IADD3 R28, P0, R12, R4, RZ ;  /* 0x000000040c1c7210 */ /* 0x000fe40007f1e0ff */
[----:B------:R-:W-:Y:S02]  /*108760*/  LOP3.LUT R16, R17, 0xffff, RZ, 0xc0, !PT ;  /* 0x0000ffff11107812 */ /* 0x000fe400078ec0ff */
[----:B------:R-:W-:Y:S01]  /*108770*/  LOP3.LUT R14, R14, 0xffff, RZ, 0xc0, !PT ;  /* 0x0000ffff0e0e7812 */ /* 0x000fe200078ec0ff */
[----:B------:R-:W-:Y:S01]  /*108780*/  IMAD.X R29, R13, 0x1, R5, P0 ;  /* 0x000000010d1d7824 */ /* 0x000fe200000e0605 */
[----:B------:R-:W-:Y:S02]  /*108790*/  SHF.R.U32.HI R30, RZ, 0x8, R19 ;  /* 0x00000008ff1e7819 */ /* 0x000fe40000011613 */
[----:B------:R-:W-:-:S02]  /*1087a0*/  PRMT R14, R16, 0x3340, R14 ;  /* 0x00003340100e7816 */ /* 0x000fc4000000000e */
[----:B------:R-:W-:Y:S02]  /*1087b0*/  SHF.R.U32.HI R27, RZ, 0x8, R20 ;  /* 0x00000008ff1b7819 */ /* 0x000fe40000011614 */
[----:B------:R-:W-:Y:S02]  /*1087c0*/  SHF.R.U32.HI R19, RZ, 0x8, R18 ;  /* 0x00000008ff137819 */ /* 0x000fe40000011612 */
[----:B------:R-:W-:Y:S01]  /*1087d0*/  LOP3.LUT R20, R44, 0xffff, RZ, 0xc0, !PT ;  /* 0x0000ffff2c147812 */ /* 0x000fe200078ec0ff */
[----:B------:R-:W-:Y:S04]  /*1087e0*/  STL.64 [R1+0xfe0], R28 ;  /* 0x000fe01c01007387 */ /* 0x000fe80000100a00 */
[----:B------:R0:W-:Y:S01]  /*1087f0*/  STL [R1+0x2bc], R14 ;  /* 0x0002bc0e01007387 */ /* 0x0001e20000100800 */
[----:B------:R-:W-:-:S03]  /*108800*/  IADD3 R22, P0, R12, R6, RZ ;  /* 0x000000060c167210 */ /* 0x000fc60007f1e0ff */
[----:B------:R-:W4:Y:S01]  /*108810*/  LDL.LU R44, [R1+0x59dc] ;  /* 0x0059dc00012c7983 */ /* 0x000f220000300800 */
[----:B0-----:R-:W-:Y:S02]  /*108820*/  PRMT R14, R20, 0x3340, R0 ;  /* 0x00003340140e7816 */ /* 0x001fe40000000000 */
[----:B--2---:R-:W-:Y:S02]  /*108830*/  LOP3.LUT R18, R24, 0xffff, RZ, 0xc0, !PT ;  /* 0x0000ffff18127812 */ /* 0x004fe400078ec0ff */
[----:B---3--:R-:W-:-:S04]  /*108840*/  LOP3.LUT R17, R23, 0xffff, RZ, 0xc0, !PT ;  /* 0x0000ffff17117812 */ /* 0x008fc800078ec0ff */
[----:B------:R-:W-:-:S04]  /*108850*/  PRMT R16, R18, 0x3340, R17 ;  /* 0x0000334012107816 */ /* 0x000fc80000000011 */
[----:B------:R-:W-:Y:S01]  /*108860*/  PRMT R14, R16, 0x5410, R14 ;  /* 0x00005410100e7816 */ /* 0x000fe2000000000e */
[----:B------:R-:W-:-:S04]  /*108870*/  IMAD.X R23, R13, 0x1, R7, P0 ;  /* 0x000000010d177824 */ /* 0x000fc800000e0607 */
[----:B------:R0:W-:Y:S04]  /*108880*/  STL [R1+0x5460], R14 ;  /* 0x0054600e01007387 */ /* 0x0001e80000100800 */
[----:B------:R-:W2:Y:S01]  /*108890*/  LDL.LU R28, [R1+0x4ec8] ;  /* 0x004ec800011c7983 */ /* 0x000ea20000300800 */
[----:B------:R-:W-:-:S03]  /*1088a0*/  SHF.R.U32.HI R18, RZ, 0x8, R18 ;  /* 0x00000008ff127819 */ /* 0x000fc60000011612 */
[----:B------:R-:W3:Y:S01]  /*1088b0*/  LDL.LU R26, [R1+0x1cc] ;  /* 0x0001cc00011a7983 */ /* 0x000ee20000300800 */
[----:B0-----:R-:W-:-:S03]  /*1088c0*/  SHF.R.U32.HI R14, RZ, 0x8, R17 ;  /* 0x00000008ff0e7819 */ /* 0x001fc60000011611 */
[----:B------:R-:W3:Y:S01]  /*1088d0*/  LDL.LU R25, [R1+0x4f8] ;  /* 0x0004f80001197983 */ /* 0x000ee20000300800 */
[----:B------:R-:W-:Y:S02]  /*1088e0*/  LOP3.LUT R17, R18, 0xffff, RZ, 0xc0, !PT ;  /* 0x0000ffff12117812 */ /* 0x000fe400078ec0ff */
[----:B------:R-:W-:Y:S01]  /*1088f0*/  LOP3.LUT R14, R14, 0xffff, RZ, 0xc0, !PT ;  /* 0x0000ffff0e0e7812 */ /* 0x000fe200078ec0ff */
[----:B------:R0:W-:Y:S03]  /*108900*/  STL.64 [R1+0xfd8], R22 ;  /* 0x000fd81601007387 */ /* 0x0001e60000100a00 */
[----:B------:R-:W-:Y:S02]  /*108910*/  PRMT R14, R17, 0x3340, R14 ;  /* 0x00003340110e7816 */ /* 0x000fe4000000000e */
[----:B0-----:R-:W-:-:S03]  /*108920*/  IADD3 R22, P0, R12, R8, RZ ;  /* 0x000000080c167210 */ /* 0x001fc60007f1e0ff */
[----:B------:R-:W-:Y:S02]  /*108930*/  STL [R1+0x3c0], R14 ;  /* 0x0003c00e01007387 */ /* 0x000fe40000100800 */
[----:B------:R-:W-:Y:S01]  /*108940*/  IMAD.X R23, R13, 0x1, R10, P0 ;  /* 0x000000010d177824 */ /* 0x000fe200000e060a */
[----:B------:R-:W-:-:S04]  /*108950*/  SHF.R.U32.HI R16, RZ, 0x8, R21 ;  /* 0x00000008ff107819 */ /* 0x000fc80000011615 */
[----:B------:R0:W-:Y:S01]  /*108960*/  STL.64 [R1+0xfd0], R22 ;  /* 0x000fd01601007387 */ /* 0x0001e20000100a00 */
[----:B----4-:R-:W-:-:S03]  /*108970*/  LOP3.LUT R21, R43, 0xffff, RZ, 0xc0, !PT ;  /* 0x0000ffff2b157812 */ /* 0x010fc600078ec0ff */
[----:B0-----:R-:W4:Y:S04]  /*108980*/  LDL.LU R23, [R1+0x4ecc] ;  /* 0x004ecc0001177983 */ /* 0x001f280000300800 */
[----:B------:R-:W4:Y:S04]  /*108990*/  LDL.LU R24, [R1+0x1c8] ;  /* 0x0001c80001187983 */ /* 0x000f280000300800 */
[----:B------:R-:W4:Y:S01]  /*1089a0*/  LDL.LU R43, [R1+0x4f4] ;  /* 0x0004f400012b7983 */ /* 0x000f220000300800 */
[----:B------:R-:W-:-:S05]  /*1089b0*/  LOP3.LUT R14, R50, 0xffff, RZ, 0xc0, !PT ;  /* 0x0000ffff320e7812 */ /* 0x000fca00078ec0ff */
[----:B------:R0:W-:Y:S04]  /*1089c0*/  STL [R1+0x55cc], R14 ;  /* 0x0055cc0e01007387 */ /* 0x0001e80000100800 */
[----:B------:R-:W4:Y:S01]  /*1089d0*/  LDL.LU R50, [R1+0x630] ;  /* 0x0006300001327983 */ /* 0x000f220000300800 */
[----:B------:R-:W-:Y:S02]  /*1089e0*/  SHF.R.U32.HI R18, RZ, 0x8, R20 ;  /* 0x00000008ff127819 */ /* 0x000fe40000011614 */
[----:B------:R-:W-:Y:S02]  /*1089f0*/  LOP3.LUT R20, R45, 0xffff, RZ, 0xc0, !PT ;  /* 0x0000ffff2d147812 */ /* 0x000fe400078ec0ff */
[----:B------:R-:W4:Y:S01]  /*108a00*/  LDL.LU R45, [R1+0x3d8] ;  /* 0x0003d800012d7983 */ /* 0x000f220000300800 */
[----:B0-----:R-:W-:-:S02]  /*108a10*/  PRMT R14, R14, 0x3340, R0 ;  /* 0x000033400e0e7816 */ /* 0x001fc40000000000 */
        /* <DEDUP_REMOVED lines=12> */
[----:B--2---:R-:W-:Y:S02]  /*108ae0*/  LOP3.LUT R21, R28, 0xffff, RZ, 0xc0, !PT ;  /* 0x0000ffff1c157812 */ /* 0x004fe400078ec0ff */
[----:B---3--:R-:W-:Y:S02]  /*108af0*/  LOP3.LUT R20, R26, 0xffff, RZ, 0xc0, !PT ;  /* 0x0000ffff1a147812 */ /* 0x008fe400078ec0ff */
[----:B------:R-:W-:-:S02]  /*108b00*/  LOP3.LUT R17, R25, 0xffff, RZ, 0xc0, !PT ;  /* 0x0000ffff19117812 */ /* 0x000fc400078ec0ff */
[----:B0-----:R-:W-:Y:S02]  /*108b10*/  PRMT R13, R20, 0x3340, R0 ;  /* 0x00003340140d7816 */ /* 0x001fe40000000000 */
[----:B------:R-:W-:-:S04]  /*108b20*/  PRMT R14, R21, 0x3340, R17 ;  /* 0x00003340150e7816 */ /* 0x000fc80000000011 */
[----:B------:R-:W-:Y:S02]  /*108b30*/  PRMT R22, R14, 0x5410, R13 ;  /* 0x000054100e167816 */ /* 0x000fe4000000000d */
[----:B------:R-:W-:Y:S02]  /*108b40*/  SHF.R.U32.HI R14, RZ, 0x8, R21 ;  /* 0x00000008ff0e7819 */ /* 0x000fe40000011615 */
[----:B------:R-:W-:Y:S02]  /*108b50*/  SHF.R.U32.HI R13, RZ, 0x8, R17 ;  /* 0x00000008ff0d7819 */ /* 0x000fe40000011611 */
[----:B------:R-:W-:Y:S02]  /*108b60*/  LOP3.LUT R14, R14, 0xffff, RZ, 0xc0, !PT ;  /* 0x0000ffff0e0e7812 */ /* 0x000fe400078ec0ff */
[----:B------:R-:W-:-:S04]  /*108b70*/  LOP3.LUT R13, R13, 0xffff, RZ, 0xc0, !PT ;  /* 0x0000ffff0d0d7812 */ /* 0x000fc800078ec0ff */
[----:B------:R-:W-:Y:S01]  /*108b80*/  PRMT R13, R14, 0x3340, R13 ;  /* 0x000033400e0d7816 */ /* 0x000fe2000000000d */
[----:B------:R-:W-:Y:S04]  /*108b90*/  STL [R1+0x5448], R22 ;  /* 0x0054481601007387 */ /* 0x000fe80000100800 */
[----:B------:R0:W-:Y:S01]  /*108ba0*/  STL [R1+0x3c8], R13 ;  /* 0x0003c80d01007387 */ /* 0x0001e20000100800 */
[----:B----4-:R-:W-:Y:S02]  /*108bb0*/  LOP3.LUT R23, R23, 0xffff, RZ, 0xc0, !PT ;  /* 0x0000ffff17177812 */ /* 0x010fe400078ec0ff */
[----:B------:R-:W-:Y:S02]  /*108bc0*/  LOP3.LUT R24, R24, 0xffff, RZ, 0xc0, !PT ;  /* 0x0000ffff18187812 */ /* 0x000fe400078ec0ff */
[----:B------:R-:W-:-:S02]  /*108bd0*/  LOP3.LUT R21, R43, 0xffff, RZ, 0xc0, !PT ;  /* 0x0000ffff2b157812 */ /* 0x000fc400078ec0ff */
[----:B0-----:R-:W-:Y:S02]  /*108be0*/  PRMT R13, R24, 0x3340, R0 ;  /* 0x00003340180d7816 */ /* 0x001fe40000000000 */
[----:B------:R-:W-:-:S04]  /*108bf0*/  PRMT R14, R23, 0x3340, R21 ;  /* 0x00003340170e7816 */ /* 0x000fc80000000015 */
[----:B------:R-:W-:Y:S02]  /*108c00*/  PRMT R13, R14, 0x5410, R13 ;  /* 0x000054100e0d7816 */ /* 0x000fe4000000000d */
[----:B------:R-:W-:Y:S02]  /*108c10*/  SHF.R.U32.HI R26, RZ, 0x8, R20 ;  /* 0x00000008ff1a7819 */ /* 0x000fe40000011614 */
[----:B------:R-:W-:Y:S01]  /*108c20*/  LOP3.LUT R20, R50, 0xffff, RZ, 0xc0, !PT ;  /* 0x0000ffff32147812 */ /* 0x000fe200078ec0ff */
[----:B------:R0:W-:Y:S04]  /*108c30*/  STL [R1+0x543c], R13 ;  /* 0x00543c0d01007387 */ /* 0x0001e80000100800 */
[----:B------:R-:W2:Y:S04]  /*108c40*/  LDL.LU R58, [R1+0x650] ;  /* 0x00065000013a7983 */ /* 0x000ea80000300800 */
[----:B------:R-:W3:Y:S01]  /*108c50*/  LDL.LU R50, [R1+0x3dc] ;  /* 0x0003dc0001327983 */ /* 0x000ee20000300800 */
[----:B------:R-:W-:-:S02]  /*108c60*/  LOP3.LUT R22, R33, 0xffff, RZ, 0xc0, !PT ;  /* 0x0000ffff21167812 */ /* 0x000fc400078ec0ff */
[----:B------:R-:W-:Y:S02]  /*108c70*/  LOP3.LUT R17, R45, 0xffff, RZ, 0xc0, !PT ;  /* 0x0000ffff2d117812 */ /* 0x000fe400078ec0ff */
[----:B0-----:R-:W-:Y:S02]  /*108c80*/  PRMT R13, R22, 0x3340, R0 ;  /* 0x00003340160d7816 */ /* 0x001fe40000000000 */
[----:B------:R-:W-:-:S04]  /*108c90*/  PRMT R14, R20, 0x3340, R17 ;  /* 0x00003340140e7816 */ /* 0x000fc80000000011 */
[----:B------:R-:W-:-:S05]  /*108ca0*/  PRMT R14, R14, 0x5410, R13 ;  /* 0x000054100e0e7816 */ /* 0x000fca000000000d */
[----:B------:R0:W-:Y:S04]  /*108cb0*/  STL [R1+0x4ecc], R14 ;  /* 0x004ecc0e01007387 */ /* 0x0001e80000100800 */
[----:B------:R-:W4:Y:S01]  /*108cc0*/  LDL.LU R45, [R1+0x4ed0] ;  /* 0x004ed000012d7983 */ /* 0x000f220000300800 */
[----:B------:R-:W-:Y:S01]  /*108cd0*/  VIADD R12, R12, UR6 ;  /* 0x000000060c0c7c36 */ /* 0x000fe20008000000 */
[----:B------:R-:W-:Y:S01]  /*108ce0*/  SHF.R.U32.HI R20, RZ, 0x8, R20 ;  /* 0x00000008ff147819 */ /* 0x000fe20000011614 */
[----:B------:R-:W-:Y:S01]  /*108cf0*/  ULDC UR6, c[0x0][0x248] ;  /* 0x0000920000067ab9 */ /* 0x000fe20000000800 */
[----:B------:R-:W4:Y:S02]  /*108d00*/  LDL.LU R59, [R1+0x1d8] ;  /* 0x0001d800013b7983 */ /* 0x000f240000300800 */
[----:B------:R-:W-:-:S02]  /*108d10*/  SHF.R.S32.HI R13, RZ, 0x1f, R12 ;  /* 0x0000001fff0d7819 */ /* 0x000fc4000001140c */
[----:B------:R-:W-:-:S05]  /*108d20*/  IADD3 R28, P0, R12, R4, RZ ;  /* 0x000000040c1c7210 */ /* 0x000fca0007f1e0ff */
[----:B------:R-:W-:Y:S01]  /*108d30*/  IMAD.X R29, R13, 0x1, R5, P0 ;  /* 0x000000010d1d7824 */ /* 0x000fe200000e0605 */
[----:B------:R-:W-:-:S04]  /*108d40*/  SHF.R.U32.HI R25, RZ, 0x8, R23 ;  /* 0x00000008ff197819 */ /* 0x000fc80000011617 */
[----:B------:R1:W-:Y:S01]  /*108d50*/  STL.64 [R1+0xfb8], R28 ;  /* 0x000fb81c01007387 */ /* 0x0003e20000100a00 */
[----:B------:R-:W-:Y:S02]  /*108d60*/  SHF.R.U32.HI R23, RZ, 0x8, R21 ;  /* 0x00000008ff177819 */ /* 0x000fe40000011615 */
[----:B0-----:R-:W-:Y:S02]  /*108d70*/  SHF.R.U32.HI R14, RZ, 0x8, R17 ;  /* 0x00000008ff0e7819 */ /* 0x001fe40000011611 */
[----:B------:R-:W-:Y:S01]  /*108d80*/  LOP3.LUT R21, R20, 0xffff, RZ, 0xc0, !PT ;  /* 0x0000ffff14157812 */ /* 0x000fe200078ec0ff */
[----:B-1----:R-:W4:Y:S01]  /*108d90*/  LDL.LU R29, [R1+0x504] ;  /* 0x00050400011d7983 */ /* 0x002f220000300800 */
[----:B------:R-:W-:Y:S02]  /*108da0*/  LOP3.LUT R20, R25, 0xffff, RZ, 0xc0, !PT ;  /* 0x0000ffff19147812 */ /* 0x000fe400078ec0ff */
[----:B------:R-:W-:Y:S02]  /*108db0*/  LOP3.LUT R17, R23, 0xffff, RZ, 0xc0, !PT ;  /* 0x0000ffff17117812 */ /* 0x000fe400078ec0ff */
[----:B------:R-:W-:-:S02]  /*108dc0*/  LOP3.LUT R14, R14, 0xffff, RZ, 0xc0, !PT ;  /* 0x0000ffff0e0e7812 */ /* 0x000fc400078ec0ff */
[----:B------:R-:W-:Y:S02]  /*108dd0*/  PRMT R17, R20, 0x3340, R17 ;  /* 0x0000334014117816 */ /* 0x000fe40000000011 */
[----:B------:R-:W-:Y:S02]  /*108de0*/  IADD3 R56, P0, R12, R6, RZ ;  /* 0x000000060c387210 */ /* 0x000fe40007f1e0ff */
[----:B------:R-:W-:Y:S01]  /*108df0*/  PRMT R14, R21, 0x3340, R14 ;  /* 0x00003340150e7816 */ /* 0x000fe2000000000e */
[----:B------:R-:W-:Y:S02]  /*108e00*/  STL [R1+0x454], R17 ;  /* 0x0004541101007387 */ /* 0x000fe40000100800 */
[----:B------:R-:W-:Y:S02]  /*108e10*/  IMAD.X R57, R13, 0x1, R7, P0 ;  /* 0x000000010d397824 */ /* 0x000fe400000e0607 */
[----:B------:R0:W-:Y:S04]  /*108e20*/  STL [R1+0x3cc], R14 ;  /* 0x0003cc0e01007387 */ /* 0x0001e80000100800 */
[----:B------:R-:W4:Y:S04]  /*108e30*/  LDL.LU R28, [R1+0x4ed4] ;  /* 0x004ed400011c7983 */ /* 0x000f280000300800 */
[----:B------:R-:W4:Y:S01]  /*108e40*/  LDL.LU R43, [R1+0x1dc] ;  /* 0x0001dc00012b7983 */ /* 0x000f220000300800 */
[----:B0-----:R-:W-:-:S03]  /*108e50*/  LOP3.LUT R14, R61, 0xffff, RZ, 0xc0, !PT ;  /* 0x0000ffff3d0e7812 */ /* 0x001fc600078ec0ff */
[----:B------:R-:W4:Y:S04]  /*108e60*/  LDL.LU R33, [R1+0x508] ;  /* 0x0005080001217983 */ /* 0x000f280000300800 */
[----:B------:R-:W-:Y:S04]  /*108e70*/  STL.64 [R1+0xfc0], R56 ;  /* 0x000fc03801007387 */ /* 0x000fe80000100a00 */
[----:B------:R-:W4:Y:S04]  /*108e80*/  LDL.LU R61, [R1+0x59d8] ;  /* 0x0059d800013d7983 */ /* 0x000f280000300800 */
[----:B------:R0:W-:Y:S01]  /*108e90*/  STL [R1+0x55b4], R14 ;  /* 0x0055b40e01007387 */ /* 0x0001e20000100800 */
[----:B------:R-:W-:-:S02]  /*108ea0*/  SHF.R.U32.HI R23, RZ, 0x8, R22 ;  /* 0x00000008ff177819 */ /* 0x000fc40000011616 */
[----:B0-----:R-:W-:Y:S02]  /*108eb0*/  PRMT R14, R14, 0x3340, R0 ;  /* 0x000033400e0e7816 */ /* 0x001fe40000000000 */
[----:B------:R-:W-:Y:S02]  /*108ec0*/  SHF.R.U32.HI R22, RZ, 0x8, R24 ;  /* 0x00000008ff167819 */ /* 0x000fe40000011618 */
        /* <DEDUP_REMOVED lines=17> */
[----:B0-----:R-:W-:-:S04]  /*108fe0*/  LOP3.LUT R24, R59, 0xffff, RZ, 0xc0, !PT ;  /* 0x0000ffff3b187812 */ /* 0x001fc800078ec0ff */
[----:B-1----:R-:W-:Y:S02]  /*108ff0*/  PRMT R14, R24, 0x3340, R0 ;  /* 0x00003340180e7816 */ /* 0x002fe40000000000 */
[----:B------:R-:W-:-:S04]  /*109000*/  LOP3.LUT R20, R29, 0xffff, RZ, 0xc0, !PT ;  /* 0x0000ffff1d147812 */ /* 0x000fc800078ec0ff */
        /* <DEDUP_REMOVED lines=13> */
[----:B------:R-:W-:Y:S03]  /*1090e0*/  STL.64 [R1+0xfa8], R56 ;  /* 0x000fa83801007387 */ /* 0x000fe60000100a00 */
[----:B------:R-:W-:Y:S01]  /*1090f0*/  PRMT R14, R20, 0x3340, R17 ;  /* 0x00003340140e7816 */ /* 0x000fe20000000011 */
[----:B------:R0:W-:Y:S04]  /*109100*/  STL [R1+0x514], R13 ;  /* 0x0005140d01007387 */ /* 0x0001e80000100800 */
[----:B------:R-:W4:Y:S04]  /*109110*/  LDL.LU R43, [R1+0x694] ;  /* 0x00069400012b7983 */ /* 0x000f280000300800 */
[----:B------:R-:W4:Y:S01]  /*109120*/  LDL.LU R33, [R1+0x3ec] ;  /* 0x0003ec0001217983 */ /* 0x000f220000300800 */
[----:B0-----:R-:W-:-:S04]  /*109130*/  PRMT R13, R28, 0x3340, R0 ;  /* 0x000033401c0d7816 */ /* 0x001fc80000000000 */
[----:B------:R-:W-:Y:S02]  /*109140*/  PRMT R13, R14, 0x5410, R13 ;  /* 0x000054100e0d7816 */ /* 0x000fe4000000000d */
[----:B------:R-:W-:-:S03]  /*109150*/  SHF.R.U32.HI R14, RZ, 0x8, R20 ;  /* 0x00000008ff0e7819 */ /* 0x000fc60000011614 */
[----:B------:R0:W-:Y:S01]  /*109160*/  STL [R1+0x4ec0], R13 ;  /* 0x004ec00d01007387 */ /* 0x0001e20000100800 */
[----:B------:R-:W-:Y:S02]  /*109170*/  LOP3.LUT R14, R14, 0xffff, RZ, 0xc0, !PT ;  /* 0x0000ffff0e0e7812 */ /* 0x000fe400078ec0ff */
[----:B0-----:R-:W-:-:S04]  /*109180*/  SHF.R.U32.HI R13, RZ, 0x8, R17 ;  /* 0x00000008ff0d7819 */ /* 0x001fc80000011611 */
[----:B------:R-:W-:Y:S02]  /*109190*/  LOP3.LUT R13, R13, 0xffff, RZ, 0xc0, !PT ;  /* 0x0000ffff0d0d7812 */ /* 0x000fe400078ec0ff */
[----:B------:R-:W-:Y:S02]  /*1091a0*/  SHF.R.U32.HI R21, RZ, 0x8, R24 ;  /* 0x00000008ff157819 */ /* 0x000fe40000011618 */
[----:B------:R-:W-:Y:S02]  /*1091b0*/  PRMT R13, R14, 0x3340, R13 ;  /* 0x000033400e0d7816 */ /* 0x000fe4000000000d */
[----:B------:R-:W-:-:S03]  /*1091c0*/  LOP3.LUT R20, R49, 0xffff, RZ, 0xc0, !PT ;  /* 0x0000ffff31147812 */ /* 0x000fc600078ec0ff */
[----:B------:R0:W-:Y:S04]  /*1091d0*/  STL [R1+0x51c], R13 ;  /* 0x00051c0d01007387 */ /* 0x0001e80000100800 */
[----:B------:R-:W4:Y:S01]  /*1091e0*/  LDL.LU R49, [R1+0x4ed8] ;  /* 0x004ed80001317983 */ /* 0x000f220000300800 */
[----:B0-----:R-:W-:Y:S02]  /*1091f0*/  PRMT R13, R20, 0x3340, R0 ;  /* 0x00003340140d7816 */ /* 0x001fe40000000000 */
[----:B--2---:R-:W-:Y:S02]  /*109200*/  LOP3.LUT R24, R50, 0xffff, RZ, 0xc0, !PT ;  /* 0x0000ffff32187812 */ /* 0x004fe400078ec0ff */
[----:B------:R-:W2:Y:S01]  /*109210*/  LDL.LU R50, [R1+0x1ec] ;  /* 0x0001ec0001327983 */ /* 0x000ea20000300800 */
[----:B---3--:R-:W-:-:S04]  /*109220*/  LOP3.LUT R17, R45, 0xffff, RZ, 0xc0, !PT ;  /* 0x0000ffff2d117812 */ /* 0x008fc800078ec0ff */
[----:B------:R-:W-:-:S04]  /*109230*/  PRMT R14, R24, 0x3340, R17 ;  /* 0x00003340180e7816 */ /* 0x000fc80000000011 */
[----:B------:R-:W-:-:S05]  /*109240*/  PRMT R13, R14, 0x5410, R13 ;  /* 0x000054100e0d7816 */ /* 0x000fca000000000d */
[----:B------:R0:W-:Y:S04]  /*109250*/  STL [R1+0x4ebc], R13 ;  /* 0x004ebc0d01007387 */ /* 0x0001e80000100800 */
[----:B------:R-:W3:Y:S01]  /*109260*/  LDL.LU R45, [R1+0x554] ;  /* 0x00055400012d7983 */ /* 0x000ee20000300800 */
[----:B------:R-:W-:Y:S01]  /*109270*/  VIADD R12, R12, UR6 ;  /* 0x000000060c0c7c36 */ /* 0x000fe20008000000 */
[----:B------:R-:W-:Y:S01]  /*109280*/  SHF.R.U32.HI R24, RZ, 0x8, R24 ;  /* 0x00000008ff187819 */ /* 0x000fe20000011618 */
[----:B------:R-:W-:Y:S01]  /*109290*/  ULDC UR6, c[0x0][0x248] ;  /* 0x0000920000067ab9 */ /* 0x000fe20000000800 */
[----:B------:R-:W-:Y:S02]  /*1092a0*/  SHF.R.U32.HI R14, RZ, 0x8, R17 ;  /* 0x00000008ff0e7819 */ /* 0x000fe40000011611 */
[----:B0-----:R-:W-:-:S02]  /*1092b0*/  SHF.R.S32.HI R13, RZ, 0x1f, R12 ;  /* 0x0000001fff0d7819 */ /* 0x001fc4000001140c */
[----:B------:R-:W-:Y:S02]  /*1092c0*/  IADD3 R56, P0, R12, R4, RZ ;  /* 0x000000040c387210 */ /* 0x000fe40007f1e0ff */
[----:B------:R-:W-:Y:S02]  /*1092d0*/  LOP3.LUT R17, R24, 0xffff, RZ, 0xc0, !PT ;  /* 0x0000ffff18117812 */ /* 0x000fe400078ec0ff */
[----:B------:R-:W-:Y:S01]  /*1092e0*/  LOP3.LUT R14, R14, 0xffff, RZ, 0xc0, !PT ;  /* 0x0000ffff0e0e7812 */ /* 0x000fe200078ec0ff */
[----:B------:R-:W-:-:S03]  /*1092f0*/  IMAD.X R57, R13, 0x1, R5, P0 ;  /* 0x000000010d397824 */ /* 0x000fc600000e0605 */
[----:B------:R-:W-:Y:S02]  /*109300*/  PRMT R14, R17, 0x3340, R14 ;  /* 0x00003340110e7816 */ /* 0x000fe4000000000e */
[----:B------:R-:W-:Y:S04]  /*109310*/  STL.64 [R1+0xfa0], R56 ;  /* 0x000fa03801007387 */ /* 0x000fe80000100a00 */
[----:B------:R0:W-:Y:S02]  /*109320*/  STL [R1+0x510], R14 ;  /* 0x0005100e01007387 */ /* 0x0001e40000100800 */
[----:B0-----:R-:W-:Y:S02]  /*109330*/  LOP3.LUT R14, R36, 0xffff, RZ, 0xc0, !PT ;  /* 0x0000ffff240e7812 */ /* 0x001fe400078ec0ff */
[----:B----4-:R-:W-:-:S03]  /*109340*/  LOP3.LUT R25, R43, 0xffff, RZ, 0xc0, !PT ;  /* 0x0000ffff2b197812 */ /* 0x010fc600078ec0ff */
[----:B------:R0:W-:Y:S01]  /*109350*/  STL [R1+0x55a4], R14 ;  /* 0x0055a40e01007387 */ /* 0x0001e20000100800 */
[----:B------:R-:W-:-:S03]  /*109360*/  LOP3.LUT R24, R33, 0xffff, RZ, 0xc0, !PT ;  /* 0x0000ffff21187812 */ /* 0x000fc600078ec0ff */
[----:B------:R-:W4:Y:S01]  /*109370*/  LDL.LU R59, [R1+0x4edc] ;  /* 0x004edc00013b7983 */ /* 0x000f220000300800 */
[----:B------:R-:W-:-:S03]  /*109380*/  PRMT R17, R25, 0x3340, R24 ;  /* 0x0000334019117816 */ /* 0x000fc60000000018 */
[----:B------:R-:W4:Y:S01]  /*109390*/  LDL.LU R29, [R1+0x1e8] ;  /* 0x0001e800011d7983 */ /* 0x000f220000300800 */
[----:B0-----:R-:W-:-:S03]  /*1093a0*/  PRMT R14, R14, 0x3340, R0 ;  /* 0x000033400e0e7816 */ /* 0x001fc60000000000 */
[----:B------:R-:W4:Y:S01]  /*1093b0*/  LDL.LU R43, [R1+0x558] ;  /* 0x00055800012b7983 */ /* 0x000f220000300800 */
[----:B------:R-:W-:Y:S02]  /*1093c0*/  PRMT R14, R17, 0x5410, R14 ;  /* 0x00005410110e7816 */ /* 0x000fe4000000000e */
[----:B------:R-:W-:-:S03]  /*1093d0*/  SHF.R.U32.HI R25, RZ, 0x8, R25 ;  /* 0x00000008ff197819 */ /* 0x000fc60000011619 */
[----:B------:R0:W-:Y:S01]  /*1093e0*/  STL [R1+0x4eb8], R14 ;  /* 0x004eb80e01007387 */ /* 0x0001e20000100800 */
[----:B------:R-:W-:Y:S02]  /*1093f0*/  IADD3 R56, P0, R12, R6, RZ ;  /* 0x000000060c387210 */ /* 0x000fe40007f1e0ff */
[----:B0-----:R-:W-:Y:S02]  /*109400*/  SHF.R.U32.HI R14, RZ, 0x8, R24 ;  /* 0x00000008ff0e7819 */ /* 0x001fe40000011618 */
[----:B------:R-:W-:Y:S02]  /*109410*/  LOP3.LUT R24, R25, 0xffff, RZ, 0xc0, !PT ;  /* 0x0000ffff19187812 */ /* 0x000fe400078ec0ff */
[----:B------:R-:W-:Y:S01]  /*109420*/  LOP3.LUT R14, R14, 0xffff, RZ, 0xc0, !PT ;  /* 0x0000ffff0e0e7812 */ /* 0x000fe200078ec0ff */
[----:B------:R-:W-:-:S03]  /*109430*/  IMAD.X R57, R13, 0x1, R7, P0 ;  /* 0x000000010d397824 */ /* 0x000fc600000e0607 */
[----:B------:R-:W-:Y:S02]  /*109440*/  PRMT R14, R24, 0x3340, R14 ;  /* 0x00003340180e7816 */ /* 0x000fe4000000000e */
[----:B------:R-:W-:Y:S01]  /*109450*/  STL.64 [R1+0xf98], R56 ;  /* 0x000f983801007387 */ /* 0x000fe20000100a00 */
[----:B------:R-:W-:Y:S02]  /*109460*/  SHF.R.U32.HI R17, RZ, 0x8, R28 ;  /* 0x00000008ff117819 */ /* 0x000fe4000001161c */
[----:B------:R-:W-:Y:S01]  /*109470*/  LOP3.LUT R28, R49, 0xffff, RZ, 0xc0, !PT ;  /* 0x0000ffff311c7812 */ /* 0x000fe200078ec0ff */
[----:B------:R0:W-:Y:S04]  /*109480*/  STL [R1+0x215c], R14 ;  /* 0x00215c0e01007387 */ /* 0x0001e80000100800 */
[----:B------:R-:W4:Y:S04]  /*109490*/  LDL.LU R33, [R1+0x6d0] ;  /* 0x0006d00001217983 */ /* 0x000f280000300800 */
[----:B------:R-:W4:Y:S01]  /*1094a0*/  LDL.LU R49, [R1+0x3fc] ;  /* 0x0003fc0001317983 */ /* 0x000f220000300800 */
[----:B--2---:R-:W-:-:S04]  /*1094b0*/  LOP3.LUT R36, R50, 0xffff, RZ, 0xc0, !PT ;  /* 0x0000ffff32247812 */ /* 0x004fc800078ec0ff */
[----:B0-----:R-:W-:Y:S02]  /*1094c0*/  PRMT R14, R36, 0x3340, R0 ;  /* 0x00003340240e7816 */ /* 0x001fe40000000000 */
[----:B---3--:R-:W-:-:S04]  /*1094d0*/  LOP3.LUT R25, R45, 0xffff, RZ, 0xc0, !PT ;  /* 0x0000ffff2d197812 */ /* 0x008fc800078ec0ff */
[----:B------:R-:W-:-:S04]  /*1094e0*/  PRMT R24, R28, 0x3340, R25 ;  /* 0x000033401c187816 */ /* 0x000fc80000000019 */
[----:B------:R-:W-:-:S05]  /*1094f0*/  PRMT R14, R24, 0x5410, R14 ;  /* 0x00005410180e7816 */ /* 0x000fca000000000e */
[----:B------:R0:W-:Y:S04]  /*109500*/  STL [R1+0x4eb4], R14 ;  /* 0x004eb40e01007387 */ /* 0x0001e80000100800 */
[----:B------:R-:W2:Y:S04]  /*109510*/  LDL.LU R50, [R1+0x6d8] ;  /* 0x0006d80001327983 */ /* 0x000ea80000300800 */
[----:B------:R-:W3:Y:S01]  /*109520*/  LDL.LU R45, [R1+0x3f8] ;  /* 0x0003f800012d7983 */ /* 0x000ee20000300800 */
[----:B------:R-:W-:Y:S02]  /*109530*/  SHF.R.U32.HI R24, RZ, 0x8, R28 ;  /* 0x00000008ff187819 */ /* 0x000fe4000001161c */
[----:B0-----:R-:W-:-:S02]  /*109540*/  SHF.R.U32.HI R14, RZ, 0x8, R25 ;  /* 0x00000008ff0e7819 */ /* 0x001fc40000011619 */
[----:B------:R-:W-:Y:S02]  /*109550*/  IADD3 R56, P0, R12, R8, RZ ;  /* 0x000000080c387210 */ /* 0x000fe40007f1e0ff */
[----:B------:R-:W-:Y:S02]  /*109560*/  LOP3.LUT R24, R24, 0xffff, RZ, 0xc0, !PT ;  /* 0x0000ffff18187812 */ /* 0x000fe400078ec0ff */
[----:B------:R-:W-:Y:S01]  /*109570*/  LOP3.LUT R14, R14, 0xffff, RZ, 0xc0, !PT ;  /* 0x0000ffff0e0e7812 */ /* 0x000fe200078ec0ff */
[----:B------:R-:W-:-:S03]  /*109580*/  IMAD.X R57, R13, 0x1, R10, P0 ;  /* 0x000000010d397824 */ /* 0x000fc600000e060a */
[----:B------:R-:W-:Y:S02]  /*109590*/  PRMT R14, R24, 0x3340, R14 ;  /* 0x00003340180e7816 */ /* 0x000fe4000000000e */
[----:B------:R-:W-:Y:S01]  /*1095a0*/  STL.64 [R1+0xf90], R56 ;  /* 0x000f903801007387 */ /* 0x000fe20000100a00 */
[----:B----4-:R-:W-:-:S03]  /*1095b0*/  LOP3.LUT R28, R59, 0xffff, RZ, 0xc0, !PT ;  /* 0x0000ffff3b1c7812 */ /* 0x010fc600078ec0ff */
[----:B------:R0:W-:Y:S01]  /*1095c0*/  STL [R1+0x570], R14 ;  /* 0x0005700e01007387 */ /* 0x0001e20000100800 */
[----:B------:R-:W-:Y:S02]  /*1095d0*/  LOP3.LUT R29, R29, 0xffff, RZ, 0xc0, !PT ;  /* 0x0000ffff1d1d7812 */ /* 0x000fe400078ec0ff */
[----:B------:R-:W-:Y:S02]  /*1095e0*/  LOP3.LUT R25, R43, 0xffff, RZ, 0xc0, !PT ;  /* 0x0000ffff2b197812 */ /* 0x000fe400078ec0ff */
        /* <DEDUP_REMOVED lines=10> */
[----:B------:R-:W-:Y:S02]  /*109690*/  SHF.R.U32.HI R25, RZ, 0x8, R29 ;  /* 0x00000008ff197819 */ /* 0x000fe4000001161d */
[----:B------:R-:W-:Y:S02]  /*1096a0*/  PRMT R13, R14, 0x3340, R13 ;  /* 0x000033400e0d7816 */ /* 0x000fe4000000000d */
[----:B------:R-:W-:Y:S02]  /*1096b0*/  SHF.R.U32.HI R29, RZ, 0x8, R36 ;  /* 0x00000008ff1d7819 */ /* 0x000fe40000011624 */
[----:B------:R-:W-:Y:S02]  /*1096c0*/  LOP3.LUT R36, R32, 0xffff, RZ, 0xc0, !PT ;  /* 0x0000ffff20247812 */ /* 0x000fe400078ec0ff */
[----:B------:R-:W-:-:S02]  /*1096d0*/  LOP3.LUT R33, R33, 0xffff, RZ, 0xc0, !PT ;  /* 0x0000ffff21217812 */ /* 0x000fc400078ec0ff */
[----:B------:R-:W-:Y:S01]  /*1096e0*/  LOP3.LUT R32, R49, 0xffff, RZ, 0xc0, !PT ;  /* 0x0000ffff31207812 */ /* 0x000fe200078ec0ff */
[----:B------:R-:W-:Y:S03]  /*1096f0*/  STL.64 [R1+0xf88], R56 ;  /* 0x000f883801007387 */ /* 0x000fe60000100a00 */
[----:B------:R-:W-:Y:S01]  /*109700*/  PRMT R14, R33, 0x3340, R32 ;  /* 0x00003340210e7816 */ /* 0x000fe20000000020 */
[----:B------:R0:W-:Y:S02]  /*109710*/  STL [R1+0x564], R13 ;  /* 0x0005640d01007387 */ /* 0x0001e40000100800 */
[----:B0-----:R-:W-:-:S04]  /*109720*/  PRMT R13, R36, 0x3340, R0 ;  /* 0x00003340240d7816 */ /* 0x001fc80000000000 */
[----:B------:R-:W-:-:S05]  /*109730*/  PRMT R13, R14, 0x5410, R13 ;  /* 0x000054100e0d7816 */ /* 0x000fca000000000d */
[----:B------:R0:W-:Y:S04]  /*109740*/  STL [R1+0x4eac], R13 ;  /* 0x004eac0d01007387 */ /* 0x0001e80000100800 */
[----:B------:R-:W4:Y:S01]  /*109750*/  LDL.LU R43, [R1+0x4ee0] ;  /* 0x004ee000012b7983 */ /* 0x000f220000300800 */
[----:B------:R-:W-:Y:S01]  /*109760*/  LOP3.LUT R37, R37, 0xffff, RZ, 0xc0, !PT ;  /* 0x0000ffff25257812 */ /* 0x000fe200078ec0ff */
[----:B------:R-:W-:Y:S01]  /*109770*/  VIADD R12, R12, UR6 ;  /* 0x000000060c0c7c36 */ /* 0x000fe20008000000 */
[----:B------:R-:W-:Y:S01]  /*109780*/  SHF.R.U32.HI R58, RZ, 0x8, R33 ;  /* 0x00000008ff3a7819 */ /* 0x000fe20000011621 */
[----:B------:R-:W-:Y:S01]  /*109790*/  ULDC UR6, c[0x0][0x248] ;  /* 0x0000920000067ab9 */ /* 0x000fe20000000800 */
[----:B0-----:R-:W-:Y:S02]  /*1097a0*/  PRMT R13, R37, 0x3340, R0 ;  /* 0x00003340250d7816 */ /* 0x001fe40000000000 */
[----:B------:R-:W-:-:S02]  /*1097b0*/  IADD3 R56, P0, R12, R4, RZ ;  /* 0x000000040c387210 */ /* 0x000fc40007f1e0ff */
[----:B---3--:R-:W-:Y:S02]  /*1097c0*/  LOP3.LUT R24, R45, 0xffff, RZ, 0xc0, !PT ;  /* 0x0000ffff2d187812 */ /* 0x008fe400078ec0ff */
[----:B------:R-:W3:Y:S04]  /*1097d0*/  LDL.LU R45, [R1+0x200] ;  /* 0x00020000012d7983 */ /* 0x000ee80000300800 */
[----:B------:R-:W3:Y:S01]  /*1097e0*/  LDL.LU R49, [R1+0x574] ;  /* 0x0005740001317983 */ /* 0x000ee20000300800 */
[----:B--2---:R-:W-:-:S04]  /*1097f0*/  LOP3.LUT R28, R50, 0xffff, RZ, 0xc0, !PT ;  /* 0x0000ffff321c7812 */ /* 0x004fc800078ec0ff */
[----:B------:R-:W-:-:S04]  /*109800*/  PRMT R14, R28, 0x3340, R24 ;  /* 0x000033401c0e7816 */ /* 0x000fc80000000018 */
[----:B------:R-:W-:Y:S02]  /*109810*/  PRMT R14, R14, 0x5410, R13 ;  /* 0x000054100e0e7816 */ /* 0x000fe4000000000d */
[----:B------:R-:W-:-:S05]  /*109820*/  SHF.R.S32.HI R13, RZ, 0x1f, R12 ;  /* 0x0000001fff0d7819 */ /* 0x000fca000001140c */
[----:B------:R-:W-:Y:S01]  /*109830*/  IMAD.X R57, R13, 0x1, R5, P0 ;  /* 0x000000010d397824 */ /* 0x000fe200000e0605 */
[----:B------:R-:W-:Y:S04]  /*109840*/  STL [R1+0x4ea8], R14 ;  /* 0x004ea80e01007387 */ /* 0x000fe80000100800 */
[----:B------:R0:W-:Y:S04]  /*109850*/  STL.64 [R1+0xf78], R56 ;  /* 0x000f783801007387 */ /* 0x0001e80000100a00 */
[----:B------:R-:W2:Y:S01]  /*109860*/  LDL.LU R33, [R1+0x4ee4] ;  /* 0x004ee40001217983 */ /* 0x000ea20000300800 */
[----:B0-----:R-:W-:-:S03]  /*109870*/  SHF.R.U32.HI R57, RZ, 0x8, R32 ;  /* 0x00000008ff397819 */ /* 0x001fc60000011620 */
[----:B------:R-:W2:Y:S04]  /*109880*/  LDL.LU R32, [R1+0x1fc] ;  /* 0x0001fc0001207983 */ /* 0x000ea80000300800 */
[----:B------:R-:W2:Y:S01]  /*109890*/  LDL.LU R50, [R1+0x578] ;  /* 0x0005780001327983 */ /* 0x000ea20000300800 */
[----:B------:R-:W-:Y:S02]  /*1098a0*/  SHF.R.U32.HI R28, RZ, 0x8, R28 ;  /* 0x00000008ff1c7819 */ /* 0x000fe4000001161c */
[----:B------:R-:W-:Y:S02]  /*1098b0*/  SHF.R.U32.HI R14, RZ, 0x8, R24 ;  /* 0x00000008ff0e7819 */ /* 0x000fe40000011618 */
[----:B------:R-:W-:Y:S02]  /*1098c0*/  LOP3.LUT R56, R28, 0xffff, RZ, 0xc0, !PT ;  /* 0x0000ffff1c387812 */ /* 0x000fe400078ec0ff */
[----:B------:R-:W-:-:S02]  /*1098d0*/  LOP3.LUT R14, R14, 0xffff, RZ, 0xc0, !PT ;  /* 0x0000ffff0e0e7812 */ /* 0x000fc400078ec0ff */
[----:B------:R-:W-:Y:S02]  /*1098e0*/  LOP3.LUT R28, R58, 0xffff, RZ, 0xc0, !PT ;  /* 0x0000ffff3a1c7812 */ /* 0x000fe400078ec0ff */
[----:B------:R-:W-:Y:S02]  /*1098f0*/  LOP3.LUT R24, R57, 0xffff, RZ, 0xc0, !PT ;  /* 0x0000ffff39187812 */ /* 0x000fe400078ec0ff */
[----:B------:R-:W-:Y:S02]  /*109900*/  PRMT R14, R56, 0x3340, R14 ;  /* 0x00003340380e7816 */ /* 0x000fe4000000000e */
[----:B------:R-:W-:Y:S02]  /*109910*/  IADD3 R56, P0, R12, R6, RZ ;  /* 0x000000060c387210 */ /* 0x000fe40007f1e0ff */
[----:B------:R-:W-:-:S03]  /*109920*/  PRMT R24, R28, 0x3340, R24 ;  /* 0x000033401c187816 */ /* 0x000fc60000000018 */
[----:B------:R-:W-:Y:S02]  /*109930*/  IMAD.X R57, R13, 0x1, R7, P0 ;  /* 0x000000010d397824 */ /* 0x000fe400000e0607 */
[----:B------:R0:W-:Y:S04]  /*109940*/  STL [R1+0x520], R24 ;  /* 0x0005201801007387 */ /* 0x0001e80000100800 */
[----:B------:R-:W-:Y:S04]  /*109950*/  STL [R1+0x518], R14 ;  /* 0x0005180e01007387 */ /* 0x000fe80000100800 */
[----:B------:R3:W-:Y:S01]  /*109960*/  STL.64 [R1+0xf80], R56 ;  /* 0x000f803801007387 */ /* 0x0007e20000100a00 */
[----:B0-----:R-:W-:-:S02]  /*109970*/  SHF.R.U32.HI R24, RZ, 0x8, R36 ;  /* 0x00000008ff187819 */ /* 0x001fc40000011624 */
[----:B----4-:R-:W-:Y:S02]  /*109980*/  LOP3.LUT R43, R43, 0xffff, RZ, 0xc0, !PT ;  /* 0x0000ffff2b2b7812 */ /* 0x010fe400078ec0ff */
[----:B------:R-:W-:Y:S02]  /*109990*/  SHF.R.U32.HI R28, RZ, 0x8, R37 ;  /* 0x00000008ff1c7819 */ /* 0x000fe40000011625 */
[----:B---3--:R-:W-:Y:S02]  /*1099a0*/  LOP3.LUT R56, R49, 0xffff, RZ, 0xc0, !PT ;  /* 0x0000ffff31387812 */ /* 0x008fe400078ec0ff */
[----:B------:R-:W3:Y:S01]  /*1099b0*/  LDL.LU R49, [R1+0x71c] ;  /* 0x00071c0001317983 */ /* 0x000ee20000300800 */
[----:B------:R-:W-:-:S03]  /*1099c0*/  LOP3.LUT R45, R45, 0xffff, RZ, 0xc0, !PT ;  /* 0x0000ffff2d2d7812 */ /* 0x000fc600078ec0ff */
[----:B------:R-:W4:Y:S01]  /*1099d0*/  LDL.LU R59, [R1+0x408] ;  /* 0x00040800013b7983 */ /* 0x000f220000300800 */
[----:B------:R-:W-:Y:S02]  /*1099e0*/  PRMT R14, R45, 0x3340, R0 ;  /* 0x000033402d0e7816 */ /* 0x000fe40000000000 */
        /* <DEDUP_REMOVED lines=9> */
[----:B--2---:R-:W-:Y:S02]  /*109a80*/  LOP3.LUT R33, R33, 0xffff, RZ, 0xc0, !PT ;  /* 0x0000ffff21217812 */ /* 0x004fe400078ec0ff */
[----:B------:R-:W-:Y:S01]  /*109a90*/  PRMT R14, R43, 0x3340, R14 ;  /* 0x000033402b0e7816 */ /* 0x000fe2000000000e */
[----:B------:R0:W-:Y:S01]  /*109aa0*/  STL.64 [R1+0xf70], R36 ;  /* 0x000f702401007387 */ /* 0x0001e20000100a00 */
[----:B------:R-:W-:Y:S02]  /*109ab0*/  LOP3.LUT R32, R32, 0xffff, RZ, 0xc0, !PT ;  /* 0x0000ffff20207812 */ /* 0x000fe400078ec0ff */
[----:B------:R-:W-:Y:S02]  /*109ac0*/  LOP3.LUT R43, R50, 0xffff, RZ, 0xc0, !PT ;  /* 0x0000ffff322b7812 */ /* 0x000fe400078ec0ff */
[----:B------:R-:W-:-:S02]  /*109ad0*/  IADD3 R56, P0, R12, R9, RZ ;  /* 0x000000090c387210 */ /* 0x000fc40007f1e0ff */
[----:B------:R-:W-:Y:S01]  /*109ae0*/  PRMT R50, R33, 0x3340, R43 ;  /* 0x0000334021327816 */ /* 0x000fe2000000002b */
[----:B0-----:R-:W2:Y:S04]  /*109af0*/  LDL.LU.64 R36, [R1+0x59d0] ;  /* 0x0059d00001247983 */ /* 0x001ea80000300a00 */
[----:B------:R0:W-:Y:S01]  /*109b00*/  STL [R1+0x568], R14 ;  /* 0x0005680e01007387 */ /* 0x0001e20000100800 */
[----:B------:R-:W-:Y:S01]  /*109b10*/  IMAD.X R57, R13, 0x1, R11, P0 ;  /* 0x000000010d397824 */ /* 0x000fe200000e060b */
[----:B0-----:R-:W-:-:S04]  /*109b20*/  PRMT R14, R32, 0x3340, R0 ;  /* 0x00003340200e7816 */ /* 0x001fc80000000000 */
[----:B------:R-:W-:-:S05]  /*109b30*/  PRMT R14, R50, 0x5410, R14 ;  /* 0x00005410320e7816 */ /* 0x000fca000000000e */
[----:B------:R0:W-:Y:S04]  /*109b40*/  STL [R1+0x4ea0], R14 ;  /* 0x004ea00e01007387 */ /* 0x0001e80000100800 */
[----:B------:R1:W-:Y:S04]  /*109b50*/  STL.64 [R1+0xf68], R56 ;  /* 0x000f683801007387 */ /* 0x0003e80000100a00 */
[----:B------:R-:W2:Y:S01]  /*109b60*/  LDL.LU R50, [R1+0x734] ;  /* 0x0007340001327983 */ /* 0x000ea20000300800 */
[----:B------:R-:W-:Y:S02]  /*109b70*/  SHF.R.U32.HI R13, RZ, 0x8, R45 ;  /* 0x00000008ff0d7819 */ /* 0x000fe4000001162d */
[----:B------:R-:W-:Y:S01]  /*109b80*/  SHF.R.U32.HI R33, RZ, 0x8, R33 ;  /* 0x00000008ff217819 */ /* 0x000fe20000011621 */
[----:B------:R-:W2:Y:S01]  /*109b90*/  LDL.LU R45, [R1+0x40c] ;  /* 0x00040c00012d7983 */ /* 0x000ea20000300800 */
[----:B0-----:R-:W-:-:S02]  /*109ba0*/  SHF.R.U32.HI R14, RZ, 0x8, R43 ;  /* 0x00000008ff0e7819 */ /* 0x001fc4000001162b */
[----:B------:R-:W-:Y:S01]  /*109bb0*/  LOP3.LUT R13, R13, 0xffff, RZ, 0xc0, !PT ;  /* 0x0000ffff0d0d7812 */ /* 0x000fe200078ec0ff */
[----:B------:R-:W2:Y:S01]  /*109bc0*/  LDL.LU R43, [R1+0x4ee8] ;  /* 0x004ee800012b7983 */ /* 0x000ea20000300800 */
[----:B------:R-:W-:Y:S02]  /*109bd0*/  LOP3.LUT R33, R33, 0xffff, RZ, 0xc0, !PT ;  /* 0x0000ffff21217812 */ /* 0x000fe400078ec0ff */
[----:B------:R-:W-:Y:S02]  /*109be0*/  LOP3.LUT R14, R14, 0xffff, RZ, 0xc0, !PT ;  /* 0x0000ffff0e0e7812 */ /* 0x000fe400078ec0ff */
[----:B-1----:R-:W-:Y:S02]  /*109bf0*/  PRMT R56, R13, 0x3340, R0 ;  /* 0x000033400d387816 */ /* 0x002fe40000000000 */
[----:B------:R-:W-:-:S03]  /*109c00*/  PRMT R13, R33, 0x3340, R14 ;  /* 0x00003340210d7816 */ /* 0x000fc6000000000e */
[----:B------:R4:W-:Y:S04]  /*109c10*/  STL [R1+0x44], R56 ;  /* 0x0000443801007387 */ /* 0x0009e80000100800 */
[----:B------:R-:W2:Y:S04]  /*109c20*/  LDL.LU R33, [R1+0x208] ;  /* 0x0002080001217983 */ /* 0x000ea80000300800 */
[----:B------:R0:W-:Y:S01]  /*109c30*/  STL [R1+0x1df8], R13 ;  /* 0x001df80d01007387 */ /* 0x0001e20000100800 */
[----:B------:R-:W-:Y:S01]  /*109c40*/  VIADD R12, R12, UR6 ;  /* 0x000000060c0c7c36 */ /* 0x000fe20008000000 */
[----:B------:R-:W-:Y:S01]  /*109c50*/  SHF.R.U32.HI R32, RZ, 0x8, R32 ;  /* 0x00000008ff207819 */ /* 0x000fe20000011620 */
[----:B------:R-:W-:-:S03]  /*109c60*/  ULDC UR6, c[0x0][0x248] ;  /* 0x0000920000067ab9 */ /* 0x000fc60000000800 */
[----:B------:R-:W-:Y:S02]  /*109c70*/  LOP3.LUT R32, R32, 0xffff, RZ, 0xc0, !PT ;  /* 0x0000ffff20207812 */ /* 0x000fe400078ec0ff */
[----:B---3--:R-:W-:Y:S02]  /*109c80*/  LOP3.LUT R57, R49, 0xffff, RZ, 0xc0, !PT ;  /* 0x0000ffff31397812 */ /* 0x008fe400078ec0ff */
[----:B------:R-:W-:Y:S02]  /*109c90*/  LOP3.LUT R49, R41, 0xffff, RZ, 0xc0, !PT ;  /* 0x0000ffff29317812 */ /* 0x000fe400078ec0ff */
[----:B------:R-:W3:Y:S01]  /*109ca0*/  LDL.LU R41, [R1+0x5bc] ;  /* 0x0005bc0001297983 */ /* 0x000ee20000300800 */
[----:B----4-:R-:W-:Y:S02]  /*109cb0*/  LOP3.LUT R56, R59, 0xffff, RZ, 0xc0, !PT ;  /* 0x0000ffff3b387812 */ /* 0x010fe400078ec0ff */
        /* <DEDUP_REMOVED lines=8> */
[----:B------:R-:W-:Y:S01]  /*109d40*/  STL [R1+0x4e9c], R58 ;  /* 0x004e9c3a01007387 */ /* 0x000fe20000100800 */
[----:B------:R-:W-:-:S03]  /*109d50*/  SHF.R.S32.HI R13, RZ, 0x1f, R12 ;  /* 0x0000001fff0d7819 */ /* 0x000fc6000001140c */
[----:B------:R0:W-:Y:S01]  /*109d60*/  STL [R1+0x56c], R14 ;  /* 0x00056c0e01007387 */ /* 0x0001e20000100800 */
[----:B------:R-:W-:Y:S02]  /*109d70*/  IADD3 R56, P0, R12, R4, RZ ;  /* 0x000000040c387210 */ /* 0x000fe40007f1e0ff */
[----:B0-----:R-:W-:-:S03]  /*109d80*/  SHF.R.U32.HI R14, RZ, 0x8, R49 ;  /* 0x00000008ff0e7819 */ /* 0x001fc60000011631 */
[----:B------:R-:W-:Y:S01]  /*109d90*/  IMAD.X R57, R13, 0x1, R5, P0 ;  /* 0x000000010d397824 */ /* 0x000fe200000e0605 */
[----:B------:R-:W-:Y:S02]  /*109da0*/  LOP3.LUT R14, R14, 0xffff, RZ, 0xc0, !PT ;  /* 0x0000ffff0e0e7812 */ /* 0x000fe400078ec0ff */
[--C-:B------:R-:W-:Y:S02]  /*109db0*/  PRMT R49, R32, 0x3340, R0.reuse ;  /* 0x0000334020317816 */ /* 0x100fe40000000000 */
[----:B------:R-:W-:Y:S01]  /*109dc0*/  PRMT R14, R14, 0x3340, R0 ;  /* 0x000033400e0e7816 */ /* 0x000fe20000000000 */
[----:B------:R-:W-:Y:S04]  /*109dd0*/  STL.64 [R1+0xf60], R56 ;  /* 0x000f603801007387 */ /* 0x000fe80000100a00 */
[----:B------:R0:W-:Y:S04]  /*109de0*/  STL [R1+0x4c], R14 ;  /* 0x00004c0e01007387 */ /* 0x0001e80000100800 */
[----:B------:R1:W-:Y:S01]  /*109df0*/  STL [R1+0x48], R49 ;  /* 0x0000483101007387 */ /* 0x0003e20000100800 */
[----:B--2---:R-:W-:-:S03]  /*109e00*/  LOP3.LUT R32, R50, 0xffff, RZ, 0xc0, !PT ;  /* 0x0000ffff32207812 */ /* 0x004fc600078ec0ff */
[----:B------:R-:W2:Y:S01]  /*109e10*/  LDL.LU R50, [R1+0x4eec] ;  /* 0x004eec0001327983 */ /* 0x000ea20000300800 */
[----:B0-----:R-:W-:Y:S02]  /*109e20*/  LOP3.LUT R14, R40, 0xffff, RZ, 0xc0, !PT ;  /* 0x0000ffff280e7812 */ /* 0x001fe400078ec0ff */
[----:B-1----:R-:W-:Y:S02]  /*109e30*/  LOP3.LUT R49, R45, 0xffff, RZ, 0xc0, !PT ;  /* 0x0000ffff2d317812 */ /* 0x002fe400078ec0ff */
[----:B------:R-:W4:Y:S01]  /*109e40*/  LDL.LU R45, [R1+0x210] ;  /* 0x00021000012d7983 */ /* 0x000f220000300800 */
[----:B------:R-:W-:-:S03]  /*109e50*/  LOP3.LUT R56, R43, 0xffff, RZ, 0xc0, !PT ;  /* 0x0000ffff2b387812 */ /* 0x000fc600078ec0ff */
[----:B------:R0:W-:Y:S01]  /*109e60*/  STL [R1+0x5580], R14 ;  /* 0x0055800e01007387 */ /* 0x0001e20000100800 */
[----:B------:R-:W-:-:S03]  /*109e70*/  PRMT R40, R32, 0x3340, R49 ;  /* 0x0000334020287816 */ /* 0x000fc60000000031 */
[----:B------:R-:W4:Y:S01]  /*109e80*/  LDL.LU R43, [R1+0x5d8] ;  /* 0x0005d800012b7983 */ /* 0x000f220000300800 */
[----:B0-----:R-:W-:Y:S02]  /*109e90*/  PRMT R14, R14, 0x3340, R0 ;  /* 0x000033400e0e7816 */ /* 0x001fe40000000000 */
[----:B------:R-:W-:Y:S02]  /*109ea0*/  LOP3.LUT R33, R33, 0xffff, RZ, 0xc0, !PT ;  /* 0x0000ffff21217812 */ /* 0x000fe400078ec0ff */
[----:B------:R-:W-:-:S04]  /*109eb0*/  SHF.R.U32.HI R57, RZ, 0x8, R32 ;  /* 0x00000008ff397819 */ /* 0x000fc80000011620 */
[----:B------:R-:W-:Y:S02]  /*109ec0*/  LOP3.LUT R57, R57, 0xffff, RZ, 0xc0, !PT ;  /* 0x0000ffff39397812 */ /* 0x000fe400078ec0ff */
[----:B---3--:R-:W-:Y:S02]  /*109ed0*/  LOP3.LUT R58, R41, 0xffff, RZ, 0xc0, !PT ;  /* 0x0000ffff293a7812 */ /* 0x008fe400078ec0ff */
[----:B------:R-:W-:Y:S02]  /*109ee0*/  PRMT R41, R40, 0x5410, R14 ;  /* 0x0000541028297816 */ /* 0x000fe4000000000e */
[----:B------:R-:W-:Y:S02]  /*109ef0*/  PRMT R14, R33, 0x3340, R0 ;  /* 0x00003340210e7816 */ /* 0x000fe40000000000 */
[----:B------:R-:W-:-:S04]  /*109f00*/  PRMT R40, R56, 0x3340, R58 ;  /* 0x0000334038287816 */ /* 0x000fc8000000003a */
[----:B------:R-:W-:Y:S02]  /*109f10*/  PRMT R14, R40, 0x5410, R14 ;  /* 0x00005410280e7816 */ /* 0x000fe4000000000e */
[----:B------:R-:W-:Y:S01]  /*109f20*/  IADD3 R40, P0, R12, R6, RZ ;  /* 0x000000060c287210 */ /* 0x000fe20007f1e0ff */
[----:B------:R0:W-:Y:S04]  /*109f30*/  STL [R1+0x4e98], R41 ;  /* 0x004e982901007387 */ /* 0x0001e80000100800 */
[----:B------:R1:W-:Y:S01]  /*109f40*/  STL [R1+0x4e94], R14 ;  /* 0x004e940e01007387 */ /* 0x0003e20000100800 */
[----:B0-----:R-:W-:-:S05]  /*109f50*/  IMAD.X R41, R13, 0x1, R7, P0 ;  /* 0x000000010d297824 */ /* 0x001fca00000e0607 */
[----:B------:R0:W-:Y:S01]  /*109f60*/  STL.64 [R1+0xf50], R40 ;  /* 0x000f502801007387 */ /* 0x0001e20000100a00 */
[----:B-1----:R-:W-:-:S03]  /*109f70*/  SHF.R.U32.HI R14, RZ, 0x8, R49 ;  /* 0x00000008ff0e7819 */ /* 0x002fc60000011631 */
[----:B0-----:R-:W3:Y:S04]  /*109f80*/  LDL.LU.64 R40, [R1+0x59c8] ;  /* 0x0059c80001287983 */ /* 0x001ee80000300a00 */
[----:B------:R-:W3:Y:S04]  /*109f90*/  LDL.LU R32, [R1+0x758] ;  /* 0x0007580001207983 */ /* 0x000ee80000300800 */
[----:B------:R-:W3:Y:S01]  /*109fa0*/  LDL.LU R49, [R1+0x41c] ;  /* 0x00041c0001317983 */ /* 0x000ee20000300800 */
[----:B------:R-:W-:Y:S02]  /*109fb0*/  SHF.R.U32.HI R56, RZ, 0x8, R56 ;  /* 0x00000008ff387819 */ /* 0x000fe40000011638 */
[----:B------:R-:W-:-:S02]  /*109fc0*/  SHF.R.U32.HI R59, RZ, 0x8, R58 ;  /* 0x00000008ff3b7819 */ /* 0x000fc4000001163a */
[----:B------:R-:W-:Y:S02]  /*109fd0*/  LOP3.LUT R58, R14, 0xffff, RZ, 0xc0, !PT ;  /* 0x0000ffff0e3a7812 */ /* 0x000fe400078ec0ff */
        /* <DEDUP_REMOVED lines=9> */
[----:B------:R-:W-:-:S04]  /*10a070*/  LOP3.LUT R14, R14, 0xffff, RZ, 0xc0, !PT ;  /* 0x0000ffff0e0e7812 */ /* 0x000fc800078ec0ff */
[----:B------:R-:W-:Y:S01]  /*10a080*/  PRMT R14, R14, 0x3340, R0 ;  /* 0x000033400e0e7816 */ /* 0x000fe20000000000 */
[----:B------:R2:W-:Y:S04]  /*10a090*/  STL.64 [R1+0xf58], R56 ;  /* 0x000f583801007387 */ /* 0x0005e80000100a00 */
[----:B------:R0:W-:Y:S01]  /*10a0a0*/  STL [R1+0x250], R14 ;  /* 0x0002500e01007387 */ /* 0x0001e20000100800 */
[----:B--2---:R-:W-:-:S03]  /*10a0b0*/  LOP3.LUT R56, R50, 0xffff, RZ, 0xc0, !PT ;  /* 0x0000ffff32387812 */ /* 0x004fc600078ec0ff */
[----:B------:R-:W2:Y:S01]  /*10a0c0*/  LDL.LU R50, [R1+0x778] ;  /* 0x0007780001327983 */ /* 0x000ea20000300800 */
[----:B----4-:R-:W-:Y:S02]  /*10a0d0*/  LOP3.LUT R33, R45, 0xffff, RZ, 0xc0, !PT ;  /* 0x0000ffff2d217812 */ /* 0x010fe400078ec0ff */
[----:B------:R-:W-:Y:S01]  /*10a0e0*/  LOP3.LUT R43, R43, 0xffff, RZ, 0xc0, !PT ;  /* 0x0000ffff2b2b7812 */ /* 0x000fe200078ec0ff */
        /* <DEDUP_REMOVED lines=12> */
[----:B------:R-:W-:Y:S01]  /*10a1b0*/  PRMT R13, R14, 0x3340, R13 ;  /* 0x000033400e0d7816 */ /* 0x000fe2000000000d */
[----:B------:R-:W-:Y:S04]  /*10a1c0*/  STL.64 [R1+0xf48], R58 ;  /* 0x000f483a01007387 */ /* 0x000fe80000100a00 */
[----:B------:R0:W-:Y:S02]  /*10a1d0*/  STL [R1+0x1dfc], R13 ;  /* 0x001dfc0d01007387 */ /* 0x0001e40000100800 */
[----:B0-----:R-:W-:-:S02]  /*10a1e0*/  PRMT R13, R56, 0x3340, R0 ;  /* 0x00003340380d7816 */ /* 0x001fc40000000000 */
[----:B---3--:R-:W-:Y:S02]  /*10a1f0*/  LOP3.LUT R32, R32, 0xffff, RZ, 0xc0, !PT ;  /* 0x0000ffff20207812 */ /* 0x008fe400078ec0ff */
[----:B------:R-:W-:-:S04]  /*10a200*/  LOP3.LUT R43, R49, 0xffff, RZ, 0xc0, !PT ;  /* 0x0000ffff312b7812 */ /* 0x000fc800078ec0ff */
[----:B------:R-:W-:-:S04]  /*10a210*/  PRMT R14, R32, 0x3340, R43 ;  /* 0x00003340200e7816 */ /* 0x000fc8000000002b */
[----:B------:R-:W-:Y:S02]  /*10a220*/  PRMT R14, R14, 0x5410, R13 ;  /* 0x000054100e0e7816 */ /* 0x000fe4000000000d */
[----:B------:R-:W-:Y:S02]  /*10a230*/  SHF.R.U32.HI R42, RZ, 0x8, R32 ;  /* 0x00000008ff2a7819 */ /* 0x000fe40000011620 */
[----:B------:R-:W-:Y:S01]  /*10a240*/  SHF.R.U32.HI R13, RZ, 0x8, R33 ;  /* 0x00000008ff0d7819 */ /* 0x000fe20000011621 */
[----:B------:R0:W-:Y:S04]  /*10a250*/  STL [R1+0x4e8c], R14 ;  /* 0x004e8c0e01007387 */ /* 0x0001e80000100800 */
[----:B------:R-:W3:Y:S04]  /*10a260*/  LDL.LU R32, [R1+0x4ef0] ;  /* 0x004ef00001207983 */ /* 0x000ee80000300800 */
[----:B------:R-:W3:Y:S04]  /*10a270*/  LDL.LU R33, [R1+0x218] ;  /* 0x0002180001217983 */ /* 0x000ee80000300800 */
[----:B------:R-:W3:Y:S01]  /*10a280*/  LDL.LU R49, [R1+0x610] ;  /* 0x0006100001317983 */ /* 0x000ee20000300800 */
[----:B0-----:R-:W-:-:S02]  /*10a290*/  SHF.R.U32.HI R14, RZ, 0x8, R43 ;  /* 0x00000008ff0e7819 */ /* 0x001fc4000001162b */
[----:B------:R-:W-:Y:S02]  /*10a2a0*/  LOP3.LUT R13, R13, 0xffff, RZ, 0xc0, !PT ;  /* 0x0000ffff0d0d7812 */ /* 0x000fe400078ec0ff */
[----:B------:R-:W-:Y:S02]  /*10a2b0*/  LOP3.LUT R42, R42, 0xffff, RZ, 0xc0, !PT ;  /* 0x0000ffff2a2a7812 */ /* 0x000fe400078ec0ff */
[----:B------:R-:W-:Y:S02]  /*10a2c0*/  LOP3.LUT R14, R14, 0xffff, RZ, 0xc0, !PT ;  /* 0x0000ffff0e0e7812 */ /* 0x000fe400078ec0ff */
[----:B------:R-:W-:Y:S02]  /*10a2d0*/  PRMT R43, R13, 0x3340, R0 ;  /* 0x000033400d2b7816 */ /* 0x000fe40000000000 */
[----:B------:R-:W-:Y:S02]  /*10a2e0*/  PRMT R14, R42, 0x3340, R14 ;  /* 0x000033402a0e7816 */ /* 0x000fe4000000000e */
[----:B------:R-:W-:Y:S01]  /*10a2f0*/  LOP3.LUT R13, R34, 0xffff, RZ, 0xc0, !PT ;  /* 0x0000ffff220d7812 */ /* 0x000fe200078ec0ff */
[----:B------:R4:W-:Y:S04]  /*10a300*/  STL [R1+0x24c], R43 ;  /* 0x00024c2b01007387 */ /* 0x0009e80000100800 */
[----:B------:R-:W-:Y:S04]  /*10a310*/  STL [R1+0x86c], R14 ;  /* 0x00086c0e01007387 */ /* 0x000fe80000100800 */
[----:B------:R0:W-:Y:S04]  /*10a320*/  STL [R1+0x4ee4], R13 ;  /* 0x004ee40d01007387 */ /* 0x0001e80000100800 */
[----:B------:R-:W3:Y:S01]  /*10a330*/  LDL.LU R34, [R1+0x4ef4] ;  /* 0x004ef40001227983 */ /* 0x000ee20000300800 */
[----:B--2---:R-:W-:-:S03]  /*10a340*/  LOP3.LUT R42, R50, 0xffff, RZ, 0xc0, !PT ;  /* 0x0000ffff322a7812 */ /* 0x004fc600078ec0ff */
[----:B------:R-:W2:Y:S01]  /*10a350*/  LDL.LU R50, [R1+0x21c] ;  /* 0x00021c0001327983 */ /* 0x000ea20000300800 */
[----:B----4-:R-:W-:Y:S02]  /*10a360*/  LOP3.LUT R43, R45, 0xffff, RZ, 0xc0, !PT ;  /* 0x0000ffff2d2b7812 */ /* 0x010fe400078ec0ff */
[----:B0-----:R-:W-:Y:S02]  /*10a370*/  PRMT R13, R13, 0x3340, R0 ;  /* 0x000033400d0d7816 */ /* 0x001fe40000000000 */
[----:B------:R-:W-:-:S04]  /*10a380*/  PRMT R14, R42, 0x3340, R43 ;  /* 0x000033402a0e7816 */ /* 0x000fc8000000002b */
[----:B------:R-:W-:Y:S01]  /*10a390*/  PRMT R13, R14, 0x5410, R13 ;  /* 0x000054100e0d7816 */ /* 0x000fe2000000000d */
[----:B------:R-:W-:Y:S01]  /*10a3a0*/  VIADD R12, R12, UR6 ;  /* 0x000000060c0c7c36 */ /* 0x000fe20008000000 */
[----:B------:R-:W-:Y:S01]  /*10a3b0*/  SHF.R.U32.HI R14, RZ, 0x8, R56 ;  /* 0x00000008ff0e7819 */ /* 0x000fe20000011638 */
[----:B------:R-:W-:Y:S02]  /*10a3c0*/  ULDC UR6, c[0x0][0x248] ;  /* 0x0000920000067ab9 */ /* 0x000fe40000000800 */
[----:B------:R0:W-:Y:S04]  /*10a3d0*/  STL [R1+0x4e88], R13 ;  /* 0x004e880d01007387 */ /* 0x0001e80000100800 */
[----:B------:R-:W4:Y:S01]  /*10a3e0*/  LDL.LU R45, [R1+0x61c] ;  /* 0x00061c00012d7983 */ /* 0x000f220000300800 */
[----:B------:R-:W-:-:S02]  /*10a3f0*/  SHF.R.U32.HI R42, RZ, 0x8, R42 ;  /* 0x00000008ff2a7819 */ /* 0x000fc4000001162a */
[----:B------:R-:W-:Y:S02]  /*10a400*/  SHF.R.U32.HI R43, RZ, 0x8, R43 ;  /* 0x00000008ff2b7819 */ /* 0x000fe4000001162b */
[----:B------:R-:W-:Y:S02]  /*10a410*/  IADD3 R58, P0, R12, R4, RZ ;  /* 0x000000040c3a7210 */ /* 0x000fe40007f1e0ff */
[----:B0-----:R-:W-:Y:S02]  /*10a420*/  SHF.R.S32.HI R13, RZ, 0x1f, R12 ;  /* 0x0000001fff0d7819 */ /* 0x001fe4000001140c */
        /* <DEDUP_REMOVED lines=8> */
[----:B------:R1:W-:Y:S04]  /*10a4b0*/  STL [R1+0x1f5c], R14 ;  /* 0x001f5c0e01007387 */ /* 0x0003e80000100800 */
[----:B------:R-:W4:Y:S01]  /*10a4c0*/  LDL.LU R43, [R1+0x7b0] ;  /* 0x0007b000012b7983 */ /* 0x000f220000300800 */
[----:B0-----:R-:W-:-:S05]  /*10a4d0*/  IADD3 R56, P0, R12, R6, RZ ;  /* 0x000000060c387210 */ /* 0x001fca0007f1e0ff */
[----:B------:R-:W-:Y:S01]  /*10a4e0*/  IMAD.X R57, R13, 0x1, R7, P0 ;  /* 0x000000010d397824 */ /* 0x000fe200000e0607 */
[----:B---3--:R-:W-:Y:S02]  /*10a4f0*/  LOP3.LUT R32, R32, 0xffff, RZ, 0xc0, !PT ;  /* 0x0000ffff20207812 */ /* 0x008fe400078ec0ff */
[----:B------:R-:W-:Y:S02]  /*10a500*/  LOP3.LUT R42, R33, 0xffff, RZ, 0xc0, !PT ;  /* 0x0000ffff212a7812 */ /* 0x000fe400078ec0ff */
[----:B------:R-:W-:Y:S02]  /*10a510*/  LOP3.LUT R33, R49, 0xffff, RZ, 0xc0, !PT ;  /* 0x0000ffff31217812 */ /* 0x000fe400078ec0ff */
[----:B-1----:R-:W-:Y:S02]  /*10a520*/  PRMT R14, R42, 0x3340, R0 ;  /* 0x000033402a0e7816 */ /* 0x002fe40000000000 */
[----:B------:R-:W-:-:S04]  /*10a530*/  PRMT R49, R32, 0x3340, R33 ;  /* 0x0000334020317816 */ /* 0x000fc80000000021 */
[----:B------:R-:W-:Y:S02]  /*10a540*/  PRMT R14, R49, 0x5410, R14 ;  /* 0x00005410310e7816 */ /* 0x000fe4000000000e */
[----:B------:R-:W3:Y:S01]  /*10a550*/  LDL.LU R49, [R1+0x428] ;  /* 0x0004280001317983 */ /* 0x000ee20000300800 */
        /* <DEDUP_REMOVED lines=15> */
[----:B----4-:R-:W-:Y:S02]  /*10a650*/  LOP3.LUT R42, R45, 0xffff, RZ, 0xc0, !PT ;  /* 0x0000ffff2d2a7812 */ /* 0x010fe400078ec0ff */
[----:B0-----:R-:W-:Y:S02]  /*10a660*/  PRMT R14, R32, 0x3340, R0 ;  /* 0x00003340200e7816 */ /* 0x001fe40000000000 */
        /* <DEDUP_REMOVED lines=8> */
[----:B------:R-:W-:-:S03]  /*10a6f0*/  LOP3.LUT R38, R38, 0xffff, RZ, 0xc0, !PT ;  /* 0x0000ffff26267812 */ /* 0x000fc600078ec0ff */
[----:B------:R-:W4:Y:S01]  /*10a700*/  LDL.LU R45, [R1+0x654] ;  /* 0x00065400012d7983 */ /* 0x000f220000300800 */
[----:B0-----:R-:W-:-:S04]  /*10a710*/  SHF.R.U32.HI R14, RZ, 0x8, R42 ;  /* 0x00000008ff0e7819 */ /* 0x001fc8000001162a */
[----:B------:R-:W-:Y:S01]  /*10a720*/  LOP3.LUT R14, R14, 0xffff, RZ, 0xc0, !PT ;  /* 0x0000ffff0e0e7812 */ /* 0x000fe200078ec0ff */
[----:B------:R0:W-:Y:S03]  /*10a730*/  STL.64 [R1+0xf30], R56 ;  /* 0x000f303801007387 */ /* 0x0001e60000100a00 */
[----:B------:R-:W-:Y:S02]  /*10a740*/  PRMT R14, R33, 0x3340, R14 ;  /* 0x00003340210e7816 */ /* 0x000fe4000000000e */
[----:B------:R-:W4:Y:S04]  /*10a750*/  LDL.LU R33, [R1+0x7d4] ;  /* 0x0007d40001217983 */ /* 0x000f280000300800 */
[----:B------:R-:W4:Y:S01]  /*10a760*/  LDL.LU R59, [R1+0x42c] ;  /* 0x00042c00013b7983 */ /* 0x000f220000300800 */
[----:B0-----:R-:W-:-:S03]  /*10a770*/  LOP3.LUT R56, R43, 0xffff, RZ, 0xc0, !PT ;  /* 0x0000ffff2b387812 */ /* 0x001fc600078ec0ff */
[----:B------:R0:W-:Y:S02]  /*10a780*/  STL [R1+0x860], R14 ;  /* 0x0008600e01007387 */ /* 0x0001e40000100800 */
[----:B0-----:R-:W-:Y:S02]  /*10a790*/  PRMT R14, R38, 0x3340, R0 ;  /* 0x00003340260e7816 */ /* 0x001fe40000000000 */
[----:B---3--:R-:W-:-:S04]  /*10a7a0*/  LOP3.LUT R49, R49, 0xffff, RZ, 0xc0, !PT ;  /* 0x0000ffff31317812 */ /* 0x008fc800078ec0ff */
[----:B------:R-:W-:-:S04]  /*10a7b0*/  PRMT R42, R56, 0x3340, R49 ;  /* 0x00003340382a7816 */ /* 0x000fc80000000031 */
[----:B------:R-:W-:Y:S02]  /*10a7c0*/  PRMT R14, R42, 0x5410, R14 ;  /* 0x000054102a0e7816 */ /* 0x000fe4000000000e */
[----:B------:R-:W-:-:S03]  /*10a7d0*/  IADD3 R42, P0, R12, R9, RZ ;  /* 0x000000090c2a7210 */ /* 0x000fc60007f1e0ff */
[----:B------:R0:W-:Y:S02]  /*10a7e0*/  STL [R1+0x4e78], R14 ;  /* 0x004e780e01007387 */ /* 0x0001e40000100800 */
[----:B------:R-:W-:Y:S01]  /*10a7f0*/  IMAD.X R43, R13, 0x1, R11, P0 ;  /* 0x000000010d2b7824 */ /* 0x000fe200000e060b */
[----:B------:R-:W-:Y:S02]  /*10a800*/  SHF.R.U32.HI R13, RZ, 0x8, R49 ;  /* 0x00000008ff0d7819 */ /* 0x000fe40000011631 */
[----:B0-----:R-:W-:Y:S02]  /*10a810*/  SHF.R.U32.HI R14, RZ, 0x8, R56 ;  /* 0x00000008ff0e7819 */ /* 0x001fe40000011638 */
[----:B------:R-:W-:Y:S02]  /*10a820*/  LOP3.LUT R13, R13, 0xffff, RZ, 0xc0, !PT ;  /* 0x0000ffff0d0d7812 */ /* 0x000fe400078ec0ff */
[----:B------:R-:W-:-:S04]  /*10a830*/  LOP3.LUT R14, R14, 0xffff, RZ, 0xc0, !PT ;  /* 0x0000ffff0e0e7812 */ /* 0x000fc800078ec0ff */
[----:B------:R-:W-:Y:S02]  /*10a840*/  PRMT R49, R14, 0x3340, R13 ;  /* 0x000033400e317816 */ /* 0x000fe4000000000d */
[----:B------:R-:W-:Y:S02]  /*10a850*/  SHF.R.U32.HI R13, RZ, 0x8, R38 ;  /* 0x00000008ff0d7819 */ /* 0x000fe40000011626 */
[----:B------:R-:W-:Y:S02]  /*10a860*/  SHF.R.U32.HI R14, RZ, 0x8, R32 ;  /* 0x00000008ff0e7819 */ /* 0x000fe40000011620 */
[----:B------:R-:W-:Y:S02]  /*10a870*/  LOP3.LUT R13, R13, 0xffff, RZ, 0xc0, !PT ;  /* 0x0000ffff0d0d7812 */ /* 0x000fe400078ec0ff */
[----:B------:R-:W-:Y:S02]  /*10a880*/  LOP3.LUT R14, R14, 0xffff, RZ, 0xc0, !PT ;  /* 0x0000ffff0e0e7812 */ /* 0x000fe400078ec0ff */
[--C-:B------:R-:W-:Y:S01]  /*10a890*/  PRMT R38, R13, 0x3340, R0.reuse ;  /* 0x000033400d267816 */ /* 0x100fe20000000000 */
[----:B------:R0:W-:Y:S01]  /*10a8a0*/  STL.64 [R1+0xf28], R42 ;  /* 0x000f282a01007387 */ /* 0x0001e20000100a00 */
[----:B------:R-:W-:-:S02]  /*10a8b0*/  PRMT R13, R14, 0x3340, R0 ;  /* 0x000033400e0d7816 */ /* 0x000fc40000000000 */
[----:B--2---:R-:W-:Y:S01]  /*10a8c0*/  LOP3.LUT R32, R50, 0xffff, RZ, 0xc0, !PT ;  /* 0x0000ffff32207812 */ /* 0x004fe200078ec0ff */
[----:B0-----:R-:W2:Y:S04]  /*10a8d0*/  LDL.LU.64 R42, [R1+0x59c0] ;  /* 0x0059c000012a7983 */ /* 0x001ea80000300a00 */
[----:B------:R0:W-:Y:S04]  /*10a8e0*/  STL [R1+0x508], R49 ;  /* 0x0005083101007387 */ /* 0x0001e80000100800 */
[----:B------:R1:W-:Y:S04]  /*10a8f0*/  STL [R1+0x240], R38 ;  /* 0x0002402601007387 */ /* 0x0003e80000100800 */
[----:B0-----:R-:W3:Y:S04]  /*10a900*/  LDL.LU R49, [R1+0x4efc] ;  /* 0x004efc0001317983 */ /* 0x001ee80000300800 */
[----:B------:R0:W-:Y:S04]  /*10a910*/  STL [R1+0x23c], R13 ;  /* 0x00023c0d01007387 */ /* 0x0001e80000100800 */
[----:B-1----:R-:W2:Y:S04]  /*10a920*/  LDL.LU R38, [R1+0x22c] ;  /* 0x00022c0001267983 */ /* 0x002ea80000300800 */
[----:B------:R-:W2:Y:S01]  /*10a930*/  LDL.LU R50, [R1+0x65c] ;  /* 0x00065c0001327983 */ /* 0x000ea20000300800 */
[----:B----4-:R-:W-:-:S02]  /*10a940*/  LOP3.LUT R34, R34, 0xffff, RZ, 0xc0, !PT ;  /* 0x0000ffff22227812 */ /* 0x010fc400078ec0ff */
[----:B------:R-:W-:Y:S02]  /*10a950*/  LOP3.LUT R45, R45, 0xffff, RZ, 0xc0, !PT ;  /* 0x0000ffff2d2d7812 */ /* 0x000fe400078ec0ff */
[----:B0-----:R-:W-:Y:S02]  /*10a960*/  PRMT R13, R34, 0x3340, R0 ;  /* 0x00003340220d7816 */ /* 0x001fe40000000000 */
[----:B------:R-:W-:Y:S02]  /*10a970*/  PRMT R14, R32, 0x3340, R45 ;  /* 0x00003340200e7816 */ /* 0x000fe4000000002d */
[----:B------:R-:W-:Y:S02]  /*10a980*/  LOP3.LUT R57, R47, 0xffff, RZ, 0xc0, !PT ;  /* 0x0000ffff2f397812 */ /* 0x000fe400078ec0ff */
[----:B------:R-:W-:Y:S01]  /*10a990*/  PRMT R13, R14, 0x5410, R13 ;  /* 0x000054100e0d7816 */ /* 0x000fe2000000000d */
[----:B------:R-:W4:Y:S01]  /*10a9a0*/  LDL.LU R47, [R1+0x59b8] ;  /* 0x0059b800012f7983 */ /* 0x000f220000300800 */
[----:B------:R-:W-:-:S02]  /*10a9b0*/  LOP3.LUT R33, R33, 0xffff, RZ, 0xc0, !PT ;  /* 0x0000ffff21217812 */ /* 0x000fc400078ec0ff */
[----:B------:R-:W-:Y:S01]  /*10a9c0*/  LOP3.LUT R56, R59, 0xffff, RZ, 0xc0, !PT ;  /* 0x0000ffff3b387812 */ /* 0x000fe200078ec0ff */
[----:B------:R0:W-:Y:S01]  /*10a9d0*/  STL [R1+0x4ca4], R13 ;  /* 0x004ca40d01007387 */ /* 0x0001e20000100800 */
[----:B------:R-:W-:Y:S01]  /*10a9e0*/  VIADD R12, R12, UR6 ;  /* 0x000000060c0c7c36 */ /* 0x000fe20008000000 */
[----:B------:R-:W-:Y:S01]  /*10a9f0*/  SHF.R.U32.HI R32, RZ, 0x8, R32 ;  /* 0x00000008ff207819 */ /* 0x000fe20000011620 */
[----:B------:R-:W-:Y:S01]  /*10aa00*/  ULDC UR6, c[0x0][0x248] ;  /* 0x0000920000067ab9 */ /* 0x000fe20000000800 */
[----:B------:R-:W-:Y:S02]  /*10aa10*/  PRMT R14, R33, 0x3340, R56 ;  /* 0x00003340210e7816 */ /* 0x000fe40000000038 */
[----:B0-----:R-:W-:Y:S02]  /*10aa20*/  PRMT R13, R57, 0x3340, R0 ;  /* 0x00003340390d7816 */ /* 0x001fe40000000000 */
[----:B------:R-:W-:Y:S02]  /*10aa30*/  IADD3 R58, P0, R12, R4, RZ ;  /* 0x000000040c3a7210 */ /* 0x000fe40007f1e0ff */
[----:B------:R-:W-:-:S02]  /*10aa40*/  PRMT R14, R14, 0x5410, R13 ;  /* 0x000054100e0e7816 */ /* 0x000fc4000000000d */
[----:B------:R-:W-:Y:S01]  /*10aa50*/  SHF.R.S32.HI R13, RZ, 0x1f, R12 ;  /* 0x0000001fff0d7819 */ /* 0x000fe2000001140c */
[----:B------:R0:W-:Y:S01]  /*10aa60*/  STL [R1+0x4ee0], R57 ;  /* 0x004ee03901007387 */ /* 0x0001e20000100800 */
[----:B------:R-:W-:-:S03]  /*10aa70*/  SHF.R.U32.HI R33, RZ, 0x8, R33 ;  /* 0x00000008ff217819 */ /* 0x000fc60000011621 */
[----:B------:R1:W-:Y:S01]  /*10aa80*/  STL [R1+0x4d7c], R14 ;  /* 0x004d7c0e01007387 */ /* 0x0003e20000100800 */
[----:B------:R-:W-:Y:S01]  /*10aa90*/  IMAD.X R59, R13, 0x1, R5, P0 ;  /* 0x000000010d3b7824 */ /* 0x000fe200000e0605 */
[----:B------:R-:W-:Y:S02]  /*10aaa0*/  LOP3.LUT R33, R33, 0xffff, RZ, 0xc0, !PT ;  /* 0x0000ffff21217812 */ /* 0x000fe400078ec0ff */
[----:B0-----:R-:W-:Y:S02]  /*10aab0*/  SHF.R.U32.HI R57, RZ, 0x8, R45 ;  /* 0x00000008ff397819 */ /* 0x001fe4000001162d */
[----:B-1----:R-:W-:Y:S01]  /*10aac0*/  SHF.R.U32.HI R14, RZ, 0x8, R56 ;  /* 0x00000008ff0e7819 */ /* 0x002fe20000011638 */
[----:B------:R0:W-:Y:S01]  /*10aad0*/  STL.64 [R1+0xf20], R58 ;  /* 0x000f203a01007387 */ /* 0x0001e20000100a00 */
[----:B------:R-:W-:Y:S02]  /*10aae0*/  LOP3.LUT R32, R32, 0xffff, RZ, 0xc0, !PT ;  /* 0x0000ffff20207812 */ /* 0x000fe400078ec0ff */
[----:B------:R-:W-:Y:S01]  /*10aaf0*/  LOP3.LUT R56, R14, 0xffff, RZ, 0xc0, !PT ;  /* 0x0000ffff0e387812 */ /* 0x000fe200078ec0ff */
[----:B------:R-:W4:Y:S01]  /*10ab00*/  LDL.LU R45, [R1+0x7f4] ;  /* 0x0007f400012d7983 */ /* 0x000f220000300800 */
[----:B------:R-:W-:-:S02]  /*10ab10*/  LOP3.LUT R14, R57, 0xffff, RZ, 0xc0, !PT ;  /* 0x0000ffff390e7812 */ /* 0x000fc400078ec0ff */
[----:B------:R-:W-:Y:S02]  /*10ab20*/  PRMT R33, R33, 0x3340, R56 ;  /* 0x0000334021217816 */ /* 0x000fe40000000038 */
[----:B------:R-:W-:Y:S01]  /*10ab30*/  PRMT R14, R32, 0x3340, R14 ;  /* 0x00003340200e7816 */ /* 0x000fe2000000000e */
[----:B0-----:R-:W4:Y:S04]  /*10ab40*/  LDL.LU R59, [R1+0x43c] ;  /* 0x00043c00013b7983 */ /* 0x001f280000300800 */
[----:B------:R-:W-:Y:S04]  /*10ab50*/  STL [R1+0x1eec], R33 ;  /* 0x001eec2101007387 */ /* 0x000fe80000100800 */
[----:B------:R0:W-:Y:S01]  /*10ab60*/  STL [R1+0x844], R14 ;  /* 0x0008440e01007387 */ /* 0x0001e20000100800 */
[----:B---3--:R-:W-:-:S02]  /*10ab70*/  LOP3.LUT R49, R49, 0xffff, RZ, 0xc0, !PT ;  /* 0x0000ffff31317812 */ /* 0x008fc400078ec0ff */
[----:B--2---:R-:W-:Y:S02]  /*10ab80*/  LOP3.LUT R57, R38, 0xffff, RZ, 0xc0, !PT ;  /* 0x0000ffff26397812 */ /* 0x004fe400078ec0ff */
[----:B------:R-:W-:Y:S02]  /*10ab90*/  LOP3.LUT R56, R50, 0xffff, RZ, 0xc0, !PT ;  /* 0x0000ffff32387812 */ /* 0x000fe400078ec0ff */
[----:B0-----:R-:W-:Y:S02]  /*10aba0*/  PRMT R14, R57, 0x3340, R0 ;  /* 0x00003340390e7816 */ /* 0x001fe40000000000 */
[----:B------:R-:W-:-:S04]  /*10abb0*/  PRMT R32, R49, 0x3340, R56 ;  /* 0x0000334031207816 */ /* 0x000fc80000000038 */
[----:B------:R-:W-:Y:S02]  /*10abc0*/  PRMT R14, R32, 0x5410, R14 ;  /* 0x00005410200e7816 */ /* 0x000fe4000000000e */
[----:B------:R-:W-:-:S05]  /*10abd0*/  IADD3 R32, P0, R12, R6, RZ ;  /* 0x000000060c207210 */ /* 0x000fca0007f1e0ff */
[----:B------:R-:W-:Y:S01]  /*10abe0*/  IMAD.X R33, R13, 0x1, R7, P0 ;  /* 0x000000010d217824 */ /* 0x000fe200000e0607 */
[----:B------:R-:W-:Y:S04]  /*10abf0*/  STL [R1+0x4ca0], R14 ;  /* 0x004ca00e01007387 */ /* 0x000fe80000100800 */
[----:B------:R0:W-:Y:S04]  /*10ac00*/  STL.64 [R1+0xf18], R32 ;  /* 0x000f182001007387 */ /* 0x0001e80000100a00 */
[----:B0-----:R-:W2:Y:S04]  /*10ac10*/  LDL.LU.64 R32, [R1+0x59b0] ;  /* 0x0059b00001207983 */ /* 0x001ea80000300a00 */
[----:B------:R-:W3:Y:S04]  /*10ac20*/  LDL.LU R38, [R1+0x7fc] ;  /* 0x0007fc0001267983 */ /* 0x000ee80000300800 */
[----:B------:R-:W2:Y:S01]  /*10ac30*/  LDL.LU R50, [R1+0x438] ;  /* 0x0004380001327983 */ /* 0x000ea20000300800 */
        /* <DEDUP_REMOVED lines=8> */
[----:B------:R-:W-:Y:S01]  /*10acc0*/  IADD3 R56, P0, R12, R8, RZ ;  /* 0x000000080c387210 */ /* 0x000fe20007f1e0ff */
[----:B------:R-:W-:Y:S04]  /*10acd0*/  STL [R1+0x4dc], R49 ;  /* 0x0004dc3101007387 */ /* 0x000fe80000100800 */
[----:B------:R0:W-:Y:S01]  /*10ace0*/  STL [R1+0x238], R14 ;  /* 0x0002380e01007387 */ /* 0x0001e20000100800 */
[----:B------:R-:W-:Y:S01]  /*10acf0*/  IMAD.X R57, R13, 0x1, R10, P0 ;  /* 0x000000010d397824 */ /* 0x000fe200000e060a */
[----:B0-----:R-:W-:-:S04]  /*10ad00*/  SHF.R.U32.HI R14, RZ, 0x8, R34 ;  /* 0x00000008ff0e7819 */ /* 0x001fc80000011622 */
[----:B------:R-:W-:Y:S01]  /*10ad10*/  LOP3.LUT R14, R14, 0xffff, RZ, 0xc0, !PT ;  /* 0x0000ffff0e0e7812 */ /* 0x000fe200078ec0ff */
[----:B------:R4:W-:Y:S01]  /*10ad20*/  STL.64 [R1+0xf10], R56 ;  /* 0x000f103801007387 */ /* 0x0009e20000100a00 */
[----:B------:R-:W-:Y:S02]  /*10ad30*/  LOP3.LUT R48, R48, 0xffff, RZ, 0xc0, !PT ;  /* 0x0000ffff30307812 */ /* 0x000fe400078ec0ff */
[----:B------:R-:W-:Y:S02]  /*10ad40*/  PRMT R14, R14, 0x3340, R0 ;  /* 0x000033400e0e7816 */ /* 0x000fe40000000000 */
[----:B----4-:R-:W-:Y:S02]  /*10ad50*/  LOP3.LUT R57, R45, 0xffff, RZ, 0xc0, !PT ;  /* 0x0000ffff2d397812 */ /* 0x010fe400078ec0ff */
[----:B------:R-:W-:Y:S01]  /*10ad60*/  LOP3.LUT R56, R59, 0xffff, RZ, 0xc0, !PT ;  /* 0x0000ffff3b387812 */ /* 0x000fe200078ec0ff */
[----:B------:R-:W4:Y:S03]  /*10ad70*/  LDL.LU R45, [R1+0x294] ;  /* 0x00029400012d7983 */ /* 0x000f260000300800 */
[----:B------:R-:W-:Y:S01]  /*10ad80*/  PRMT R58, R57, 0x3340, R56 ;  /* 0x00003340393a7816 */ /* 0x000fe20000000038 */
[----:B------:R0:W-:Y:S04]  /*10ad90*/  STL [R1+0x234], R14 ;  /* 0x0002340e01007387 */ /* 0x0001e80000100800 */
[----:B------:R-:W4:Y:S04]  /*10ada0*/  LDL.LU R34, [R1+0x4f00] ;  /* 0x004f000001227983 */ /* 0x000f280000300800 */
[----:B------:R-:W4:Y:S01]  /*10adb0*/  LDL.LU R49, [R1+0x6b0] ;  /* 0x0006b00001317983 */ /* 0x000f220000300800 */
[----:B0-----:R-:W-:-:S04]  /*10adc0*/  PRMT R14, R48, 0x3340, R0 ;  /* 0x00003340300e7816 */ /* 0x001fc80000000000 */
[----:B------:R-:W-:Y:S02]  /*10add0*/  PRMT R14, R58, 0x5410, R14 ;  /* 0x000054103a0e7816 */ /* 0x000fe4000000000e */
[----:B------:R-:W-:-:S03]  /*10ade0*/  IADD3 R58, P0, R12, R9, RZ ;  /* 0x000000090c3a7210 */ /* 0x000fc60007f1e0ff */
[----:B------:R0:W-:Y:S02]  /*10adf0*/  STL [R1+0x4c9c], R14 ;  /* 0x004c9c0e01007387 */ /* 0x0001e40000100800 */
[----:B------:R-:W-:Y:S01]  /*10ae00*/  IMAD.X R59, R13, 0x1, R11, P0 ;  /* 0x000000010d3b7824 */ /* 0x000fe200000e060b */
[----:B------:R-:W-:Y:S02]  /*10ae10*/  SHF.R.U32.HI R13, RZ, 0x8, R56 ;  /* 0x00000008ff0d7819 */ /* 0x000fe40000011638 */
[----:B0-----:R-:W-:Y:S02]  /*10ae20*/  SHF.R.U32.HI R14, RZ, 0x8, R57 ;  /* 0x00000008ff0e7819 */ /* 0x001fe40000011639 */
[----:B------:R-:W-:Y:S02]  /*10ae30*/  LOP3.LUT R13, R13, 0xffff, RZ, 0xc0, !PT ;  /* 0x0000ffff0d0d7812 */ /* 0x000fe400078ec0ff */
[----:B------:R-:W-:Y:S02]  /*10ae40*/  LOP3.LUT R14, R14, 0xffff, RZ, 0xc0, !PT ;  /* 0x0000ffff0e0e7812 */ /* 0x000fe400078ec0ff */
[----:B------:R-:W-:-:S02]  /*10ae50*/  LOP3.LUT R56, R35, 0xffff, RZ, 0xc0, !PT ;  /* 0x0000ffff23387812 */ /* 0x000fc400078ec0ff */
[----:B------:R-:W-:Y:S01]  /*10ae60*/  PRMT R13, R14, 0x3340, R13 ;  /* 0x000033400e0d7816 */ /* 0x000fe2000000000d */
[----:B------:R-:W-:Y:S04]  /*10ae70*/  STL.64 [R1+0xf08], R58 ;  /* 0x000f083a01007387 */ /* 0x000fe80000100a00 */
[----:B------:R0:W-:Y:S04]  /*10ae80*/  STL [R1+0x840], R13 ;  /* 0x0008400d01007387 */ /* 0x0001e80000100800 */
[----:B------:R-:W4:Y:S01]  /*10ae90*/  LDL.LU R35, [R1+0x4f04] ;  /* 0x004f040001237983 */ /* 0x000f220000300800 */
[----:B0-----:R-:W-:-:S02]  /*10aea0*/  PRMT R13, R56, 0x3340, R0 ;  /* 0x00003340380d7816 */ /* 0x001fc40000000000 */
[----:B---3--:R-:W-:Y:S02]  /*10aeb0*/  LOP3.LUT R38, R38, 0xffff, RZ, 0xc0, !PT ;  /* 0x0000ffff26267812 */ /* 0x008fe400078ec0ff */
[----:B--2---:R-:W-:-:S04]  /*10aec0*/  LOP3.LUT R57, R50, 0xffff, RZ, 0xc0, !PT ;  /* 0x0000ffff32397812 */ /* 0x004fc800078ec0ff */
[----:B------:R-:W-:-:S04]  /*10aed0*/  PRMT R14, R38, 0x3340, R57 ;  /* 0x00003340260e7816 */ /* 0x000fc80000000039 */
[----:B------:R-:W-:-:S05]  /*10aee0*/  PRMT R13, R14, 0x5410, R13 ;  /* 0x000054100e0d7816 */ /* 0x000fca000000000d */
[----:B------:R0:W-:Y:S04]  /*10aef0*/  STL [R1+0x4c98], R13 ;  /* 0x004c980d01007387 */ /* 0x0001e80000100800 */
[----:B------:R-:W2:Y:S01]  /*10af00*/  LDL.LU R50, [R1+0x6b8] ;  /* 0x0006b80001327983 */ /* 0x000ea20000300800 */
[----:B------:R-:W-:Y:S02]  /*10af10*/  SHF.R.U32.HI R38, RZ, 0x8, R38 ;  /* 0x00000008ff267819 */ /* 0x000fe40000011626 */
[----:B------:R-:W-:Y:S02]  /*10af20*/  SHF.R.U32.HI R14, RZ, 0x8, R57 ;  /* 0x00000008ff0e7819 */ /* 0x000fe40000011639 */
[----:B0-----:R-:W-:Y:S02]  /*10af30*/  SHF.R.U32.HI R13, RZ, 0x8, R56 ;  /* 0x00000008ff0d7819 */ /* 0x001fe40000011638 */
[----:B------:R-:W-:-:S02]  /*10af40*/  LOP3.LUT R38, R38, 0xffff, RZ, 0xc0, !PT ;  /* 0x0000ffff26267812 */ /* 0x000fc400078ec0ff */
[----:B------:R-:W-:Y:S02]  /*10af50*/  LOP3.LUT R14, R14, 0xffff, RZ, 0xc0, !PT ;  /* 0x0000ffff0e0e7812 */ /* 0x000fe400078ec0ff */
[----:B------:R-:W-:Y:S02]  /*10af60*/  LOP3.LUT R13, R13, 0xffff, RZ, 0xc0, !PT ;  /* 0x0000ffff0d0d7812 */ /* 0x000fe400078ec0ff */
[----:B------:R-:W-:Y:S02]  /*10af70*/  PRMT R14, R38, 0x3340, R14 ;  /* 0x00003340260e7816 */ /* 0x000fe4000000000e */
[----:B------:R-:W-:Y:S01]  /*10af80*/  PRMT R13, R13, 0x3340, R0 ;  /* 0x000033400d0d7816 */ /* 0x000fe20000000000 */
[----:B------:R-:W-:Y:S01]  /*10af90*/  VIADD R12, R12, UR6 ;  /* 0x000000060c0c7c36 */ /* 0x000fe20008000000 */
[----:B------:R-:W-:Y:S01]  /*10afa0*/  LOP3.LUT R3, R3, 0xffff, RZ, 0xc0, !PT ;  /* 0x0000ffff03037812 */ /* 0x000fe200078ec0ff */
[----:B------:R-:W-:Y:S01]  /*10afb0*/  STL [R1+0x4d4], R14 ;  /* 0x0004d40e01007387 */ /* 0x000fe20000100800 */
[----:B------:R-:W-:-:S03]  /*10afc0*/  ULDC UR6, c[0x0][0x248] ;  /* 0x0000920000067ab9 */ /* 0x000fc60000000800 */
[----:B------:R0:W-:Y:S01]  /*10afd0*/  STL [R1+0x230], R13 ;  /* 0x0002300d01007387 */ /* 0x0001e20000100800 */
[----:B------:R-:W-:Y:S02]  /*10afe0*/  IADD3 R56, P0, R12, R4, RZ ;  /* 0x000000040c387210 */ /* 0x000fe40007f1e0ff */
[----:B----4-:R-:W-:-:S04]  /*10aff0*/  LOP3.LUT R45, R45, 0xffff, RZ, 0xc0, !PT ;  /* 0x0000ffff2d2d7812 */ /* 0x010fc800078ec0ff */
[----:B0-----:R-:W-:Y:S02]  /*10b000*/  PRMT R13, R45, 0x3340, R0 ;  /* 0x000033402d0d7816 */ /* 0x001fe40000000000 */
[----:B------:R-:W-:Y:S02]  /*10b010*/  LOP3.LUT R34, R34, 0xffff, RZ, 0xc0, !PT ;  /* 0x0000ffff22227812 */ /* 0x000fe400078ec0ff */
[----:B------:R-:W-:-:S04]  /*10b020*/  LOP3.LUT R38, R49, 0xffff, RZ, 0xc0, !PT ;  /* 0x0000ffff31267812 */ /* 0x000fc800078ec0ff */
[----:B------:R-:W-:-:S04]  /*10b030*/  PRMT R14, R34, 0x3340, R38 ;  /* 0x00003340220e7816 */ /* 0x000fc80000000026 */
[----:B------:R-:W-:Y:S02]  /*10b040*/  PRMT R14, R14, 0x5410, R13 ;  /* 0x000054100e0e7816 */ /* 0x000fe4000000000d */
[----:B------:R-:W-:-:S05]  /*10b050*/  SHF.R.S32.HI R13, RZ, 0x1f, R12 ;  /* 0x0000001fff0d7819 */ /* 0x000fca000001140c */
[----:B------:R-:W-:Y:S01]  /*10b060*/  IMAD.X R57, R13, 0x1, R5, P0 ;  /* 0x000000010d397824 */ /* 0x000fe200000e0605 */
[----:B------:R0:W-:Y:S01]  /*10b070*/  STL [R1+0x4c94], R14 ;  /* 0x004c940e01007387 */ /* 0x0001e20000100800 */
[----:B------:R-:W-:-:S03]  /*10b080*/  SHF.R.U32.HI R34, RZ, 0x8, R34 ;  /* 0x00000008ff227819 */ /* 0x000fc60000011622 */
[----:B------:R-:W3:Y:S01]  /*10b090*/  LDL.LU R49, [R1+0x83c] ;  /* 0x00083c0001317983 */ /* 0x000ee20000300800 */
[----:B------:R-:W-:-:S03]  /*10b0a0*/  SHF.R.U32.HI R38, RZ, 0x8, R38 ;  /* 0x00000008ff267819 */ /* 0x000fc60000011626 */
[----:B------:R1:W-:Y:S01]  /*10b0b0*/  STL.64 [R1+0xf00], R56 ;  /* 0x000f003801007387 */ /* 0x0003e20000100a00 */
[----:B0-----:R-:W-:-:S03]  /*10b0c0*/  SHF.R.U32.HI R14, RZ, 0x8, R48 ;  /* 0x00000008ff0e7819 */ /* 0x001fc60000011630 */
[----:B------:R-:W4:Y:S01]  /*10b0d0*/  LDL.LU R48, [R1+0x45c] ;  /* 0x00045c0001307983 */ /* 0x000f220000300800 */
[----:B------:R-:W-:Y:S02]  /*10b0e0*/  LOP3.LUT R34, R34, 0xffff, RZ, 0xc0, !PT ;  /* 0x0000ffff22227812 */ /* 0x000fe400078ec0ff */
[----:B------:R-:W-:Y:S02]  /*10b0f0*/  LOP3.LUT R14, R14, 0xffff, RZ, 0xc0, !PT ;  /* 0x0000ffff0e0e7812 */ /* 0x000fe400078ec0ff */
[----:B------:R-:W-:Y:S02]  /*10b100*/  LOP3.LUT R38, R38, 0xffff, RZ, 0xc0, !PT ;  /* 0x0000ffff26267812 */ /* 0x000fe400078ec0ff */
[----:B-1----:R-:W-:Y:S02]  /*10b110*/  PRMT R56, R14, 0x3340, R0 ;  /* 0x000033400e387816 */ /* 0x002fe40000000000 */
[----:B------:R-:W-:Y:S02]  /*10b120*/  PRMT R14, R34, 0x3340, R38 ;  /* 0x00003340220e7816 */ /* 0x000fe40000000026 */
[----:B------:R-:W-:-:S02]  /*10b130*/  LOP3.LUT R35, R35, 0xffff, RZ, 0xc0, !PT ;  /* 0x0000ffff23237812 */ /* 0x000fc400078ec0ff */
[----:B------:R-:W-:Y:S01]  /*10b140*/  LOP3.LUT R34, R32, 0xffff, RZ, 0xc0, !PT ;  /* 0x0000ffff20227812 */ /* 0x000fe200078ec0ff */
[----:B------:R-:W-:Y:S04]  /*10b150*/  STL [R1+0x22c], R56 ;  /* 0x00022c3801007387 */ /* 0x000fe80000100800 */
[----:B------:R0:W-:Y:S04]  /*10b160*/  STL [R1+0x4d0], R14 ;  /* 0x0004d00e01007387 */ /* 0x0001e80000100800 */
[----:B------:R-:W4:Y:S01]  /*10b170*/  LDL.LU R32, [R1+0x59ac] ;  /* 0x0059ac0001207983 */ /* 0x000f220000300800 */
[----:B0-----:R-:W-:-:S02]  /*10b180*/  PRMT R14, R34, 0x3340, R0 ;  /* 0x00003340220e7816 */ /* 0x001fc40000000000 */
[----:B--2---:R-:W-:-:S04]  /*10b190*/  LOP3.LUT R38, R50, 0xffff, RZ, 0xc0, !PT ;  /* 0x0000ffff32267812 */ /* 0x004fc800078ec0ff */
[----:B------:R-:W-:-:S04]  /*10b1a0*/  PRMT R50, R35, 0x3340, R38 ;  /* 0x0000334023327816 */ /* 0x000fc80000000026 */
[----:B------:R-:W-:-:S05]  /*10b1b0*/  PRMT R14, R50, 0x5410, R14 ;  /* 0x00005410320e7816 */ /* 0x000fca000000000e */
[----:B------:R0:W-:Y:S04]  /*10b1c0*/  STL [R1+0x4c90], R14 ;  /* 0x004c900e01007387 */ /* 0x0001e80000100800 */
[----:B------:R-:W2:Y:S01]  /*10b1d0*/  LDL.LU R50, [R1+0x850] ;  /* 0x0008500001327983 */ /* 0x000ea20000300800 */
[----:B0-----:R-:W-:-:S03]  /*10b1e0*/  SHF.R.U32.HI R14, RZ, 0x8, R45 ;  /* 0x00000008ff0e7819 */ /* 0x001fc6000001162d */
[----:B------:R-:W2:Y:S01]  /*10b1f0*/  LDL.LU R45, [R1+0x458] ;  /* 0x00045800012d7983 */ /* 0x000ea20000300800 */
[----:B------:R-:W-:Y:S02]  /*10b200*/  SHF.R.U32.HI R35, RZ, 0x8, R35 ;  /* 0x00000008ff237819 */ /* 0x000fe40000011623 */
[----:B------:R-:W-:Y:S02]  /*10b210*/  SHF.R.U32.HI R38, RZ, 0x8, R38 ;  /* 0x00000008ff267819 */ /* 0x000fe40000011626 */
[----:B------:R-:W-:Y:S02]  /*10b220*/  IADD3 R56, P0, R12, R6, RZ ;  /* 0x000000060c387210 */ /* 0x000fe40007f1e0ff */
[----:B------:R-:W-:Y:S02]  /*10b230*/  LOP3.LUT R14, R14, 0xffff, RZ, 0xc0, !PT ;  /* 0x0000ffff0e0e7812 */ /* 0x000fe400078ec0ff */
[----:B------:R-:W-:Y:S02]  /*10b240*/  LOP3.LUT R35, R35, 0xffff, RZ, 0xc0, !PT ;  /* 0x0000ffff23237812 */ /* 0x000fe400078ec0ff */
[----:B------:R-:W-:Y:S01]  /*10b250*/  LOP3.LUT R38, R38, 0xffff, RZ, 0xc0, !PT ;  /* 0x0000ffff26267812 */ /* 0x000fe200078ec0ff */
[----:B------:R-:W-:Y:S01]  /*10b260*/  IMAD.X R57, R13, 0x1, R7, P0 ;  /* 0x000000010d397824 */ /* 0x000fe200000e0607 */
[----:B------:R-:W-:-:S02]  /*10b270*/  PRMT R58, R14, 0x3340, R0 ;  /* 0x000033400e3a7816 */ /* 0x000fc40000000000 */
[----:B------:R-:W-:Y:S02]  /*10b280*/  PRMT R14, R35, 0x3340, R38 ;  /* 0x00003340230e7816 */ /* 0x000fe40000000026 */
[----:B------:R0:W-:Y:S04]  /*10b290*/  STL.64 [R1+0xef8], R56 ;  /* 0x000ef83801007387 */ /* 0x0001e80000100a00 */
[----:B------:R-:W-:Y:S04]  /*10b2a0*/  STL [R1+0x228], R58 ;  /* 0x0002283a01007387 */ /* 0x000fe80000100800 */
[----:B------:R1:W-:Y:S01]  /*10b2b0*/  STL [R1+0x4cc], R14 ;  /* 0x0004cc0e01007387 */ /* 0x0003e20000100800 */
[----:B0-----:R-:W-:-:S02]  /*10b2c0*/  IADD3 R56, P0, R12, R8, RZ ;  /* 0x000000080c387210 */ /* 0x001fc40007f1e0ff */
[----:B-1----:R-:W-:-:S03]  /*10b2d0*/  SHF.R.U32.HI R14, RZ, 0x8, R34 ;  /* 0x00000008ff0e7819 */ /* 0x002fc60000011622 */
[----:B------:R-:W-:Y:S01]  /*10b2e0*/  IMAD.X R57, R13, 0x1, R10, P0 ;  /* 0x000000010d397824 */ /* 0x000fe200000e060a */
[----:B------:R-:W-:-:S04]  /*10b2f0*/  LOP3.LUT R14, R14, 0xffff, RZ, 0xc0, !PT ;  /* 0x0000ffff0e0e7812 */ /* 0x000fc800078ec0ff */
[----:B------:R-:W-:Y:S02]  /*10b300*/  PRMT R14, R14, 0x3340, R0 ;  /* 0x000033400e0e7816 */ /* 0x000fe40000000000 */
[----:B---3--:R-:W-:Y:S01]  /*10b310*/  LOP3.LUT R49, R49, 0xffff, RZ, 0xc0, !PT ;  /* 0x0000ffff31317812 */ /* 0x008fe200078ec0ff */
[----:B------:R0:W-:Y:S01]  /*10b320*/  STL.64 [R1+0xef0], R56 ;  /* 0x000ef03801007387 */ /* 0x0001e20000100a00 */
[----:B----4-:R-:W-:-:S03]  /*10b330*/  LOP3.LUT R38, R48, 0xffff, RZ, 0xc0, !PT ;  /* 0x0000ffff30267812 */ /* 0x010fc600078ec0ff */
[----:B------:R1:W-:Y:S04]  /*10b340*/  STL [R1+0x224], R14 ;  /* 0x0002240e01007387 */ /* 0x0003e80000100800 */
[----:B------:R-:W3:Y:S01]  /*10b350*/  LDL.LU R34, [R1+0x29c] ;  /* 0x00029c0001227983 */ /* 0x000ee20000300800 */
[----:B0-----:R-:W-:-:S03]  /*10b360*/  PRMT R56, R49, 0x3340, R38 ;  /* 0x0000334031387816 */ /* 0x001fc60000000026 */
[----:B------:R-:W4:Y:S01]  /*10b370*/  LDL.LU R35, [R1+0x4f08] ;  /* 0x004f080001237983 */ /* 0x000f220000300800 */
[----:B-1----:R-:W-:-:S03]  /*10b380*/  PRMT R14, R3, 0x3340, R0 ;  /* 0x00003340030e7816 */ /* 0x002fc60000000000 */
[----:B------:R-:W4:Y:S01]  /*10b390*/  LDL.LU R48, [R1+0x6f4] ;  /* 0x0006f40001307983 */ /* 0x000f220000300800 */
        /* <DEDUP_REMOVED lines=9> */
[----:B------:R-:W-:Y:S01]  /*10b430*/  LOP3.LUT R13, R39, 0xffff, RZ, 0xc0, !PT ;  /* 0x0000ffff270d7812 */ /* 0x000fe200078ec0ff */
[----:B------:R-:W-:Y:S04]  /*10b440*/  STL.64 [R1+0xee8], R56 ;  /* 0x000ee83801007387 */ /* 0x000fe80000100a00 */
[----:B------:R-:W-:Y:S04]  /*10b450*/  STL [R1+0x4c4], R14 ;  /* 0x0004c40e01007387 */ /* 0x000fe80000100800 */
[----:B------:R0:W-:Y:S04]  /*10b460*/  STL [R1+0x4edc], R13 ;  /* 0x004edc0d01007387 */ /* 0x0001e80000100800 */
[----:B------:R-:W4:Y:S01]  /*10b470*/  LDL.LU R49, [R1+0x4f0c] ;  /* 0x004f0c0001317983 */ /* 0x000f220000300800 */
[----:B0-----:R-:W-:-:S02]  /*10b480*/  PRMT R13, R13, 0x3340, R0 ;  /* 0x000033400d0d7816 */ /* 0x001fc40000000000 */
[----:B--2---:R-:W-:Y:S02]  /*10b490*/  LOP3.LUT R38, R50, 0xffff, RZ, 0xc0, !PT ;  /* 0x0000ffff32267812 */ /* 0x004fe400078ec0ff */
[----:B------:R-:W-:-:S04]  /*10b4a0*/  LOP3.LUT R39, R45, 0xffff, RZ, 0xc0, !PT ;  /* 0x0000ffff2d277812 */ /* 0x000fc800078ec0ff */
[----:B------:R-:W-:-:S04]  /*10b4b0*/  PRMT R14, R38, 0x3340, R39 ;  /* 0x00003340260e7816 */ /* 0x000fc80000000027 */
[----:B------:R-:W-:-:S05]  /*10b4c0*/  PRMT R14, R14, 0x5410, R13 ;  /* 0x000054100e0e7816 */ /* 0x000fca000000000d */
[----:B------:R0:W-:Y:S04]  /*10b4d0*/  STL [R1+0x4c84], R14 ;  /* 0x004c840e01007387 */ /* 0x0001e80000100800 */
[----:B------:R-:W2:Y:S01]  /*10b4e0*/  LDL.LU R50, [R1+0x710] ;  /* 0x0007100001327983 */ /* 0x000ea20000300800 */
[----:B------:R-:W-:-:S03]  /*10b4f0*/  SHF.R.U32.HI R13, RZ, 0x8, R3 ;  /* 0x00000008ff0d7819 */ /* 0x000fc60000011603 */
[----:B------:R-:W2:Y:S04]  /*10b500*/  LDL.LU R3, [R1+0x21c8] ;  /* 0x0021c80001037983 */ /* 0x000ea80000300800 */
[----:B------:R-:W2:Y:S01]  /*10b510*/  LDL.LU R45, [R1+0x598] ;  /* 0x00059800012d7983 */ /* 0x000ea20000300800 */
[----:B------:R-:W-:Y:S02]  /*10b520*/  SHF.R.U32.HI R38, RZ, 0x8, R38 ;  /* 0x00000008ff267819 */ /* 0x000fe40000011626 */
[----:B0-----:R-:W-:Y:S02]  /*10b530*/  SHF.R.U32.HI R14, RZ, 0x8, R39 ;  /* 0x00000008ff0e7819 */ /* 0x001fe40000011627 */
[----:B------:R-:W-:Y:S02]  /*10b540*/  LOP3.LUT R13, R13, 0xffff, RZ, 0xc0, !PT ;  /* 0x0000ffff0d0d7812 */ /* 0x000fe400078ec0ff */
[----:B------:R-:W-:-:S02]  /*10b550*/  LOP3.LUT R38, R38, 0xffff, RZ, 0xc0, !PT ;  /* 0x0000ffff26267812 */ /* 0x000fc400078ec0ff */
[----:B------:R-:W-:Y:S02]  /*10b560*/  LOP3.LUT R14, R14, 0xffff, RZ, 0xc0, !PT ;  /* 0x0000ffff0e0e7812 */ /* 0x000fe400078ec0ff */
[----:B------:R-:W-:Y:S02]  /*10b570*/  PRMT R39, R13, 0x3340, R0 ;  /* 0x000033400d277816 */ /* 0x000fe40000000000 */
[----:B------:R-:W-:-:S03]  /*10b580*/  PRMT R13, R38, 0x3340, R14 ;  /* 0x00003340260d7816 */ /* 0x000fc6000000000e */
[----:B------:R-:W-:Y:S04]  /*10b590*/  STL [R1+0x220], R39 ;  /* 0x0002202701007387 */ /* 0x000fe80000100800 */
[----:B------:R0:W-:Y:S01]  /*10b5a0*/  STL [R1+0x848], R13 ;  /* 0x0008480d01007387 */ /* 0x0001e20000100800 */
[----:B------:R-:W-:Y:S01]  /*10b5b0*/  VIADD R12, R12, UR6 ;  /* 0x000000060c0c7c36 */ /* 0x000fe20008000000 */
[----:B------:R-:W-:Y:S01]  /*10b5c0*/  LOP3.LUT R2, R2, 0xffff, RZ, 0xc0, !PT ;  /* 0x0000ffff02027812 */ /* 0x000fe200078ec0ff */
[----:B------:R-:W-:Y:S01]  /*10b5d0*/  ULDC UR6, c[0x0][0x248] ;  /* 0x0000920000067ab9 */ /* 0x000fe20000000800 */
[----:B---3--:R-:W-:Y:S02]  /*10b5e0*/  LOP3.LUT R38, R34, 0xffff, RZ, 0xc0, !PT ;  /* 0x0000ffff22267812 */ /* 0x008fe400078ec0ff */
[----:B----4-:R-:W-:-:S02]  /*10b5f0*/  LOP3.LUT R34, R35, 0xffff, RZ, 0xc0, !PT ;  /* 0x0000ffff23227812 */ /* 0x010fc400078ec0ff */
[----:B------:R-:W-:Y:S02]  /*10b600*/  LOP3.LUT R35, R48, 0xffff, RZ, 0xc0, !PT ;  /* 0x0000ffff30237812 */ /* 0x000fe400078ec0ff */
[----:B0-----:R-:W-:Y:S02]  /*10b610*/  PRMT R13, R38, 0x3340, R0 ;  /* 0x00003340260d7816 */ /* 0x001fe40000000000 */
[----:B------:R-:W-:Y:S02]  /*10b620*/  PRMT R14, R34, 0x3340, R35 ;  /* 0x00003340220e7816 */ /* 0x000fe40000000023 */
[----:B------:R-:W-:Y:S02]  /*10b630*/  SHF.R.U32.HI R34, RZ, 0x8, R34 ;  /* 0x00000008ff227819 */ /* 0x000fe40000011622 */
[----:B------:R-:W-:Y:S02]  /*10b640*/  PRMT R14, R14, 0x5410, R13 ;  /* 0x000054100e0e7816 */ /* 0x000fe4000000000d */
[----:B------:R-:W-:-:S02]  /*10b650*/  SHF.R.U32.HI R35, RZ, 0x8, R35 ;  /* 0x00000008ff237819 */ /* 0x000fc40000011623 */
[----:B------:R-:W-:Y:S01]  /*10b660*/  SHF.R.S32.HI R13, RZ, 0x1f, R12 ;  /* 0x0000001fff0d7819 */ /* 0x000fe2000001140c */
[----:B------:R0:W-:Y:S01]  /*10b670*/  STL [R1+0x4c7c], R14 ;  /* 0x004c7c0e01007387 */ /* 0x0001e20000100800 */
[----:B------:R-:W-:Y:S02]  /*10b680*/  IADD3 R56, P0, R12, R4, RZ ;  /* 0x000000040c387210 */ /* 0x000fe40007f1e0ff */
[----:B------:R-:W-:Y:S02]  /*10b690*/  LOP3.LUT R34, R34, 0xffff, RZ, 0xc0, !PT ;  /* 0x0000ffff22227812 */ /* 0x000fe400078ec0ff */
[----:B------:R-:W-:Y:S01]  /*10b6a0*/  LOP3.LUT R35, R35, 0xffff, RZ, 0xc0, !PT ;  /* 0x0000ffff23237812 */ /* 0x000fe200078ec0ff */
[----:B------:R-:W-:Y:S01]  /*10b6b0*/  IMAD.X R57, R13, 0x1, R5, P0 ;  /* 0x000000010d397824 */ /* 0x000fe200000e0605 */
[----:B0-----:R-:W-:Y:S02]  /*10b6c0*/  SHF.R.U32.HI R14, RZ, 0x8, R38 ;  /* 0x00000008ff0e7819 */ /* 0x001fe40000011626 */
[----:B------:R-:W-:-:S02]  /*10b6d0*/  PRMT R35, R34, 0x3340, R35 ;  /* 0x0000334022237816 */ /* 0x000fc40000000023 */
[----:B------:R-:W-:Y:S01]  /*10b6e0*/  LOP3.LUT R14, R14, 0xffff, RZ, 0xc0, !PT ;  /* 0x0000ffff0e0e7812 */ /* 0x000fe200078ec0ff */
[----:B------:R0:W-:Y:S03]  /*10b6f0*/  STL.64 [R1+0xee0], R56 ;  /* 0x000ee03801007387 */ /* 0x0001e60000100a00 */
[----:B------:R-:W-:Y:S01]  /*10b700*/  PRMT R14, R14, 0x3340, R0 ;  /* 0x000033400e0e7816 */ /* 0x000fe20000000000 */
[----:B------:R-:W-:Y:S04]  /*10b710*/  STL [R1+0x4c0], R35 ;  /* 0x0004c02301007387 */ /* 0x000fe80000100800 */
[----:B------:R1:W-:Y:S01]  /*10b720*/  STL [R1+0x21c], R14 ;  /* 0x00021c0e01007387 */ /* 0x0003e20000100800 */
[----:B------:R-:W-:-:S02]  /*10b730*/  LOP3.LUT R34, R49, 0xffff, RZ, 0xc0, !PT ;  /* 0x0000ffff31227812 */ /* 0x000fc400078ec0ff */
[----:B0-----:R-:W-:Y:S02]  /*10b740*/  LOP3.LUT R56, R32, 0xffff, RZ, 0xc0, !PT ;  /* 0x0000ffff20387812 */ /* 0x001fe400078ec0ff */
[----:B------:R-:W3:Y:S02]  /*10b750*/  LDL.LU R32, [R1+0x59a8] ;  /* 0x0059a80001207983 */ /* 0x000ee40000300800 */
[----:B-1----:R-:W-:Y:S02]  /*10b760*/  PRMT R14, R56, 0x3340, R0 ;  /* 0x00003340380e7816 */ /* 0x002fe40000000000 */
[----:B------:R-:W4:Y:S04]  /*10b770*/  LDL.LU R59, [R1+0x21b8] ;  /* 0x0021b800013b7983 */ /* 0x000f280000300800 */
[----:B------:R-:W3:Y:S04]  /*10b780*/  LDL.LU R48, [R1+0x5b4] ;  /* 0x0005b40001307983 */ /* 0x000ee80000300800 */
[----:B------:R-:W3:Y:S01]  /*10b790*/  LDL.LU R49, [R1+0x4f10] ;  /* 0x004f100001317983 */ /* 0x000ee20000300800 */
[----:B--2---:R-:W-:-:S04]  /*10b7a0*/  LOP3.LUT R35, R50, 0xffff, RZ, 0xc0, !PT ;  /* 0x0000ffff32237812 */ /* 0x004fc800078ec0ff */
[----:B------:R-:W-:Y:S02]  /*10b7b0*/  PRMT R38, R34, 0x3340, R35 ;  /* 0x0000334022267816 */ /* 0x000fe40000000023 */
[----:B------:R-:W-:Y:S02]  /*10b7c0*/  LOP3.LUT R3, R3, 0xffff, RZ, 0xc0, !PT ;  /* 0x0000ffff03037812 */ /* 0x000fe400078ec0ff */
[----:B------:R-:W-:Y:S02]  /*10b7d0*/  PRMT R14, R38, 0x5410, R14 ;  /* 0x00005410260e7816 */ /* 0x000fe4000000000e */
[----:B------:R-:W-:-:S03]  /*10b7e0*/  LOP3.LUT R45, R45, 0xffff, RZ, 0xc0, !PT ;  /* 0x0000ffff2d2d7812 */ /* 0x000fc600078ec0ff */
[----:B------:R0:W-:Y:S01]  /*10b7f0*/  STL [R1+0x4c78], R14 ;  /* 0x004c780e01007387 */ /* 0x0001e20000100800 */
[----:B------:R-:W-:Y:S02]  /*10b800*/  PRMT R38, R3, 0x3340, R45 ;  /* 0x0000334003267816 */ /* 0x000fe4000000002d */
[----:B0-----:R-:W-:-:S04]  /*10b810*/  PRMT R14, R2, 0x3340, R0 ;  /* 0x00003340020e7816 */ /* 0x001fc80000000000 */
[----:B------:R-:W-:Y:S02]  /*10b820*/  PRMT R14, R38, 0x5410, R14 ;  /* 0x00005410260e7816 */ /* 0x000fe4000000000e */
[----:B------:R-:W-:Y:S02]  /*10b830*/  SHF.R.U32.HI R34, RZ, 0x8, R34 ;  /* 0x00000008ff227819 */ /* 0x000fe40000011622 */
[----:B------:R-:W-:Y:S01]  /*10b840*/  SHF.R.U32.HI R35, RZ, 0x8, R35 ;  /* 0x00000008ff237819 */ /* 0x000fe20000011623 */
[----:B------:R0:W-:Y:S01]  /*10b850*/  STL [R1+0x4c74], R14 ;  /* 0x004c740e01007387 */ /* 0x0001e20000100800 */
[----:B------:R-:W-:Y:S02]  /*10b860*/  SHF.R.U32.HI R3, RZ, 0x8, R3 ;  /* 0x00000008ff037819 */ /* 0x000fe40000011603 */
[----:B------:R-:W-:Y:S02]  /*10b870*/  IADD3 R38, P0, R12, R6, RZ ;  /* 0x000000060c267210 */ /* 0x000fe40007f1e0ff */
[----:B------:R-:W-:-:S02]  /*10b880*/  LOP3.LUT R34, R34, 0xffff, RZ, 0xc0, !PT ;  /* 0x0000ffff22227812 */ /* 0x000fc400078ec0ff */
[----:B------:R-:W-:Y:S02]  /*10b890*/  LOP3.LUT R35, R35, 0xffff, RZ, 0xc0, !PT ;  /* 0x0000ffff23237812 */ /* 0x000fe400078ec0ff */
[----:B0-----:R-:W-:Y:S02]  /*10b8a0*/  SHF.R.U32.HI R14, RZ, 0x8, R45 ;  /* 0x00000008ff0e7819 */ /* 0x001fe4000001162d */
[----:B------:R-:W-:Y:S02]  /*10b8b0*/  LOP3.LUT R3, R3, 0xffff, RZ, 0xc0, !PT ;  /* 0x0000ffff03037812 */ /* 0x000fe400078ec0ff */
[----:B------:R-:W-:Y:S01]  /*10b8c0*/  LOP3.LUT R14, R14, 0xffff, RZ, 0xc0, !PT ;  /* 0x0000ffff0e0e7812 */ /* 0x000fe200078ec0ff */
[----:B------:R-:W-:Y:S01]  /*10b8d0*/  IMAD.X R39, R13, 0x1, R7, P0 ;  /* 0x000000010d277824 */ /* 0x000fe200000e0607 */
[----:B------:R-:W-:Y:S02]  /*10b8e0*/  PRMT R45, R34, 0x3340, R35 ;  /* 0x00003340222d7816 */ /* 0x000fe40000000023 */
[----:B------:R-:W-:-:S02]  /*10b8f0*/  PRMT R3, R3, 0x3340, R14 ;  /* 0x0000334003037816 */ /* 0x000fc4000000000e */
[----:B------:R-:W-:Y:S02]  /*10b900*/  IADD3 R34, P0, R12, R8, RZ ;  /* 0x000000080c227210 */ /* 0x000fe40007f1e0ff */
[----:B------:R-:W-:Y:S01]  /*10b910*/  SHF.R.U32.HI R14, RZ, 0x8, R2 ;  /* 0x00000008ff0e7819 */ /* 0x000fe20000011602 */
[----:B------:R0:W-:Y:S02]  /*10b920*/  STL.64 [R1+0xec8], R38 ;  /* 0x000ec82601007387 */ /* 0x0001e40000100a00 */
[----:B------:R-:W-:Y:S01]  /*10b930*/  IMAD.X R35, R13, 0x1, R10, P0 ;  /* 0x000000010d237824 */ /* 0x000fe200000e060a */
[----:B------:R-:W-:-:S04]  /*10b940*/  LOP3.LUT R14, R14, 0xffff, RZ, 0xc0, !PT ;  /* 0x0000ffff0e0e7812 */ /* 0x000fc800078ec0ff */
[----:B------:R-:W-:Y:S01]  /*10b950*/  PRMT R2, R14, 0x3340, R0 ;  /* 0x000033400e027816 */ /* 0x000fe20000000000 */
[----:B0-----:R-:W2:Y:S04]  /*10b960*/  LDL.LU.64 R38, [R1+0x59a0] ;  /* 0x0059a00001267983 */ /* 0x001ea80000300a00 */
[----:B------:R-:W-:Y:S04]  /*10b970*/  STL [R1+0x808], R45 ;  /* 0x0008082d01007387 */ /* 0x000fe80000100800 */
[----:B------:R-:W-:Y:S04]  /*10b980*/  STL [R1+0x48c], R3 ;  /* 0x00048c0301007387 */ /* 0x000fe80000100800 */
[----:B------:R0:W-:Y:S04]  /*10b990*/  STL.64 [R1+0xed8], R34 ;  /* 0x000ed82201007387 */ /* 0x0001e80000100a00 */
[----:B0-----:R-:W2:Y:S04]  /*10b9a0*/  LDL.LU.64 R34, [R1+0x5998] ;  /* 0x0059980001227983 */ /* 0x001ea80000300a00 */
[----:B------:R-:W2:Y:S04]  /*10b9b0*/  LDL.LU R50, [R1+0x4f14] ;  /* 0x004f140001327983 */ /* 0x000ea80000300800 */
[----:B------:R-:W2:Y:S04]  /*10b9c0*/  LDL.LU R45, [R1+0x750] ;  /* 0x00075000012d7983 */ /* 0x000ea80000300800 */
[----:B------:R0:W-:Y:S02]  /*10b9d0*/  STL [R1+0x218], R2 ;  /* 0x0002180201007387 */ /* 0x0001e40000100800 */
[----:B0-----:R-:W-:-:S05]  /*10b9e0*/  IADD3 R2, P0, R12, R9, RZ ;  /* 0x000000090c027210 */ /* 0x001fca0007f1e0ff */
[----:B------:R-:W-:-:S05]  /*10b9f0*/  IMAD.X R3, R13, 0x1, R11, P0 ;  /* 0x000000010d037824 */ /* 0x000fca00000e060b */
[----:B------:R0:W-:Y:S04]  /*10ba00*/  STL.64 [R1+0xed0], R2 ;  /* 0x000ed00201007387 */ /* 0x0001e80000100a00 */
[----:B0-----:R-:W2:Y:S01]  /*10ba10*/  LDL.LU.64 R2, [R1+0x5990] ;  /* 0x0059900001027983 */ /* 0x001ea20000300a00 */
[----:B------:R-:W-:-:S04]  /*10ba20*/  SHF.R.U32.HI R13, RZ, 0x8, R56 ;  /* 0x00000008ff0d7819 */ /* 0x000fc80000011638 */
[----:B------:R-:W-:-:S04]  /*10ba30*/  LOP3.LUT R13, R13, 0xffff, RZ, 0xc0, !PT ;  /* 0x0000ffff0d0d7812 */ /* 0x000fc800078ec0ff */
[----:B------:R-:W-:Y:S02]  /*10ba40*/  PRMT R14, R13, 0x3340, R0 ;  /* 0x000033400d0e7816 */ /* 0x000fe40000000000 */
[----:B------:R-:W-:Y:S02]  /*10ba50*/  LOP3.LUT R13, R37, 0xffff, RZ, 0xc0, !PT ;  /* 0x0000ffff250d7812 */ /* 0x000fe400078ec0ff */
[----:B----4-:R-:W-:Y:S01]  /*10ba60*/  LOP3.LUT R56, R59, 0xffff, RZ, 0xc0, !PT ;  /* 0x0000ffff3b387812 */ /* 0x010fe200078ec0ff */
[----:B------:R0:W-:Y:S01]  /*10ba70*/  STL [R1+0x214], R14 ;  /* 0x0002140e01007387 */ /* 0x0001e20000100800 */
[----:B---3--:R-:W-:Y:S02]  /*10ba80*/  LOP3.LUT R48, R48, 0xffff, RZ, 0xc0, !PT ;  /* 0x0000ffff30307812 */ /* 0x008fe400078ec0ff */
[----:B------:R-:W-:Y:S02]  /*10ba90*/  LOP3.LUT R37, R49, 0xffff, RZ, 0xc0, !PT ;  /* 0x0000ffff31257812 */ /* 0x000fe400078ec0ff */
[----:B------:R-:W-:-:S02]  /*10baa0*/  LOP3.LUT R49, R32, 0xffff, RZ, 0xc0, !PT ;  /* 0x0000ffff20317812 */ /* 0x000fc400078ec0ff */
[----:B------:R-:W3:Y:S01]  /*10bab0*/  LDL.LU R32, [R1+0x5988] ;  /* 0x0059880001207983 */ /* 0x000ee20000300800 */
[----:B0-----:R-:W-:-:S03]  /*10bac0*/  PRMT R14, R56, 0x3340, R48 ;  /* 0x00003340380e7816 */ /* 0x001fc60000000030 */
[----:B------:R0:W-:Y:S02]  /*10bad0*/  STL [R1+0x4ed8], R13 ;  /* 0x004ed80d01007387 */ /* 0x0001e40000100800 */
[----:B0-----:R-:W-:-:S04]  /*10bae0*/  PRMT R13, R13, 0x3340, R0 ;  /* 0x000033400d0d7816 */ /* 0x001fc80000000000 */
[----:B------:R-:W-:Y:S02]  /*10baf0*/  PRMT R57, R14, 0x5410, R13 ;  /* 0x000054100e397816 */ /* 0x000fe4000000000d */
[----:B------:R-:W-:-:S03]  /*10bb00*/  PRMT R13, R49, 0x3340, R0 ;  /* 0x00003340310d7816 */ /* 0x000fc60000000000 */
[----:B------:R0:W-:Y:S01]  /*10bb10*/  STL [R1+0x4c70], R57 ;  /* 0x004c703901007387 */ /* 0x0001e20000100800 */
[----:B--2---:R-:W-:-:S04]  /*10bb20*/  LOP3.LUT R2, R2, 0xffff, RZ, 0xc0, !PT ;  /* 0x0000ffff02027812 */ /* 0x004fc800078ec0ff */
[----:B------:R-:W-:-:S04]  /*10bb30*/  PRMT R14, R37, 0x3340, R2 ;  /* 0x00003340250e7816 */ /* 0x000fc80000000002 */
[----:B0-----:R-:W-:Y:S02]  /*10bb40*/  PRMT R57, R14, 0x5410, R13 ;  /* 0x000054100e397816 */ /* 0x001fe4000000000d */
[----:B------:R-:W-:Y:S02]  /*10bb50*/  SHF.R.U32.HI R14, RZ, 0x8, R56 ;  /* 0x00000008ff0e7819 */ /* 0x000fe40000011638 */
[----:B------:R-:W-:Y:S01]  /*10bb60*/  SHF.R.U32.HI R13, RZ, 0x8, R48 ;  /* 0x00000008ff0d7819 */ /* 0x000fe20000011630 */
[----:B------:R0:W-:Y:S01]  /*10bb70*/  STL [R1+0x4c68], R57 ;  /* 0x004c683901007387 */ /* 0x0001e20000100800 */
[----:B------:R-:W-:Y:S02]  /*10bb80*/  SHF.R.U32.HI R56, RZ, 0x8, R2 ;  /* 0x00000008ff387819 */ /* 0x000fe40000011602 */
[----:B------:R-:W-:Y:S01]  /*10bb90*/  LOP3.LUT R2, R14, 0xffff, RZ, 0xc0, !PT ;  /* 0x0000ffff0e027812 */ /* 0x000fe200078ec0ff */
[----:B------:R-:W2:Y:S01]  /*10bba0*/  LDL.LU R48, [R1+0x21d8] ;  /* 0x0021d80001307983 */ /* 0x000ea20000300800 */
[----:B0-----:R-:W-:-:S02]  /*10bbb0*/  SHF.R.U32.HI R57, RZ, 0x8, R37 ;  /* 0x00000008ff397819 */ /* 0x001fc40000011625 */
[----:B------:R-:W-:-:S04]  /*10bbc0*/  LOP3.LUT R37, R13, 0xffff, RZ, 0xc0, !PT ;  /* 0x0000ffff0d257812 */ /* 0x000fc800078ec0ff */
[----:B------:R-:W-:-:S05]  /*10bbd0*/  PRMT R2, R2, 0x3340, R37 ;  /* 0x0000334002027816 */ /* 0x000fca0000000025 */
[----:B------:R0:W-:Y:S02]  /*10bbe0*/  STL [R1+0x56f8], R2 ;  /* 0x0056f80201007387 */ /* 0x0001e40000100800 */
[----:B0-----:R-:W-:Y:S02]  /*10bbf0*/  LOP3.LUT R2, R3, 0xffff, RZ, 0xc0, !PT ;  /* 0x0000ffff03027812 */ /* 0x001fe400078ec0ff */
[----:B------:R-:W4:Y:S01]  /*10bc00*/  LDL.LU R3, [R1+0x5984] ;  /* 0x0059840001037983 */ /* 0x000f220000300800 */
[----:B------:R-:W-:Y:S02]  /*10bc10*/  LOP3.LUT R14, R57, 0xffff, RZ, 0xc0, !PT ;  /* 0x0000ffff390e7812 */ /* 0x000fe400078ec0ff */
[----:B------:R-:W-:Y:S02]  /*10bc20*/  LOP3.LUT R13, R56, 0xffff, RZ, 0xc0, !PT ;  /* 0x0000ffff380d7812 */ /* 0x000fe400078ec0ff */
[----:B------:R-:W-:Y:S02]  /*10bc30*/  LOP3.LUT R37, R50, 0xffff, RZ, 0xc0, !PT ;  /* 0x0000ffff32257812 */ /* 0x000fe400078ec0ff */
[----:B------:R-:W-:-:S02]  /*10bc40*/  PRMT R13, R14, 0x3340, R13 ;  /* 0x000033400e0d7816 */ /* 0x000fc4000000000d */
[----:B------:R-:W-:-:S03]  /*10bc50*/  LOP3.LUT R45, R45, 0xffff, RZ, 0xc0, !PT ;  /* 0x0000ffff2d2d7812 */ /* 0x000fc600078ec0ff */
[----:B------:R0:W-:Y:S01]  /*10bc60*/  STL [R1+0x488], R13 ;  /* 0x0004880d01007387 */ /* 0x0001e20000100800 */
[----:B------:R-:W-:Y:S01]  /*10bc70*/  PRMT R14, R37, 0x3340, R45 ;  /* 0x00003340250e7816 */ /* 0x000fe2000000002d */
[----:B------:R-:W-:Y:S01]  /*10bc80*/  VIADD R12, R12, UR6 ;  /* 0x000000060c0c7c36 */ /* 0x000fe20008000000 */
[----:B0-----:R-:W-:Y:S01]  /*10bc90*/  PRMT R13, R2, 0x3340, R0 ;  /* 0x00003340020d7816 */ /* 0x001fe20000000000 */
[----:B------:R-:W-:-:S03]  /*10bca0*/  ULDC UR6, c[0x0][0x248] ;  /* 0x0000920000067ab9 */ /* 0x000fc60000000800 */
[----:B------:R-:W-:Y:S02]  /*10bcb0*/  PRMT R14, R14, 0x5410, R13 ;  /* 0x000054100e0e7816 */ /* 0x000fe4000000000d */
[----:B------:R-:W-:Y:S02]  /*10bcc0*/  SHF.R.S32.HI R13, RZ, 0x1f, R12 ;  /* 0x0000001fff0d7819 */ /* 0x000fe4000001140c */
[----:B------:R-:W-:Y:S01]  /*10bcd0*/  IADD3 R56, P0, R12, R4, RZ ;  /* 0x000000040c387210 */ /* 0x000fe20007f1e0ff */
[----:B------:R0:W-:Y:S01]  /*10bce0*/  STL [R1+0x4c64], R14 ;  /* 0x004c640e01007387 */ /* 0x0001e20000100800 */
[----:B------:R-:W-:-:S03]  /*10bcf0*/  SHF.R.U32.HI R37, RZ, 0x8, R37 ;  /* 0x00000008ff257819 */ /* 0x000fc60000011625 */
[----:B------:R-:W-:Y:S01]  /*10bd00*/  IMAD.X R57, R13, 0x1, R5, P0 ;  /* 0x000000010d397824 */ /* 0x000fe200000e0605 */
[----:B------:R-:W-:Y:S02]  /*10bd10*/  LOP3.LUT R37, R37, 0xffff, RZ, 0xc0, !PT ;  /* 0x0000ffff25257812 */ /* 0x000fe400078ec0ff */
[----:B0-----:R-:W-:Y:S02]  /*10bd20*/  SHF.R.U32.HI R14, RZ, 0x8, R49 ;  /* 0x00000008ff0e7819 */ /* 0x001fe40000011631 */
[----:B------:R-:W-:Y:S02]  /*10bd30*/  SHF.R.U32.HI R49, RZ, 0x8, R45 ;  /* 0x00000008ff317819 */ /* 0x000fe4000001162d */
[----:B------:R-:W-:Y:S02]  /*10bd40*/  LOP3.LUT R14, R14, 0xffff, RZ, 0xc0, !PT ;  /* 0x0000ffff0e0e7812 */ /* 0x000fe400078ec0ff */
[----:B------:R-:W-:Y:S01]  /*10bd50*/  LOP3.LUT R49, R49, 0xffff, RZ, 0xc0, !PT ;  /* 0x0000ffff31317812 */ /* 0x000fe200078ec0ff */
[----:B------:R0:W-:Y:S04]  /*10bd60*/  STL.64 [R1+0xec0], R56 ;  /* 0x000ec03801007387 */ /* 0x0001e80000100a00 */
[----:B------:R-:W3:Y:S04]  /*10bd70*/  LDL.LU R45, [R1+0x4f18] ;  /* 0x004f1800012d7983 */ /* 0x000ee80000300800 */
[----:B------:R-:W3:Y:S01]  /*10bd80*/  LDL.LU R58, [R1+0x2cc] ;  /* 0x0002cc00013a7983 */ /* 0x000ee20000300800 */
[----:B0-----:R-:W-:-:S03]  /*10bd90*/  PRMT R56, R14, 0x3340, R0 ;  /* 0x000033400e387816 */ /* 0x001fc60000000000 */
[----:B------:R-:W3:Y:S01]  /*10bda0*/  LDL.LU R50, [R1+0x21cc] ;  /* 0x0021cc0001327983 */ /* 0x000ee20000300800 */
[----:B------:R-:W-:-:S03]  /*10bdb0*/  PRMT R14, R37, 0x3340, R49 ;  /* 0x00003340250e7816 */ /* 0x000fc60000000031 */
[----:B------:R-:W3:Y:S04]  /*10bdc0*/  LDL.LU R49, [R1+0x5fc] ;  /* 0x0005fc0001317983 */ /* 0x000ee80000300800 */
[----:B------:R4:W-:Y:S04]  /*10bdd0*/  STL [R1+0x210], R56 ;  /* 0x0002103801007387 */ /* 0x0009e80000100800 */
[----:B------:R0:W-:Y:S01]  /*10bde0*/  STL [R1+0x480], R14 ;  /* 0x0004800e01007387 */ /* 0x0001e20000100800 */
[----:B----4-:R-:W-:-:S03]  /*10bdf0*/  LOP3.LUT R56, R3, 0xffff, RZ, 0xc0, !PT ;  /* 0x0000ffff03387812 */ /* 0x010fc600078ec0ff */
[----:B------:R-:W4:Y:S01]  /*10be00*/  LDL.LU R3, [R1+0x5980] ;  /* 0x0059800001037983 */ /* 0x000f220000300800 */
[----:B--2---:R-:W-:Y:S02]  /*10be10*/  LOP3.LUT R48, R48, 0xffff, RZ, 0xc0, !PT ;  /* 0x0000ffff30307812 */ /* 0x004fe400078ec0ff */
[----:B------:R-:W-:Y:S02]  /*10be20*/  LOP3.LUT R57, R36, 0xffff, RZ, 0xc0, !PT ;  /* 0x0000ffff24397812 */ /* 0x000fe400078ec0ff */
[----:B------:R-:W-:Y:S02]  /*10be30*/  PRMT R36, R48, 0x3340, R56 ;  /* 0x0000334030247816 */ /* 0x000fe40000000038 */
[----:B0-----:R-:W-:-:S04]  /*10be40*/  PRMT R14, R57, 0x3340, R0 ;  /* 0x00003340390e7816 */ /* 0x001fc80000000000 */
        /* <DEDUP_REMOVED lines=12> */
[----:B------:R0:W-:Y:S01]  /*10bf10*/  STL.64 [R1+0xeb8], R36 ;  /* 0x000eb82401007387 */ /* 0x0001e20000100a00 */
[----:B------:R-:W-:-:S03]  /*10bf20*/  IADD3 R56, P0, R12, R8, RZ ;  /* 0x000000080c387210 */ /* 0x000fc60007f1e0ff */
[----:B0-----:R-:W2:Y:S04]  /*10bf30*/  LDL.LU.64 R36, [R1+0x5978] ;  /* 0x0059780001247983 */ /* 0x001ea80000300a00 */
[----:B------:R-:W-:Y:S04]  /*10bf40*/  STL [R1+0x47c], R48 ;  /* 0x00047c3001007387 */ /* 0x000fe80000100800 */
[----:B------:R0:W-:Y:S01]  /*10bf50*/  STL [R1+0x20c], R14 ;  /* 0x00020c0e01007387 */ /* 0x0001e20000100800 */
[----:B------:R-:W-:Y:S01]  /*10bf60*/  IMAD.X R57, R13, 0x1, R10, P0 ;  /* 0x000000010d397824 */ /* 0x000fe200000e060a */
[----:B0-----:R-:W-:-:S04]  /*10bf70*/  SHF.R.U32.HI R14, RZ, 0x8, R2 ;  /* 0x00000008ff0e7819 */ /* 0x001fc80000011602 */
[----:B------:R-:W-:Y:S01]  /*10bf80*/  LOP3.LUT R14, R14, 0xffff, RZ, 0xc0, !PT ;  /* 0x0000ffff0e0e7812 */ /* 0x000fe200078ec0ff */
[----:B------:R-:W-:Y:S03]  /*10bf90*/  STL.64 [R1+0xeb0], R56 ;  /* 0x000eb03801007387 */ /* 0x000fe60000100a00 */
[----:B------:R-:W-:Y:S01]  /*10bfa0*/  PRMT R2, R14, 0x3340, R0 ;  /* 0x000033400e027816 */ /* 0x000fe20000000000 */
[----:B------:R-:W2:Y:S04]  /*10bfb0*/  LDL.LU R59, [R1+0x4f1c] ;  /* 0x004f1c00013b7983 */ /* 0x000ea80000300800 */
[----:B------:R0:W-:Y:S04]  /*10bfc0*/  STL [R1+0x208], R2 ;  /* 0x0002080201007387 */ /* 0x0001e80000100800 */
[----:B------:R-:W2:Y:S01]  /*10bfd0*/  LDL.LU R48, [R1+0x798] ;  /* 0x0007980001307983 */ /* 0x000ea20000300800 */
[----:B---3--:R-:W-:-:S02]  /*10bfe0*/  LOP3.LUT R45, R45, 0xffff, RZ, 0xc0, !PT ;  /* 0x0000ffff2d2d7812 */ /* 0x008fc400078ec0ff */
[----:B0-----:R-:W-:-:S04]  /*10bff0*/  LOP3.LUT R2, R58, 0xffff, RZ, 0xc0, !PT ;  /* 0x0000ffff3a027812 */ /* 0x001fc800078ec0ff */
[----:B------:R-:W-:Y:S02]  /*10c000*/  PRMT R14, R2, 0x3340, R0 ;  /* 0x00003340020e7816 */ /* 0x000fe40000000000 */
[----:B------:R-:W-:Y:S02]  /*10c010*/  LOP3.LUT R51, R51, 0xffff, RZ, 0xc0, !PT ;  /* 0x0000ffff33337812 */ /* 0x000fe400078ec0ff */
[----:B------:R-:W-:Y:S02]  /*10c020*/  LOP3.LUT R50, R50, 0xffff, RZ, 0xc0, !PT ;  /* 0x0000ffff32327812 */ /* 0x000fe400078ec0ff */
[----:B------:R-:W-:Y:S01]  /*10c030*/  LOP3.LUT R49, R49, 0xffff, RZ, 0xc0, !PT ;  /* 0x0000ffff31317812 */ /* 0x000fe200078ec0ff */
[----:B------:R0:W-:Y:S01]  /*10c040*/  STL [R1+0x4ed4], R51 ;  /* 0x004ed43301007387 */ /* 0x0001e20000100800 */
[----:B----4-:R-:W-:-:S04]  /*10c050*/  LOP3.LUT R3, R3, 0xffff, RZ, 0xc0, !PT ;  /* 0x0000ffff03037812 */ /* 0x010fc800078ec0ff */
[----:B------:R-:W-:-:S04]  /*10c060*/  PRMT R56, R45, 0x3340, R3 ;  /* 0x000033402d387816 */ /* 0x000fc80000000003 */
[----:B------:R-:W-:Y:S02]  /*10c070*/  PRMT R56, R56, 0x5410, R14 ;  /* 0x0000541038387816 */ /* 0x000fe4000000000e */
[----:B------:R-:W-:Y:S02]  /*10c080*/  PRMT R14, R51, 0x3340, R0 ;  /* 0x00003340330e7816 */ /* 0x000fe40000000000 */
[----:B0-----:R-:W-:Y:S01]  /*10c090*/  PRMT R51, R50, 0x3340, R49 ;  /* 0x0000334032337816 */ /* 0x001fe20000000031 */
[----:B------:R0:W-:Y:S03]  /*10c0a0*/  STL [R1+0x4c58], R56 ;  /* 0x004c583801007387 */ /* 0x0001e60000100800 */
[----:B------:R-:W-:Y:S02]  /*10c0b0*/  PRMT R14, R51, 0x5410, R14 ;  /* 0x00005410330e7816 */ /* 0x000fe4000000000e */
[----:B0-----:R-:W-:-:S03]  /*10c0c0*/  IADD3 R56, P0, R12, R9, RZ ;  /* 0x000000090c387210 */ /* 0x001fc60007f1e0ff */
[----:B------:R0:W-:Y:S02]  /*10c0d0*/  STL [R1+0x4c5c], R14 ;  /* 0x004c5c0e01007387 */ /* 0x0001e40000100800 */
[----:B------:R-:W-:Y:S01]  /*10c0e0*/  IMAD.X R57, R13, 0x1, R11, P0 ;  /* 0x000000010d397824 */ /* 0x000fe200000e060b */
[----:B------:R-:W-:-:S04]  /*10c0f0*/  SHF.R.U32.HI R13, RZ, 0x8, R49 ;  /* 0x00000008ff0d7819 */ /* 0x000fc80000011631 */
[----:B------:R1:W-:Y:S01]  /*10c100*/  STL.64 [R1+0xe90], R56 ;  /* 0x000e903801007387 */ /* 0x0003e20000100a00 */
[----:B0-----:R-:W-:-:S03]  /*10c110*/  SHF.R.U32.HI R14, RZ, 0x8, R50 ;  /* 0x00000008ff0e7819 */ /* 0x001fc60000011632 */
[----:B------:R-:W3:Y:S04]  /*10c120*/  LDL.LU R49, [R1+0x21e8] ;  /* 0x0021e80001317983 */ /* 0x000ee80000300800 */
[----:B------:R-:W4:Y:S01]  /*10c130*/  LDL.LU R50, [R1+0x638] ;  /* 0x0006380001327983 */ /* 0x000f220000300800 */
[----:B------:R-:W-:Y:S02]  /*10c140*/  SHF.R.U32.HI R45, RZ, 0x8, R45 ;  /* 0x00000008ff2d7819 */ /* 0x000fe4000001162d */
[----:B------:R-:W-:Y:S02]  /*10c150*/  LOP3.LUT R51, R13, 0xffff, RZ, 0xc0, !PT ;  /* 0x0000ffff0d337812 */ /* 0x000fe400078ec0ff */
[----:B-1----:R-:W-:Y:S02]  /*10c160*/  SHF.R.U32.HI R56, RZ, 0x8, R3 ;  /* 0x00000008ff387819 */ /* 0x002fe40000011603 */
[----:B------:R-:W-:-:S02]  /*10c170*/  LOP3.LUT R3, R14, 0xffff, RZ, 0xc0, !PT ;  /* 0x0000ffff0e037812 */ /* 0x000fc400078ec0ff */
[----:B------:R-:W-:Y:S02]  /*10c180*/  LOP3.LUT R14, R45, 0xffff, RZ, 0xc0, !PT ;  /* 0x0000ffff2d0e7812 */ /* 0x000fe400078ec0ff */
[----:B------:R-:W4:Y:S01]  /*10c190*/  LDL.LU R45, [R1+0x21dc] ;  /* 0x0021dc00012d7983 */ /* 0x000f220000300800 */
[----:B------:R-:W-:-:S03]  /*10c1a0*/  PRMT R3, R3, 0x3340, R51 ;  /* 0x0000334003037816 */ /* 0x000fc60000000033 */
[----:B------:R-:W4:Y:S01]  /*10c1b0*/  LDL.LU R51, [R1+0x63c] ;  /* 0x00063c0001337983 */ /* 0x000f220000300800 */
[----:B------:R-:W-:-:S03]  /*10c1c0*/  LOP3.LUT R13, R56, 0xffff, RZ, 0xc0, !PT ;  /* 0x0000ffff380d7812 */ /* 0x000fc600078ec0ff */
[----:B------:R0:W-:Y:S01]  /*10c1d0*/  STL [R1+0x56fc], R3 ;  /* 0x0056fc0301007387 */ /* 0x0001e20000100800 */
[----:B------:R-:W-:-:S05]  /*10c1e0*/  PRMT R13, R14, 0x3340, R13 ;  /* 0x000033400e0d7816 */ /* 0x000fca000000000d */
[----:B------:R1:W-:Y:S01]  /*10c1f0*/  STL [R1+0x7e4], R13 ;  /* 0x0007e40d01007387 */ /* 0x0003e20000100800 */
[----:B0-----:R-:W-:Y:S02]  /*10c200*/  LOP3.LUT R3, R32, 0xffff, RZ, 0xc0, !PT ;  /* 0x0000ffff20037812 */ /* 0x001fe400078ec0ff */
[----:B--2---:R-:W-:Y:S01]  /*10c210*/  LOP3.LUT R48, R48, 0xffff, RZ, 0xc0, !PT ;  /* 0x0000ffff30307812 */ /* 0x004fe200078ec0ff */
[----:B------:R-:W2:Y:S01]  /*10c220*/  LDL.LU R32, [R1+0x5970] ;  /* 0x0059700001207983 */ /* 0x000ea20000300800 */
[----:B------:R-:W-:Y:S02]  /*10c230*/  LOP3.LUT R56, R59, 0xffff, RZ, 0xc0, !PT ;  /* 0x0000ffff3b387812 */ /* 0x000fe400078ec0ff */
[----:B-1----:R-:W-:Y:S02]  /*10c240*/  PRMT R13, R3, 0x3340, R0 ;  /* 0x00003340030d7816 */ /* 0x002fe40000000000 */
[----:B------:R-:W-:-:S04]  /*10c250*/  PRMT R14, R56, 0x3340, R48 ;  /* 0x00003340380e7816 */ /* 0x000fc80000000030 */
[----:B------:R-:W-:Y:S02]  /*10c260*/  PRMT R57, R14, 0x5410, R13 ;  /* 0x000054100e397816 */ /* 0x000fe4000000000d */
[----:B------:R-:W-:Y:S02]  /*10c270*/  SHF.R.U32.HI R14, RZ, 0x8, R56 ;  /* 0x00000008ff0e7819 */ /* 0x000fe40000011638 */
[----:B------:R-:W-:Y:S02]  /*10c280*/  SHF.R.U32.HI R13, RZ, 0x8, R48 ;  /* 0x00000008ff0d7819 */ /* 0x000fe40000011630 */
[----:B------:R-:W-:Y:S02]  /*10c290*/  LOP3.LUT R14, R14, 0xffff, RZ, 0xc0, !PT ;  /* 0x0000ffff0e0e7812 */ /* 0x000fe400078ec0ff */
[----:B------:R-:W-:Y:S01]  /*10c2a0*/  LOP3.LUT R13, R13, 0xffff, RZ, 0xc0, !PT ;  /* 0x0000ffff0d0d7812 */ /* 0x000fe200078ec0ff */
[----:B------:R-:W-:Y:S01]  /*10c2b0*/  VIADD R12, R12, UR6 ;  /* 0x000000060c0c7c36 */ /* 0x000fe20008000000 */
[----:B------:R-:W-:Y:S01]  /*10c2c0*/  STL [R1+0x2354], R57 ;  /* 0x0023543901007387 */ /* 0x000fe20000100800 */
[----:B------:R-:W-:Y:S01]  /*10c2d0*/  SHF.R.U32.HI R2, RZ, 0x8, R2 ;  /* 0x00000008ff027819 */ /* 0x000fe20000011602 */
[----:B------:R-:W-:Y:S01]  /*10c2e0*/  ULDC UR6, c[0x0][0x248] ;  /* 0x0000920000067ab9 */ /* 0x000fe20000000800 */
[----:B------:R-:W-:-:S02]  /*10c2f0*/  PRMT R14, R14, 0x3340, R13 ;  /* 0x000033400e0e7816 */ /* 0x000fc4000000000d */
[----:B------:R-:W-:-:S03]  /*10c300*/  SHF.R.S32.HI R13, RZ, 0x1f, R12 ;  /* 0x0000001fff0d7819 */ /* 0x000fc6000001140c */
[----:B------:R0:W-:Y:S01]  /*10c310*/  STL [R1+0x474], R14 ;  /* 0x0004740e01007387 */ /* 0x0001e20000100800 */
[----:B------:R-:W-:Y:S02]  /*10c320*/  IADD3 R56, P0, R12, R4, RZ ;  /* 0x000000040c387210 */ /* 0x000fe40007f1e0ff */
[----:B------:R-:W-:Y:S02]  /*10c330*/  LOP3.LUT R2, R2, 0xffff, RZ, 0xc0, !PT ;  /* 0x0000ffff02027812 */ /* 0x000fe400078ec0ff */
[----:B0-----:R-:W-:Y:S01]  /*10c340*/  SHF.R.U32.HI R14, RZ, 0x8, R3 ;  /* 0x00000008ff0e7819 */ /* 0x001fe20000011603 */
[----:B------:R-:W-:-:S03]  /*10c350*/  IMAD.X R57, R13, 0x1, R5, P0 ;  /* 0x000000010d397824 */ /* 0x000fc600000e0605 */
[----:B------:R-:W-:Y:S02]  /*10c360*/  LOP3.LUT R14, R14, 0xffff, RZ, 0xc0, !PT ;  /* 0x0000ffff0e0e7812 */ /* 0x000fe400078ec0ff */
[--C-:B------:R-:W-:Y:S02]  /*10c370*/  PRMT R3, R2, 0x3340, R0.reuse ;  /* 0x0000334002037816 */ /* 0x100fe40000000000 */
[----:B------:R-:W-:Y:S01]  /*10c380*/  PRMT R14, R14, 0x3340, R0 ;  /* 0x000033400e0e7816 */ /* 0x000fe20000000000 */
[----:B------:R0:W-:Y:S01]  /*10c390*/  STL.64 [R1+0xe80], R56 ;  /* 0x000e803801007387 */ /* 0x0001e20000100a00 */
[----:B------:R-:W-:-:S03]  /*10c3a0*/  LOP3.LUT R2, R41, 0xffff, RZ, 0xc0, !PT ;  /* 0x0000ffff29027812 */ /* 0x000fc600078ec0ff */
[----:B------:R1:W-:Y:S04]  /*10c3b0*/  STL [R1+0x204], R14 ;  /* 0x0002040e01007387 */ /* 0x0003e80000100800 */
[----:B------:R1:W-:Y:S04]  /*10c3c0*/  STL [R1+0x200], R3 ;  /* 0x0002000301007387 */ /* 0x0003e80000100800 */
[----:B0-----:R-:W2:Y:S01]  /*10c3d0*/  LDL.LU R56, [R1+0x4f20] ;  /* 0x004f200001387983 */ /* 0x001ea20000300800 */
[----:B-1----:R-:W-:-:S03]  /*10c3e0*/  PRMT R14, R2, 0x3340, R0 ;  /* 0x00003340020e7816 */ /* 0x002fc60000000000 */
[----:B------:R-:W2:Y:S01]  /*10c3f0*/  LDL.LU R57, [R1+0x398] ;  /* 0x0003980001397983 */ /* 0x000ea20000300800 */
[----:B------:R-:W-:Y:S02]  /*10c400*/  LOP3.LUT R3, R40, 0xffff, RZ, 0xc0, !PT ;  /* 0x0000ffff28037812 */ /* 0x000fe400078ec0ff */
[----:B---3--:R-:W-:Y:S02]  /*10c410*/  LOP3.LUT R48, R49, 0xffff, RZ, 0xc0, !PT ;  /* 0x0000ffff31307812 */ /* 0x008fe400078ec0ff */
[----:B----4-:R-:W-:-:S04]  /*10c420*/  LOP3.LUT R49, R50, 0xffff, RZ, 0xc0, !PT ;  /* 0x0000ffff32317812 */ /* 0x010fc800078ec0ff */
[----:B------:R-:W-:-:S04]  /*10c430*/  PRMT R40, R48, 0x3340, R49 ;  /* 0x0000334030287816 */ /* 0x000fc80000000031 */
[----:B------:R-:W-:Y:S02]  /*10c440*/  PRMT R14, R40, 0x5410, R14 ;  /* 0x00005410280e7816 */ /* 0x000fe4000000000e */
[----:B------:R-:W-:-:S03]  /*10c450*/  LOP3.LUT R45, R45, 0xffff, RZ, 0xc0, !PT ;  /* 0x0000ffff2d2d7812 */ /* 0x000fc600078ec0ff */
[----:B------:R0:W-:Y:S01]  /*10c460*/  STL [R1+0x21dc], R14 ;  /* 0x0021dc0e01007387 */ /* 0x0001e20000100800 */
[----:B------:R-:W-:-:S03]  /*10c470*/  LOP3.LUT R50, R51, 0xffff, RZ, 0xc0, !PT ;  /* 0x0000ffff33327812 */ /* 0x000fc600078ec0ff */
[----:B------:R-:W3:Y:S01]  /*10c480*/  LDL.LU R58, [R1+0x7dc] ;  /* 0x0007dc00013a7983 */ /* 0x000ee20000300800 */
[----:B------:R-:W-:Y:S02]  /*10c490*/  PRMT R40, R45, 0x3340, R50 ;  /* 0x000033402d287816 */ /* 0x000fe40000000032 */
[----:B0-----:R-:W-:-:S04]  /*10c4a0*/  PRMT R14, R3, 0x3340, R0 ;  /* 0x00003340030e7816 */ /* 0x001fc80000000000 */
[----:B------:R-:W-:Y:S02]  /*10c4b0*/  PRMT R14, R40, 0x5410, R14 ;  /* 0x00005410280e7816 */ /* 0x000fe4000000000e */
[----:B------:R-:W-:-:S05]  /*10c4c0*/  IADD3 R40, P0, R12, R6, RZ ;  /* 0x000000060c287210 */ /* 0x000fca0007f1e0ff */
[----:B------:R-:W-:Y:S01]  /*10c4d0*/  IMAD.X R41, R13, 0x1, R7, P0 ;  /* 0x000000010d297824 */ /* 0x000fe200000e0607 */
[----:B------:R0:W-:Y:S01]  /*10c4e0*/  STL [R1+0x21d8], R14 ;  /* 0x0021d80e01007387 */ /* 0x0001e20000100800 */
[----:B------:R-:W-:Y:S02]  /*10c4f0*/  SHF.R.U32.HI R48, RZ, 0x8, R48 ;  /* 0x00000008ff307819 */ /* 0x000fe40000011630 */
[----:B------:R-:W-:Y:S01]  /*10c500*/  SHF.R.U32.HI R49, RZ, 0x8, R49 ;  /* 0x00000008ff317819 */ /* 0x000fe20000011631 */
[----:B------:R1:W-:Y:S01]  /*10c510*/  STL.64 [R1+0xe40], R40 ;  /* 0x000e402801007387 */ /* 0x0003e20000100a00 */
[----:B------:R-:W-:Y:S02]  /*10c520*/  SHF.R.U32.HI R45, RZ, 0x8, R45 ;  /* 0x00000008ff2d7819 */ /* 0x000fe4000001162d */
[----:B0-----:R-:W-:Y:S02]  /*10c530*/  SHF.R.U32.HI R14, RZ, 0x8, R50 ;  /* 0x00000008ff0e7819 */ /* 0x001fe40000011632 */
[----:B------:R-:W-:Y:S01]  /*10c540*/  LOP3.LUT R48, R48, 0xffff, RZ, 0xc0, !PT ;  /* 0x0000ffff30307812 */ /* 0x000fe200078ec0ff */
[----:B-1----:R-:W4:Y:S01]  /*10c550*/  LDL.LU.64 R40, [R1+0x5968] ;  /* 0x0059680001287983 */ /* 0x002f220000300a00 */
[----:B------:R-:W-:-:S03]  /*10c560*/  LOP3.LUT R49, R49, 0xffff, RZ, 0xc0, !PT ;  /* 0x0000ffff31317812 */ /* 0x000fc600078ec0ff */
[----:B------:R-:W4:Y:S01]  /*10c570*/  LDL.LU R50, [R1+0x4f24] ;  /* 0x004f240001327983 */ /* 0x000f220000300800 */
[----:B------:R-:W-:-:S03]  /*10c580*/  LOP3.LUT R45, R45, 0xffff, RZ, 0xc0, !PT ;  /* 0x0000ffff2d2d7812 */ /* 0x000fc600078ec0ff */
[----:B------:R-:W4:Y:S01]  /*10c590*/  LDL.LU R51, [R1+0x7f0] ;  /* 0x0007f00001337983 */ /* 0x000f220000300800 */
[----:B------:R-:W-:Y:S02]  /*10c5a0*/  LOP3.LUT R14, R14, 0xffff, RZ, 0xc0, !PT ;  /* 0x0000ffff0e0e7812 */ /* 0x000fe400078ec0ff */
[----:B------:R-:W-:Y:S02]  /*10c5b0*/  PRMT R59, R48, 0x3340, R49 ;  /* 0x00003340303b7816 */ /* 0x000fe40000000031 */
[----:B------:R-:W-:-:S03]  /*10c5c0*/  PRMT R14, R45, 0x3340, R14 ;  /* 0x000033402d0e7816 */ /* 0x000fc6000000000e */
[----:B------:R0:W-:Y:S04]  /*10c5d0*/  STL [R1+0x7e0], R59 ;  /* 0x0007e03b01007387 */ /* 0x0001e80000100800 */
[----:B------:R1:W-:Y:S04]  /*10c5e0*/  STL [R1+0x470], R14 ;  /* 0x0004700e01007387 */ /* 0x0003e80000100800 */
[----:B------:R-:W4:Y:S04]  /*10c5f0*/  LDL.LU R45, [R1+0x21f8] ;  /* 0x0021f800012d7983 */ /* 0x000f280000300800 */
[----:B0-----:R-:W4:Y:S01]  /*10c600*/  LDL.LU R59, [R1+0x690] ;  /* 0x00069000013b7983 */ /* 0x001f220000300800 */
[----:B------:R-:W-:-:S05]  /*10c610*/  IADD3 R48, P0, R12, R8, RZ ;  /* 0x000000080c307210 */ /* 0x000fca0007f1e0ff */
[----:B------:R-:W-:Y:S01]  /*10c620*/  IMAD.X R49, R13, 0x1, R10, P0 ;  /* 0x000000010d317824 */ /* 0x000fe200000e060a */
[----:B-1----:R-:W-:-:S04]  /*10c630*/  SHF.R.U32.HI R14, RZ, 0x8, R3 ;  /* 0x00000008ff0e7819 */ /* 0x002fc80000011603 */
[----:B------:R0:W-:Y:S01]  /*10c640*/  STL.64 [R1+0xe60], R48 ;  /* 0x000e603001007387 */ /* 0x0001e20000100a00 */
[----:B------:R-:W-:Y:S02]  /*10c650*/  LOP3.LUT R14, R14, 0xffff, RZ, 0xc0, !PT ;  /* 0x0000ffff0e0e7812 */ /* 0x000fe400078ec0ff */
[----:B0-----:R-:W-:-:S05]  /*10c660*/  IADD3 R48, P0, R12, R9, RZ ;  /* 0x000000090c307210 */ /* 0x001fca0007f1e0ff */
[----:B------:R-:W-:Y:S01]  /*10c670*/  IMAD.X R49, R13, 0x1, R11, P0 ;  /* 0x000000010d317824 */ /* 0x000fe200000e060b */
[----:B------:R-:W-:Y:S02]  /*10c680*/  SHF.R.U32.HI R13, RZ, 0x8, R2 ;  /* 0x00000008ff0d7819 */ /* 0x000fe40000011602 */
[--C-:B------:R-:W-:Y:S02]  /*10c690*/  PRMT R3, R14, 0x3340, R0.reuse ;  /* 0x000033400e037816 */ /* 0x100fe40000000000 */
[----:B------:R-:W-:Y:S02]  /*10c6a0*/  LOP3.LUT R13, R13, 0xffff, RZ, 0xc0, !PT ;  /* 0x0000ffff0d0d7812 */ /* 0x000fe400078ec0ff */
[----:B--2---:R-:W-:Y:S01]  /*10c6b0*/  LOP3.LUT R2, R56, 0xffff, RZ, 0xc0, !PT ;  /* 0x0000ffff38027812 */ /* 0x004fe200078ec0ff */
[----:B------:R0:W-:Y:S01]  /*10c6c0*/  STL [R1+0x1fc], R3 ;  /* 0x0001fc0301007387 */ /* 0x0001e20000100800 */
[----:B------:R-:W-:-:S03]  /*10c6d0*/  PRMT R13, R13, 0x3340, R0 ;  /* 0x000033400d0d7816 */ /* 0x000fc60000000000 */
[----:B------:R1:W-:Y:S01]  /*10c6e0*/  STL.64 [R1+0xe58], R48 ;  /* 0x000e583001007387 */ /* 0x0003e20000100a00 */
[----:B0-----:R-:W-:-:S03]  /*10c6f0*/  LOP3.LUT R3, R57, 0xffff, RZ, 0xc0, !PT ;  /* 0x0000ffff39037812 */ /* 0x001fc600078ec0ff */
[----:B-1----:R-:W2:Y:S04]  /*10c700*/  LDL.LU.64 R48, [R1+0x5960] ;  /* 0x0059600001307983 */ /* 0x002ea80000300a00 */
[----:B------:R0:W-:Y:S02]  /*10c710*/  STL [R1+0x1f8], R13 ;  /* 0x0001f80d01007387 */ /* 0x0001e40000100800 */
[----:B0-----:R-:W-:Y:S01]  /*10c720*/  PRMT R13, R3, 0x3340, R0 ;  /* 0x00003340030d7816 */ /* 0x001fe20000000000 */
[----:B------:R-:W-:Y:S01]  /*10c730*/  VIADD R12, R12, UR6 ;  /* 0x000000060c0c7c36 */ /* 0x000fe20008000000 */
[----:B------:R-:W-:Y:S01]  /*10c740*/  ULDC UR6, c[0x0][0x248] ;  /* 0x0000920000067ab9 */ /* 0x000fe20000000800 */
[----:B---3--:R-:W-:-:S04]  /*10c750*/  LOP3.LUT R56, R58, 0xffff, RZ, 0xc0, !PT ;  /* 0x0000ffff3a387812 */ /* 0x008fc800078ec0ff */
[----:B------:R-:W-:Y:S02]  /*10c760*/  PRMT R14, R2, 0x3340, R56 ;  /* 0x00003340020e7816 */ /* 0x000fe40000000038 */
[----:B------:R-:W-:Y:S02]  /*10c770*/  SHF.R.U32.HI R2, RZ, 0x8, R2 ;  /* 0x00000008ff027819 */ /* 0x000fe40000011602 */
[----:B------:R-:W-:Y:S02]  /*10c780*/  PRMT R13, R14, 0x5410, R13 ;  /* 0x000054100e0d7816 */ /* 0x000fe4000000000d */
[----:B------:R-:W-:Y:S02]  /*10c790*/  SHF.R.U32.HI R14, RZ, 0x8, R56 ;  /* 0x00000008ff0e7819 */ /* 0x000fe40000011638 */
[----:B------:R-:W-:Y:S02]  /*10c7a0*/  LOP3.LUT R2, R2, 0xffff, RZ, 0xc0, !PT ;  /* 0x0000ffff02027812 */ /* 0x000fe400078ec0ff */
[----:B------:R-:W-:Y:S01]  /*10c7b0*/  LOP3.LUT R14, R14, 0xffff, RZ, 0xc0, !PT ;  /* 0x0000ffff0e0e7812 */ /* 0x000fe200078ec0ff */
[----:B------:R0:W-:Y:S03]  /*10c7c0*/  STL [R1+0x21cc], R13 ;  /* 0x0021cc0d01007387 */ /* 0x0001e60000100800 */
[----:B------:R-:W-:-:S02]  /*10c7d0*/  PRMT R2, R2, 0x3340, R14 ;  /* 0x0000334002027816 */ /* 0x000fc4000000000e */
[----:B0-----:R-:W-:-:S03]  /*10c7e0*/  SHF.R.U32.HI R13, RZ, 0x8, R3 ;  /* 0x00000008ff0d7819 */ /* 0x001fc60000011603 */
[----:B------:R0:W-:Y:S01]  /*10c7f0*/  STL [R1+0x434], R2 ;  /* 0x0004340201007387 */ /* 0x0001e20000100800 */
[----:B------:R-:W-:-:S04]  /*10c800*/  LOP3.LUT R13, R13, 0xffff, RZ, 0xc0, !PT ;  /* 0x0000ffff0d0d7812 */ /* 0x000fc800078ec0ff */
[--C-:B------:R-:W-:Y:S02]  /*10c810*/  PRMT R3, R13, 0x3340, R0.reuse ;  /* 0x000033400d037816 */ /* 0x100fe40000000000 */
[----:B0-----:R-:W-:Y:S02]  /*10c820*/  LOP3.LUT R2, R32, 0xffff, RZ, 0xc0, !PT ;  /* 0x0000ffff20027812 */ /* 0x001fe400078ec0ff */
[----:B----4-:R-:W-:Y:S02]  /*10c830*/  LOP3.LUT R50, R50, 0xffff, RZ, 0xc0, !PT ;  /* 0x0000ffff32327812 */ /* 0x010fe400078ec0ff */
[----:B------:R-:W-:Y:S02]  /*10c840*/  LOP3.LUT R51, R51, 0xffff, RZ, 0xc0, !PT ;  /* 0x0000ffff33337812 */ /* 0x000fe400078ec0ff */
[----:B------:R-:W-:Y:S02]  /*10c850*/  PRMT R13, R2, 0x3340, R0 ;  /* 0x00003340020d7816 */ /* 0x000fe40000000000 */
[----:B------:R-:W-:Y:S01]  /*10c860*/  PRMT R14, R50, 0x3340, R51 ;  /* 0x00003340320e7816 */ /* 0x000fe20000000033 */
[----:B------:R0:W-:Y:S03]  /*10c870*/  STL [R1+0x1f4], R3 ;  /* 0x0001f40301007387 */ /* 0x0001e60000100800 */
[----:B------:R-:W-:Y:S01]  /*10c880*/  PRMT R13, R14, 0x5410, R13 ;  /* 0x000054100e0d7816 */ /* 0x000fe2000000000d */
[----:B------:R-:W3:Y:S04]  /*10c890*/  LDL.LU R32, [R1+0x5958] ;  /* 0x0059580001207983 */ /* 0x000ee80000300800 */
[----:B------:R1:W-:Y:S01]  /*10c8a0*/  STL [R1+0x21c8], R13 ;  /* 0x0021c80d01007387 */ /* 0x0003e20000100800 */
[----:B0-----:R-:W-:-:S02]  /*10c8b0*/  LOP3.LUT R3, R43, 0xffff, RZ, 0xc0, !PT ;  /* 0x0000ffff2b037812 */ /* 0x001fc400078ec0ff */
[----:B------:R-:W-:Y:S02]  /*10c8c0*/  LOP3.LUT R43, R45, 0xffff, RZ, 0xc0, !PT ;  /* 0x0000ffff2d2b7812 */ /* 0x000fe400078ec0ff */
[----:B------:R-:W4:Y:S01]  /*10c8d0*/  LDL.LU R45, [R1+0x21ec] ;  /* 0x0021ec00012d7983 */ /* 0x000f220000300800 */
[----:B------:R-:W-:Y:S02]  /*10c8e0*/  LOP3.LUT R56, R59, 0xffff, RZ, 0xc0, !PT ;  /* 0x0000ffff3b387812 */ /* 0x000fe400078ec0ff */
[----:B-1----:R-:W-:Y:S02]  /*10c8f0*/  PRMT R13, R3, 0x3340, R0 ;  /* 0x00003340030d7816 */ /* 0x002fe40000000000 */
[----:B------:R-:W-:Y:S02]  /*10c900*/  PRMT R14, R43, 0x3340, R56 ;  /* 0x000033402b0e7816 */ /* 0x000fe40000000038 */
[----:B------:R-:W-:Y:S02]  /*10c910*/  IADD3 R58, P0, R12, R4, RZ ;  /* 0x000000040c3a7210 */ /* 0x000fe40007f1e0ff */
[----:B------:R-:W-:-:S02]  /*10c920*/  PRMT R14, R14, 0x5410, R13 ;  /* 0x000054100e0e7816 */ /* 0x000fc4000000000d */
[----:B------:R-:W-:Y:S02]  /*10c930*/  SHF.R.S32.HI R13, RZ, 0x1f, R12 ;  /* 0x0000001fff0d7819 */ /* 0x000fe4000001140c */
[----:B------:R-:W-:Y:S02]  /*10c940*/  SHF.R.U32.HI R50, RZ, 0x8, R50 ;  /* 0x00000008ff327819 */ /* 0x000fe40000011632 */
[----:B------:R-:W-:Y:S01]  /*10c950*/  SHF.R.U32.HI R51, RZ, 0x8, R51 ;  /* 0x00000008ff337819 */ /* 0x000fe20000011633 */
[----:B------:R-:W-:Y:S01]  /*10c960*/  IMAD.X R59, R13, 0x1, R5, P0 ;  /* 0x000000010d3b7824 */ /* 0x000fe200000e0605 */
[----:B------:R-:W-:Y:S02]  /*10c970*/  LOP3.LUT R50, R50, 0xffff, RZ, 0xc0, !PT ;  /* 0x0000ffff32327812 */ /* 0x000fe400078ec0ff */
[----:B------:R-:W-:Y:S01]  /*10c980*/  LOP3.LUT R51, R51, 0xffff, RZ, 0xc0, !PT ;  /* 0x0000ffff33337812 */ /* 0x000fe200078ec0ff */
[----:B------:R0:W-:Y:S03]  /*10c990*/  STL [R1+0x21b8], R14 ;  /* 0x0021b80e01007387 */ /* 0x0001e60000100800 */
[----:B------:R-:W-:Y:S01]  /*10c9a0*/  PRMT R50, R50, 0x3340, R51 ;  /* 0x0000334032327816 */ /* 0x000fe20000000033 */
[----:B------:R1:W-:Y:S01]  /*10c9b0*/  STL.64 [R1+0xdd8], R58 ;  /* 0x000dd83a01007387 */ /* 0x0003e20000100a00 */
[----:B------:R-:W-:-:S02]  /*10c9c0*/  SHF.R.U32.HI R43, RZ, 0x8, R43 ;  /* 0x00000008ff2b7819 */ /* 0x000fc4000001162b */
[----:B0-----:R-:W-:Y:S02]  /*10c9d0*/  SHF.R.U32.HI R14, RZ, 0x8, R56 ;  /* 0x00000008ff0e7819 */ /* 0x001fe40000011638 */
[----:B------:R-:W2:Y:S04]  /*10c9e0*/  LDL.LU R56, [R1+0x4f28] ;  /* 0x004f280001387983 */ /* 0x000ea80000300800 */
[----:B------:R-:W2:Y:S01]  /*10c9f0*/  LDL.LU R57, [R1+0x3a0] ;  /* 0x0003a00001397983 */ /* 0x000ea20000300800 */
[----:B------:R-:W-:-:S03]  /*10ca00*/  LOP3.LUT R43, R43, 0xffff, RZ, 0xc0, !PT ;  /* 0x0000ffff2b2b7812 */ /* 0x000fc600078ec0ff */
[----:B------:R0:W-:Y:S01]  /*10ca10*/  STL [R1+0x7c4], R50 ;  /* 0x0007c43201007387 */ /* 0x0001e20000100800 */
[----:B------:R-:W-:-:S03]  /*10ca20*/  LOP3.LUT R14, R14, 0xffff, RZ, 0xc0, !PT ;  /* 0x0000ffff0e0e7812 */ /* 0x000fc600078ec0ff */
[----:B-1----:R-:W2:Y:S01]  /*10ca30*/  LDL.LU R58, [R1+0x834] ;  /* 0x00083400013a7983 */ /* 0x002ea20000300800 */
[----:B------:R-:W-:Y:S02]  /*10ca40*/  PRMT R14, R43, 0x3340, R14 ;  /* 0x000033402b0e7816 */ /* 0x000fe4000000000e */
[----:B------:R-:W-:-:S03]  /*10ca50*/  SHF.R.U32.HI R2, RZ, 0x8, R2 ;  /* 0x00000008ff027819 */ /* 0x000fc60000011602 */
[----:B------:R1:W-:Y:S01]  /*10ca60*/  STL [R1+0x430], R14 ;  /* 0x0004300e01007387 */ /* 0x0003e20000100800 */
[----:B0-----:R-:W-:Y:S02]  /*10ca70*/  IADD3 R50, P0, R12, R6, RZ ;  /* 0x000000060c327210 */ /* 0x001fe40007f1e0ff */
[----:B------:R-:W-:Y:S02]  /*10ca80*/  LOP3.LUT R2, R2, 0xffff, RZ, 0xc0, !PT ;  /* 0x0000ffff02027812 */ /* 0x000fe400078ec0ff */
[----:B-1----:R-:W-:Y:S01]  /*10ca90*/  SHF.R.U32.HI R14, RZ, 0x8, R3 ;  /* 0x00000008ff0e7819 */ /* 0x002fe20000011603 */
[----:B------:R-:W-:-:S03]  /*10caa0*/  IMAD.X R51, R13, 0x1, R7, P0 ;  /* 0x000000010d337824 */ /* 0x000fc600000e0607 */
[----:B------:R-:W-:Y:S02]  /*10cab0*/  LOP3.LUT R14, R14, 0xffff, RZ, 0xc0, !PT ;  /* 0x0000ffff0e0e7812 */ /* 0x000fe400078ec0ff */
[--C-:B------:R-:W-:Y:S02]  /*10cac0*/  PRMT R3, R2, 0x3340, R0.reuse ;  /* 0x0000334002037816 */ /* 0x100fe40000000000 */
[----:B------:R-:W-:Y:S01]  /*10cad0*/  PRMT R14, R14, 0x3340, R0 ;  /* 0x000033400e0e7816 */ /* 0x000fe20000000000 */
[----:B------:R0:W-:Y:S04]  /*10cae0*/  STL.64 [R1+0xde8], R50 ;  /* 0x000de83201007387 */ /* 0x0001e80000100a00 */
[----:B------:R1:W-:Y:S04]  /*10caf0*/  STL [R1+0x1f0], R14 ;  /* 0x0001f00e01007387 */ /* 0x0003e80000100800 */
[----:B------:R-:W2:Y:S04]  /*10cb00*/  LDL.LU R59, [R1+0x4f2c] ;  /* 0x004f2c00013b7983 */ /* 0x000ea80000300800 */
[----:B------:R-:W-:Y:S04]  /*10cb10*/  STL [R1+0x1ec], R3 ;  /* 0x0001ec0301007387 */ /* 0x000fe80000100800 */
[----:B------:R-:W2:Y:S04]  /*10cb20*/  LDL.LU R43, [R1+0x3a4] ;  /* 0x0003a400012b7983 */ /* 0x000ea80000300800 */
[----:B0-----:R-:W2:Y:S01]  /*10cb30*/  LDL.LU R51, [R1+0x838] ;  /* 0x0008380001337983 */ /* 0x001ea20000300800 */
[----:B-1----:R-:W-:-:S02]  /*10cb40*/  LOP3.LUT R14, R44, 0xffff, RZ, 0xc0, !PT ;  /* 0x0000ffff2c0e7812 */ /* 0x002fc400078ec0ff */
[----:B------:R-:W-:-:S03]  /*10cb50*/  IADD3 R44, P0, R12, R8, RZ ;  /* 0x000000080c2c7210 */ /* 0x000fc60007f1e0ff */
[----:B------:R0:W-:Y:S02]  /*10cb60*/  STL [R1+0x4ed0], R14 ;  /* 0x004ed00e01007387 */ /* 0x0001e40000100800 */
[----:B0-----:R-:W-:Y:S02]  /*10cb70*/  PRMT R14, R14, 0x3340, R0 ;  /* 0x000033400e0e7816 */ /* 0x001fe40000000000 */
[----:B---3--:R-:W-:Y:S02]  /*10cb80*/  LOP3.LUT R3, R32, 0xffff, RZ, 0xc0, !PT ;  /* 0x0000ffff20037812 */ /* 0x008fe400078ec0ff */
[----:B----4-:R-:W-:-:S04]  /*10cb90*/  LOP3.LUT R2, R45, 0xffff, RZ, 0xc0, !PT ;  /* 0x0000ffff2d027812 */ /* 0x010fc800078ec0ff */
[----:B------:R-:W-:Y:S01]  /*10cba0*/  PRMT R32, R2, 0x3340, R3 ;  /* 0x0000334002207816 */ /* 0x000fe20000000003 */
[----:B------:R-:W-:-:S03]  /*10cbb0*/  IMAD.X R45, R13, 0x1, R10, P0 ;  /* 0x000000010d2d7824 */ /* 0x000fc600000e060a */
[----:B------:R-:W-:-:S05]  /*10cbc0*/  PRMT R14, R32, 0x5410, R14 ;  /* 0x00005410200e7816 */ /* 0x000fca000000000e */
[----:B------:R-:W-:Y:S04]  /*10cbd0*/  STL [R1+0x218c], R14 ;  /* 0x00218c0e01007387 */ /* 0x000fe80000100800 */
[----:B------:R0:W-:Y:S04]  /*10cbe0*/  STL.64 [R1+0xdc0], R44 ;  /* 0x000dc02c01007387 */ /* 0x0001e80000100a00 */
[----:B0-----:R-:W3:Y:S04]  /*10cbf0*/  LDL.LU R44, [R1+0x5954] ;  /* 0x00595400012c7983 */ /* 0x001ee80000300800 */
[----:B------:R-:W4:Y:S04]  /*10cc00*/  LDL.LU R50, [R1+0x2208] ;  /* 0x0022080001327983 */ /* 0x000f280000300800 */
[----:B------:R-:W3:Y:S01]  /*10cc10*/  LDL.LU R45, [R1+0x6dc] ;  /* 0x0006dc00012d7983 */ /* 0x000ee20000300800 */
[----:B------:R-:W-:-:S02]  /*10cc20*/  SHF.R.U32.HI R2, RZ, 0x8, R2 ;  /* 0x00000008ff027819 */ /* 0x000fc40000011602 */
[----:B------:R-:W-:Y:S02]  /*10cc30*/  SHF.R.U32.HI R14, RZ, 0x8, R3 ;  /* 0x00000008ff0e7819 */ /* 0x000fe40000011603 */
[----:B------:R-:W-:Y:S02]  /*10cc40*/  LOP3.LUT R2, R2, 0xffff, RZ, 0xc0, !PT ;  /* 0x0000ffff02027812 */ /* 0x000fe400078ec0ff */
[----:B------:R-:W-:-:S04]  /*10cc50*/  LOP3.LUT R14, R14, 0xffff, RZ, 0xc0, !PT ;  /* 0x0000ffff0e0e7812 */ /* 0x000fc800078ec0ff */
[----:B------:R-:W-:Y:S02]  /*10cc60*/  PRMT R32, R2, 0x3340, R14 ;  /* 0x0000334002207816 */ /* 0x000fe4000000000e */
[----:B--2---:R-:W-:Y:S02]  /*10cc70*/  LOP3.LUT R3, R56, 0xffff, RZ, 0xc0, !PT ;  /* 0x0000ffff38037812 */ /* 0x004fe400078ec0ff */
[----:B------:R-:W-:Y:S01]  /*10cc80*/  LOP3.LUT R2, R58, 0xffff, RZ, 0xc0, !PT ;  /* 0x0000ffff3a027812 */ /* 0x000fe200078ec0ff */
[----:B------:R0:W-:Y:S03]  /*10cc90*/  STL [R1+0x5700], R32 ;  /* 0x0057002001007387 */ /* 0x0001e60000100800 */
[----:B------:R-:W-:Y:S02]  /*10cca0*/  PRMT R56, R3, 0x3340, R2 ;  /* 0x0000334003387816 */ /* 0x000fe40000000002 */
[----:B0-----:R-:W-:-:S04]  /*10ccb0*/  LOP3.LUT R32, R57, 0xffff, RZ, 0xc0, !PT ;  /* 0x0000ffff39207812 */ /* 0x001fc800078ec0ff */
        /* <DEDUP_REMOVED lines=9> */
[----:B------:R-:W-:Y:S01]  /*10cd50*/  PRMT R3, R14, 0x3340, R13 ;  /* 0x000033400e037816 */ /* 0x000fe2000000000d */
[----:B------:R-:W-:Y:S04]  /*10cd60*/  STL.64 [R1+0xdb8], R56 ;  /* 0x000db83801007387 */ /* 0x000fe80000100a00 */
[----:B------:R0:W-:Y:S02]  /*10cd70*/  STL [R1+0x698], R3 ;  /* 0x0006980301007387 */ /* 0x0001e40000100800 */
[----:B0-----:R-:W-:Y:S02]  /*10cd80*/  LOP3.LUT R3, R51, 0xffff, RZ, 0xc0, !PT ;  /* 0x0000ffff33037812 */ /* 0x001fe400078ec0ff */
[----:B------:R-:W2:Y:S01]  /*10cd90*/  LDL.LU R51, [R1+0x21fc] ;  /* 0x0021fc0001337983 */ /* 0x000ea20000300800 */
[----:B------:R-:W-:-:S02]  /*10cda0*/  LOP3.LUT R2, R59, 0xffff, RZ, 0xc0, !PT ;  /* 0x0000ffff3b027812 */ /* 0x000fc400078ec0ff */
[----:B------:R-:W-:Y:S02]  /*10cdb0*/  LOP3.LUT R43, R43, 0xffff, RZ, 0xc0, !PT ;  /* 0x0000ffff2b2b7812 */ /* 0x000fe400078ec0ff */
[----:B------:R-:W-:Y:S02]  /*10cdc0*/  PRMT R14, R2, 0x3340, R3 ;  /* 0x00003340020e7816 */ /* 0x000fe40000000003 */
[----:B------:R-:W-:-:S04]  /*10cdd0*/  PRMT R13, R43, 0x3340, R0 ;  /* 0x000033402b0d7816 */ /* 0x000fc80000000000 */
[----:B------:R-:W-:Y:S02]  /*10cde0*/  PRMT R14, R14, 0x5410, R13 ;  /* 0x000054100e0e7816 */ /* 0x000fe4000000000d */
[----:B------:R-:W-:Y:S02]  /*10cdf0*/  SHF.R.U32.HI R13, RZ, 0x8, R32 ;  /* 0x00000008ff0d7819 */ /* 0x000fe40000011620 */
[----:B------:R-:W-:Y:S01]  /*10ce00*/  SHF.R.U32.HI R2, RZ, 0x8, R2 ;  /* 0x00000008ff027819 */ /* 0x000fe20000011602 */
[----:B------:R0:W-:Y:S01]  /*10ce10*/  STL [R1+0x210c], R14 ;  /* 0x00210c0e01007387 */ /* 0x0001e20000100800 */
[----:B------:R-:W-:Y:S02]  /*10ce20*/  LOP3.LUT R13, R13, 0xffff, RZ, 0xc0, !PT ;  /* 0x0000ffff0d0d7812 */ /* 0x000fe400078ec0ff */
[----:B------:R-:W-:Y:S02]  /*10ce30*/  LOP3.LUT R2, R2, 0xffff, RZ, 0xc0, !PT ;  /* 0x0000ffff02027812 */ /* 0x000fe400078ec0ff */
[----:B0-----:R-:W-:-:S02]  /*10ce40*/  SHF.R.U32.HI R14, RZ, 0x8, R3 ;  /* 0x00000008ff0e7819 */ /* 0x001fc40000011603 */
[----:B------:R-:W-:Y:S02]  /*10ce50*/  PRMT R3, R13, 0x3340, R0 ;  /* 0x000033400d037816 */ /* 0x000fe40000000000 */
[----:B------:R-:W-:Y:S02]  /*10ce60*/  LOP3.LUT R14, R14, 0xffff, RZ, 0xc0, !PT ;  /* 0x0000ffff0e0e7812 */ /* 0x000fe400078ec0ff */
[----:B------:R-:W-:Y:S01]  /*10ce70*/  LOP3.LUT R32, R33, 0xffff, RZ, 0xc0, !PT ;  /* 0x0000ffff21207812 */ /* 0x000fe200078ec0ff */
[----:B------:R-:W-:Y:S01]  /*10ce80*/  STL [R1+0x1e8], R3 ;  /* 0x0001e80301007387 */ /* 0x000fe20000100800 */
[----:B------:R-:W-:-:S03]  /*10ce90*/  PRMT R2, R2, 0x3340, R14 ;  /* 0x0000334002027816 */ /* 0x000fc6000000000e */
[----:B------:R-:W2:Y:S04]  /*10cea0*/  LDL.LU R33, [R1+0x5950] ;  /* 0x0059500001217983 */ /* 0x000ea80000300800 */
[----:B------:R4:W-:Y:S01]  /*10ceb0*/  STL [R1+0x428], R2 ;  /* 0x0004280201007387 */ /* 0x0009e20000100800 */
[----:B------:R-:W-:Y:S01]  /*10cec0*/  PRMT R13, R32, 0x3340, R0 ;  /* 0x00003340200d7816 */ /* 0x000fe20000000000 */
[----:B------:R-:W-:Y:S01]  /*10ced0*/  VIADD R12, R12, UR6 ;  /* 0x000000060c0c7c36 */ /* 0x000fe20008000000 */
[----:B------:R-:W-:-:S04]  /*10cee0*/  ULDC UR6, c[0x0][0x248] ;  /* 0x0000920000067ab9 */ /* 0x000fc80000000800 */
[----:B------:R-:W-:Y:S02]  /*10cef0*/  IADD3 R56, P0, R12, R4, RZ ;  /* 0x000000040c387210 */ /* 0x000fe40007f1e0ff */
[----:B----4-:R-:W-:Y:S02]  /*10cf00*/  LOP3.LUT R2, R50, 0xffff, RZ, 0xc0, !PT ;  /* 0x0000ffff32027812 */ /* 0x010fe400078ec0ff */
[----:B---3--:R-:W-:-:S04]  /*10cf10*/  LOP3.LUT R3, R45, 0xffff, RZ, 0xc0, !PT ;  /* 0x0000ffff2d037812 */ /* 0x008fc800078ec0ff */
[----:B------:R-:W-:-:S04]  /*10cf20*/  PRMT R14, R2, 0x3340, R3 ;  /* 0x00003340020e7816 */ /* 0x000fc80000000003 */
[----:B------:R-:W-:Y:S02]  /*10cf30*/  PRMT R14, R14, 0x5410, R13 ;  /* 0x000054100e0e7816 */ /* 0x000fe4000000000d */
[----:B------:R-:W-:-:S05]  /*10cf40*/  SHF.R.S32.HI R13, RZ, 0x1f, R12 ;  /* 0x0000001fff0d7819 */ /* 0x000fca000001140c */
[----:B------:R-:W-:Y:S01]  /*10cf50*/  IMAD.X R57, R13, 0x1, R5, P0 ;  /* 0x000000010d397824 */ /* 0x000fe200000e0605 */
        /* <DEDUP_REMOVED lines=8> */
[----:B------:R-:W-:Y:S02]  /*10cfe0*/  SHF.R.U32.HI R3, RZ, 0x8, R3 ;  /* 0x00000008ff037819 */ /* 0x000fe40000011603 */
[----:B------:R-:W-:Y:S02]  /*10cff0*/  PRMT R14, R14, 0x3340, R0 ;  /* 0x000033400e0e7816 */ /* 0x000fe40000000000 */
[----:B------:R-:W-:Y:S02]  /*10d000*/  LOP3.LUT R2, R2, 0xffff, RZ, 0xc0, !PT ;  /* 0x0000ffff02027812 */ /* 0x000fe400078ec0ff */
[----:B------:R-:W-:Y:S01]  /*10d010*/  LOP3.LUT R3, R3, 0xffff, RZ, 0xc0, !PT ;  /* 0x0000ffff03037812 */ /* 0x000fe200078ec0ff */
[----:B------:R0:W-:Y:S03]  /*10d020*/  STL [R1+0x1e4], R14 ;  /* 0x0001e40e01007387 */ /* 0x0001e60000100800 */
[----:B------:R-:W-:-:S02]  /*10d030*/  PRMT R3, R2, 0x3340, R3 ;  /* 0x0000334002037816 */ /* 0x000fc40000000003 */
[----:B0-----:R-:W-:-:S03]  /*10d040*/  LOP3.LUT R14, R42, 0xffff, RZ, 0xc0, !PT ;  /* 0x0000ffff2a0e7812 */ /* 0x001fc600078ec0ff */
[----:B------:R-:W-:Y:S04]  /*10d050*/  STL [R1+0x420], R3 ;  /* 0x0004200301007387 */ /* 0x000fe80000100800 */
[----:B------:R0:W-:Y:S04]  /*10d060*/  STL [R1+0x21f8], R14 ;  /* 0x0021f80e01007387 */ /* 0x0001e80000100800 */
[----:B------:R-:W3:Y:S01]  /*10d070*/  LDL.LU R59, [R1+0x4f34] ;  /* 0x004f3400013b7983 */ /* 0x000ee20000300800 */
[----:B--2---:R-:W-:-:S03]  /*10d080*/  LOP3.LUT R2, R51, 0xffff, RZ, 0xc0, !PT ;  /* 0x0000ffff33027812 */ /* 0x004fc600078ec0ff */
[----:B------:R-:W2:Y:S04]  /*10d090*/  LDL.LU R50, [R1+0x3bc] ;  /* 0x0003bc0001327983 */ /* 0x000ea80000300800 */
[----:B------:R-:W2:Y:S01]  /*10d0a0*/  LDL.LU R51, [R1+0x1e28] ;  /* 0x001e280001337983 */ /* 0x000ea20000300800 */
[----:B0-----:R-:W-:Y:S02]  /*10d0b0*/  PRMT R14, R14, 0x3340, R0 ;  /* 0x000033400e0e7816 */ /* 0x001fe40000000000 */
[----:B------:R-:W-:-:S05]  /*10d0c0*/  IADD3 R42, P0, R12, R6, RZ ;  /* 0x000000060c2a7210 */ /* 0x000fca0007f1e0ff */
[----:B------:R-:W-:Y:S01]  /*10d0d0*/  IMAD.X R43, R13, 0x1, R7, P0 ;  /* 0x000000010d2b7824 */ /* 0x000fe200000e0607 */
        /* <DEDUP_REMOVED lines=13> */
[----:B0-----:R-:W2:Y:S04]  /*10d1b0*/  LDL.LU.64 R42, [R1+0x5948] ;  /* 0x00594800012a7983 */ /* 0x001ea80000300a00 */
[----:B------:R4:W-:Y:S04]  /*10d1c0*/  STL [R1+0x5704], R33 ;  /* 0x0057042101007387 */ /* 0x0009e80000100800 */
[----:B------:R0:W-:Y:S01]  /*10d1d0*/  STL [R1+0x1e0], R14 ;  /* 0x0001e00e01007387 */ /* 0x0001e20000100800 */
[----:B------:R-:W-:-:S02]  /*10d1e0*/  IADD3 R56, P0, R12, R8, RZ ;  /* 0x000000080c387210 */ /* 0x000fc40007f1e0ff */
[----:B----4-:R-:W-:Y:S02]  /*10d1f0*/  LOP3.LUT R33, R58, 0xffff, RZ, 0xc0, !PT ;  /* 0x0000ffff3a217812 */ /* 0x010fe400078ec0ff */
[----:B------:R-:W4:Y:S01]  /*10d200*/  LDL.LU R58, [R1+0x2218] ;  /* 0x00221800013a7983 */ /* 0x000f220000300800 */
[----:B---3--:R-:W-:-:S03]  /*10d210*/  LOP3.LUT R3, R45, 0xffff, RZ, 0xc0, !PT ;  /* 0x0000ffff2d037812 */ /* 0x008fc600078ec0ff */
[----:B------:R-:W3:Y:S01]  /*10d220*/  LDL.LU R45, [R1+0x730] ;  /* 0x00073000012d7983 */ /* 0x000ee20000300800 */
[----:B------:R-:W-:Y:S02]  /*10d230*/  LOP3.LUT R2, R57, 0xffff, RZ, 0xc0, !PT ;  /* 0x0000ffff39027812 */ /* 0x000fe400078ec0ff */
[----:B0-----:R-:W-:Y:S02]  /*10d240*/  PRMT R14, R33, 0x3340, R0 ;  /* 0x00003340210e7816 */ /* 0x001fe40000000000 */
[----:B------:R-:W-:-:S04]  /*10d250*/  PRMT R32, R2, 0x3340, R3 ;  /* 0x0000334002207816 */ /* 0x000fc80000000003 */
[----:B------:R-:W-:Y:S02]  /*10d260*/  PRMT R14, R32, 0x5410, R14 ;  /* 0x00005410200e7816 */ /* 0x000fe4000000000e */
[----:B------:R-:W-:-:S03]  /*10d270*/  SHF.R.U32.HI R2, RZ, 0x8, R2 ;  /* 0x00000008ff027819 */ /* 0x000fc60000011602 */
[----:B------:R0:W-:Y:S01]  /*10d280*/  STL [R1+0x204c], R14 ;  /* 0x00204c0e01007387 */ /* 0x0001e20000100800 */
[----:B------:R-:W-:Y:S01]  /*10d290*/  LOP3.LUT R2, R2, 0xffff, RZ, 0xc0, !PT ;  /* 0x0000ffff02027812 */ /* 0x000fe200078ec0ff */
[----:B------:R-:W-:Y:S01]  /*10d2a0*/  IMAD.X R57, R13, 0x1, R10, P0 ;  /* 0x000000010d397824 */ /* 0x000fe200000e060a */
[----:B0-----:R-:W-:-:S04]  /*10d2b0*/  SHF.R.U32.HI R14, RZ, 0x8, R3 ;  /* 0x00000008ff0e7819 */ /* 0x001fc80000011603 */
[----:B------:R-:W-:-:S04]  /*10d2c0*/  LOP3.LUT R14, R14, 0xffff, RZ, 0xc0, !PT ;  /* 0x0000ffff0e0e7812 */ /* 0x000fc800078ec0ff */
[----:B------:R-:W-:Y:S02]  /*10d2d0*/  PRMT R14, R2, 0x3340, R14 ;  /* 0x00003340020e7816 */ /* 0x000fe4000000000e */
[----:B------:R-:W-:Y:S02]  /*10d2e0*/  LOP3.LUT R3, R59, 0xffff, RZ, 0xc0, !PT ;  /* 0x0000ffff3b037812 */ /* 0x000fe400078ec0ff */
[----:B--2---:R-:W-:Y:S01]  /*10d2f0*/  LOP3.LUT R2, R50, 0xffff, RZ, 0xc0, !PT ;  /* 0x0000ffff32027812 */ /* 0x004fe200078ec0ff */
[----:B------:R-:W-:Y:S01]  /*10d300*/  STL.64 [R1+0xd90], R56 ;  /* 0x000d903801007387 */ /* 0x000fe20000100a00 */
[----:B------:R-:W-:-:S03]  /*10d310*/  LOP3.LUT R32, R51, 0xffff, RZ, 0xc0, !PT ;  /* 0x0000ffff33207812 */ /* 0x000fc600078ec0ff */
[----:B------:R0:W-:Y:S01]  /*10d320*/  STL [R1+0x41c], R14 ;  /* 0x00041c0e01007387 */ /* 0x0001e20000100800 */
        /* <DEDUP_REMOVED lines=9> */
[----:B------:R-:W-:-:S03]  /*10d3c0*/  LOP3.LUT R13, R13, 0xffff, RZ, 0xc0, !PT ;  /* 0x0000ffff0d0d7812 */ /* 0x000fc600078ec0ff */
[----:B------:R-:W2:Y:S01]  /*10d3d0*/  LDL.LU R56, [R1+0x4f38] ;  /* 0x004f380001387983 */ /* 0x000ea20000300800 */
[----:B0-----:R-:W-:-:S03]  /*10d3e0*/  SHF.R.U32.HI R14, RZ, 0x8, R32 ;  /* 0x00000008ff0e7819 */ /* 0x001fc60000011620 */
[----:B------:R-:W2:Y:S01]  /*10d3f0*/  LDL.LU R59, [R1+0x5d0] ;  /* 0x0005d000013b7983 */ /* 0x000ea20000300800 */
[----:B------:R-:W-:Y:S02]  /*10d400*/  LOP3.LUT R3, R3, 0xffff, RZ, 0xc0, !PT ;  /* 0x0000ffff03037812 */ /* 0x000fe400078ec0ff */
[----:B------:R-:W-:Y:S01]  /*10d410*/  LOP3.LUT R14, R14, 0xffff, RZ, 0xc0, !PT ;  /* 0x0000ffff0e0e7812 */ /* 0x000fe200078ec0ff */
[----:B-1----:R-:W2:Y:S01]  /*10d420*/  LDL.LU R50, [R1+0x1e48] ;  /* 0x001e480001327983 */ /* 0x002ea20000300800 */
[----:B------:R-:W-:Y:S02]  /*10d430*/  PRMT R32, R13, 0x3340, R0 ;  /* 0x000033400d207816 */ /* 0x000fe40000000000 */
[----:B------:R-:W-:Y:S01]  /*10d440*/  PRMT R13, R3, 0x3340, R14 ;  /* 0x00003340030d7816 */ /* 0x000fe2000000000e */
[----:B------:R-:W2:Y:S01]  /*10d450*/  LDL.LU R51, [R1+0x220c] ;  /* 0x00220c0001337983 */ /* 0x000ea20000300800 */
[----:B------:R-:W-:-:S03]  /*10d460*/  LOP3.LUT R3, R34, 0xffff, RZ, 0xc0, !PT ;  /* 0x0000ffff22037812 */ /* 0x000fc600078ec0ff */
[----:B------:R-:W-:Y:S04]  /*10d470*/  STL [R1+0x1dc], R32 ;  /* 0x0001dc2001007387 */ /* 0x000fe80000100800 */
[----:B------:R0:W-:Y:S04]  /*10d480*/  STL [R1+0x418], R13 ;  /* 0x0004180d01007387 */ /* 0x0001e80000100800 */
[----:B------:R-:W2:Y:S01]  /*10d490*/  LDL.LU R34, [R1+0x5940] ;  /* 0x0059400001227983 */ /* 0x000ea20000300800 */
[----:B0-----:R-:W-:Y:S01]  /*10d4a0*/  PRMT R13, R3, 0x3340, R0 ;  /* 0x00003340030d7816 */ /* 0x001fe20000000000 */
[----:B------:R-:W-:Y:S01]  /*10d4b0*/  VIADD R12, R12, UR6 ;  /* 0x000000060c0c7c36 */ /* 0x000fe20008000000 */
[----:B------:R-:W-:Y:S01]  /*10d4c0*/  SHF.R.U32.HI R2, RZ, 0x8, R2 ;  /* 0x00000008ff027819 */ /* 0x000fe20000011602 */
[----:B------:R-:W-:-:S03]  /*10d4d0*/  ULDC UR6, c[0x0][0x248] ;  /* 0x0000920000067ab9 */ /* 0x000fc60000000800 */
[----:B------:R-:W-:Y:S02]  /*10d4e0*/  LOP3.LUT R2, R2, 0xffff, RZ, 0xc0, !PT ;  /* 0x0000ffff02027812 */ /* 0x000fe400078ec0ff */
[----:B------:R-:W-:Y:S02]  /*10d4f0*/  LOP3.LUT R39, R39, 0xffff, RZ, 0xc0, !PT ;  /* 0x0000ffff27277812 */ /* 0x000fe400078ec0ff */
[----:B----4-:R-:W-:Y:S02]  /*10d500*/  LOP3.LUT R33, R58, 0xffff, RZ, 0xc0, !PT ;  /* 0x0000ffff3a217812 */ /* 0x010fe400078ec0ff */
[----:B---3--:R-:W-:-:S04]  /*10d510*/  LOP3.LUT R32, R45, 0xffff, RZ, 0xc0, !PT ;  /* 0x0000ffff2d207812 */ /* 0x008fc800078ec0ff */
        /* <DEDUP_REMOVED lines=8> */
[----:B------:R-:W-:Y:S02]  /*10d5a0*/  SHF.R.S32.HI R13, RZ, 0x1f, R12 ;  /* 0x0000001fff0d7819 */ /* 0x000fe4000001140c */
[----:B------:R-:W-:Y:S01]  /*10d5b0*/  IADD3 R32, P0, R12, R4, RZ ;  /* 0x000000040c207210 */ /* 0x000fe20007f1e0ff */
[----:B------:R0:W-:Y:S04]  /*10d5c0*/  STL [R1+0x3f8], R14 ;  /* 0x0003f80e01007387 */ /* 0x0001e80000100800 */
[----:B------:R-:W-:Y:S01]  /*10d5d0*/  IMAD.X R33, R13, 0x1, R5, P0 ;  /* 0x000000010d217824 */ /* 0x000fe200000e0605 */
[----:B0-----:R-:W-:-:S04]  /*10d5e0*/  SHF.R.U32.HI R14, RZ, 0x8, R3 ;  /* 0x00000008ff0e7819 */ /* 0x001fc80000011603 */
[----:B------:R-:W-:Y:S01]  /*10d5f0*/  LOP3.LUT R14, R14, 0xffff, RZ, 0xc0, !PT ;  /* 0x0000ffff0e0e7812 */ /* 0x000fe200078ec0ff */
[----:B------:R-:W-:Y:S03]  /*10d600*/  STL.64 [R1+0xd70], R32 ;  /* 0x000d702001007387 */ /* 0x000fe60000100a00 */
[--C-:B------:R-:W-:Y:S01]  /*10d610*/  PRMT R3, R14, 0x3340, R0.reuse ;  /* 0x000033400e037816 */ /* 0x100fe20000000000 */
[----:B------:R-:W3:Y:S04]  /*10d620*/  LDL.LU R57, [R1+0x4f3c] ;  /* 0x004f3c0001397983 */ /* 0x000ee80000300800 */
[----:B------:R-:W4:Y:S04]  /*10d630*/  LDL.LU R58, [R1+0x5d4] ;  /* 0x0005d400013a7983 */ /* 0x000f280000300800 */
[----:B------:R0:W-:Y:S04]  /*10d640*/  STL [R1+0x1d8], R3 ;  /* 0x0001d80301007387 */ /* 0x0001e80000100800 */
[----:B------:R-:W3:Y:S01]  /*10d650*/  LDL.LU R45, [R1+0x1e38] ;  /* 0x001e3800012d7983 */ /* 0x000ee20000300800 */
[----:B0-----:R-:W-:-:S02]  /*10d660*/  PRMT R3, R2, 0x3340, R0 ;  /* 0x0000334002037816 */ /* 0x001fc40000000000 */
[----:B--2---:R-:W-:Y:S02]  /*10d670*/  LOP3.LUT R2, R56, 0xffff, RZ, 0xc0, !PT ;  /* 0x0000ffff38027812 */ /* 0x004fe400078ec0ff */
[----:B------:R-:W-:Y:S02]  /*10d680*/  LOP3.LUT R32, R59, 0xffff, RZ, 0xc0, !PT ;  /* 0x0000ffff3b207812 */ /* 0x000fe400078ec0ff */
[----:B------:R-:W-:Y:S02]  /*10d690*/  LOP3.LUT R33, R50, 0xffff, RZ, 0xc0, !PT ;  /* 0x0000ffff32217812 */ /* 0x000fe400078ec0ff */
[----:B------:R-:W-:Y:S02]  /*10d6a0*/  PRMT R14, R32, 0x3340, R0 ;  /* 0x00003340200e7816 */ /* 0x000fe40000000000 */
[----:B------:R-:W-:Y:S01]  /*10d6b0*/  PRMT R50, R2, 0x3340, R33 ;  /* 0x0000334002327816 */ /* 0x000fe20000000021 */
[----:B------:R0:W-:Y:S03]  /*10d6c0*/  STL [R1+0x1d4], R3 ;  /* 0x0001d40301007387 */ /* 0x0001e60000100800 */
[----:B------:R-:W-:Y:S01]  /*10d6d0*/  PRMT R50, R50, 0x5410, R14 ;  /* 0x0000541032327816 */ /* 0x000fe2000000000e */
[----:B------:R1:W-:Y:S01]  /*10d6e0*/  STL [R1+0x21ec], R39 ;  /* 0x0021ec2701007387 */ /* 0x0003e20000100800 */
[----:B------:R-:W-:-:S02]  /*10d6f0*/  PRMT R14, R39, 0x3340, R0 ;  /* 0x00003340270e7816 */ /* 0x000fc40000000000 */
[----:B0-----:R-:W-:Y:S02]  /*10d700*/  LOP3.LUT R3, R51, 0xffff, RZ, 0xc0, !PT ;  /* 0x0000ffff33037812 */ /* 0x001fe400078ec0ff */
[----:B------:R-:W-:Y:S01]  /*10d710*/  LOP3.LUT R34, R34, 0xffff, RZ, 0xc0, !PT ;  /* 0x0000ffff22227812 */ /* 0x000fe200078ec0ff */
[----:B------:R0:W-:Y:S03]  /*10d720*/  STL [R1+0x1f88], R50 ;  /* 0x001f883201007387 */ /* 0x0001e60000100800 */
[----:B-1----:R-:W-:Y:S02]  /*10d730*/  PRMT R39, R3, 0x3340, R34 ;  /* 0x0000334003277816 */ /* 0x002fe40000000022 */
[----:B0-----:R-:W-:Y:S02]  /*10d740*/  IADD3 R50, P0, R12, R6, RZ ;  /* 0x000000060c327210 */ /* 0x001fe40007f1e0ff */
[----:B------:R-:W-:-:S03]  /*10d750*/  PRMT R14, R39, 0x5410, R14 ;  /* 0x00005410270e7816 */ /* 0x000fc6000000000e */
[----:B------:R-:W-:Y:S02]  /*10d760*/  IMAD.X R51, R13, 0x1, R7, P0 ;  /* 0x000000010d337824 */ /* 0x000fe400000e0607 */
[----:B------:R-:W-:Y:S04]  /*10d770*/  STL [R1+0x1fb8], R14 ;  /* 0x001fb80e01007387 */ /* 0x000fe80000100800 */
[----:B------:R0:W-:Y:S04]  /*10d780*/  STL.64 [R1+0xd30], R50 ;  /* 0x000d303201007387 */ /* 0x0001e80000100a00 */
[----:B0-----:R-:W2:Y:S04]  /*10d790*/  LDL.LU.64 R50, [R1+0x5938] ;  /* 0x0059380001327983 */ /* 0x001ea80000300a00 */
[----:B------:R-:W2:Y:S04]  /*10d7a0*/  LDL.LU R59, [R1+0x2228] ;  /* 0x00222800013b7983 */ /* 0x000ea80000300800 */
[----:B------:R-:W2:Y:S01]  /*10d7b0*/  LDL.LU R39, [R1+0x774] ;  /* 0x0007740001277983 */ /* 0x000ea20000300800 */
[----:B------:R-:W-:-:S02]  /*10d7c0*/  SHF.R.U32.HI R3, RZ, 0x8, R3 ;  /* 0x00000008ff037819 */ /* 0x000fc40000011603 */
[----:B------:R-:W-:Y:S02]  /*10d7d0*/  SHF.R.U32.HI R14, RZ, 0x8, R34 ;  /* 0x00000008ff0e7819 */ /* 0x000fe40000011622 */
[----:B------:R-:W-:Y:S02]  /*10d7e0*/  SHF.R.U32.HI R2, RZ, 0x8, R2 ;  /* 0x00000008ff027819 */ /* 0x000fe40000011602 */
[----:B------:R-:W-:Y:S02]  /*10d7f0*/  SHF.R.U32.HI R34, RZ, 0x8, R33 ;  /* 0x00000008ff227819 */ /* 0x000fe40000011621 */
        /* <DEDUP_REMOVED lines=9> */
[----:B----4-:R-:W-:Y:S02]  /*10d890*/  LOP3.LUT R2, R58, 0xffff, RZ, 0xc0, !PT ;  /* 0x0000ffff3a027812 */ /* 0x010fe400078ec0ff */
[----:B------:R-:W4:Y:S01]  /*10d8a0*/  LDL.LU R58, [R1+0x221c] ;  /* 0x00221c00013a7983 */ /* 0x000f220000300800 */
[----:B---3--:R-:W-:-:S03]  /*10d8b0*/  LOP3.LUT R33, R45, 0xffff, RZ, 0xc0, !PT ;  /* 0x0000ffff2d217812 */ /* 0x008fc600078ec0ff */
[----:B------:R-:W3:Y:S01]  /*10d8c0*/  LDL.LU R45, [R1+0x790] ;  /* 0x00079000012d7983 */ /* 0x000ee20000300800 */
[----:B------:R-:W-:Y:S02]  /*10d8d0*/  LOP3.LUT R3, R57, 0xffff, RZ, 0xc0, !PT ;  /* 0x0000ffff39037812 */ /* 0x000fe400078ec0ff */
[----:B0-----:R-:W-:Y:S02]  /*10d8e0*/  PRMT R14, R2, 0x3340, R0 ;  /* 0x00003340020e7816 */ /* 0x001fe40000000000 */
[----:B------:R-:W-:Y:S01]  /*10d8f0*/  PRMT R34, R3, 0x3340, R33 ;  /* 0x0000334003227816 */ /* 0x000fe20000000021 */
[----:B------:R-:W-:-:S03]  /*10d900*/  IMAD.X R57, R13, 0x1, R10, P0 ;  /* 0x000000010d397824 */ /* 0x000fc600000e060a */
[----:B------:R-:W-:Y:S02]  /*10d910*/  PRMT R14, R34, 0x5410, R14 ;  /* 0x00005410220e7816 */ /* 0x000fe4000000000e */
[----:B------:R-:W-:-:S03]  /*10d920*/  SHF.R.U32.HI R3, RZ, 0x8, R3 ;  /* 0x00000008ff037819 */ /* 0x000fc60000011603 */
[----:B------:R0:W-:Y:S04]  /*10d930*/  STL [R1+0x1f78], R14 ;  /* 0x001f780e01007387 */ /* 0x0001e80000100800 */
[----:B------:R1:W-:Y:S01]  /*10d940*/  STL.64 [R1+0xd28], R56 ;  /* 0x000d283801007387 */ /* 0x0003e20000100a00 */
[----:B------:R-:W-:Y:S02]  /*10d950*/  LOP3.LUT R3, R3, 0xffff, RZ, 0xc0, !PT ;  /* 0x0000ffff03037812 */ /* 0x000fe400078ec0ff */
[----:B0-----:R-:W-:Y:S02]  /*10d960*/  SHF.R.U32.HI R14, RZ, 0x8, R33 ;  /* 0x00000008ff0e7819 */ /* 0x001fe40000011621 */
[----:B-1----:R-:W-:Y:S02]  /*10d970*/  IADD3 R56, P0, R12, R9, RZ ;  /* 0x000000090c387210 */ /* 0x002fe40007f1e0ff */
[----:B------:R-:W-:-:S03]  /*10d980*/  LOP3.LUT R14, R14, 0xffff, RZ, 0xc0, !PT ;  /* 0x0000ffff0e0e7812 */ /* 0x000fc600078ec0ff */
[----:B------:R-:W-:Y:S01]  /*10d990*/  IMAD.X R57, R13, 0x1, R11, P0 ;  /* 0x000000010d397824 */ /* 0x000fe200000e060b */
[----:B------:R-:W-:Y:S02]  /*10d9a0*/  SHF.R.U32.HI R13, RZ, 0x8, R2 ;  /* 0x00000008ff0d7819 */ /* 0x000fe40000011602 */
[----:B------:R-:W-:Y:S02]  /*10d9b0*/  PRMT R3, R3, 0x3340, R14 ;  /* 0x0000334003037816 */ /* 0x000fe4000000000e */
[----:B------:R-:W-:-:S03]  /*10d9c0*/  LOP3.LUT R13, R13, 0xffff, RZ, 0xc0, !PT ;  /* 0x0000ffff0d0d7812 */ /* 0x000fc600078ec0ff */
[----:B------:R0:W-:Y:S04]  /*10d9d0*/  STL [R1+0x3f0], R3 ;  /* 0x0003f00301007387 */ /* 0x0001e80000100800 */
[----:B------:R-:W-:Y:S01]  /*10d9e0*/  STL.64 [R1+0xd48], R56 ;  /* 0x000d483801007387 */ /* 0x000fe20000100a00 */
[----:B0-----:R-:W-:-:S05]  /*10d9f0*/  PRMT R3, R13, 0x3340, R0 ;  /* 0x000033400d037816 */ /* 0x001fca0000000000 */
[----:B------:R0:W-:Y:S01]  /*10da00*/  STL [R1+0x1d0], R3 ;  /* 0x0001d00301007387 */ /* 0x0001e20000100800 */
[----:B--2---:R-:W-:-:S03]  /*10da10*/  LOP3.LUT R2, R59, 0xffff, RZ, 0xc0, !PT ;  /* 0x0000ffff3b027812 */ /* 0x004fc600078ec0ff */
[----:B------:R-:W2:Y:S01]  /*10da20*/  LDL.LU R59, [R1+0x4f40] ;  /* 0x004f4000013b7983 */ /* 0x000ea20000300800 */
[----:B------:R-:W-:Y:S02]  /*10da30*/  LOP3.LUT R33, R38, 0xffff, RZ, 0xc0, !PT ;  /* 0x0000ffff26217812 */ /* 0x000fe400078ec0ff */
[----:B0-----:R-:W-:Y:S02]  /*10da40*/  LOP3.LUT R3, R39, 0xffff, RZ, 0xc0, !PT ;  /* 0x0000ffff27037812 */ /* 0x001fe400078ec0ff */
[----:B------:R-:W-:Y:S02]  /*10da50*/  PRMT R13, R33, 0x3340, R0 ;  /* 0x00003340210d7816 */ /* 0x000fe40000000000 */
[----:B------:R-:W-:-:S04]  /*10da60*/  PRMT R14, R2, 0x3340, R3 ;  /* 0x00003340020e7816 */ /* 0x000fc80000000003 */
[----:B------:R-:W-:-:S05]  /*10da70*/  PRMT R14, R14, 0x5410, R13 ;  /* 0x000054100e0e7816 */ /* 0x000fca000000000d */
[----:B------:R0:W-:Y:S04]  /*10da80*/  STL [R1+0x1f68], R14 ;  /* 0x001f680e01007387 */ /* 0x0001e80000100800 */
[----:B------:R-:W2:Y:S04]  /*10da90*/  LDL.LU R38, [R1+0x614] ;  /* 0x0006140001267983 */ /* 0x000ea80000300800 */
[----:B------:R-:W2:Y:S01]  /*10daa0*/  LDL.LU R39, [R1+0x1e58] ;  /* 0x001e580001277983 */ /* 0x000ea20000300800 */
[----:B------:R-:W-:Y:S02]  /*10dab0*/  SHF.R.U32.HI R13, RZ, 0x8, R32 ;  /* 0x00000008ff0d7819 */ /* 0x000fe40000011620 */
[----:B------:R-:W-:-:S02]  /*10dac0*/  SHF.R.U32.HI R2, RZ, 0x8, R2 ;  /* 0x00000008ff027819 */ /* 0x000fc40000011602 */
[----:B0-----:R-:W-:Y:S02]  /*10dad0*/  SHF.R.U32.HI R14, RZ, 0x8, R3 ;  /* 0x00000008ff0e7819 */ /* 0x001fe40000011603 */
[----:B------:R-:W-:Y:S02]  /*10dae0*/  LOP3.LUT R13, R13, 0xffff, RZ, 0xc0, !PT ;  /* 0x0000ffff0d0d7812 */ /* 0x000fe400078ec0ff */
[----:B------:R-:W-:Y:S02]  /*10daf0*/  LOP3.LUT R2, R2, 0xffff, RZ, 0xc0, !PT ;  /* 0x0000ffff02027812 */ /* 0x000fe400078ec0ff */
[----:B------:R-:W-:Y:S02]  /*10db00*/  LOP3.LUT R14, R14, 0xffff, RZ, 0xc0, !PT ;  /* 0x0000ffff0e0e7812 */ /* 0x000fe400078ec0ff */
[----:B------:R-:W-:Y:S02]  /*10db10*/  PRMT R3, R13, 0x3340, R0 ;  /* 0x000033400d037816 */ /* 0x000fe40000000000 */
[----:B------:R-:W-:-:S02]  /*10db20*/  PRMT R2, R2, 0x3340, R14 ;  /* 0x0000334002027816 */ /* 0x000fc4000000000e */
[----:B------:R-:W-:Y:S01]  /*10db30*/  LOP3.LUT R32, R36, 0xffff, RZ, 0xc0, !PT ;  /* 0x0000ffff24207812 */ /* 0x000fe200078ec0ff */
[----:B------:R-:W-:Y:S04]  /*10db40*/  STL [R1+0x1cc], R3 ;  /* 0x0001cc0301007387 */ /* 0x000fe80000100800 */
        /* <DEDUP_REMOVED lines=10> */
[----:B------:R-:W-:-:S03]  /*10dbf0*/  SHF.R.S32.HI R13, RZ, 0x1f, R12 ;  /* 0x0000001fff0d7819 */ /* 0x000fc6000001140c */
[----:B------:R-:W-:Y:S02]  /*10dc00*/  STL [R1+0x1f38], R14 ;  /* 0x001f380e01007387 */ /* 0x000fe40000100800 */
[----:B------:R-:W-:Y:S02]  /*10dc10*/  IMAD.X R57, R13, 0x1, R5, P0 ;  /* 0x000000010d397824 */ /* 0x000fe400000e0605 */
[----:B------:R-:W3:Y:S04]  /*10dc20*/  LDL.LU R45, [R1+0x4f44] ;  /* 0x004f4400012d7983 */ /* 0x000ee80000300800 */
[----:B------:R0:W-:Y:S04]  /*10dc30*/  STL.64 [R1+0xcd0], R56 ;  /* 0x000cd03801007387 */ /* 0x0001e80000100a00 */
[----:B0-----:R-:W4:Y:S01]  /*10dc40*/  LDL.LU R57, [R1+0x1e4c] ;  /* 0x001e4c0001397983 */ /* 0x001f220000300800 */
        /* <DEDUP_REMOVED lines=8> */
[----:B------:R0:W-:Y:S04]  /*10dcd0*/  STL [R1+0x3e8], R2 ;  /* 0x0003e80201007387 */ /* 0x0001e80000100800 */
[----:B------:R1:W-:Y:S04]  /*10dce0*/  STL [R1+0x1c8], R14 ;  /* 0x0001c80e01007387 */ /* 0x0003e80000100800 */
[----:B------:R-:W4:Y:S01]  /*10dcf0*/  LDL.LU R58, [R1+0x2238] ;  /* 0x00223800013a7983 */ /* 0x000f220000300800 */
[----:B--2---:R-:W-:-:S03]  /*10dd00*/  LOP3.LUT R3, R59, 0xffff, RZ, 0xc0, !PT ;  /* 0x0000ffff3b037812 */ /* 0x004fc600078ec0ff */
[----:B------:R-:W2:Y:S01]  /*10dd10*/  LDL.LU R59, [R1+0x7d0] ;  /* 0x0007d000013b7983 */ /* 0x000ea20000300800 */
[----:B0-----:R-:W-:Y:S02]  /*10dd20*/  LOP3.LUT R2, R38, 0xffff, RZ, 0xc0, !PT ;  /* 0x0000ffff26027812 */ /* 0x001fe400078ec0ff */
[----:B------:R-:W-:Y:S02]  /*10dd30*/  LOP3.LUT R32, R39, 0xffff, RZ, 0xc0, !PT ;  /* 0x0000ffff27207812 */ /* 0x000fe400078ec0ff */
[----:B-1----:R-:W-:Y:S02]  /*10dd40*/  PRMT R14, R2, 0x3340, R0 ;  /* 0x00003340020e7816 */ /* 0x002fe40000000000 */
[----:B------:R-:W-:-:S04]  /*10dd50*/  PRMT R34, R3, 0x3340, R32 ;  /* 0x0000334003227816 */ /* 0x000fc80000000020 */
[----:B------:R-:W-:Y:S02]  /*10dd60*/  PRMT R14, R34, 0x5410, R14 ;  /* 0x00005410220e7816 */ /* 0x000fe4000000000e */
[----:B------:R-:W-:-:S03]  /*10dd70*/  IADD3 R38, P0, R12, R6, RZ ;  /* 0x000000060c267210 */ /* 0x000fc60007f1e0ff */
[----:B------:R0:W-:Y:S01]  /*10dd80*/  STL [R1+0x1e48], R14 ;  /* 0x001e480e01007387 */ /* 0x0001e20000100800 */
[----:B------:R-:W-:Y:S01]  /*10dd90*/  SHF.R.U32.HI R3, RZ, 0x8, R3 ;  /* 0x00000008ff037819 */ /* 0x000fe20000011603 */
[----:B------:R-:W-:Y:S01]  /*10dda0*/  IMAD.X R39, R13, 0x1, R7, P0 ;  /* 0x000000010d277824 */ /* 0x000fe200000e0607 */
[----:B------:R-:W-:Y:S02]  /*10ddb0*/  SHF.R.U32.HI R32, RZ, 0x8, R32 ;  /* 0x00000008ff207819 */ /* 0x000fe40000011620 */
[----:B0-----:R-:W-:-:S04]  /*10ddc0*/  SHF.R.U32.HI R14, RZ, 0x8, R33 ;  /* 0x00000008ff0e7819 */ /* 0x001fc80000011621 */
[----:B------:R-:W-:Y:S01]  /*10ddd0*/  LOP3.LUT R14, R14, 0xffff, RZ, 0xc0, !PT ;  /* 0x0000ffff0e0e7812 */ /* 0x000fe200078ec0ff */
[----:B------:R0:W-:Y:S01]  /*10dde0*/  STL.64 [R1+0xcb8], R38 ;  /* 0x000cb82601007387 */ /* 0x0001e20000100a00 */
[----:B------:R-:W-:Y:S02]  /*10ddf0*/  LOP3.LUT R3, R3, 0xffff, RZ, 0xc0, !PT ;  /* 0x0000ffff03037812 */ /* 0x000fe400078ec0ff */
[----:B------:R-:W-:Y:S02]  /*10de00*/  PRMT R14, R14, 0x3340, R0 ;  /* 0x000033400e0e7816 */ /* 0x000fe40000000000 */
[----:B------:R-:W-:-:S04]  /*10de10*/  LOP3.LUT R32, R32, 0xffff, RZ, 0xc0, !PT ;  /* 0x0000ffff20207812 */ /* 0x000fc800078ec0ff */
[----:B------:R-:W-:Y:S01]  /*10de20*/  PRMT R3, R3, 0x3340, R32 ;  /* 0x0000334003037816 */ /* 0x000fe20000000020 */
[----:B0-----:R-:W2:Y:S01]  /*10de30*/  LDL.LU.64 R38, [R1+0x5928] ;  /* 0x0059280001267983 */ /* 0x001ea20000300a00 */
[----:B------:R-:W-:-:S03]  /*10de40*/  IADD3 R32, P0, R12, R8, RZ ;  /* 0x000000080c207210 */ /* 0x000fc60007f1e0ff */
[----:B------:R0:W-:Y:S02]  /*10de50*/  STL [R1+0x1c4], R14 ;  /* 0x0001c40e01007387 */ /* 0x0001e40000100800 */
[----:B------:R-:W-:Y:S01]  /*10de60*/  IMAD.X R33, R13, 0x1, R10, P0 ;  /* 0x000000010d217824 */ /* 0x000fe200000e060a */
[----:B0-----:R-:W-:-:S04]  /*10de70*/  SHF.R.U32.HI R14, RZ, 0x8, R2 ;  /* 0x00000008ff0e7819 */ /* 0x001fc80000011602 */
[----:B------:R-:W-:Y:S01]  /*10de80*/  LOP3.LUT R14, R14, 0xffff, RZ, 0xc0, !PT ;  /* 0x0000ffff0e0e7812 */ /* 0x000fe200078ec0ff */
[----:B------:R-:W-:Y:S03]  /*10de90*/  STL [R1+0x3e4], R3 ;  /* 0x0003e40301007387 */ /* 0x000fe60000100800 */
[----:B------:R-:W-:Y:S01]  /*10dea0*/  PRMT R2, R14, 0x3340, R0 ;  /* 0x000033400e027816 */ /* 0x000fe20000000000 */
[----:B------:R0:W-:Y:S01]  /*10deb0*/  STL.64 [R1+0xcb0], R32 ;  /* 0x000cb02001007387 */ /* 0x0001e20000100a00 */
[----:B------:R-:W-:Y:S02]  /*10dec0*/  IADD3 R56, P0, R12, R9, RZ ;  /* 0x000000090c387210 */ /* 0x000fe40007f1e0ff */
[----:B0-----:R-:W-:-:S04]  /*10ded0*/  LOP3.LUT R33, R36, 0xffff, RZ, 0xc0, !PT ;  /* 0x0000ffff24217812 */ /* 0x001fc800078ec0ff */
[----:B------:R-:W-:Y:S02]  /*10dee0*/  PRMT R14, R33, 0x3340, R0 ;  /* 0x00003340210e7816 */ /* 0x000fe40000000000 */
[----:B---3--:R-:W-:Y:S02]  /*10def0*/  LOP3.LUT R3, R45, 0xffff, RZ, 0xc0, !PT ;  /* 0x0000ffff2d037812 */ /* 0x008fe400078ec0ff */
[----:B------:R-:W3:Y:S04]  /*10df00*/  LDL.LU R45, [R1+0x222c] ;  /* 0x00222c00012d7983 */ /* 0x000ee80000300800 */
[----:B------:R4:W-:Y:S04]  /*10df10*/  STL [R1+0x1c0], R2 ;  /* 0x0001c00201007387 */ /* 0x0009e80000100800 */
[----:B------:R-:W3:Y:S01]  /*10df20*/  LDL.LU R36, [R1+0x5924] ;  /* 0x0059240001247983 */ /* 0x000ee20000300800 */
        /* <DEDUP_REMOVED lines=10> */
[----:B------:R-:W-:Y:S01]  /*10dfd0*/  STL.64 [R1+0xca8], R56 ;  /* 0x000ca83801007387 */ /* 0x000fe20000100a00 */
[----:B------:R-:W-:-:S03]  /*10dfe0*/  LOP3.LUT R32, R35, 0xffff, RZ, 0xc0, !PT ;  /* 0x0000ffff23207812 */ /* 0x000fc600078ec0ff */
[----:B------:R2:W-:Y:S04]  /*10dff0*/  STL [R1+0x3e0], R3 ;  /* 0x0003e00301007387 */ /* 0x0005e80000100800 */
[----:B------:R-:W4:Y:S01]  /*10e000*/  LDL.LU R35, [R1+0x5920] ;  /* 0x0059200001237983 */ /* 0x000f220000300800 */
[----:B------:R-:W-:Y:S02]  /*10e010*/  LOP3.LUT R2, R58, 0xffff, RZ, 0xc0, !PT ;  /* 0x0000ffff3a027812 */ /* 0x000fe400078ec0ff */
[----:B------:R-:W-:Y:S02]  /*10e020*/  PRMT R13, R32, 0x3340, R0 ;  /* 0x00003340200d7816 */ /* 0x000fe40000000000 */
[----:B--2---:R-:W-:-:S04]  /*10e030*/  LOP3.LUT R3, R59, 0xffff, RZ, 0xc0, !PT ;  /* 0x0000ffff3b037812 */ /* 0x004fc800078ec0ff */
[----:B------:R-:W-:-:S04]  /*10e040*/  PRMT R14, R2, 0x3340, R3 ;  /* 0x00003340020e7816 */ /* 0x000fc80000000003 */
[----:B------:R-:W-:-:S05]  /*10e050*/  PRMT R14, R14, 0x5410, R13 ;  /* 0x000054100e0e7816 */ /* 0x000fca000000000d */
[----:B------:R0:W-:Y:S04]  /*10e060*/  STL [R1+0x1e28], R14 ;  /* 0x001e280e01007387 */ /* 0x0001e80000100800 */
        /* <DEDUP_REMOVED lines=12> */
[----:B------:R-:W-:Y:S04]  /*10e130*/  STL [R1+0x1bc], R33 ;  /* 0x0001bc2101007387 */ /* 0x000fe80000100800 */
[----:B------:R-:W-:Y:S04]  /*10e140*/  STL [R1+0x3dc], R3 ;  /* 0x0003dc0301007387 */ /* 0x000fe80000100800 */
[----:B------:R0:W-:Y:S01]  /*10e150*/  STL [R1+0x21e8], R13 ;  /* 0x0021e80d01007387 */ /* 0x0001e20000100800 */
[----:B------:R-:W-:Y:S01]  /*10e160*/  VIADD R12, R12, UR6 ;  /* 0x000000060c0c7c36 */ /* 0x000fe20008000000 */
[----:B------:R-:W-:-:S02]  /*10e170*/  ULDC UR6, c[0x0][0x248] ;  /* 0x0000920000067ab9 */ /* 0x000fc40000000800 */
[----:B------:R-:W2:Y:S01]  /*10e180*/  LDL.LU R41, [R1+0x4f4c] ;  /* 0x004f4c0001297983 */ /* 0x000ea20000300800 */
[----:B0-----:R-:W-:Y:S02]  /*10e190*/  PRMT R13, R13, 0x3340, R0 ;  /* 0x000033400d0d7816 */ /* 0x001fe40000000000 */
[----:B------:R-:W-:Y:S02]  /*10e1a0*/  IADD3 R34, P0, R12, R4, RZ ;  /* 0x000000040c227210 */ /* 0x000fe40007f1e0ff */
[----:B---3--:R-:W-:Y:S02]  /*10e1b0*/  LOP3.LUT R2, R45, 0xffff, RZ, 0xc0, !PT ;  /* 0x0000ffff2d027812 */ /* 0x008fe400078ec0ff */
[----:B------:R-:W3:Y:S01]  /*10e1c0*/  LDL.LU R45, [R1+0x1e5c] ;  /* 0x001e5c00012d7983 */ /* 0x000ee20000300800 */
[----:B----4-:R-:W-:-:S04]  /*10e1d0*/  LOP3.LUT R3, R35, 0xffff, RZ, 0xc0, !PT ;  /* 0x0000ffff23037812 */ /* 0x010fc800078ec0ff */
[----:B------:R-:W-:-:S04]  /*10e1e0*/  PRMT R14, R2, 0x3340, R3 ;  /* 0x00003340020e7816 */ /* 0x000fc80000000003 */
[----:B------:R-:W-:-:S05]  /*10e1f0*/  PRMT R13, R14, 0x5410, R13 ;  /* 0x000054100e0d7816 */ /* 0x000fca000000000d */
[----:B------:R0:W-:Y:S01]  /*10e200*/  STL [R1+0x1e1c], R13 ;  /* 0x001e1c0d01007387 */ /* 0x0001e20000100800 */
[----:B------:R-:W-:Y:S02]  /*10e210*/  SHF.R.U32.HI R2, RZ, 0x8, R2 ;  /* 0x00000008ff027819 */ /* 0x000fe40000011602 */
[----:B------:R-:W-:Y:S02]  /*10e220*/  SHF.R.U32.HI R3, RZ, 0x8, R3 ;  /* 0x00000008ff037819 */ /* 0x000fe40000011603 */
[----:B------:R-:W-:Y:S02]  /*10e230*/  SHF.R.U32.HI R14, RZ, 0x8, R32 ;  /* 0x00000008ff0e7819 */ /* 0x000fe40000011620 */
[----:B0-----:R-:W-:Y:S02]  /*10e240*/  SHF.R.S32.HI R13, RZ, 0x1f, R12 ;  /* 0x0000001fff0d7819 */ /* 0x001fe4000001140c */
[----:B------:R-:W-:-:S03]  /*10e250*/  LOP3.LUT R2, R2, 0xffff, RZ, 0xc0, !PT ;  /* 0x0000ffff02027812 */ /* 0x000fc600078ec0ff */
[----:B------:R-:W-:Y:S01]  /*10e260*/  IMAD.X R35, R13, 0x1, R5, P0 ;  /* 0x000000010d237824 */ /* 0x000fe200000e0605 */
[----:B------:R-:W-:Y:S02]  /*10e270*/  LOP3.LUT R3, R3, 0xffff, RZ, 0xc0, !PT ;  /* 0x0000ffff03037812 */ /* 0x000fe400078ec0ff */
[----:B------:R-:W-:Y:S02]  /*10e280*/  LOP3.LUT R14, R14, 0xffff, RZ, 0xc0, !PT ;  /* 0x0000ffff0e0e7812 */ /* 0x000fe400078ec0ff */
[----:B------:R0:W-:Y:S02]  /*10e290*/  STL.64 [R1+0xc98], R34 ;  /* 0x000c982201007387 */ /* 0x0001e40000100a00 */
[----:B------:R-:W-:Y:S02]  /*10e2a0*/  PRMT R14, R14, 0x3340, R0 ;  /* 0x000033400e0e7816 */ /* 0x000fe40000000000 */
[----:B--2---:R-:W-:Y:S02]  /*10e2b0*/  LOP3.LUT R32, R58, 0xffff, RZ, 0xc0, !PT ;  /* 0x0000ffff3a207812 */ /* 0x004fe400078ec0ff */
[----:B0-----:R-:W-:-:S02]  /*10e2c0*/  PRMT R35, R2, 0x3340, R3 ;  /* 0x0000334002237816 */ /* 0x001fc40000000003 */
[----:B------:R-:W-:Y:S02]  /*10e2d0*/  LOP3.LUT R2, R57, 0xffff, RZ, 0xc0, !PT ;  /* 0x0000ffff39027812 */ /* 0x000fe400078ec0ff */
[----:B------:R-:W-:Y:S01]  /*10e2e0*/  LOP3.LUT R3, R59, 0xffff, RZ, 0xc0, !PT ;  /* 0x0000ffff3b037812 */ /* 0x000fe200078ec0ff */
[----:B------:R-:W-:Y:S03]  /*10e2f0*/  STL [R1+0x570c], R35 ;  /* 0x00570c2301007387 */ /* 0x000fe60000100800 */
[--C-:B------:R-:W-:Y:S01]  /*10e300*/  PRMT R33, R2, 0x3340, R3.reuse ;  /* 0x0000334002217816 */ /* 0x100fe20000000003 */
[----:B------:R0:W-:Y:S01]  /*10e310*/  STL [R1+0x1b8], R14 ;  /* 0x0001b80e01007387 */ /* 0x0001e20000100800 */
[----:B------:R-:W-:Y:S02]  /*10e320*/  SHF.R.U32.HI R2, RZ, 0x8, R2 ;  /* 0x00000008ff027819 */ /* 0x000fe40000011602 */
[----:B------:R-:W-:Y:S01]  /*10e330*/  SHF.R.U32.HI R3, RZ, 0x8, R3 ;  /* 0x00000008ff037819 */ /* 0x000fe20000011603 */
[----:B------:R-:W2:Y:S01]  /*10e340*/  LDL.LU R58, [R1+0x2248] ;  /* 0x00224800013a7983 */ /* 0x000ea20000300800 */
[----:B0-----:R-:W-:-:S04]  /*10e350*/  PRMT R14, R32, 0x3340, R0 ;  /* 0x00003340200e7816 */ /* 0x001fc80000000000 */
[----:B------:R-:W-:Y:S02]  /*10e360*/  PRMT R14, R33, 0x5410, R14 ;  /* 0x00005410210e7816 */ /* 0x000fe4000000000e */
[----:B------:R-:W-:-:S03]  /*10e370*/  IADD3 R34, P0, R12, R6, RZ ;  /* 0x000000060c227210 */ /* 0x000fc60007f1e0ff */
[----:B------:R0:W-:Y:S01]  /*10e380*/  STL [R1+0x1de8], R14 ;  /* 0x001de80e01007387 */ /* 0x0001e20000100800 */
[----:B------:R-:W-:Y:S02]  /*10e390*/  LOP3.LUT R2, R2, 0xffff, RZ, 0xc0, !PT ;  /* 0x0000ffff02027812 */ /* 0x000fe400078ec0ff */
[----:B------:R-:W-:Y:S01]  /*10e3a0*/  LOP3.LUT R3, R3, 0xffff, RZ, 0xc0, !PT ;  /* 0x0000ffff03037812 */ /* 0x000fe200078ec0ff */
[----:B------:R-:W-:Y:S01]  /*10e3b0*/  IMAD.X R35, R13, 0x1, R7, P0 ;  /* 0x000000010d237824 */ /* 0x000fe200000e0607 */
[----:B0-----:R-:W-:-:S04]  /*10e3c0*/  SHF.R.U32.HI R14, RZ, 0x8, R32 ;  /* 0x00000008ff0e7819 */ /* 0x001fc80000011620 */
[----:B------:R-:W-:Y:S02]  /*10e3d0*/  LOP3.LUT R14, R14, 0xffff, RZ, 0xc0, !PT ;  /* 0x0000ffff0e0e7812 */ /* 0x000fe400078ec0ff */
[----:B------:R-:W-:Y:S02]  /*10e3e0*/  PRMT R2, R2, 0x3340, R3 ;  /* 0x0000334002027816 */ /* 0x000fe40000000003 */
[----:B------:R-:W-:Y:S01]  /*10e3f0*/  PRMT R14, R14, 0x3340, R0 ;  /* 0x000033400e0e7816 */ /* 0x000fe20000000000 */
[----:B------:R-:W-:Y:S04]  /*10e400*/  STL.64 [R1+0xc90], R34 ;  /* 0x000c902201007387 */ /* 0x000fe80000100a00 */
[----:B------:R0:W-:Y:S04]  /*10e410*/  STL [R1+0x3d8], R2 ;  /* 0x0003d80201007387 */ /* 0x0001e80000100800 */
[----:B------:R1:W-:Y:S01]  /*10e420*/  STL [R1+0x1b4], R14 ;  /* 0x0001b40e01007387 */ /* 0x0003e20000100800 */
[----:B0-----:R-:W-:-:S03]  /*10e430*/  LOP3.LUT R2, R36, 0xffff, RZ, 0xc0, !PT ;  /* 0x0000ffff24027812 */ /* 0x001fc600078ec0ff */
[----:B------:R-:W4:Y:S01]  /*10e440*/  LDL.LU R36, [R1+0x591c] ;  /* 0x00591c0001247983 */ /* 0x000f220000300800 */
[----:B------:R-:W-:Y:S02]  /*10e450*/  LOP3.LUT R3, R41, 0xffff, RZ, 0xc0, !PT ;  /* 0x0000ffff29037812 */ /* 0x000fe400078ec0ff */
[----:B-1----:R-:W-:Y:S01]  /*10e460*/  PRMT R14, R2, 0x3340, R0 ;  /* 0x00003340020e7816 */ /* 0x002fe20000000000 */
[----:B------:R-:W2:Y:S01]  /*10e470*/  LDL.LU R59, [R1+0x223c] ;  /* 0x00223c00013b7983 */ /* 0x000ea20000300800 */
[----:B------:R-:W-:-:S05]  /*10e480*/  IADD3 R34, P0, R12, R8, RZ ;  /* 0x000000080c227210 */ /* 0x000fca0007f1e0ff */
[----:B------:R-:W-:Y:S01]  /*10e490*/  IMAD.X R35, R13, 0x1, R10, P0 ;  /* 0x000000010d237824 */ /* 0x000fe200000e060a */
[----:B---3--:R-:W-:-:S04]  /*10e4a0*/  LOP3.LUT R32, R45, 0xffff, RZ, 0xc0, !PT ;  /* 0x0000ffff2d207812 */ /* 0x008fc800078ec0ff */
[----:B------:R-:W-:-:S04]  /*10e4b0*/  PRMT R33, R3, 0x3340, R32 ;  /* 0x0000334003217816 */ /* 0x000fc80000000020 */
[----:B------:R-:W-:Y:S02]  /*10e4c0*/  PRMT R14, R33, 0x5410, R14 ;  /* 0x00005410210e7816 */ /* 0x000fe4000000000e */
[----:B------:R-:W-:-:S03]  /*10e4d0*/  SHF.R.U32.HI R3, RZ, 0x8, R3 ;  /* 0x00000008ff037819 */ /* 0x000fc60000011603 */
[----:B------:R0:W-:Y:S01]  /*10e4e0*/  STL [R1+0x868], R14 ;  /* 0x0008680e01007387 */ /* 0x0001e20000100800 */
[----:B------:R-:W-:-:S03]  /*10e4f0*/  LOP3.LUT R3, R3, 0xffff, RZ, 0xc0, !PT ;  /* 0x0000ffff03037812 */ /* 0x000fc600078ec0ff */
[----:B------:R-:W3:Y:S01]  /*10e500*/  LDL.LU R57, [R1+0x830] ;  /* 0x0008300001397983 */ /* 0x000ee20000300800 */
[----:B0-----:R-:W-:-:S04]  /*10e510*/  SHF.R.U32.HI R14, RZ, 0x8, R32 ;  /* 0x00000008ff0e7819 */ /* 0x001fc80000011620 */
[----:B------:R-:W-:Y:S01]  /*10e520*/  LOP3.LUT R14, R14, 0xffff, RZ, 0xc0, !PT ;  /* 0x0000ffff0e0e7812 */ /* 0x000fe200078ec0ff */
[----:B------:R-:W-:Y:S03]  /*10e530*/  STL.64 [R1+0xc68], R34 ;  /* 0x000c682201007387 */ /* 0x000fe60000100a00 */
[----:B------:R-:W-:Y:S01]  /*10e540*/  PRMT R14, R3, 0x3340, R14 ;  /* 0x00003340030e7816 */ /* 0x000fe2000000000e */
[----:B------:R-:W3:Y:S01]  /*10e550*/  LDL.LU R41, [R1+0x6b4] ;  /* 0x0006b40001297983 */ /* 0x000ee20000300800 */
[----:B------:R-:W-:-:S03]  /*10e560*/  LOP3.LUT R3, R49, 0xffff, RZ, 0xc0, !PT ;  /* 0x0000ffff31037812 */ /* 0x000fc600078ec0ff */
[----:B------:R-:W3:Y:S04]  /*10e570*/  LDL.LU R45, [R1+0x4f50] ;  /* 0x004f5000012d7983 */ /* 0x000ee80000300800 */
[----:B------:R0:W-:Y:S04]  /*10e580*/  STL [R1+0x3d4], R14 ;  /* 0x0003d40e01007387 */ /* 0x0001e80000100800 */
[----:B------:R-:W3:Y:S01]  /*10e590*/  LDL.LU R49, [R1+0x5918] ;  /* 0x0059180001317983 */ /* 0x000ee20000300800 */
[----:B----4-:R-:W-:-:S03]  /*10e5a0*/  LOP3.LUT R32, R36, 0xffff, RZ, 0xc0, !PT ;  /* 0x0000ffff24207812 */ /* 0x010fc600078ec0ff */
[----:B------:R-:W4:Y:S01]  /*10e5b0*/  LDL.LU R36, [R1+0x5914] ;  /* 0x0059140001247983 */ /* 0x000f220000300800 */
[----:B--2---:R-:W-:Y:S02]  /*10e5c0*/  LOP3.LUT R33, R58, 0xffff, RZ, 0xc0, !PT ;  /* 0x0000ffff3a217812 */ /* 0x004fe400078ec0ff */
[----:B0-----:R-:W-:Y:S02]  /*10e5d0*/  PRMT R14, R3, 0x3340, R0 ;  /* 0x00003340030e7816 */ /* 0x001fe40000000000 */
        /* <DEDUP_REMOVED lines=15> */
[----:B------:R-:W-:Y:S01]  /*10e6d0*/  STL.64 [R1+0xca0], R34 ;  /* 0x000ca02201007387 */ /* 0x000fe20000100a00 */
[----:B------:R-:W-:-:S03]  /*10e6e0*/  PRMT R2, R14, 0x3340, R0 ;  /* 0x000033400e027816 */ /* 0x000fc60000000000 */
[----:B------:R-:W-:Y:S04]  /*10e6f0*/  STL [R1+0x3b4], R32 ;  /* 0x0003b42001007387 */ /* 0x000fe80000100800 */
[----:B------:R-:W-:Y:S01]  /*10e700*/  STL [R1+0x1b0], R13 ;  /* 0x0001b00d01007387 */ /* 0x000fe20000100800 */
[----:B------:R-:W-:-:S03]  /*10e710*/  LOP3.LUT R3, R59, 0xffff, RZ, 0xc0, !PT ;  /* 0x0000ffff3b037812 */ /* 0x000fc600078ec0ff */
[----:B------:R-:W2:Y:S04]  /*10e720*/  LDL.LU R58, [R1+0x4f54] ;  /* 0x004f5400013a7983 */ /* 0x000ea80000300800 */
[----:B------:R0:W-:Y:S02]  /*10e730*/  STL [R1+0x1ac], R2 ;  /* 0x0001ac0201007387 */ /* 0x0001e40000100800 */
[----:B0-----:R-:W-:Y:S02]  /*10e740*/  LOP3.LUT R2, R61, 0xffff, RZ, 0xc0, !PT ;  /* 0x0000ffff3d027812 */ /* 0x001fe400078ec0ff */
[----:B------:R-:W2:Y:S04]  /*10e750*/  LDL.LU R61, [R1+0x5910] ;  /* 0x00591000013d7983 */ /* 0x000ea80000300800 */
[----:B------:R-:W2:Y:S01]  /*10e760*/  LDL.LU R59, [R1+0x1e6c] ;  /* 0x001e6c00013b7983 */ /* 0x000ea20000300800 */
[----:B------:R-:W-:-:S03]  /*10e770*/  PRMT R13, R2, 0x3340, R0 ;  /* 0x00003340020d7816 */ /* 0x000fc60000000000 */
[----:B------:R0:W-:Y:S01]  /*10e780*/  STL [R1+0x1e58], R2 ;  /* 0x001e580201007387 */ /* 0x0001e20000100800 */
[----:B---3--:R-:W-:-:S04]  /*10e790*/  LOP3.LUT R34, R57, 0xffff, RZ, 0xc0, !PT ;  /* 0x0000ffff39227812 */ /* 0x008fc800078ec0ff */
[----:B------:R-:W-:-:S04]  /*10e7a0*/  PRMT R14, R3, 0x3340, R34 ;  /* 0x00003340030e7816 */ /* 0x000fc80000000022 */
[----:B------:R-:W-:Y:S02]  /*10e7b0*/  PRMT R13, R14, 0x5410, R13 ;  /* 0x000054100e0d7816 */ /* 0x000fe4000000000d */
[----:B------:R-:W-:-:S03]  /*10e7c0*/  LOP3.LUT R33, R41, 0xffff, RZ, 0xc0, !PT ;  /* 0x0000ffff29217812 */ /* 0x000fc600078ec0ff */
[----:B------:R1:W-:Y:S01]  /*10e7d0*/  STL [R1+0x84c], R13 ;  /* 0x00084c0d01007387 */ /* 0x0003e20000100800 */
[----:B0-----:R-:W-:-:S03]  /*10e7e0*/  LOP3.LUT R2, R45, 0xffff, RZ, 0xc0, !PT ;  /* 0x0000ffff2d027812 */ /* 0x001fc600078ec0ff */
[----:B------:R-:W3:Y:S01]  /*10e7f0*/  LDL.LU R41, [R1+0x2258] ;  /* 0x0022580001297983 */ /* 0x000ee20000300800 */
[----:B-1----:R-:W-:Y:S02]  /*10e800*/  PRMT R13, R33, 0x3340, R0 ;  /* 0x00003340210d7816 */ /* 0x002fe40000000000 */
[----:B----4-:R-:W-:-:S04]  /*10e810*/  LOP3.LUT R32, R36, 0xffff, RZ, 0xc0, !PT ;  /* 0x0000ffff24207812 */ /* 0x010fc800078ec0ff */
[----:B------:R-:W-:-:S04]  /*10e820*/  PRMT R14, R2, 0x3340, R32 ;  /* 0x00003340020e7816 */ /* 0x000fc80000000020 */
[----:B------:R-:W-:-:S05]  /*10e830*/  PRMT R14, R14, 0x5410, R13 ;  /* 0x000054100e0e7816 */ /* 0x000fca000000000d */
[----:B------:R0:W-:Y:S04]  /*10e840*/  STL [R1+0x83c], R14 ;  /* 0x00083c0e01007387 */ /* 0x0001e80000100800 */
[----:B------:R-:W4:Y:S01]  /*10e850*/  LDL.LU R45, [R1+0x85c] ;  /* 0x00085c00012d7983 */ /* 0x000f220000300800 */
[----:B------:R-:W-:Y:S01]  /*10e860*/  VIADD R12, R12, UR6 ;  /* 0x000000060c0c7c36 */ /* 0x000fe20008000000 */
[----:B------:R-:W-:Y:S01]  /*10e870*/  SHF.R.U32.HI R3, RZ, 0x8, R3 ;  /* 0x00000008ff037819 */ /* 0x000fe20000011603 */
[----:B------:R-:W-:Y:S01]  /*10e880*/  ULDC UR6, c[0x0][0x248] ;  /* 0x0000920000067ab9 */ /* 0x000fe20000000800 */
[----:B------:R-:W-:Y:S02]  /*10e890*/  SHF.R.U32.HI R2, RZ, 0x8, R2 ;  /* 0x00000008ff027819 */ /* 0x000fe40000011602 */
[----:B0-----:R-:W-:-:S02]  /*10e8a0*/  SHF.R.U32.HI R14, RZ, 0x8, R34 ;  /* 0x00000008ff0e7819 */ /* 0x001fc40000011622 */
[----:B------:R-:W-:Y:S02]  /*10e8b0*/  SHF.R.U32.HI R34, RZ, 0x8, R32 ;  /* 0x00000008ff227819 */ /* 0x000fe40000011620 */
[----:B------:R-:W-:Y:S02]  /*10e8c0*/  SHF.R.S32.HI R13, RZ, 0x1f, R12 ;  /* 0x0000001fff0d7819 */ /* 0x000fe4000001140c */
[----:B------:R-:W-:Y:S02]  /*10e8d0*/  IADD3 R56, P0, R12, R4, RZ ;  /* 0x000000040c387210 */ /* 0x000fe40007f1e0ff */
[----:B------:R-:W-:Y:S02]  /*10e8e0*/  LOP3.LUT R3, R3, 0xffff, RZ, 0xc0, !PT ;  /* 0x0000ffff03037812 */ /* 0x000fe400078ec0ff */
[----:B------:R-:W-:Y:S02]  /*10e8f0*/  LOP3.LUT R32, R14, 0xffff, RZ, 0xc0, !PT ;  /* 0x0000ffff0e207812 */ /* 0x000fe400078ec0ff */
[----:B------:R-:W-:-:S02]  /*10e900*/  LOP3.LUT R2, R2, 0xffff, RZ, 0xc0, !PT ;  /* 0x0000ffff02027812 */ /* 0x000fc400078ec0ff */
[----:B------:R-:W-:Y:S01]  /*10e910*/  LOP3.LUT R14, R34, 0xffff, RZ, 0xc0, !PT ;  /* 0x0000ffff220e7812 */ /* 0x000fe200078ec0ff */
[----:B------:R-:W-:Y:S01]  /*10e920*/  IMAD.X R57, R13, 0x1, R5, P0 ;  /* 0x000000010d397824 */ /* 0x000fe200000e0605 */
[----:B------:R-:W-:Y:S02]  /*10e930*/  PRMT R36, R3, 0x3340, R32 ;  /* 0x0000334003247816 */ /* 0x000fe40000000020 */
[----:B------:R-:W-:Y:S02]  /*10e940*/  PRMT R3, R2, 0x3340, R14 ;  /* 0x0000334002037816 */ /* 0x000fe4000000000e */
[----:B------:R-:W-:Y:S04]  /*10e950*/  STL.64 [R1+0xc88], R56 ;  /* 0x000c883801007387 */ /* 0x000fe80000100a00 */
[----:B------:R-:W-:Y:S04]  /*10e960*/  STL [R1+0x5710], R36 ;  /* 0x0057102401007387 */ /* 0x000fe80000100800 */
[----:B------:R0:W-:Y:S01]  /*10e970*/  STL [R1+0x3b0], R3 ;  /* 0x0003b00301007387 */ /* 0x0001e20000100800 */
[----:B--2---:R-:W-:-:S02]  /*10e980*/  LOP3.LUT R2, R58, 0xffff, RZ, 0xc0, !PT ;  /* 0x0000ffff3a027812 */ /* 0x004fc400078ec0ff */
[----:B------:R-:W-:Y:S02]  /*10e990*/  LOP3.LUT R32, R61, 0xffff, RZ, 0xc0, !PT ;  /* 0x0000ffff3d207812 */ /* 0x000fe400078ec0ff */
[----:B------:R-:W2:Y:S01]  /*10e9a0*/  LDL.LU R61, [R1+0x590c] ;  /* 0x00590c00013d7983 */ /* 0x000ea20000300800 */
[----:B0-----:R-:W-:Y:S02]  /*10e9b0*/  LOP3.LUT R3, R59, 0xffff, RZ, 0xc0, !PT ;  /* 0x0000ffff3b037812 */ /* 0x001fe400078ec0ff */
[----:B------:R-:W-:Y:S02]  /*10e9c0*/  PRMT R14, R32, 0x3340, R0 ;  /* 0x00003340200e7816 */ /* 0x000fe40000000000 */
[----:B------:R-:W-:-:S04]  /*10e9d0*/  PRMT R34, R2, 0x3340, R3 ;  /* 0x0000334002227816 */ /* 0x000fc80000000003 */
[----:B------:R-:W-:Y:S02]  /*10e9e0*/  PRMT R14, R34, 0x5410, R14 ;  /* 0x00005410220e7816 */ /* 0x000fe4000000000e */
[----:B------:R-:W-:-:S03]  /*10e9f0*/  IADD3 R34, P0, R12, R6, RZ ;  /* 0x000000060c227210 */ /* 0x000fc60007f1e0ff */
[----:B------:R0:W-:Y:S01]  /*10ea00*/  STL [R1+0x838], R14 ;  /* 0x0008380e01007387 */ /* 0x0001e20000100800 */
[----:B------:R-:W-:Y:S02]  /*10ea10*/  SHF.R.U32.HI R2, RZ, 0x8, R2 ;  /* 0x00000008ff027819 */ /* 0x000fe40000011602 */
[----:B------:R-:W-:Y:S01]  /*10ea20*/  SHF.R.U32.HI R3, RZ, 0x8, R3 ;  /* 0x00000008ff037819 */ /* 0x000fe20000011603 */
[----:B------:R-:W-:Y:S01]  /*10ea30*/  IMAD.X R35, R13, 0x1, R7, P0 ;  /* 0x000000010d237824 */ /* 0x000fe200000e0607 */
[----:B------:R-:W2:Y:S01]  /*10ea40*/  LDL.LU R56, [R1+0x224c] ;  /* 0x00224c0001387983 */ /* 0x000ea20000300800 */
[----:B0-----:R-:W-:-:S04]  /*10ea50*/  SHF.R.U32.HI R14, RZ, 0x8, R33 ;  /* 0x00000008ff0e7819 */ /* 0x001fc80000011621 */
[----:B------:R-:W-:Y:S02]  /*10ea60*/  LOP3.LUT R14, R14, 0xffff, RZ, 0xc0, !PT ;  /* 0x0000ffff0e0e7812 */ /* 0x000fe400078ec0ff */
[----:B------:R-:W-:Y:S02]  /*10ea70*/  LOP3.LUT R2, R2, 0xffff, RZ, 0xc0, !PT ;  /* 0x0000ffff02027812 */ /* 0x000fe400078ec0ff */
[----:B------:R-:W-:Y:S02]  /*10ea80*/  LOP3.LUT R3, R3, 0xffff, RZ, 0xc0, !PT ;  /* 0x0000ffff03037812 */ /* 0x000fe400078ec0ff */
[--C-:B------:R-:W-:Y:S01]  /*10ea90*/  PRMT R33, R14, 0x3340, R0.reuse ;  /* 0x000033400e217816 */ /* 0x100fe20000000000 */
[----:B------:R-:W-:Y:S01]  /*10eaa0*/  STL.64 [R1+0xc80], R34 ;  /* 0x000c802201007387 */ /* 0x000fe20000100a00 */
[----:B------:R-:W-:Y:S02]  /*10eab0*/  PRMT R14, R2, 0x3340, R3 ;  /* 0x00003340020e7816 */ /* 0x000fe40000000003 */
[----:B------:R-:W-:Y:S01]  /*10eac0*/  LOP3.LUT R2, R40, 0xffff, RZ, 0xc0, !PT ;  /* 0x0000ffff28027812 */ /* 0x000fe200078ec0ff */
[----:B------:R-:W-:Y:S04]  /*10ead0*/  STL [R1+0x1a8], R33 ;  /* 0x0001a82101007387 */ /* 0x000fe80000100800 */
[----:B------:R0:W-:Y:S02]  /*10eae0*/  STL [R1+0x3ac], R14 ;  /* 0x0003ac0e01007387 */ /* 0x0001e40000100800 */
[----:B0-----:R-:W-:-:S02]  /*10eaf0*/  PRMT R14, R2, 0x3340, R0 ;  /* 0x00003340020e7816 */ /* 0x001fc40000000000 */
[----:B---3--:R-:W-:Y:S02]  /*10eb00*/  LOP3.LUT R3, R41, 0xffff, RZ, 0xc0, !PT ;  /* 0x0000ffff29037812 */ /* 0x008fe400078ec0ff */
[----:B----4-:R-:W-:-:S04]  /*10eb10*/  LOP3.LUT R33, R45, 0xffff, RZ, 0xc0, !PT ;  /* 0x0000ffff2d217812 */ /* 0x010fc800078ec0ff */
[----:B------:R-:W-:-:S04]  /*10eb20*/  PRMT R34, R3, 0x3340, R33 ;  /* 0x0000334003227816 */ /* 0x000fc80000000021 */
[----:B------:R-:W-:-:S05]  /*10eb30*/  PRMT R14, R34, 0x5410, R14 ;  /* 0x00005410220e7816 */ /* 0x000fca000000000e */
[----:B------:R0:W-:Y:S04]  /*10eb40*/  STL [R1+0x834], R14 ;  /* 0x0008340e01007387 */ /* 0x0001e80000100800 */
[----:B------:R-:W3:Y:S04]  /*10eb50*/  LDL.LU R57, [R1+0x4f58] ;  /* 0x004f580001397983 */ /* 0x000ee80000300800 */
[----:B------:R-:W4:Y:S04]  /*10eb60*/  LDL.LU R58, [R1+0x6fc] ;  /* 0x0006fc00013a7983 */ /* 0x000f280000300800 */
[----:B------:R-:W4:Y:S01]  /*10eb70*/  LDL.LU R59, [R1+0x1e88] ;  /* 0x001e8800013b7983 */ /* 0x000f220000300800 */
[----:B------:R-:W-:-:S05]  /*10eb80*/  IADD3 R34, P0, R12, R8, RZ ;  /* 0x000000080c227210 */ /* 0x000fca0007f1e0ff */
[----:B------:R-:W-:Y:S01]  /*10eb90*/  IMAD.X R35, R13, 0x1, R10, P0 ;  /* 0x000000010d237824 */ /* 0x000fe200000e060a */
[----:B------:R-:W-:Y:S02]  /*10eba0*/  SHF.R.U32.HI R3, RZ, 0x8, R3 ;  /* 0x00000008ff037819 */ /* 0x000fe40000011603 */
[----:B0-----:R-:W-:Y:S02]  /*10ebb0*/  SHF.R.U32.HI R14, RZ, 0x8, R33 ;  /* 0x00000008ff0e7819 */ /* 0x001fe40000011621 */
[----:B------:R0:W-:Y:S01]  /*10ebc0*/  STL.64 [R1+0xc60], R34 ;  /* 0x000c602201007387 */ /* 0x0001e20000100a00 */
[----:B------:R-:W-:Y:S02]  /*10ebd0*/  LOP3.LUT R3, R3, 0xffff, RZ, 0xc0, !PT ;  /* 0x0000ffff03037812 */ /* 0x000fe400078ec0ff */
[----:B------:R-:W-:Y:S01]  /*10ebe0*/  LOP3.LUT R14, R14, 0xffff, RZ, 0xc0, !PT ;  /* 0x0000ffff0e0e7812 */ /* 0x000fe200078ec0ff */
[----:B------:R-:W4:Y:S01]  /*10ebf0*/  LDL.LU R40, [R1+0x714] ;  /* 0x0007140001287983 */ /* 0x000f220000300800 */
[----:B0-----:R-:W-:-:S03]  /*10ec00*/  IADD3 R34, P0, R12, R9, RZ ;  /* 0x000000090c227210 */ /* 0x001fc60007f1e0ff */
[----:B------:R-:W4:Y:S01]  /*10ec10*/  LDL.LU R41, [R1+0x4f5c] ;  /* 0x004f5c0001297983 */ /* 0x000f220000300800 */
[----:B------:R-:W-:Y:S01]  /*10ec20*/  PRMT R3, R3, 0x3340, R14 ;  /* 0x0000334003037816 */ /* 0x000fe2000000000e */
[----:B------:R-:W-:Y:S01]  /*10ec30*/  IMAD.X R35, R13, 0x1, R11, P0 ;  /* 0x000000010d237824 */ /* 0x000fe200000e060b */
[----:B------:R-:W-:Y:S01]  /*10ec40*/  SHF.R.U32.HI R13, RZ, 0x8, R2 ;  /* 0x00000008ff0d7819 */ /* 0x000fe20000011602 */
[----:B------:R-:W4:Y:S03]  /*10ec50*/  LDL.LU R45, [R1+0x1e7c] ;  /* 0x001e7c00012d7983 */ /* 0x000f260000300800 */
[----:B------:R-:W-:Y:S01]  /*10ec60*/  LOP3.LUT R13, R13, 0xffff, RZ, 0xc0, !PT ;  /* 0x0000ffff0d0d7812 */ /* 0x000fe200078ec0ff */
[----:B------:R0:W-:Y:S04]  /*10ec70*/  STL [R1+0x3a8], R3 ;  /* 0x0003a80301007387 */ /* 0x0001e80000100800 */
[----:B------:R-:W-:Y:S01]  /*10ec80*/  STL.64 [R1+0xc78], R34 ;  /* 0x000c782201007387 */ /* 0x000fe20000100a00 */
[----:B0-----:R-:W-:-:S02]  /*10ec90*/  PRMT R3, R13, 0x3340, R0 ;  /* 0x000033400d037816 */ /* 0x001fc40000000000 */
[----:B------:R-:W-:-:S03]  /*10eca0*/  LOP3.LUT R13, R47, 0xffff, RZ, 0xc0, !PT ;  /* 0x0000ffff2f0d7812 */ /* 0x000fc600078ec0ff */
[----:B------:R0:W-:Y:S01]  /*10ecb0*/  STL [R1+0x1a4], R3 ;  /* 0x0001a40301007387 */ /* 0x0001e20000100800 */
[----:B--2---:R-:W-:-:S03]  /*10ecc0*/  LOP3.LUT R2, R56, 0xffff, RZ, 0xc0, !PT ;  /* 0x0000ffff38027812 */ /* 0x004fc600078ec0ff */
[----:B------:R-:W2:Y:S01]  /*10ecd0*/  LDL.LU R47, [R1+0x5908] ;  /* 0x00590800012f7983 */ /* 0x000ea20000300800 */
[----:B0-----:R-:W-:-:S03]  /*10ece0*/  LOP3.LUT R3, R61, 0xffff, RZ, 0xc0, !PT ;  /* 0x0000ffff3d037812 */ /* 0x001fc600078ec0ff */
[----:B------:R0:W-:Y:S01]  /*10ecf0*/  STL [R1+0x1e4c], R13 ;  /* 0x001e4c0d01007387 */ /* 0x0001e20000100800 */
[----:B------:R-:W-:Y:S02]  /*10ed00*/  PRMT R14, R2, 0x3340, R3 ;  /* 0x00003340020e7816 */ /* 0x000fe40000000003 */
        /* <DEDUP_REMOVED lines=10> */
[----:B------:R-:W-:-:S03]  /*10edb0*/  PRMT R3, R13, 0x3340, R0 ;  /* 0x000033400d037816 */ /* 0x000fc60000000000 */
[----:B------:R-:W-:Y:S04]  /*10edc0*/  STL [R1+0x5714], R61 ;  /* 0x0057143d01007387 */ /* 0x000fe80000100800 */
[----:B------:R0:W-:Y:S01]  /*10edd0*/  STL [R1+0x1a0], R3 ;  /* 0x0001a00301007387 */ /* 0x0001e20000100800 */
[----:B---3--:R-:W-:Y:S02]  /*10ede0*/  LOP3.LUT R34, R57, 0xffff, RZ, 0xc0, !PT ;  /* 0x0000ffff39227812 */ /* 0x008fe400078ec0ff */
[----:B----4-:R-:W-:Y:S02]  /*10edf0*/  LOP3.LUT R2, R58, 0xffff, RZ, 0xc0, !PT ;  /* 0x0000ffff3a027812 */ /* 0x010fe400078ec0ff */
[----:B------:R-:W-:Y:S02]  /*10ee00*/  LOP3.LUT R35, R59, 0xffff, RZ, 0xc0, !PT ;  /* 0x0000ffff3b237812 */ /* 0x000fe400078ec0ff */
[----:B------:R-:W-:-:S02]  /*10ee10*/  PRMT R13, R2, 0x3340, R0 ;  /* 0x00003340020d7816 */ /* 0x000fc40000000000 */
[----:B------:R-:W-:-:S04]  /*10ee20*/  PRMT R14, R34, 0x3340, R35 ;  /* 0x00003340220e7816 */ /* 0x000fc80000000023 */
[----:B------:R-:W-:-:S05]  /*10ee30*/  PRMT R13, R14, 0x5410, R13 ;  /* 0x000054100e0d7816 */ /* 0x000fca000000000d */
[----:B------:R1:W-:Y:S04]  /*10ee40*/  STL [R1+0x828], R13 ;  /* 0x0008280d01007387 */ /* 0x0003e80000100800 */
[----:B------:R-:W3:Y:S04]  /*10ee50*/  LDL.LU R57, [R1+0x2268] ;  /* 0x0022680001397983 */ /* 0x000ee80000300800 */
[----:B------:R-:W4:Y:S01]  /*10ee60*/  LDL.LU R58, [R1+0x1bec] ;  /* 0x001bec00013a7983 */ /* 0x000f220000300800 */
[----:B0-----:R-:W-:Y:S02]  /*10ee70*/  LOP3.LUT R3, R40, 0xffff, RZ, 0xc0, !PT ;  /* 0x0000ffff28037812 */ /* 0x001fe400078ec0ff */
[----:B------:R-:W-:-:S02]  /*10ee80*/  LOP3.LUT R32, R41, 0xffff, RZ, 0xc0, !PT ;  /* 0x0000ffff29207812 */ /* 0x000fc400078ec0ff */
[----:B-1----:R-:W-:Y:S02]  /*10ee90*/  PRMT R13, R3, 0x3340, R0 ;  /* 0x00003340030d7816 */ /* 0x002fe40000000000 */
[----:B------:R-:W-:-:S04]  /*10eea0*/  LOP3.LUT R33, R45, 0xffff, RZ, 0xc0, !PT ;  /* 0x0000ffff2d217812 */ /* 0x000fc800078ec0ff */
[----:B------:R-:W-:Y:S01]  /*10eeb0*/  PRMT R14, R32, 0x3340, R33 ;  /* 0x00003340200e7816 */ /* 0x000fe20000000021 */
[----:B------:R-:W-:Y:S01]  /*10eec0*/  VIADD R12, R12, UR6 ;  /* 0x000000060c0c7c36 */ /* 0x000fe20008000000 */
[----:B------:R-:W-:Y:S01]  /*10eed0*/  SHF.R.U32.HI R34, RZ, 0x8, R34 ;  /* 0x00000008ff227819 */ /* 0x000fe20000011622 */
[----:B------:R-:W-:Y:S01]  /*10eee0*/  ULDC UR6, c[0x0][0x248] ;  /* 0x0000920000067ab9 */ /* 0x000fe20000000800 */
[----:B------:R-:W-:Y:S02]  /*10eef0*/  PRMT R14, R14, 0x5410, R13 ;  /* 0x000054100e0e7816 */ /* 0x000fe4000000000d */
[----:B------:R-:W-:Y:S02]  /*10ef00*/  SHF.R.S32.HI R13, RZ, 0x1f, R12 ;  /* 0x0000001fff0d7819 */ /* 0x000fe4000001140c */
[----:B------:R-:W-:Y:S01]  /*10ef10*/  IADD3 R40, P0, R12, R4, RZ ;  /* 0x000000040c287210 */ /* 0x000fe20007f1e0ff */
[----:B------:R0:W-:Y:S01]  /*10ef20*/  STL [R1+0x824], R14 ;  /* 0x0008240e01007387 */ /* 0x0001e20000100800 */
[----:B------:R-:W-:-:S02]  /*10ef30*/  SHF.R.U32.HI R32, RZ, 0x8, R32 ;  /* 0x00000008ff207819 */ /* 0x000fc40000011620 */
[----:B------:R-:W-:Y:S01]  /*10ef40*/  SHF.R.U32.HI R33, RZ, 0x8, R33 ;  /* 0x00000008ff217819 */ /* 0x000fe20000011621 */
[----:B------:R-:W-:Y:S01]  /*10ef50*/  IMAD.X R41, R13, 0x1, R5, P0 ;  /* 0x000000010d297824 */ /* 0x000fe200000e0605 */
[----:B------:R-:W-:Y:S02]  /*10ef60*/  LOP3.LUT R34, R34, 0xffff, RZ, 0xc0, !PT ;  /* 0x0000ffff22227812 */ /* 0x000fe400078ec0ff */
[----:B0-----:R-:W-:Y:S02]  /*10ef70*/  SHF.R.U32.HI R14, RZ, 0x8, R35 ;  /* 0x00000008ff0e7819 */ /* 0x001fe40000011623 */
[----:B------:R-:W-:Y:S02]  /*10ef80*/  LOP3.LUT R32, R32, 0xffff, RZ, 0xc0, !PT ;  /* 0x0000ffff20207812 */ /* 0x000fe400078ec0ff */
[----:B------:R-:W-:Y:S02]  /*10ef90*/  LOP3.LUT R14, R14, 0xffff, RZ, 0xc0, !PT ;  /* 0x0000ffff0e0e7812 */ /* 0x000fe400078ec0ff */
[----:B------:R-:W-:Y:S01]  /*10efa0*/  LOP3.LUT R33, R33, 0xffff, RZ, 0xc0, !PT ;  /* 0x0000ffff21217812 */ /* 0x000fe200078ec0ff */
[----:B------:R0:W-:Y:S01]  /*10efb0*/  STL.64 [R1+0xc00], R40 ;  /* 0x000c002801007387 */ /* 0x0001e20000100a00 */
[----:B------:R-:W-:-:S02]  /*10efc0*/  PRMT R34, R34, 0x3340, R14 ;  /* 0x0000334022227816 */ /* 0x000fc4000000000e */
[----:B------:R-:W-:Y:S02]  /*10efd0*/  PRMT R14, R32, 0x3340, R33 ;  /* 0x00003340200e7816 */ /* 0x000fe40000000021 */
[----:B------:R-:W-:Y:S01]  /*10efe0*/  IADD3 R32, P0, R12, R6, RZ ;  /* 0x000000060c207210 */ /* 0x000fe20007f1e0ff */
[----:B0-----:R-:W2:Y:S04]  /*10eff0*/  LDL.LU.64 R40, [R1+0x5900] ;  /* 0x0059000001287983 */ /* 0x001ea80000300a00 */
[----:B------:R-:W2:Y:S04]  /*10f000*/  LDL.LU R59, [R1+0x225c] ;  /* 0x00225c00013b7983 */ /* 0x000ea80000300800 */
[----:B------:R-:W2:Y:S01]  /*10f010*/  LDL.LU R45, [R1+0x1c0c] ;  /* 0x001c0c00012d7983 */ /* 0x000ea20000300800 */
[----:B------:R-:W-:-:S03]  /*10f020*/  SHF.R.U32.HI R2, RZ, 0x8, R2 ;  /* 0x00000008ff027819 */ /* 0x000fc60000011602 */
[----:B------:R-:W-:Y:S04]  /*10f030*/  STL [R1+0x3a0], R34 ;  /* 0x0003a02201007387 */ /* 0x000fe80000100800 */
[----:B------:R0:W-:Y:S01]  /*10f040*/  STL [R1+0x39c], R14 ;  /* 0x00039c0e01007387 */ /* 0x0001e20000100800 */
[----:B------:R-:W-:Y:S01]  /*10f050*/  IMAD.X R33, R13, 0x1, R7, P0 ;  /* 0x000000010d217824 */ /* 0x000fe200000e0607 */
[----:B------:R-:W-:Y:S02]  /*10f060*/  LOP3.LUT R2, R2, 0xffff, RZ, 0xc0, !PT ;  /* 0x0000ffff02027812 */ /* 0x000fe400078ec0ff */
[----:B0-----:R-:W-:-:S04]  /*10f070*/  SHF.R.U32.HI R14, RZ, 0x8, R3 ;  /* 0x00000008ff0e7819 */ /* 0x001fc80000011603 */
[----:B------:R-:W-:Y:S01]  /*10f080*/  LOP3.LUT R14, R14, 0xffff, RZ, 0xc0, !PT ;  /* 0x0000ffff0e0e7812 */ /* 0x000fe200078ec0ff */
[----:B------:R-:W-:Y:S01]  /*10f090*/  STL.64 [R1+0xc18], R32 ;  /* 0x000c182001007387 */ /* 0x000fe20000100a00 */
[--C-:B------:R-:W-:Y:S02]  /*10f0a0*/  PRMT R3, R2, 0x3340, R0.reuse ;  /* 0x0000334002037816 */ /* 0x100fe40000000000 */
[----:B------:R-:W-:Y:S02]  /*10f0b0*/  PRMT R14, R14, 0x3340, R0 ;  /* 0x000033400e0e7816 */ /* 0x000fe40000000000 */
[----:B------:R-:W-:-:S03]  /*10f0c0*/  LOP3.LUT R2, R42, 0xffff, RZ, 0xc0, !PT ;  /* 0x0000ffff2a027812 */ /* 0x000fc600078ec0ff */
[----:B------:R0:W-:Y:S04]  /*10f0d0*/  STL [R1+0x19c], R14 ;  /* 0x00019c0e01007387 */ /* 0x0001e80000100800 */
[----:B------:R1:W-:Y:S01]  /*10f0e0*/  STL [R1+0x198], R3 ;  /* 0x0001980301007387 */ /* 0x0003e20000100800 */
[----:B------:R-:W-:-:S03]  /*10f0f0*/  IADD3 R34, P0, R12, R8, RZ ;  /* 0x000000080c227210 */ /* 0x000fc60007f1e0ff */
[----:B------:R-:W2:Y:S01]  /*10f100*/  LDL.LU R42, [R1+0x58fc] ;  /* 0x0058fc00012a7983 */ /* 0x000ea20000300800 */
[----:B0-----:R-:W-:Y:S01]  /*10f110*/  PRMT R14, R2, 0x3340, R0 ;  /* 0x00003340020e7816 */ /* 0x001fe20000000000 */
[----:B------:R-:W-:Y:S01]  /*10f120*/  IMAD.X R35, R13, 0x1, R10, P0 ;  /* 0x000000010d237824 */ /* 0x000fe200000e060a */
[----:B---3--:R-:W-:Y:S02]  /*10f130*/  LOP3.LUT R32, R57, 0xffff, RZ, 0xc0, !PT ;  /* 0x0000ffff39207812 */ /* 0x008fe400078ec0ff */
[----:B----4-:R-:W-:-:S04]  /*10f140*/  LOP3.LUT R33, R58, 0xffff, RZ, 0xc0, !PT ;  /* 0x0000ffff3a217812 */ /* 0x010fc800078ec0ff */
[--C-:B-1----:R-:W-:Y:S02]  /*10f150*/  PRMT R3, R32, 0x3340, R33.reuse ;  /* 0x0000334020037816 */ /* 0x102fe40000000021 */
[----:B------:R-:W-:Y:S02]  /*10f160*/  SHF.R.U32.HI R32, RZ, 0x8, R32 ;  /* 0x00000008ff207819 */ /* 0x000fe40000011620 */
[----:B------:R-:W-:Y:S02]  /*10f170*/  PRMT R3, R3, 0x5410, R14 ;  /* 0x0000541003037816 */ /* 0x000fe4000000000e */
[----:B------:R-:W-:Y:S02]  /*10f180*/  SHF.R.U32.HI R14, RZ, 0x8, R33 ;  /* 0x00000008ff0e7819 */ /* 0x000fe40000011621 */
[----:B------:R-:W-:Y:S02]  /*10f190*/  LOP3.LUT R32, R32, 0xffff, RZ, 0xc0, !PT ;  /* 0x0000ffff20207812 */ /* 0x000fe400078ec0ff */
[----:B------:R-:W-:Y:S01]  /*10f1a0*/  LOP3.LUT R14, R14, 0xffff, RZ, 0xc0, !PT ;  /* 0x0000ffff0e0e7812 */ /* 0x000fe200078ec0ff */
[----:B------:R0:W-:Y:S03]  /*10f1b0*/  STL [R1+0x814], R3 ;  /* 0x0008140301007387 */ /* 0x0001e60000100800 */
[----:B------:R-:W-:-:S02]  /*10f1c0*/  PRMT R14, R32, 0x3340, R14 ;  /* 0x00003340200e7816 */ /* 0x000fc4000000000e */
[----:B------:R-:W-:Y:S01]  /*10f1d0*/  LOP3.LUT R32, R37, 0xffff, RZ, 0xc0, !PT ;  /* 0x0000ffff25207812 */ /* 0x000fe200078ec0ff */
[----:B0-----:R-:W3:Y:S04]  /*10f1e0*/  LDL.LU R3, [R1+0x4f64] ;  /* 0x004f640001037983 */ /* 0x001ee80000300800 */
[----:B------:R-:W4:Y:S04]  /*10f1f0*/  LDL.LU R56, [R1+0x1e98] ;  /* 0x001e980001387983 */ /* 0x000f280000300800 */
[----:B------:R-:W-:Y:S04]  /*10f200*/  STL.64 [R1+0xbe8], R34 ;  /* 0x000be82201007387 */ /* 0x000fe80000100a00 */
[----:B------:R0:W-:Y:S04]  /*10f210*/  STL [R1+0x398], R14 ;  /* 0x0003980e01007387 */ /* 0x0001e80000100800 */
[----:B------:R-:W3:Y:S01]  /*10f220*/  LDL.LU R37, [R1+0x58f8] ;  /* 0x0058f80001257983 */ /* 0x000ee20000300800 */
[----:B------:R-:W-:-:S02]  /*10f230*/  IADD3 R58, P0, R12, R9, RZ ;  /* 0x000000090c3a7210 */ /* 0x000fc40007f1e0ff */
[----:B0-----:R-:W-:Y:S02]  /*10f240*/  PRMT R14, R32, 0x3340, R0 ;  /* 0x00003340200e7816 */ /* 0x001fe40000000000 */
[----:B--2---:R-:W-:Y:S02]  /*10f250*/  LOP3.LUT R34, R59, 0xffff, RZ, 0xc0, !PT ;  /* 0x0000ffff3b227812 */ /* 0x004fe400078ec0ff */
[----:B------:R-:W-:-:S04]  /*10f260*/  LOP3.LUT R33, R45, 0xffff, RZ, 0xc0, !PT ;  /* 0x0000ffff2d217812 */ /* 0x000fc800078ec0ff */
[----:B------:R-:W-:-:S04]  /*10f270*/  PRMT R35, R34, 0x3340, R33 ;  /* 0x0000334022237816 */ /* 0x000fc80000000021 */
[----:B------:R-:W-:Y:S01]  /*10f280*/  PRMT R14, R35, 0x5410, R14 ;  /* 0x00005410230e7816 */ /* 0x000fe2000000000e */
[----:B------:R-:W-:Y:S01]  /*10f290*/  IMAD.X R59, R13, 0x1, R11, P0 ;  /* 0x000000010d3b7824 */ /* 0x000fe200000e060b */
[----:B------:R-:W-:-:S03]  /*10f2a0*/  SHF.R.U32.HI R13, RZ, 0x8, R33 ;  /* 0x00000008ff0d7819 */ /* 0x000fc60000011621 */
[----:B------:R0:W-:Y:S01]  /*10f2b0*/  STL [R1+0x80c], R14 ;  /* 0x00080c0e01007387 */ /* 0x0001e20000100800 */
[----:B------:R-:W-:-:S03]  /*10f2c0*/  LOP3.LUT R13, R13, 0xffff, RZ, 0xc0, !PT ;  /* 0x0000ffff0d0d7812 */ /* 0x000fc600078ec0ff */
[----:B------:R-:W2:Y:S01]  /*10f2d0*/  LDL.LU R57, [R1+0x4f6c] ;  /* 0x004f6c0001397983 */ /* 0x000ea20000300800 */
[----:B0-----:R-:W-:-:S04]  /*10f2e0*/  SHF.R.U32.HI R14, RZ, 0x8, R34 ;  /* 0x00000008ff0e7819 */ /* 0x001fc80000011622 */
[----:B------:R-:W-:-:S04]  /*10f2f0*/  LOP3.LUT R14, R14, 0xffff, RZ, 0xc0, !PT ;  /* 0x0000ffff0e0e7812 */ /* 0x000fc800078ec0ff */
[----:B------:R-:W-:Y:S02]  /*10f300*/  PRMT R33, R14, 0x3340, R13 ;  /* 0x000033400e217816 */ /* 0x000fe4000000000d */
[----:B------:R-:W-:Y:S01]  /*10f310*/  SHF.R.U32.HI R13, RZ, 0x8, R32 ;  /* 0x00000008ff0d7819 */ /* 0x000fe20000011620 */
[----:B------:R0:W-:Y:S03]  /*10f320*/  STL.64 [R1+0xbe0], R58 ;  /* 0x000be03a01007387 */ /* 0x0001e60000100a00 */
[----:B------:R-:W-:-:S04]  /*10f330*/  LOP3.LUT R13, R13, 0xffff, RZ, 0xc0, !PT ;  /* 0x0000ffff0d0d7812 */ /* 0x000fc800078ec0ff */
[----:B------:R-:W-:Y:S01]  /*10f340*/  PRMT R32, R13, 0x3340, R0 ;  /* 0x000033400d207816 */ /* 0x000fe20000000000 */
[----:B0-----:R-:W2:Y:S04]  /*10f350*/  LDL.LU R58, [R1+0x77c] ;  /* 0x00077c00013a7983 */ /* 0x001ea80000300800 */
[----:B------:R-:W2:Y:S01]  /*10f360*/  LDL.LU R59, [R1+0x1e8c] ;  /* 0x001e8c00013b7983 */ /* 0x000ea20000300800 */
[----:B------:R-:W-:-:S03]  /*10f370*/  SHF.R.U32.HI R14, RZ, 0x8, R2 ;  /* 0x00000008ff0e7819 */ /* 0x000fc60000011602 */
[----:B------:R-:W2:Y:S04]  /*10f380*/  LDL.LU R45, [R1+0x2278] ;  /* 0x00227800012d7983 */ /* 0x000ea80000300800 */
[----:B------:R-:W-:Y:S04]  /*10f390*/  STL [R1+0x394], R33 ;  /* 0x0003942101007387 */ /* 0x000fe80000100800 */
[----:B------:R4:W-:Y:S01]  /*10f3a0*/  STL [R1+0x194], R32 ;  /* 0x0001942001007387 */ /* 0x0009e20000100800 */
[----:B---3--:R-:W-:-:S03]  /*10f3b0*/  LOP3.LUT R2, R37, 0xffff, RZ, 0xc0, !PT ;  /* 0x0000ffff25027812 */ /* 0x008fc600078ec0ff */
[----:B------:R-:W3:Y:S01]  /*10f3c0*/  LDL.LU R37, [R1+0x58f4] ;  /* 0x0058f40001257983 */ /* 0x000ee20000300800 */
[----:B------:R-:W-:Y:S02]  /*10f3d0*/  LOP3.LUT R14, R14, 0xffff, RZ, 0xc0, !PT ;  /* 0x0000ffff0e0e7812 */ /* 0x000fe400078ec0ff */
[----:B------:R-:W-:Y:S02]  /*10f3e0*/  LOP3.LUT R3, R3, 0xffff, RZ, 0xc0, !PT ;  /* 0x0000ffff03037812 */ /* 0x000fe400078ec0ff */
[----:B------:R-:W-:Y:S02]  /*10f3f0*/  PRMT R13, R14, 0x3340, R0 ;  /* 0x000033400e0d7816 */ /* 0x000fe40000000000 */
[----:B----4-:R-:W-:-:S03]  /*10f400*/  LOP3.LUT R32, R56, 0xffff, RZ, 0xc0, !PT ;  /* 0x0000ffff38207812 */ /* 0x010fc600078ec0ff */
[----:B------:R0:W-:Y:S01]  /*10f410*/  STL [R1+0x190], R13 ;  /* 0x0001900d01007387 */ /* 0x0001e20000100800 */
[----:B------:R-:W-:Y:S01]  /*10f420*/  PRMT R14, R3, 0x3340, R32 ;  /* 0x00003340030e7816 */ /* 0x000fe20000000020 */
[----:B------:R-:W-:Y:S01]  /*10f430*/  VIADD R12, R12, UR6 ;  /* 0x000000060c0c7c36 */ /* 0x000fe20008000000 */
[----:B0-----:R-:W-:Y:S01]  /*10f440*/  PRMT R13, R2, 0x3340, R0 ;  /* 0x00003340020d7816 */ /* 0x001fe20000000000 */
[----:B------:R-:W-:-:S03]  /*10f450*/  ULDC UR6, c[0x0][0x248] ;  /* 0x0000920000067ab9 */ /* 0x000fc60000000800 */
[----:B------:R-:W-:Y:S02]  /*10f460*/  PRMT R14, R14, 0x5410, R13 ;  /* 0x000054100e0e7816 */ /* 0x000fe4000000000d */
[----:B------:R-:W-:-:S03]  /*10f470*/  SHF.R.U32.HI R3, RZ, 0x8, R3 ;  /* 0x00000008ff037819 */ /* 0x000fc60000011603 */
[----:B------:R0:W-:Y:S01]  /*10f480*/  STL [R1+0x804], R14 ;  /* 0x0008040e01007387 */ /* 0x0001e20000100800 */
[----:B------:R-:W-:Y:S02]  /*10f490*/  SHF.R.S32.HI R13, RZ, 0x1f, R12 ;  /* 0x0000001fff0d7819 */ /* 0x000fe4000001140c */
[----:B------:R-:W-:Y:S02]  /*10f4a0*/  IADD3 R34, P0, R12, R4, RZ ;  /* 0x000000040c227210 */ /* 0x000fe40007f1e0ff */
[----:B------:R-:W-:Y:S02]  /*10f4b0*/  SHF.R.U32.HI R2, RZ, 0x8, R2 ;  /* 0x00000008ff027819 */ /* 0x000fe40000011602 */
[----:B0-----:R-:W-:Y:S02]  /*10f4c0*/  SHF.R.U32.HI R14, RZ, 0x8, R32 ;  /* 0x00000008ff0e7819 */ /* 0x001fe40000011620 */
[----:B------:R-:W-:Y:S02]  /*10f4d0*/  LOP3.LUT R3, R3, 0xffff, RZ, 0xc0, !PT ;  /* 0x0000ffff03037812 */ /* 0x000fe400078ec0ff */
[----:B------:R-:W-:Y:S01]  /*10f4e0*/  LOP3.LUT R14, R14, 0xffff, RZ, 0xc0, !PT ;  /* 0x0000ffff0e0e7812 */ /* 0x000fe200078ec0ff */
[----:B------:R-:W-:Y:S01]  /*10f4f0*/  IMAD.X R35, R13, 0x1, R5, P0 ;  /* 0x000000010d237824 */ /* 0x000fe200000e0605 */
[----:B------:R-:W-:-:S02]  /*10f500*/  LOP3.LUT R2, R2, 0xffff, RZ, 0xc0, !PT ;  /* 0x0000ffff02027812 */ /* 0x000fc400078ec0ff */
[----:B------:R-:W-:Y:S02]  /*10f510*/  PRMT R3, R3, 0x3340, R14 ;  /* 0x0000334003037816 */ /* 0x000fe4000000000e */
[----:B--2---:R-:W-:Y:S01]  /*10f520*/  LOP3.LUT R36, R57, 0xffff, RZ, 0xc0, !PT ;  /* 0x0000ffff39247812 */ /* 0x004fe200078ec0ff */
[----:B------:R-:W-:Y:S01]  /*10f530*/  STL.64 [R1+0xa68], R34 ;  /* 0x000a682201007387 */ /* 0x000fe20000100a00 */
[----:B------:R-:W-:-:S03]  /*10f540*/  PRMT R2, R2, 0x3340, R0 ;  /* 0x0000334002027816 */ /* 0x000fc60000000000 */
[----:B------:R0:W-:Y:S01]  /*10f550*/  STL [R1+0x390], R3 ;  /* 0x0003900301007387 */ /* 0x0001e20000100800 */
[----:B------:R-:W-:Y:S02]  /*10f560*/  LOP3.LUT R33, R58, 0xffff, RZ, 0xc0, !PT ;  /* 0x0000ffff3a217812 */ /* 0x000fe400078ec0ff */
[----:B------:R-:W-:Y:S02]  /*10f570*/  LOP3.LUT R56, R59, 0xffff, RZ, 0xc0, !PT ;  /* 0x0000ffff3b387812 */ /* 0x000fe400078ec0ff */
[----:B------:R-:W-:Y:S02]  /*10f580*/  PRMT R14, R33, 0x3340, R0 ;  /* 0x00003340210e7816 */ /* 0x000fe40000000000 */
[----:B0-----:R-:W-:Y:S01]  /*10f590*/  PRMT R3, R36, 0x3340, R56 ;  /* 0x0000334024037816 */ /* 0x001fe20000000038 */
[----:B------:R0:W-:Y:S03]  /*10f5a0*/  STL [R1+0x18c], R2 ;  /* 0x00018c0201007387 */ /* 0x0001e60000100800 */
[----:B------:R-:W-:-:S02]  /*10f5b0*/  PRMT R14, R3, 0x5410, R14 ;  /* 0x00005410030e7816 */ /* 0x000fc4000000000e */
[----:B------:R-:W-:Y:S02]  /*10f5c0*/  LOP3.LUT R34, R45, 0xffff, RZ, 0xc0, !PT ;  /* 0x0000ffff2d227812 */ /* 0x000fe400078ec0ff */
[----:B0-----:R-:W-:Y:S02]  /*10f5d0*/  LOP3.LUT R2, R44, 0xffff, RZ, 0xc0, !PT ;  /* 0x0000ffff2c027812 */ /* 0x001fe400078ec0ff */
[----:B------:R-:W-:-:S04]  /*10f5e0*/  SHF.R.U32.HI R36, RZ, 0x8, R36 ;  /* 0x00000008ff247819 */ /* 0x000fc80000011624 */
[----:B------:R-:W-:Y:S02]  /*10f5f0*/  LOP3.LUT R36, R36, 0xffff, RZ, 0xc0, !PT ;  /* 0x0000ffff24247812 */ /* 0x000fe400078ec0ff */
[----:B---3--:R-:W-:Y:S02]  /*10f600*/  LOP3.LUT R35, R37, 0xffff, RZ, 0xc0, !PT ;  /* 0x0000ffff25237812 */ /* 0x008fe400078ec0ff */
[----:B------:R-:W2:Y:S04]  /*10f610*/  LDL.LU R37, [R1+0x58f0] ;  /* 0x0058f00001257983 */ /* 0x000ea80000300800 */
[----:B------:R-:W3:Y:S04]  /*10f620*/  LDL.LU R32, [R1+0x226c] ;  /* 0x00226c0001207983 */ /* 0x000ee80000300800 */
[----:B------:R-:W4:Y:S04]  /*10f630*/  LDL.LU R3, [R1+0x1c68] ;  /* 0x001c680001037983 */ /* 0x000f280000300800 */
[----:B------:R0:W-:Y:S04]  /*10f640*/  STL [R1+0x7fc], R14 ;  /* 0x0007fc0e01007387 */ /* 0x0001e80000100800 */
[----:B------:R-:W2:Y:S04]  /*10f650*/  LDL.LU R57, [R1+0x4fa8] ;  /* 0x004fa80001397983 */ /* 0x000ea80000300800 */
[----:B------:R-:W2:Y:S01]  /*10f660*/  LDL.LU R58, [R1+0x7b4] ;  /* 0x0007b400013a7983 */ /* 0x000ea20000300800 */
[----:B------:R-:W-:-:S02]  /*10f670*/  PRMT R44, R34, 0x3340, R35 ;  /* 0x00003340222c7816 */ /* 0x000fc40000000023 */
[----:B0-----:R-:W-:-:S04]  /*10f680*/  PRMT R14, R2, 0x3340, R0 ;  /* 0x00003340020e7816 */ /* 0x001fc80000000000 */
[----:B------:R-:W-:Y:S02]  /*10f690*/  PRMT R14, R44, 0x5410, R14 ;  /* 0x000054102c0e7816 */ /* 0x000fe4000000000e */
[----:B------:R-:W-:-:S03]  /*10f6a0*/  IADD3 R44, P0, R12, R6, RZ ;  /* 0x000000060c2c7210 */ /* 0x000fc60007f1e0ff */
[----:B------:R0:W-:Y:S01]  /*10f6b0*/  STL [R1+0x7f4], R14 ;  /* 0x0007f40e01007387 */ /* 0x0001e20000100800 */
[----:B------:R-:W-:Y:S02]  /*10f6c0*/  SHF.R.U32.HI R34, RZ, 0x8, R34 ;  /* 0x00000008ff227819 */ /* 0x000fe40000011622 */
[----:B------:R-:W-:Y:S01]  /*10f6d0*/  SHF.R.U32.HI R35, RZ, 0x8, R35 ;  /* 0x00000008ff237819 */ /* 0x000fe20000011623 */
[----:B------:R-:W-:Y:S01]  /*10f6e0*/  IMAD.X R45, R13, 0x1, R7, P0 ;  /* 0x000000010d2d7824 */ /* 0x000fe200000e0607 */
[----:B------:R-:W-:Y:S02]  /*10f6f0*/  LOP3.LUT R34, R34, 0xffff, RZ, 0xc0, !PT ;  /* 0x0000ffff22227812 */ /* 0x000fe400078ec0ff */
[----:B0-----:R-:W-:Y:S02]  /*10f700*/  SHF.R.U32.HI R14, RZ, 0x8, R56 ;  /* 0x00000008ff0e7819 */ /* 0x001fe40000011638 */
[----:B------:R-:W-:Y:S02]  /*10f710*/  LOP3.LUT R35, R35, 0xffff, RZ, 0xc0, !PT ;  /* 0x0000ffff23237812 */ /* 0x000fe400078ec0ff */
[----:B------:R-:W-:Y:S01]  /*10f720*/  LOP3.LUT R14, R14, 0xffff, RZ, 0xc0, !PT ;  /* 0x0000ffff0e0e7812 */ /* 0x000fe200078ec0ff */
[----:B------:R0:W-:Y:S03]  /*10f730*/  STL.64 [R1+0xa30], R44 ;  /* 0x000a302c01007387 */ /* 0x0001e60000100a00 */
[----:B------:R-:W-:-:S02]  /*10f740*/  PRMT R36, R36, 0x3340, R14 ;  /* 0x0000334024247816 */ /* 0x000fc4000000000e */
[----:B------:R-:W-:Y:S02]  /*10f750*/  PRMT R14, R34, 0x3340, R35 ;  /* 0x00003340220e7816 */ /* 0x000fe40000000023 */
[----:B------:R-:W-:Y:S01]  /*10f760*/  IADD3 R34, P0, R12, R8, RZ ;  /* 0x000000080c227210 */ /* 0x000fe20007f1e0ff */
[----:B0-----:R-:W2:Y:S04]  /*10f770*/  LDL.LU.64 R44, [R1+0x58e8] ;  /* 0x0058e800012c7983 */ /* 0x001ea80000300a00 */
[----:B------:R-:W-:Y:S04]  /*10f780*/  STL [R1+0x30c], R36 ;  /* 0x00030c2401007387 */ /* 0x000fe80000100800 */
[----:B------:R0:W-:Y:S01]  /*10f790*/  STL [R1+0x308], R14 ;  /* 0x0003080e01007387 */ /* 0x0001e20000100800 */
[----:B------:R-:W-:Y:S01]  /*10f7a0*/  IMAD.X R35, R13, 0x1, R10, P0 ;  /* 0x000000010d237824 */ /* 0x000fe200000e060a */
[----:B0-----:R-:W-:-:S04]  /*10f7b0*/  SHF.R.U32.HI R14, RZ, 0x8, R2 ;  /* 0x00000008ff0e7819 */ /* 0x001fc80000011602 */
[----:B------:R-:W-:-:S04]  /*10f7c0*/  LOP3.LUT R14, R14, 0xffff, RZ, 0xc0, !PT ;  /* 0x0000ffff0e0e7812 */ /* 0x000fc800078ec0ff */
[----:B------:R-:W-:Y:S01]  /*10f7d0*/  PRMT R2, R14, 0x3340, R0 ;  /* 0x000033400e027816 */ /* 0x000fe20000000000 */
[----:B------:R-:W-:Y:S04]  /*10f7e0*/  STL.64 [R1+0xa60], R34 ;  /* 0x000a602201007387 */ /* 0x000fe80000100a00 */
[----:B------:R0:W-:Y:S04]  /*10f7f0*/  STL [R1+0x188], R2 ;  /* 0x0001880201007387 */ /* 0x0001e80000100800 */
[----:B0-----:R-:W2:Y:S04]  /*10f800*/  LDL.LU R2, [R1+0x7bc] ;  /* 0x0007bc0001027983 */ /* 0x001ea80000300800 */
[----:B------:R-:W2:Y:S04]  /*10f810*/  LDL.LU R56, [R1+0x4fc8] ;  /* 0x004fc80001387983 */ /* 0x000ea80000300800 */
[----:B------:R-:W2:Y:S01]  /*10f820*/  LDL.LU R59, [R1+0x1e9c] ;  /* 0x001e9c00013b7983 */ /* 0x000ea20000300800 */
[----:B------:R-:W-:-:S05]  /*10f830*/  IADD3 R34, P0, R12, R9, RZ ;  /* 0x000000090c227210 */ /* 0x000fca0007f1e0ff */
[----:B------:R-:W-:Y:S01]  /*10f840*/  IMAD.X R35, R13, 0x1, R11, P0 ;  /* 0x000000010d237824 */ /* 0x000fe200000e060b */
[----:B------:R-:W-:-:S04]  /*10f850*/  SHF.R.U32.HI R13, RZ, 0x8, R33 ;  /* 0x00000008ff0d7819 */ /* 0x000fc80000011621 */
[----:B------:R-:W-:Y:S01]  /*10f860*/  LOP3.LUT R13, R13, 0xffff, RZ, 0xc0, !PT ;  /* 0x0000ffff0d0d7812 */ /* 0x000fe200078ec0ff */
[----:B------:R-:W-:Y:S03]  /*10f870*/  STL.64 [R1+0xa38], R34 ;  /* 0x000a382201007387 */ /* 0x000fe60000100a00 */
[----:B------:R-:W-:Y:S02]  /*10f880*/  PRMT R14, R13, 0x3340, R0 ;  /* 0x000033400d0e7816 */ /* 0x000fe40000000000 */
[----:B------:R-:W-:-:S03]  /*10f890*/  LOP3.LUT R13, R51, 0xffff, RZ, 0xc0, !PT ;  /* 0x0000ffff330d7812 */ /* 0x000fc600078ec0ff */
[----:B------:R-:W-:Y:S04]  /*10f8a0*/  STL [R1+0x184], R14 ;  /* 0x0001840e01007387 */ /* 0x000fe80000100800 */
[----:B------:R-:W2:Y:S04]  /*10f8b0*/  LDL.LU R51, [R1+0x58e4] ;  /* 0x0058e40001337983 */ /* 0x000ea80000300800 */
[----:B------:R0:W-:Y:S02]  /*10f8c0*/  STL [R1+0x1bec], R13 ;  /* 0x001bec0d01007387 */ /* 0x0001e40000100800 */
[----:B0-----:R-:W-:-:S02]  /*10f8d0*/  PRMT R13, R13, 0x3340, R0 ;  /* 0x000033400d0d7816 */ /* 0x001fc40000000000 */
[----:B---3--:R-:W-:Y:S02]  /*10f8e0*/  LOP3.LUT R35, R32, 0xffff, RZ, 0xc0, !PT ;  /* 0x0000ffff20237812 */ /* 0x008fe400078ec0ff */
[----:B----4-:R-:W-:Y:S02]  /*10f8f0*/  LOP3.LUT R34, R3, 0xffff, RZ, 0xc0, !PT ;  /* 0x0000ffff03227812 */ /* 0x010fe400078ec0ff */
[----:B--2---:R-:W-:Y:S02]  /*10f900*/  LOP3.LUT R33, R37, 0xffff, RZ, 0xc0, !PT ;  /* 0x0000ffff25217812 */ /* 0x004fe400078ec0ff */
[----:B------:R-:W-:Y:S02]  /*10f910*/  PRMT R14, R35, 0x3340, R34 ;  /* 0x00003340230e7816 */ /* 0x000fe40000000022 */
[----:B------:R-:W-:Y:S02]  /*10f920*/  LOP3.LUT R3, R57, 0xffff, RZ, 0xc0, !PT ;  /* 0x0000ffff39037812 */ /* 0x000fe400078ec0ff */
[----:B------:R-:W-:-:S02]  /*10f930*/  PRMT R36, R14, 0x5410, R13 ;  /* 0x000054100e247816 */ /* 0x000fc4000000000d */
[----:B------:R-:W-:Y:S02]  /*10f940*/  LOP3.LUT R32, R58, 0xffff, RZ, 0xc0, !PT ;  /* 0x0000ffff3a207812 */ /* 0x000fe400078ec0ff */
[----:B------:R-:W-:Y:S02]  /*10f950*/  PRMT R14, R3, 0x3340, R33 ;  /* 0x00003340030e7816 */ /* 0x000fe40000000021 */
[----:B------:R-:W-:Y:S01]  /*10f960*/  PRMT R13, R32, 0x3340, R0 ;  /* 0x00003340200d7816 */ /* 0x000fe20000000000 */
[----:B------:R0:W-:Y:S03]  /*10f970*/  STL [R1+0x7f0], R36 ;  /* 0x0007f02401007387 */ /* 0x0001e60000100800 */
[----:B0-----:R-:W-:-:S05]  /*10f980*/  PRMT R36, R14, 0x5410, R13 ;  /* 0x000054100e247816 */ /* 0x001fca000000000d */
[----:B------:R-:W-:Y:S04]  /*10f990*/  STL [R1+0x7e8], R36 ;  /* 0x0007e82401007387 */ /* 0x000fe80000100800 */
[----:B------:R-:W2:Y:S04]  /*10f9a0*/  LDL.LU R57, [R1+0x2288] ;  /* 0x0022880001397983 */ /* 0x000ea80000300800 */
        /* <DEDUP_REMOVED lines=8> */
[----:B------:R-:W-:-:S02]  /*10fa30*/  LOP3.LUT R33, R33, 0xffff, RZ, 0xc0, !PT ;  /* 0x0000ffff21217812 */ /* 0x000fc400078ec0ff */
[----:B------:R-:W-:Y:S02]  /*10fa40*/  PRMT R37, R14, 0x3340, R13 ;  /* 0x000033400e257816 */ /* 0x000fe4000000000d */
[----:B------:R-:W-:-:S03]  /*10fa50*/  PRMT R3, R3, 0x3340, R33 ;  /* 0x0000334003037816 */ /* 0x000fc60000000021 */
[----:B------:R-:W-:Y:S04]  /*10fa60*/  STL [R1+0x5718], R37 ;  /* 0x0057182501007387 */ /* 0x000fe80000100800 */
[----:B------:R0:W-:Y:S01]  /*10fa70*/  STL [R1+0x304], R3 ;  /* 0x0003040301007387 */ /* 0x0001e20000100800 */
[----:B------:R-:W-:Y:S02]  /*10fa80*/  LOP3.LUT R33, R2, 0xffff, RZ, 0xc0, !PT ;  /* 0x0000ffff02217812 */ /* 0x000fe400078ec0ff */
[----:B------:R-:W-:Y:S02]  /*10fa90*/  LOP3.LUT R2, R56, 0xffff, RZ, 0xc0, !PT ;  /* 0x0000ffff38027812 */ /* 0x000fe400078ec0ff */
[----:B0-----:R-:W-:Y:S02]  /*10faa0*/  LOP3.LUT R3, R59, 0xffff, RZ, 0xc0, !PT ;  /* 0x0000ffff3b037812 */ /* 0x001fe400078ec0ff */
[----:B------:R-:W-:-:S02]  /*10fab0*/  PRMT R13, R33, 0x3340, R0 ;  /* 0x00003340210d7816 */ /* 0x000fc40000000000 */
        /* <DEDUP_REMOVED lines=17> */
[----:B------:R-:W-:Y:S01]  /*10fbd0*/  STL.64 [R1+0x9f0], R34 ;  /* 0x0009f02201007387 */ /* 0x000fe20000100a00 */
[----:B------:R-:W-:-:S03]  /*10fbe0*/  LOP3.LUT R2, R38, 0xffff, RZ, 0xc0, !PT ;  /* 0x0000ffff26027812 */ /* 0x000fc600078ec0ff */
[----:B------:R0:W-:Y:S04]  /*10fbf0*/  STL [R1+0x180], R14 ;  /* 0x0001800e01007387 */ /* 0x0001e80000100800 */
[----:B------:R3:W-:Y:S04]  /*10fc00*/  STL [R1+0x2e8], R3 ;  /* 0x0002e80301007387 */ /* 0x0007e80000100800 */
[----:B------:R-:W4:Y:S01]  /*10fc10*/  LDL.LU R38, [R1+0x58e0] ;  /* 0x0058e00001267983 */ /* 0x000f220000300800 */
[----:B0-----:R-:W-:Y:S02]  /*10fc20*/  PRMT R14, R2, 0x3340, R0 ;  /* 0x00003340020e7816 */ /* 0x001fe40000000000 */
[----:B--2---:R-:W-:-:S02]  /*10fc30*/  LOP3.LUT R32, R57, 0xffff, RZ, 0xc0, !PT ;  /* 0x0000ffff39207812 */ /* 0x004fc400078ec0ff */
[----:B---3--:R-:W-:-:S04]  /*10fc40*/  LOP3.LUT R3, R58, 0xffff, RZ, 0xc0, !PT ;  /* 0x0000ffff3a037812 */ /* 0x008fc800078ec0ff */
[----:B------:R-:W-:-:S04]  /*10fc50*/  PRMT R34, R32, 0x3340, R3 ;  /* 0x0000334020227816 */ /* 0x000fc80000000003 */
[----:B------:R-:W-:Y:S02]  /*10fc60*/  PRMT R14, R34, 0x5410, R14 ;  /* 0x00005410220e7816 */ /* 0x000fe4000000000e */
[----:B------:R-:W-:-:S05]  /*10fc70*/  IADD3 R34, P0, R12, R6, RZ ;  /* 0x000000060c227210 */ /* 0x000fca0007f1e0ff */
[----:B------:R-:W-:Y:S01]  /*10fc80*/  IMAD.X R35, R13, 0x1, R7, P0 ;  /* 0x000000010d237824 */ /* 0x000fe200000e0607 */
[----:B------:R0:W-:Y:S04]  /*10fc90*/  STL [R1+0x7d8], R14 ;  /* 0x0007d80e01007387 */ /* 0x0001e80000100800 */
[----:B------:R1:W-:Y:S01]  /*10fca0*/  STL.64 [R1+0x980], R34 ;  /* 0x0009802201007387 */ /* 0x0003e20000100a00 */
[----:B0-----:R-:W-:-:S03]  /*10fcb0*/  SHF.R.U32.HI R14, RZ, 0x8, R33 ;  /* 0x00000008ff0e7819 */ /* 0x001fc60000011621 */
[----:B------:R-:W2:Y:S01]  /*10fcc0*/  LDL.LU R33, [R1+0x5020] ;  /* 0x0050200001217983 */ /* 0x000ea20000300800 */
[----:B-1----:R-:W-:Y:S02]  /*10fcd0*/  SHF.R.U32.HI R34, RZ, 0x8, R32 ;  /* 0x00000008ff227819 */ /* 0x002fe40000011620 */
[----:B------:R-:W-:Y:S02]  /*10fce0*/  SHF.R.U32.HI R35, RZ, 0x8, R3 ;  /* 0x00000008ff237819 */ /* 0x000fe40000011603 */
[----:B------:R-:W-:Y:S01]  /*10fcf0*/  LOP3.LUT R14, R14, 0xffff, RZ, 0xc0, !PT ;  /* 0x0000ffff0e0e7812 */ /* 0x000fe200078ec0ff */
[----:B------:R-:W3:Y:S01]  /*10fd00*/  LDL.LU R3, [R1+0x810] ;  /* 0x0008100001037983 */ /* 0x000ee20000300800 */
[----:B------:R-:W-:Y:S02]  /*10fd10*/  LOP3.LUT R34, R34, 0xffff, RZ, 0xc0, !PT ;  /* 0x0000ffff22227812 */ /* 0x000fe400078ec0ff */
[----:B------:R-:W-:Y:S01]  /*10fd20*/  LOP3.LUT R35, R35, 0xffff, RZ, 0xc0, !PT ;  /* 0x0000ffff23237812 */ /* 0x000fe200078ec0ff */
[----:B------:R-:W3:Y:S01]  /*10fd30*/  LDL.LU R32, [R1+0x1eb8] ;  /* 0x001eb80001207983 */ /* 0x000ee20000300800 */
[----:B------:R-:W-:-:S02]  /*10fd40*/  PRMT R36, R14, 0x3340, R0 ;  /* 0x000033400e247816 */ /* 0x000fc40000000000 */
        /* <DEDUP_REMOVED lines=8> */
[----:B------:R-:W-:Y:S01]  /*10fdd0*/  STL.64 [R1+0x9d8], R34 ;  /* 0x0009d82201007387 */ /* 0x000fe20000100a00 */
[----:B------:R-:W-:-:S03]  /*10fde0*/  LOP3.LUT R14, R50, 0xffff, RZ, 0xc0, !PT ;  /* 0x0000ffff320e7812 */ /* 0x000fc600078ec0ff */
[----:B------:R0:W-:Y:S04]  /*10fdf0*/  STL [R1+0x178], R2 ;  /* 0x0001780201007387 */ /* 0x0001e80000100800 */
[----:B------:R-:W3:Y:S04]  /*10fe00*/  LDL.LU R50, [R1+0x58dc] ;  /* 0x0058dc0001327983 */ /* 0x000ee80000300800 */
[----:B0-----:R-:W3:Y:S04]  /*10fe10*/  LDL.LU R2, [R1+0x5034] ;  /* 0x0050340001027983 */ /* 0x001ee80000300800 */
[----:B------:R-:W3:Y:S04]  /*10fe20*/  LDL.LU R56, [R1+0x81c] ;  /* 0x00081c0001387983 */ /* 0x000ee80000300800 */
[----:B------:R-:W3:Y:S01]  /*10fe30*/  LDL.LU R57, [R1+0x1eac] ;  /* 0x001eac0001397983 */ /* 0x000ee20000300800 */
[----:B----4-:R-:W-:-:S03]  /*10fe40*/  LOP3.LUT R35, R59, 0xffff, RZ, 0xc0, !PT ;  /* 0x0000ffff3b237812 */ /* 0x010fc600078ec0ff */
[----:B------:R0:W-:Y:S04]  /*10fe50*/  STL [R1+0x85c], R14 ;  /* 0x00085c0e01007387 */ /* 0x0001e80000100800 */
[----:B------:R-:W4:Y:S04]  /*10fe60*/  LDL.LU R59, [R1+0x4ca8] ;  /* 0x004ca800013b7983 */ /* 0x000f280000300800 */
[----:B------:R-:W4:Y:S01]  /*10fe70*/  LDL.LU R58, [R1+0x1ca8] ;  /* 0x001ca800013a7983 */ /* 0x000f220000300800 */
[----:B0-----:R-:W-:Y:S02]  /*10fe80*/  PRMT R14, R14, 0x3340, R0 ;  /* 0x000033400e0e7816 */ /* 0x001fe40000000000 */
[----:B------:R-:W-:-:S04]  /*10fe90*/  LOP3.LUT R34, R38, 0xffff, RZ, 0xc0, !PT ;  /* 0x0000ffff26227812 */ /* 0x000fc800078ec0ff */
        /* <DEDUP_REMOVED lines=11> */
[----:B------:R-:W-:Y:S01]  /*10ff50*/  STL [R1+0x571c], R38 ;  /* 0x00571c2601007387 */ /* 0x000fe20000100800 */
[----:B--2---:R-:W-:Y:S02]  /*10ff60*/  LOP3.LUT R33, R33, 0xffff, RZ, 0xc0, !PT ;  /* 0x0000ffff21217812 */ /* 0x004fe400078ec0ff */
[----:B---3--:R-:W-:Y:S02]  /*10ff70*/  LOP3.LUT R3, R3, 0xffff, RZ, 0xc0, !PT ;  /* 0x0000ffff03037812 */ /* 0x008fe400078ec0ff */
[----:B------:R-:W-:-:S02]  /*10ff80*/  LOP3.LUT R32, R32, 0xffff, RZ, 0xc0, !PT ;  /* 0x0000ffff20207812 */ /* 0x000fc400078ec0ff */
[----:B------:R-:W-:Y:S02]  /*10ff90*/  PRMT R13, R3, 0x3340, R0 ;  /* 0x00003340030d7816 */ /* 0x000fe40000000000 */
[--C-:B------:R-:W-:Y:S02]  /*10ffa0*/  PRMT R14, R33, 0x3340, R32.reuse ;  /* 0x00003340210e7816 */ /* 0x100fe40000000020 */
[----:B------:R-:W-:Y:S02]  /*10ffb0*/  SHF.R.U32.HI R3, RZ, 0x8, R3 ;  /* 0x00000008ff037819 */ /* 0x000fe40000011603 */
[----:B------:R-:W-:Y:S02]  /*10ffc0*/  PRMT R34, R14, 0x5410, R13 ;  /* 0x000054100e227816 */ /* 0x000fe4000000000d */
[----:B------:R-:W-:Y:S02]  /*10ffd0*/  SHF.R.U32.HI R14, RZ, 0x8, R33 ;  /* 0x00000008ff0e7819 */ /* 0x000fe40000011621 */
[----:B------:R-:W-:-:S02]  /*10ffe0*/  SHF.R.U32.HI R13, RZ, 0x8, R32 ;  /* 0x00000008ff0d7819 */ /* 0x000fc40000011620 */
[----:B------:R-:W-:Y:S02]  /*10fff0*/  LOP3.LUT R14, R14, 0xffff, RZ, 0xc0, !PT ;  /* 0x0000ffff0e0e7812 */ /* 0x000fe400078ec0ff */
[----:B------:R-:W-:Y:S02]  /*110000*/  LOP3.LUT R13, R13, 0xffff, RZ, 0xc0, !PT ;  /* 0x0000ffff0d0d7812 */ /* 0x000fe400078ec0ff */
[----:B------:R-:W-:Y:S02]  /*110010*/  LOP3.LUT R3, R3, 0xffff, RZ, 0xc0, !PT ;  /* 0x0000ffff03037812 */ /* 0x000fe400078ec0ff */
[----:B------:R-:W-:Y:S02]  /*110020*/  PRMT R14, R14, 0x3340, R13 ;  /* 0x000033400e0e7816 */ /* 0x000fe4000000000d */
[----:B------:R-:W-:Y:S01]  /*110030*/  PRMT R13, R3, 0x3340, R0 ;  /* 0x00003340030d7816 */ /* 0x000fe20000000000 */
[----:B------:R-:W-:Y:S04]  /*110040*/  STL [R1+0x7cc], R34 ;  /* 0x0007cc2201007387 */ /* 0x000fe80000100800 */
[----:B------:R-:W-:Y:S04]  /*110050*/  STL [R1+0x2e0], R14 ;  /* 0x0002e00e01007387 */ /* 0x000fe80000100800 */
[----:B------:R0:W-:Y:S01]  /*110060*/  STL [R1+0x174], R13 ;  /* 0x0001740d01007387 */ /* 0x0001e20000100800 */
[----:B------:R-:W-:-:S02]  /*110070*/  LOP3.LUT R3, R2, 0xffff, RZ, 0xc0, !PT ;  /* 0x0000ffff02037812 */ /* 0x000fc400078ec0ff */
[----:B------:R-:W-:Y:S02]  /*110080*/  LOP3.LUT R2, R56, 0xffff, RZ, 0xc0, !PT ;  /* 0x0000ffff38027812 */ /* 0x000fe400078ec0ff */
[----:B------:R-:W-:Y:S02]  /*110090*/  LOP3.LUT R35, R57, 0xffff, RZ, 0xc0, !PT ;  /* 0x0000ffff39237812 */ /* 0x000fe400078ec0ff */
[----:B0-----:R-:W-:Y:S02]  /*1100a0*/  PRMT R13, R2, 0x3340, R0 ;  /* 0x00003340020d7816 */ /* 0x001fe40000000000 */
[----:B------:R-:W-:-:S04]  /*1100b0*/  PRMT R14, R3, 0x3340, R35 ;  /* 0x00003340030e7816 */ /* 0x000fc80000000023 */
[----:B------:R-:W-:Y:S02]  /*1100c0*/  PRMT R13, R14, 0x5410, R13 ;  /* 0x000054100e0d7816 */ /* 0x000fe4000000000d */
[----:B------:R-:W-:Y:S02]  /*1100d0*/  LOP3.LUT R33, R39, 0xffff, RZ, 0xc0, !PT ;  /* 0x0000ffff27217812 */ /* 0x000fe400078ec0ff */
[----:B------:R-:W2:Y:S01]  /*1100e0*/  LDL.LU R39, [R1+0x58d8] ;  /* 0x0058d80001277983 */ /* 0x000ea20000300800 */
[----:B----4-:R-:W-:-:S03]  /*1100f0*/  LOP3.LUT R34, R59, 0xffff, RZ, 0xc0, !PT ;  /* 0x0000ffff3b227812 */ /* 0x010fc600078ec0ff */
[----:B------:R0:W-:Y:S04]  /*110100*/  STL [R1+0x7c8], R13 ;  /* 0x0007c80d01007387 */ /* 0x0001e80000100800 */
[----:B------:R-:W3:Y:S01]  /*110110*/  LDL.LU R59, [R1+0x228c] ;  /* 0x00228c00013b7983 */ /* 0x000ee20000300800 */
[----:B------:R-:W-:Y:S01]  /*110120*/  LOP3.LUT R32, R58, 0xffff, RZ, 0xc0, !PT ;  /* 0x0000ffff3a207812 */ /* 0x000fe200078ec0ff */
[----:B------:R-:W-:Y:S01]  /*110130*/  VIADD R12, R12, UR6 ;  /* 0x000000060c0c7c36 */ /* 0x000fe20008000000 */
[----:B------:R-:W-:Y:S01]  /*110140*/  SHF.R.U32.HI R3, RZ, 0x8, R3 ;  /* 0x00000008ff037819 */ /* 0x000fe20000011603 */
[----:B------:R-:W-:Y:S01]  /*110150*/  ULDC UR6, c[0x0][0x248] ;  /* 0x0000920000067ab9 */ /* 0x000fe20000000800 */
[----:B------:R-:W-:Y:S02]  /*110160*/  PRMT R14, R34, 0x3340, R32 ;  /* 0x00003340220e7816 */ /* 0x000fe40000000020 */
[----:B0-----:R-:W-:-:S02]  /*110170*/  PRMT R13, R33, 0x3340, R0 ;  /* 0x00003340210d7816 */ /* 0x001fc40000000000 */
[----:B------:R-:W-:Y:S02]  /*110180*/  IADD3 R36, P0, R12, R4, RZ ;  /* 0x000000040c247210 */ /* 0x000fe40007f1e0ff */
[----:B------:R-:W-:Y:S02]  /*110190*/  PRMT R14, R14, 0x5410, R13 ;  /* 0x000054100e0e7816 */ /* 0x000fe4000000000d */
[----:B------:R-:W-:-:S03]  /*1101a0*/  SHF.R.S32.HI R13, RZ, 0x1f, R12 ;  /* 0x0000001fff0d7819 */ /* 0x000fc6000001140c */
[----:B------:R0:W-:Y:S01]  /*1101b0*/  STL [R1+0x7bc], R14 ;  /* 0x0007bc0e01007387 */ /* 0x0001e20000100800 */
[----:B------:R-:W-:Y:S01]  /*1101c0*/  SHF.R.U32.HI R32, RZ, 0x8, R32 ;  /* 0x00000008ff207819 */ /* 0x000fe20000011620 */
[----:B------:R-:W-:Y:S01]  /*1101d0*/  IMAD.X R37, R13, 0x1, R5, P0 ;  /* 0x000000010d257824 */ /* 0x000fe200000e0605 */
[----:B------:R-:W-:Y:S02]  /*1101e0*/  LOP3.LUT R3, R3, 0xffff, RZ, 0xc0, !PT ;  /* 0x0000ffff03037812 */ /* 0x000fe400078ec0ff */
[----:B0-----:R-:W-:Y:S02]  /*1101f0*/  SHF.R.U32.HI R14, RZ, 0x8, R35 ;  /* 0x00000008ff0e7819 */ /* 0x001fe40000011623 */
[----:B------:R-:W-:Y:S02]  /*110200*/  STL.64 [R1+0x9d0], R36 ;  /* 0x0009d02401007387 */ /* 0x000fe40000100a00 */
[----:B------:R-:W-:Y:S02]  /*110210*/  LOP3.LUT R14, R14, 0xffff, RZ, 0xc0, !PT ;  /* 0x0000ffff0e0e7812 */ /* 0x000fe400078ec0ff */
[----:B------:R-:W4:Y:S01]  /*110220*/  LDL.LU R57, [R1+0x5070] ;  /* 0x0050700001397983 */ /* 0x000f220000300800 */
[----:B------:R-:W-:-:S02]  /*110230*/  SHF.R.U32.HI R34, RZ, 0x8, R34 ;  /* 0x00000008ff227819 */ /* 0x000fc40000011622 */
[----:B------:R-:W-:Y:S02]  /*110240*/  LOP3.LUT R35, R32, 0xffff, RZ, 0xc0, !PT ;  /* 0x0000ffff20237812 */ /* 0x000fe400078ec0ff */
[----:B------:R-:W-:Y:S01]  /*110250*/  PRMT R14, R3, 0x3340, R14 ;  /* 0x00003340030e7816 */ /* 0x000fe2000000000e */
[----:B------:R-:W4:Y:S01]  /*110260*/  LDL.LU R32, [R1+0x854] ;  /* 0x0008540001207983 */ /* 0x000f220000300800 */
[----:B------:R-:W-:-:S03]  /*110270*/  LOP3.LUT R34, R34, 0xffff, RZ, 0xc0, !PT ;  /* 0x0000ffff22227812 */ /* 0x000fc600078ec0ff */
[----:B------:R-:W4:Y:S04]  /*110280*/  LDL.LU R3, [R1+0x1ec8] ;  /* 0x001ec80001037983 */ /* 0x000f280000300800 */
[----:B------:R0:W-:Y:S01]  /*110290*/  STL [R1+0x2dc], R14 ;  /* 0x0002dc0e01007387 */ /* 0x0001e20000100800 */
[----:B------:R-:W-:Y:S02]  /*1102a0*/  SHF.R.U32.HI R2, RZ, 0x8, R2 ;  /* 0x00000008ff027819 */ /* 0x000fe40000011602 */
[----:B0-----:R-:W-:Y:S02]  /*1102b0*/  PRMT R14, R34, 0x3340, R35 ;  /* 0x00003340220e7816 */ /* 0x001fe40000000023 */
[----:B------:R-:W-:-:S03]  /*1102c0*/  IADD3 R34, P0, R12, R6, RZ ;  /* 0x000000060c227210 */ /* 0x000fc60007f1e0ff */
[----:B------:R0:W-:Y:S02]  /*1102d0*/  STL [R1+0x2d8], R14 ;  /* 0x0002d80e01007387 */ /* 0x0001e40000100800 */
[----:B------:R-:W-:Y:S01]  /*1102e0*/  IMAD.X R35, R13, 0x1, R7, P0 ;  /* 0x000000010d237824 */ /* 0x000fe200000e0607 */
[----:B------:R-:W-:Y:S02]  /*1102f0*/  LOP3.LUT R2, R2, 0xffff, RZ, 0xc0, !PT ;  /* 0x0000ffff02027812 */ /* 0x000fe400078ec0ff */
[----:B0-----:R-:W-:Y:S02]  /*110300*/  SHF.R.U32.HI R14, RZ, 0x8, R33 ;  /* 0x00000008ff0e7819 */ /* 0x001fe40000011621 */
[----:B------:R0:W-:Y:S02]  /*110310*/  STL.64 [R1+0x9f8], R34 ;  /* 0x0009f82201007387 */ /* 0x0001e40000100a00 */
[----:B------:R-:W-:-:S04]  /*110320*/  LOP3.LUT R14, R14, 0xffff, RZ, 0xc0, !PT ;  /* 0x0000ffff0e0e7812 */ /* 0x000fc800078ec0ff */
[--C-:B0-----:R-:W-:Y:S02]  /*110330*/  PRMT R34, R14, 0x3340, R0.reuse ;  /* 0x000033400e227816 */ /* 0x101fe40000000000 */
[----:B------:R-:W-:-:S03]  /*110340*/  PRMT R14, R2, 0x3340, R0 ;  /* 0x00003340020e7816 */ /* 0x000fc60000000000 */
[----:B------:R-:W-:Y:S04]  /*110350*/  STL [R1+0x170], R34 ;  /* 0x0001702201007387 */ /* 0x000fe80000100800 */
[----:B------:R-:W4:Y:S04]  /*110360*/  LDL.LU R2, [R1+0x5080] ;  /* 0x0050800001027983 */ /* 0x000f280000300800 */
[----:B------:R0:W-:Y:S04]  /*110370*/  STL [R1+0x16c], R14 ;  /* 0x00016c0e01007387 */ /* 0x0001e80000100800 */
[----:B------:R-:W4:Y:S01]  /*110380*/  LDL.LU R58, [R1+0x870] ;  /* 0x00087000013a7983 */ /* 0x000f220000300800 */
[----:B---3--:R-:W-:-:S03]  /*110390*/  LOP3.LUT R33, R59, 0xffff, RZ, 0xc0, !PT ;  /* 0x0000ffff3b217812 */ /* 0x008fc600078ec0ff */
[----:B------:R-:W3:Y:S01]  /*1103a0*/  LDL.LU R59, [R1+0x1ebc] ;  /* 0x001ebc00013b7983 */ /* 0x000ee20000300800 */
[----:B0-----:R-:W-:Y:S02]  /*1103b0*/  LOP3.LUT R14, R43, 0xffff, RZ, 0xc0, !PT ;  /* 0x0000ffff2b0e7812 */ /* 0x001fe400078ec0ff */
[----:B--2---:R-:W-:Y:S01]  /*1103c0*/  LOP3.LUT R34, R39, 0xffff, RZ, 0xc0, !PT ;  /* 0x0000ffff27227812 */ /* 0x004fe200078ec0ff */
[----:B------:R-:W2:Y:S03]  /*1103d0*/  LDL.LU R43, [R1+0x58d4] ;  /* 0x0058d400012b7983 */ /* 0x000ea60000300800 */
[----:B------:R-:W-:Y:S01]  /*1103e0*/  PRMT R35, R33, 0x3340, R34 ;  /* 0x0000334021237816 */ /* 0x000fe20000000022 */
[----:B------:R0:W-:Y:S02]  /*1103f0*/  STL [R1+0x81c], R14 ;  /* 0x00081c0e01007387 */ /* 0x0001e40000100800 */
[----:B0-----:R-:W-:-:S04]  /*110400*/  PRMT R14, R14, 0x3340, R0 ;  /* 0x000033400e0e7816 */ /* 0x001fc80000000000 */
[----:B------:R-:W-:Y:S02]  /*110410*/  PRMT R14, R35, 0x5410, R14 ;  /* 0x00005410230e7816 */ /* 0x000fe4000000000e */
[----:B------:R-:W-:-:S03]  /*110420*/  SHF.R.U32.HI R33, RZ, 0x8, R33 ;  /* 0x00000008ff217819 */ /* 0x000fc60000011621 */
[----:B------:R0:W-:Y:S01]  /*110430*/  STL [R1+0x7b4], R14 ;  /* 0x0007b40e01007387 */ /* 0x0001e20000100800 */
[----:B------:R-:W-:Y:S02]  /*110440*/  IADD3 R36, P0, R12, R8, RZ ;  /* 0x000000080c247210 */ /* 0x000fe40007f1e0ff */
[----:B------:R-:W-:Y:S02]  /*110450*/  LOP3.LUT R33, R33, 0xffff, RZ, 0xc0, !PT ;  /* 0x0000ffff21217812 */ /* 0x000fe400078ec0ff */
[----:B0-----:R-:W-:-:S04]  /*110460*/  SHF.R.U32.HI R14, RZ, 0x8, R34 ;  /* 0x00000008ff0e7819 */ /* 0x001fc80000011622 */
[----:B------:R-:W-:Y:S01]  /*110470*/  LOP3.LUT R14, R14, 0xffff, RZ, 0xc0, !PT ;  /* 0x0000ffff0e0e7812 */ /* 0x000fe200078ec0ff */
[----:B------:R-:W-:Y:S01]  /*110480*/  IMAD.X R37, R13, 0x1, R10, P0 ;  /* 0x000000010d257824 */ /* 0x000fe200000e060a */
[----:B----4-:R-:W-:Y:S02]  /*110490*/  LOP3.LUT R32, R32, 0xffff, RZ, 0xc0, !PT ;  /* 0x0000ffff20207812 */ /* 0x010fe400078ec0ff */
[----:B------:R-:W-:Y:S02]  /*1104a0*/  PRMT R39, R33, 0x3340, R14 ;  /* 0x0000334021277816 */ /* 0x000fe4000000000e */
[----:B------:R-:W-:Y:S02]  /*1104b0*/  LOP3.LUT R33, R57, 0xffff, RZ, 0xc0, !PT ;  /* 0x0000ffff39217812 */ /* 0x000fe400078ec0ff */
[----:B------:R-:W-:Y:S01]  /*1104c0*/  LOP3.LUT R3, R3, 0xffff, RZ, 0xc0, !PT ;  /* 0x0000ffff03037812 */ /* 0x000fe200078ec0ff */
[----:B------:R-:W-:Y:S01]  /*1104d0*/  STL.64 [R1+0xbb8], R36 ;  /* 0x000bb82401007387 */ /* 0x000fe20000100a00 */
[----:B------:R-:W-:-:S02]  /*1104e0*/  PRMT R14, R32, 0x3340, R0 ;  /* 0x00003340200e7816 */ /* 0x000fc40000000000 */
[----:B------:R-:W-:Y:S01]  /*1104f0*/  PRMT R34, R33, 0x3340, R3 ;  /* 0x0000334021227816 */ /* 0x000fe20000000003 */
[----:B------:R-:W-:Y:S03]  /*110500*/  STL [R1+0x5720], R39 ;  /* 0x0057202701007387 */ /* 0x000fe60000100800 */
[----:B------:R-:W-:Y:S01]  /*110510*/  PRMT R14, R34, 0x5410, R14 ;  /* 0x00005410220e7816 */ /* 0x000fe2000000000e */
[----:B------:R-:W4:Y:S01]  /*110520*/  LDL.LU R56, [R1+0x4f60] ;  /* 0x004f600001387983 */ /* 0x000f220000300800 */
[----:B------:R-:W-:-:S03]  /*110530*/  IADD3 R34, P0, R12, R9, RZ ;  /* 0x000000090c227210 */ /* 0x000fc60007f1e0ff */
[----:B------:R-:W2:Y:S02]  /*110540*/  LDL.LU R57, [R1+0x1cd8] ;  /* 0x001cd80001397983 */ /* 0x000ea40000300800 */
        /* <DEDUP_REMOVED lines=10> */
[----:B------:R-:W-:Y:S02]  /*1105f0*/  LOP3.LUT R2, R58, 0xffff, RZ, 0xc0, !PT ;  /* 0x0000ffff3a027812 */ /* 0x000fe400078ec0ff */
[----:B------:R-:W2:Y:S02]  /*110600*/  LDL.LU R58, [R1+0x4cac] ;  /* 0x004cac00013a7983 */ /* 0x000ea40000300800 */
[----:B------:R-:W-:-:S02]  /*110610*/  PRMT R13, R2, 0x3340, R0 ;  /* 0x00003340020d7816 */ /* 0x000fc40000000000 */
[----:B---3--:R-:W-:-:S04]  /*110620*/  LOP3.LUT R3, R59, 0xffff, RZ, 0xc0, !PT ;  /* 0x0000ffff3b037812 */ /* 0x008fc800078ec0ff */
[----:B------:R-:W-:-:S04]  /*110630*/  PRMT R14, R33, 0x3340, R3 ;  /* 0x00003340210e7816 */ /* 0x000fc80000000003 */
[----:B------:R-:W-:-:S05]  /*110640*/  PRMT R13, R14, 0x5410, R13 ;  /* 0x000054100e0d7816 */ /* 0x000fca000000000d */
[----:B------:R0:W-:Y:S04]  /*110650*/  STL [R1+0x7ac], R13 ;  /* 0x0007ac0d01007387 */ /* 0x0001e80000100800 */
[----:B------:R-:W3:Y:S01]  /*110660*/  LDL.LU R59, [R1+0x1cdc] ;  /* 0x001cdc00013b7983 */ /* 0x000ee20000300800 */
[----:B------:R-:W-:Y:S02]  /*110670*/  SHF.R.U32.HI R14, RZ, 0x8, R33 ;  /* 0x00000008ff0e7819 */ /* 0x000fe40000011621 */
[----:B------:R-:W-:Y:S02]  /*110680*/  SHF.R.U32.HI R2, RZ, 0x8, R2 ;  /* 0x00000008ff027819 */ /* 0x000fe40000011602 */
[----:B0-----:R-:W-:Y:S02]  /*110690*/  SHF.R.U32.HI R13, RZ, 0x8, R3 ;  /* 0x00000008ff0d7819 */ /* 0x001fe40000011603 */
[----:B------:R-:W-:-:S02]  /*1106a0*/  LOP3.LUT R14, R14, 0xffff, RZ, 0xc0, !PT ;  /* 0x0000ffff0e0e7812 */ /* 0x000fc400078ec0ff */
[----:B------:R-:W-:Y:S02]  /*1106b0*/  LOP3.LUT R13, R13, 0xffff, RZ, 0xc0, !PT ;  /* 0x0000ffff0d0d7812 */ /* 0x000fe400078ec0ff */
[----:B------:R-:W-:Y:S02]  /*1106c0*/  LOP3.LUT R2, R2, 0xffff, RZ, 0xc0, !PT ;  /* 0x0000ffff02027812 */ /* 0x000fe400078ec0ff */
[----:B------:R-:W-:Y:S02]  /*1106d0*/  PRMT R3, R14, 0x3340, R13 ;  /* 0x000033400e037816 */ /* 0x000fe4000000000d */
[--C-:B------:R-:W-:Y:S02]  /*1106e0*/  PRMT R2, R2, 0x3340, R0.reuse ;  /* 0x0000334002027816 */ /* 0x100fe40000000000 */
[----:B------:R-:W-:Y:S01]  /*1106f0*/  LOP3.LUT R34, R49, 0xffff, RZ, 0xc0, !PT ;  /* 0x0000ffff31227812 */ /* 0x000fe200078ec0ff */
[----:B------:R-:W-:Y:S04]  /*110700*/  STL [R1+0x2d0], R3 ;  /* 0x0002d00301007387 */ /* 0x000fe80000100800 */
[----:B------:R-:W3:Y:S04]  /*110710*/  LDL.LU R49, [R1+0x58d0] ;  /* 0x0058d00001317983 */ /* 0x000ee80000300800 */
[----:B------:R4:W-:Y:S01]  /*110720*/  STL [R1+0x168], R2 ;  /* 0x0001680201007387 */ /* 0x0009e20000100800 */
[----:B------:R-:W-:Y:S01]  /*110730*/  PRMT R13, R34, 0x3340, R0 ;  /* 0x00003340220d7816 */ /* 0x000fe20000000000 */
[----:B------:R-:W-:Y:S01]  /*110740*/  VIADD R12, R12, UR6 ;  /* 0x000000060c0c7c36 */ /* 0x000fe20008000000 */
[----:B------:R-:W-:Y:S01]  /*110750*/  ULDC UR6, c[0x0][0x248] ;  /* 0x0000920000067ab9 */ /* 0x000fe20000000800 */
[----:B----4-:R-:W-:-:S02]  /*110760*/  LOP3.LUT R2, R56, 0xffff, RZ, 0xc0, !PT ;  /* 0x0000ffff38027812 */ /* 0x010fc400078ec0ff */
[----:B--2---:R-:W-:-:S04]  /*110770*/  LOP3.LUT R3, R57, 0xffff, RZ, 0xc0, !PT ;  /* 0x0000ffff39037812 */ /* 0x004fc800078ec0ff */
[----:B------:R-:W-:Y:S02]  /*110780*/  PRMT R14, R2, 0x3340, R3 ;  /* 0x00003340020e7816 */ /* 0x000fe40000000003 */
[----:B------:R-:W-:Y:S02]  /*110790*/  IADD3 R36, P0, R12, R4, RZ ;  /* 0x000000040c247210 */ /* 0x000fe40007f1e0ff */
[----:B------:R-:W-:Y:S02]  /*1107a0*/  PRMT R14, R14, 0x5410, R13 ;  /* 0x000054100e0e7816 */ /* 0x000fe4000000000d */
[----:B------:R-:W-:Y:S02]  /*1107b0*/  SHF.R.S32.HI R13, RZ, 0x1f, R12 ;  /* 0x0000001fff0d7819 */ /* 0x000fe4000001140c */
[----:B------:R-:W-:-:S03]  /*1107c0*/  SHF.R.U32.HI R3, RZ, 0x8, R3 ;  /* 0x00000008ff037819 */ /* 0x000fc60000011603 */
[----:B------:R-:W-:Y:S01]  /*1107d0*/  IMAD.X R37, R13, 0x1, R5, P0 ;  /* 0x000000010d257824 */ /* 0x000fe200000e0605 */
[----:B------:R0:W-:Y:S01]  /*1107e0*/  STL [R1+0x7a8], R14 ;  /* 0x0007a80e01007387 */ /* 0x0001e20000100800 */
[----:B------:R-:W-:-:S03]  /*1107f0*/  LOP3.LUT R35, R3, 0xffff, RZ, 0xc0, !PT ;  /* 0x0000ffff03237812 */ /* 0x000fc600078ec0ff */
[----:B------:R1:W-:Y:S04]  /*110800*/  STL.64 [R1+0xbb0], R36 ;  /* 0x000bb02401007387 */ /* 0x0003e80000100a00 */
[----:B------:R-:W2:Y:S01]  /*110810*/  LDL.LU R33, [R1+0x50b0] ;  /* 0x0050b00001217983 */ /* 0x000ea20000300800 */
[----:B0-----:R-:W-:-:S03]  /*110820*/  SHF.R.U32.HI R14, RZ, 0x8, R32 ;  /* 0x00000008ff0e7819 */ /* 0x001fc60000011620 */
[----:B------:R-:W4:Y:S01]  /*110830*/  LDL.LU R32, [R1+0x1be8] ;  /* 0x001be80001207983 */ /* 0x000f220000300800 */
[----:B------:R-:W-:-:S03]  /*110840*/  SHF.R.U32.HI R2, RZ, 0x8, R2 ;  /* 0x00000008ff027819 */ /* 0x000fc60000011602 */
[----:B------:R-:W4:Y:S01]  /*110850*/  LDL.LU R3, [R1+0x1ed8] ;  /* 0x001ed80001037983 */ /* 0x000f220000300800 */
[----:B------:R-:W-:Y:S02]  /*110860*/  LOP3.LUT R14, R14, 0xffff, RZ, 0xc0, !PT ;  /* 0x0000ffff0e0e7812 */ /* 0x000fe400078ec0ff */
[----:B------:R-:W-:Y:S02]  /*110870*/  LOP3.LUT R2, R2, 0xffff, RZ, 0xc0, !PT ;  /* 0x0000ffff02027812 */ /* 0x000fe400078ec0ff */
[--C-:B------:R-:W-:Y:S02]  /*110880*/  PRMT R14, R14, 0x3340, R0.reuse ;  /* 0x000033400e0e7816 */ /* 0x100fe40000000000 */
[----:B------:R-:W-:Y:S02]  /*110890*/  PRMT R2, R2, 0x3340, R35 ;  /* 0x0000334002027816 */ /* 0x000fe40000000023 */
[----:B-1----:R-:W-:Y:S02]  /*1108a0*/  LOP3.LUT R36, R58, 0xffff, RZ, 0xc0, !PT ;  /* 0x0000ffff3a247812 */ /* 0x002fe400078ec0ff */
[----:B------:R-:W-:Y:S01]  /*1108b0*/  LOP3.LUT R35, R48, 0xffff, RZ, 0xc0, !PT ;  /* 0x0000ffff30237812 */ /* 0x000fe200078ec0ff */
[----:B------:R0:W-:Y:S04]  /*1108c0*/  STL [R1+0x164], R14 ;  /* 0x0001640e01007387 */ /* 0x0001e80000100800 */
[----:B------:R1:W-:Y:S04]  /*1108d0*/  STL [R1+0x54c], R2 ;  /* 0x00054c0201007387 */ /* 0x0003e80000100800 */
[----:B------:R-:W4:Y:S01]  /*1108e0*/  LDL.LU R48, [R1+0x58cc] ;  /* 0x0058cc0001307983 */ /* 0x000f220000300800 */
[----:B0-----:R-:W-:-:S02]  /*1108f0*/  PRMT R14, R35, 0x3340, R0 ;  /* 0x00003340230e7816 */ /* 0x001fc40000000000 */
[----:B------:R-:W-:Y:S02]  /*110900*/  IADD3 R38, P0, R12, R6, RZ ;  /* 0x000000060c267210 */ /* 0x000fe40007f1e0ff */
[----:B------:R-:W-:-:S03]  /*110910*/  SHF.R.U32.HI R35, RZ, 0x8, R35 ;  /* 0x00000008ff237819 */ /* 0x000fc60000011623 */
[----:B------:R-:W-:Y:S01]  /*110920*/  IMAD.X R39, R13, 0x1, R7, P0 ;  /* 0x000000010d277824 */ /* 0x000fe200000e0607 */
[----:B------:R-:W-:Y:S02]  /*110930*/  LOP3.LUT R35, R35, 0xffff, RZ, 0xc0, !PT ;  /* 0x0000ffff23237812 */ /* 0x000fe400078ec0ff */
[----:B---3--:R-:W-:-:S04]  /*110940*/  LOP3.LUT R37, R59, 0xffff, RZ, 0xc0, !PT ;  /* 0x0000ffff3b257812 */ /* 0x008fc800078ec0ff */
[----:B-1----:R-:W-:-:S04]  /*110950*/  PRMT R2, R36, 0x3340, R37 ;  /* 0x0000334024027816 */ /* 0x002fc80000000025 */
[----:B------:R-:W-:-:S05]  /*110960*/  PRMT R2, R2, 0x5410, R14 ;  /* 0x0000541002027816 */ /* 0x000fca000000000e */
[----:B------:R0:W-:Y:S04]  /*110970*/  STL [R1+0x7a4], R2 ;  /* 0x0007a40201007387 */ /* 0x0001e80000100800 */
[----:B0-----:R-:W3:Y:S04]  /*110980*/  LDL.LU R2, [R1+0x50c0] ;  /* 0x0050c00001027983 */ /* 0x001ee80000300800 */
[----:B------:R-:W3:Y:S04]  /*110990*/  LDL.LU R56, [R1+0x1c18] ;  /* 0x001c180001387983 */ /* 0x000ee80000300800 */
[----:B------:R-:W3:Y:S01]  /*1109a0*/  LDL.LU R59, [R1+0x1ecc] ;  /* 0x001ecc00013b7983 */ /* 0x000ee20000300800 */
[----:B------:R-:W-:-:S02]  /*1109b0*/  SHF.R.U32.HI R36, RZ, 0x8, R36 ;  /* 0x00000008ff247819 */ /* 0x000fc40000011624 */
[----:B------:R-:W-:Y:S02]  /*1109c0*/  SHF.R.U32.HI R14, RZ, 0x8, R37 ;  /* 0x00000008ff0e7819 */ /* 0x000fe40000011625 */
[----:B------:R-:W-:Y:S02]  /*1109d0*/  LOP3.LUT R36, R36, 0xffff, RZ, 0xc0, !PT ;  /* 0x0000ffff24247812 */ /* 0x000fe400078ec0ff */
[----:B------:R-:W-:Y:S01]  /*1109e0*/  LOP3.LUT R14, R14, 0xffff, RZ, 0xc0, !PT ;  /* 0x0000ffff0e0e7812 */ /* 0x000fe200078ec0ff */
[----:B------:R0:W-:Y:S03]  /*1109f0*/  STL.64 [R1+0xbc0], R38 ;  /* 0x000bc02601007387 */ /* 0x0001e60000100a00 */
[----:B0-----:R-:W-:Y:S02]  /*110a00*/  PRMT R38, R36, 0x3340, R14 ;  /* 0x0000334024267816 */ /* 0x001fe4000000000e */
[----:B------:R-:W-:-:S02]  /*110a10*/  IADD3 R36, P0, R12, R8, RZ ;  /* 0x000000080c247210 */ /* 0x000fc40007f1e0ff */
[----:B------:R-:W-:-:S03]  /*110a20*/  PRMT R14, R35, 0x3340, R0 ;  /* 0x00003340230e7816 */ /* 0x000fc60000000000 */
[----:B------:R-:W-:Y:S01]  /*110a30*/  IMAD.X R37, R13, 0x1, R10, P0 ;  /* 0x000000010d257824 */ /* 0x000fe200000e060a */
[----:B------:R-:W-:Y:S04]  /*110a40*/  STL [R1+0x294], R38 ;  /* 0x0002942601007387 */ /* 0x000fe80000100800 */
[----:B------:R0:W-:Y:S04]  /*110a50*/  STL [R1+0x160], R14 ;  /* 0x0001600e01007387 */ /* 0x0001e80000100800 */
[----:B------:R-:W-:Y:S04]  /*110a60*/  STL.64 [R1+0xbd8], R36 ;  /* 0x000bd82401007387 */ /* 0x000fe80000100a00 */
[----:B------:R-:W3:Y:S04]  /*110a70*/  LDL.LU R57, [R1+0x4f88] ;  /* 0x004f880001397983 */ /* 0x000ee80000300800 */
[----:B------:R-:W3:Y:S01]  /*110a80*/  LDL.LU R58, [R1+0x1d08] ;  /* 0x001d0800013a7983 */ /* 0x000ee20000300800 */
[----:B0-----:R-:W-:-:S04]  /*110a90*/  SHF.R.U32.HI R14, RZ, 0x8, R34 ;  /* 0x00000008ff0e7819 */ /* 0x001fc80000011622 */
[----:B------:R-:W-:Y:S02]  /*110aa0*/  LOP3.LUT R14, R14, 0xffff, RZ, 0xc0, !PT ;  /* 0x0000ffff0e0e7812 */ /* 0x000fe400078ec0ff */
[----:B--2---:R-:W-:Y:S02]  /*110ab0*/  LOP3.LUT R33, R33, 0xffff, RZ, 0xc0, !PT ;  /* 0x0000ffff21217812 */ /* 0x004fe400078ec0ff */
[----:B------:R-:W-:Y:S02]  /*110ac0*/  PRMT R14, R14, 0x3340, R0 ;  /* 0x000033400e0e7816 */ /* 0x000fe40000000000 */
[----:B----4-:R-:W-:Y:S02]  /*110ad0*/  LOP3.LUT R32, R32, 0xffff, RZ, 0xc0, !PT ;  /* 0x0000ffff20207812 */ /* 0x010fe400078ec0ff */
[----:B------:R-:W-:Y:S01]  /*110ae0*/  LOP3.LUT R3, R3, 0xffff, RZ, 0xc0, !PT ;  /* 0x0000ffff03037812 */ /* 0x000fe200078ec0ff */
[----:B------:R0:W-:Y:S03]  /*110af0*/  STL [R1+0x15c], R14 ;  /* 0x00015c0e01007387 */ /* 0x0001e60000100800 */
[----:B------:R-:W-:-:S02]  /*110b00*/  PRMT R34, R33, 0x3340, R3 ;  /* 0x0000334021227816 */ /* 0x000fc40000000003 */
        /* <DEDUP_REMOVED lines=10> */
[----:B------:R0:W-:Y:S04]  /*110bb0*/  STL.64 [R1+0xbf8], R34 ;  /* 0x000bf82201007387 */ /* 0x0001e80000100a00 */
[----:B------:R1:W-:Y:S01]  /*110bc0*/  STL [R1+0x290], R3 ;  /* 0x0002900301007387 */ /* 0x0003e20000100800 */
[----:B------:R-:W-:Y:S01]  /*110bd0*/  LOP3.LUT R33, R40, 0xffff, RZ, 0xc0, !PT ;  /* 0x0000ffff28217812 */ /* 0x000fe200078ec0ff */
[----:B------:R-:W-:Y:S01]  /*110be0*/  VIADD R12, R12, UR6 ;  /* 0x000000060c0c7c36 */ /* 0x000fe20008000000 */
[----:B------:R-:W-:-:S04]  /*110bf0*/  ULDC UR6, c[0x0][0x248] ;  /* 0x0000920000067ab9 */ /* 0x000fc80000000800 */
[----:B------:R-:W-:Y:S02]  /*110c00*/  IADD3 R36, P0, R12, R4, RZ ;  /* 0x000000040c247210 */ /* 0x000fe40007f1e0ff */
[----:B---3--:R-:W-:Y:S02]  /*110c10*/  LOP3.LUT R2, R2, 0xffff, RZ, 0xc0, !PT ;  /* 0x0000ffff02027812 */ /* 0x008fe400078ec0ff */
[----:B0-----:R-:W-:Y:S02]  /*110c20*/  LOP3.LUT R34, R56, 0xffff, RZ, 0xc0, !PT ;  /* 0x0000ffff38227812 */ /* 0x001fe400078ec0ff */
[----:B-1----:R-:W-:Y:S02]  /*110c30*/  LOP3.LUT R3, R59, 0xffff, RZ, 0xc0, !PT ;  /* 0x0000ffff3b037812 */ /* 0x002fe400078ec0ff */
[----:B------:R-:W-:Y:S01]  /*110c40*/  PRMT R13, R34, 0x3340, R0 ;  /* 0x00003340220d7816 */ /* 0x000fe20000000000 */
[----:B------:R-:W2:Y:S01]  /*110c50*/  LDL.LU R59, [R1+0x4fa0] ;  /* 0x004fa000013b7983 */ /* 0x000ea20000300800 */
[----:B------:R-:W-:-:S04]  /*110c60*/  PRMT R14, R2, 0x3340, R3 ;  /* 0x00003340020e7816 */ /* 0x000fc80000000003 */
[----:B------:R-:W-:Y:S02]  /*110c70*/  PRMT R14, R14, 0x5410, R13 ;  /* 0x000054100e0e7816 */ /* 0x000fe4000000000d */
[----:B------:R-:W-:-:S04]  /*110c80*/  SHF.R.U32.HI R13, RZ, 0x8, R32 ;  /* 0x00000008ff0d7819 */ /* 0x000fc80000011620 */
[----:B------:R-:W-:Y:S01]  /*110c90*/  LOP3.LUT R13, R13, 0xffff, RZ, 0xc0, !PT ;  /* 0x0000ffff0d0d7812 */ /* 0x000fe200078ec0ff */
[----:B------:R0:W-:Y:S02]  /*110ca0*/  STL [R1+0x784], R14 ;  /* 0x0007840e01007387 */ /* 0x0001e40000100800 */
[----:B0-----:R-:W-:Y:S02]  /*110cb0*/  SHF.R.U32.HI R14, RZ, 0x8, R3 ;  /* 0x00000008ff0e7819 */ /* 0x001fe40000011603 */
[----:B------:R-:W-:-:S05]  /*110cc0*/  PRMT R3, R13, 0x3340, R0 ;  /* 0x000033400d037816 */ /* 0x000fca0000000000 */
[----:B------:R0:W-:Y:S04]  /*110cd0*/  STL [R1+0x158], R3 ;  /* 0x0001580301007387 */ /* 0x0001e80000100800 */
[----:B------:R-:W3:Y:S01]  /*110ce0*/  LDL.LU R40, [R1+0x58c8] ;  /* 0x0058c80001287983 */ /* 0x000ee20000300800 */
[----:B------:R-:W-:Y:S02]  /*110cf0*/  SHF.R.U32.HI R2, RZ, 0x8, R2 ;  /* 0x00000008ff027819 */ /* 0x000fe40000011602 */
[----:B------:R-:W-:Y:S02]  /*110d00*/  LOP3.LUT R14, R14, 0xffff, RZ, 0xc0, !PT ;  /* 0x0000ffff0e0e7812 */ /* 0x000fe400078ec0ff */
[----:B------:R-:W-:Y:S02]  /*110d10*/  LOP3.LUT R2, R2, 0xffff, RZ, 0xc0, !PT ;  /* 0x0000ffff02027812 */ /* 0x000fe400078ec0ff */
[----:B0-----:R-:W-:-:S02]  /*110d20*/  LOP3.LUT R3, R57, 0xffff, RZ, 0xc0, !PT ;  /* 0x0000ffff39037812 */ /* 0x001fc400078ec0ff */
[----:B------:R-:W-:Y:S02]  /*110d30*/  LOP3.LUT R32, R58, 0xffff, RZ, 0xc0, !PT ;  /* 0x0000ffff3a207812 */ /* 0x000fe400078ec0ff */
[----:B------:R-:W-:Y:S02]  /*110d40*/  PRMT R2, R2, 0x3340, R14 ;  /* 0x0000334002027816 */ /* 0x000fe4000000000e */
[----:B------:R-:W-:Y:S02]  /*110d50*/  PRMT R13, R33, 0x3340, R0 ;  /* 0x00003340210d7816 */ /* 0x000fe40000000000 */
[----:B------:R-:W-:Y:S01]  /*110d60*/  PRMT R14, R3, 0x3340, R32 ;  /* 0x00003340030e7816 */ /* 0x000fe20000000020 */
[----:B------:R0:W-:Y:S03]  /*110d70*/  STL [R1+0x28c], R2 ;  /* 0x00028c0201007387 */ /* 0x0001e60000100800 */
[----:B------:R-:W-:Y:S01]  /*110d80*/  PRMT R13, R14, 0x5410, R13 ;  /* 0x000054100e0d7816 */ /* 0x000fe2000000000d */
[----:B0-----:R-:W4:Y:S04]  /*110d90*/  LDL.LU R2, [R1+0x50fc] ;  /* 0x0050fc0001027983 */ /* 0x001f280000300800 */
[----:B------:R-:W4:Y:S04]  /*110da0*/  LDL.LU R56, [R1+0x1c2c] ;  /* 0x001c2c0001387983 */ /* 0x000f280000300800 */
[----:B------:R0:W-:Y:S04]  /*110db0*/  STL [R1+0x780], R13 ;  /* 0x0007800d01007387 */ /* 0x0001e80000100800 */
[----:B------:R-:W4:Y:S01]  /*110dc0*/  LDL.LU R57, [R1+0x1ee8] ;  /* 0x001ee80001397983 */ /* 0x000f220000300800 */
[----:B------:R-:W-:-:S02]  /*110dd0*/  SHF.R.U32.HI R14, RZ, 0x8, R34 ;  /* 0x00000008ff0e7819 */ /* 0x000fc40000011622 */
[----:B------:R-:W-:Y:S02]  /*110de0*/  SHF.R.U32.HI R3, RZ, 0x8, R3 ;  /* 0x00000008ff037819 */ /* 0x000fe40000011603 */
[----:B------:R-:W-:Y:S02]  /*110df0*/  SHF.R.U32.HI R32, RZ, 0x8, R32 ;  /* 0x00000008ff207819 */ /* 0x000fe40000011620 */
        /* <DEDUP_REMOVED lines=9> */
[----:B------:R-:W-:Y:S01]  /*110e90*/  STL [R1+0x288], R32 ;  /* 0x0002882001007387 */ /* 0x000fe20000100800 */
[----:B0-----:R-:W-:-:S03]  /*110ea0*/  LOP3.LUT R14, R41, 0xffff, RZ, 0xc0, !PT ;  /* 0x0000ffff290e7812 */ /* 0x001fc600078ec0ff */
[----:B------:R-:W4:Y:S04]  /*110eb0*/  LDL.LU R41, [R1+0x58c4] ;  /* 0x0058c40001297983 */ /* 0x000f280000300800 */
[----:B------:R-:W4:Y:S01]  /*110ec0*/  LDL.LU R58, [R1+0x5114] ;  /* 0x00511400013a7983 */ /* 0x000f220000300800 */
[----:B--2---:R-:W-:-:S03]  /*110ed0*/  LOP3.LUT R3, R59, 0xffff, RZ, 0xc0, !PT ;  /* 0x0000ffff3b037812 */ /* 0x004fc600078ec0ff */
[----:B------:R-:W2:Y:S04]  /*110ee0*/  LDL.LU R59, [R1+0x1edc] ;  /* 0x001edc00013b7983 */ /* 0x000ea80000300800 */
[----:B------:R0:W-:Y:S02]  /*110ef0*/  STL [R1+0x810], R14 ;  /* 0x0008100e01007387 */ /* 0x0001e40000100800 */
[----:B0-----:R-:W-:Y:S02]  /*110f00*/  PRMT R14, R14, 0x3340, R0 ;  /* 0x000033400e0e7816 */ /* 0x001fe40000000000 */
[----:B---3--:R-:W-:-:S04]  /*110f10*/  LOP3.LUT R32, R40, 0xffff, RZ, 0xc0, !PT ;  /* 0x0000ffff28207812 */ /* 0x008fc800078ec0ff */
[----:B------:R-:W-:-:S04]  /*110f20*/  PRMT R34, R3, 0x3340, R32 ;  /* 0x0000334003227816 */ /* 0x000fc80000000020 */
[----:B------:R-:W-:Y:S02]  /*110f30*/  PRMT R14, R34, 0x5410, R14 ;  /* 0x00005410220e7816 */ /* 0x000fe4000000000e */
[----:B------:R-:W-:Y:S02]  /*110f40*/  IADD3 R34, P0, R12, R6, RZ ;  /* 0x000000060c227210 */ /* 0x000fe40007f1e0ff */
[----:B------:R-:W-:Y:S01]  /*110f50*/  SHF.R.U32.HI R3, RZ, 0x8, R3 ;  /* 0x00000008ff037819 */ /* 0x000fe20000011603 */
[----:B------:R0:W-:Y:S01]  /*110f60*/  STL [R1+0x72c], R14 ;  /* 0x00072c0e01007387 */ /* 0x0001e20000100800 */
[----:B------:R-:W-:Y:S01]  /*110f70*/  SHF.R.U32.HI R32, RZ, 0x8, R32 ;  /* 0x00000008ff207819 */ /* 0x000fe20000011620 */
[----:B------:R-:W-:Y:S01]  /*110f80*/  IMAD.X R35, R13, 0x1, R7, P0 ;  /* 0x000000010d237824 */ /* 0x000fe200000e0607 */
[----:B------:R-:W-:Y:S02]  /*110f90*/  LOP3.LUT R3, R3, 0xffff, RZ, 0xc0, !PT ;  /* 0x0000ffff03037812 */ /* 0x000fe400078ec0ff */
[----:B------:R-:W-:-:S02]  /*110fa0*/  LOP3.LUT R32, R32, 0xffff, RZ, 0xc0, !PT ;  /* 0x0000ffff20207812 */ /* 0x000fc400078ec0ff */
[----:B0-----:R-:W-:-:S04]  /*110fb0*/  SHF.R.U32.HI R14, RZ, 0x8, R33 ;  /* 0x00000008ff0e7819 */ /* 0x001fc80000011621 */
[----:B------:R-:W-:Y:S02]  /*110fc0*/  LOP3.LUT R14, R14, 0xffff, RZ, 0xc0, !PT ;  /* 0x0000ffff0e0e7812 */ /* 0x000fe400078ec0ff */
[----:B------:R-:W-:Y:S01]  /*110fd0*/  PRMT R40, R3, 0x3340, R32 ;  /* 0x0000334003287816 */ /* 0x000fe20000000020 */
[----:B------:R0:W-:Y:S01]  /*110fe0*/  STL.64 [R1+0xbf0], R34 ;  /* 0x000bf02201007387 */ /* 0x0001e20000100a00 */
[----:B------:R-:W-:Y:S02]  /*110ff0*/  PRMT R14, R14, 0x3340, R0 ;  /* 0x000033400e0e7816 */ /* 0x000fe40000000000 */
[----:B----4-:R-:W-:Y:S01]  /*111000*/  LOP3.LUT R2, R2, 0xffff, RZ, 0xc0, !PT ;  /* 0x0000ffff02027812 */ /* 0x010fe200078ec0ff */
[----:B------:R-:W-:Y:S01]  /*111010*/  STL [R1+0x5724], R40 ;  /* 0x0057242801007387 */ /* 0x000fe20000100800 */
[----:B------:R-:W-:-:S03]  /*111020*/  LOP3.LUT R32, R57, 0xffff, RZ, 0xc0, !PT ;  /* 0x0000ffff39207812 */ /* 0x000fc600078ec0ff */
[----:B------:R1:W-:Y:S01]  /*111030*/  STL [R1+0x12c], R14 ;  /* 0x00012c0e01007387 */ /* 0x0003e20000100800 */
[----:B0-----:R-:W-:-:S03]  /*111040*/  LOP3.LUT R34, R56, 0xffff, RZ, 0xc0, !PT ;  /* 0x0000ffff38227812 */ /* 0x001fc600078ec0ff */
[----:B------:R-:W3:Y:S01]  /*111050*/  LDL.LU R3, [R1+0x4fec] ;  /* 0x004fec0001037983 */ /* 0x000ee20000300800 */
[----:B------:R-:W-:Y:S02]  /*111060*/  PRMT R33, R2, 0x3340, R32 ;  /* 0x0000334002217816 */ /* 0x000fe40000000020 */
[----:B-1----:R-:W-:-:S04]  /*111070*/  PRMT R14, R34, 0x3340, R0 ;  /* 0x00003340220e7816 */ /* 0x002fc80000000000 */
[----:B------:R-:W-:Y:S02]  /*111080*/  PRMT R14, R33, 0x5410, R14 ;  /* 0x00005410210e7816 */ /* 0x000fe4000000000e */
[----:B------:R-:W-:-:S03]  /*111090*/  SHF.R.U32.HI R2, RZ, 0x8, R2 ;  /* 0x00000008ff027819 */ /* 0x000fc60000011602 */
[----:B------:R0:W-:Y:S01]  /*1110a0*/  STL [R1+0x728], R14 ;  /* 0x0007280e01007387 */ /* 0x0001e20000100800 */
[----:B------:R-:W-:Y:S02]  /*1110b0*/  IADD3 R36, P0, R12, R8, RZ ;  /* 0x000000080c247210 */ /* 0x000fe40007f1e0ff */
[----:B------:R-:W-:Y:S02]  /*1110c0*/  LOP3.LUT R2, R2, 0xffff, RZ, 0xc0, !PT ;  /* 0x0000ffff02027812 */ /* 0x000fe400078ec0ff */
[----:B0-----:R-:W-:Y:S01]  /*1110d0*/  SHF.R.U32.HI R14, RZ, 0x8, R32 ;  /* 0x00000008ff0e7819 */ /* 0x001fe20000011620 */
[----:B------:R-:W-:-:S03]  /*1110e0*/  IMAD.X R37, R13, 0x1, R10, P0 ;  /* 0x000000010d257824 */ /* 0x000fc600000e060a */
[----:B------:R-:W-:-:S04]  /*1110f0*/  LOP3.LUT R14, R14, 0xffff, RZ, 0xc0, !PT ;  /* 0x0000ffff0e0e7812 */ /* 0x000fc800078ec0ff */
[----:B------:R-:W-:Y:S01]  /*111100*/  PRMT R14, R2, 0x3340, R14 ;  /* 0x00003340020e7816 */ /* 0x000fe2000000000e */
[----:B------:R0:W-:Y:S01]  /*111110*/  STL.64 [R1+0xc10], R36 ;  /* 0x000c102401007387 */ /* 0x0001e20000100a00 */
[----:B------:R-:W-:-:S03]  /*111120*/  LOP3.LUT R2, R41, 0xffff, RZ, 0xc0, !PT ;  /* 0x0000ffff29027812 */ /* 0x000fc600078ec0ff */
[----:B------:R1:W-:Y:S04]  /*111130*/  STL [R1+0x284], R14 ;  /* 0x0002840e01007387 */ /* 0x0003e80000100800 */
[----:B------:R-:W4:Y:S01]  /*111140*/  LDL.LU R41, [R1+0x58c0] ;  /* 0x0058c00001297983 */ /* 0x000f220000300800 */
[----:B------:R-:W-:Y:S02]  /*111150*/  LOP3.LUT R32, R58, 0xffff, RZ, 0xc0, !PT ;  /* 0x0000ffff3a207812 */ /* 0x000fe400078ec0ff */
[----:B0-----:R-:W-:Y:S02]  /*111160*/  IADD3 R36, P0, R12, R9, RZ ;  /* 0x000000090c247210 */ /* 0x001fe40007f1e0ff */
[----:B-1----:R-:W-:-:S03]  /*111170*/  PRMT R14, R2, 0x3340, R0 ;  /* 0x00003340020e7816 */ /* 0x002fc60000000000 */
[----:B------:R-:W-:Y:S01]  /*111180*/  IMAD.X R37, R13, 0x1, R11, P0 ;  /* 0x000000010d257824 */ /* 0x000fe200000e060b */
[----:B------:R-:W-:-:S04]  /*111190*/  SHF.R.U32.HI R13, RZ, 0x8, R34 ;  /* 0x00000008ff0d7819 */ /* 0x000fc80000011622 */
[----:B------:R-:W-:Y:S02]  /*1111a0*/  LOP3.LUT R13, R13, 0xffff, RZ, 0xc0, !PT ;  /* 0x0000ffff0d0d7812 */ /* 0x000fe400078ec0ff */
[----:B--2---:R-:W-:-:S04]  /*1111b0*/  LOP3.LUT R33, R59, 0xffff, RZ, 0xc0, !PT ;  /* 0x0000ffff3b217812 */ /* 0x004fc800078ec0ff */
[----:B------:R-:W-:-:S04]  /*1111c0*/  PRMT R35, R32, 0x3340, R33 ;  /* 0x0000334020237816 */ /* 0x000fc80000000021 */
[----:B------:R-:W-:-:S05]  /*1111d0*/  PRMT R14, R35, 0x5410, R14 ;  /* 0x00005410230e7816 */ /* 0x000fca000000000e */
[----:B------:R0:W-:Y:S04]  /*1111e0*/  STL [R1+0x724], R14 ;  /* 0x0007240e01007387 */ /* 0x0001e80000100800 */
[----:B------:R-:W-:Y:S04]  /*1111f0*/  STL.64 [R1+0xc28], R36 ;  /* 0x000c282401007387 */ /* 0x000fe80000100a00 */
[----:B------:R-:W2:Y:S04]  /*111200*/  LDL.LU R56, [R1+0x5010] ;  /* 0x0050100001387983 */ /* 0x000ea80000300800 */
[----:B------:R-:W2:Y:S01]  /*111210*/  LDL.LU R57, [R1+0x1d4c] ;  /* 0x001d4c0001397983 */ /* 0x000ea20000300800 */
[----:B------:R-:W-:-:S02]  /*111220*/  SHF.R.U32.HI R32, RZ, 0x8, R32 ;  /* 0x00000008ff207819 */ /* 0x000fc40000011620 */
[----:B0-----:R-:W-:Y:S01]  /*111230*/  SHF.R.U32.HI R14, RZ, 0x8, R33 ;  /* 0x00000008ff0e7819 */ /* 0x001fe20000011621 */
[----:B------:R-:W2:Y:S01]  /*111240*/  LDL.LU R58, [R1+0x5154] ;  /* 0x00515400013a7983 */ /* 0x000ea20000300800 */
[----:B------:R-:W-:Y:S02]  /*111250*/  LOP3.LUT R32, R32, 0xffff, RZ, 0xc0, !PT ;  /* 0x0000ffff20207812 */ /* 0x000fe400078ec0ff */
[----:B------:R-:W-:Y:S01]  /*111260*/  LOP3.LUT R14, R14, 0xffff, RZ, 0xc0, !PT ;  /* 0x0000ffff0e0e7812 */ /* 0x000fe200078ec0ff */
[----:B------:R-:W2:Y:S01]  /*111270*/  LDL.LU R59, [R1+0x1c7c] ;  /* 0x001c7c00013b7983 */ /* 0x000ea20000300800 */
[----:B------:R-:W-:Y:S02]  /*111280*/  PRMT R33, R13, 0x3340, R0 ;  /* 0x000033400d217816 */ /* 0x000fe40000000000 */
[----:B------:R-:W-:-:S03]  /*111290*/  PRMT R13, R32, 0x3340, R14 ;  /* 0x00003340200d7816 */ /* 0x000fc6000000000e */
[----:B------:R3:W-:Y:S04]  /*1112a0*/  STL [R1+0x128], R33 ;  /* 0x0001282101007387 */ /* 0x0007e80000100800 */
[----:B------:R0:W-:Y:S01]  /*1112b0*/  STL [R1+0x538], R13 ;  /* 0x0005380d01007387 */ /* 0x0001e20000100800 */
[----:B---3--:R-:W-:Y:S02]  /*1112c0*/  LOP3.LUT R33, R3, 0xffff, RZ, 0xc0, !PT ;  /* 0x0000ffff03217812 */ /* 0x008fe400078ec0ff */
[----:B------:R-:W-:Y:S02]  /*1112d0*/  LOP3.LUT R3, R44, 0xffff, RZ, 0xc0, !PT ;  /* 0x0000ffff2c037812 */ /* 0x000fe400078ec0ff */
[----:B------:R-:W3:Y:S01]  /*1112e0*/  LDL.LU R44, [R1+0x58bc] ;  /* 0x0058bc00012c7983 */ /* 0x000ee20000300800 */
[----:B----4-:R-:W-:-:S03]  /*1112f0*/  LOP3.LUT R32, R41, 0xffff, RZ, 0xc0, !PT ;  /* 0x0000ffff29207812 */ /* 0x010fc600078ec0ff */
[----:B------:R-:W4:Y:S01]  /*111300*/  LDL.LU R41, [R1+0x58b8] ;  /* 0x0058b80001297983 */ /* 0x000f220000300800 */
[----:B0-----:R-:W-:Y:S02]  /*111310*/  PRMT R13, R3, 0x3340, R0 ;  /* 0x00003340030d7816 */ /* 0x001fe40000000000 */
        /* <DEDUP_REMOVED lines=20> */
[----:B------:R-:W-:Y:S01]  /*111460*/  STL.64 [R1+0xc08], R32 ;  /* 0x000c082001007387 */ /* 0x000fe20000100a00 */
[----:B------:R-:W-:-:S03]  /*111470*/  LOP3.LUT R14, R47, 0xffff, RZ, 0xc0, !PT ;  /* 0x0000ffff2f0e7812 */ /* 0x000fc600078ec0ff */
[----:B------:R-:W-:Y:S04]  /*111480*/  STL [R1+0x124], R3 ;  /* 0x0001240301007387 */ /* 0x000fe80000100800 */
[----:B------:R0:W-:Y:S04]  /*111490*/  STL [R1+0x120], R2 ;  /* 0x0001200201007387 */ /* 0x0001e80000100800 */
[----:B------:R-:W3:Y:S04]  /*1114a0*/  LDL.LU R47, [R1+0x58b4] ;  /* 0x0058b400012f7983 */ /* 0x000ee80000300800 */
[----:B0-----:R-:W3:Y:S04]  /*1114b0*/  LDL.LU R2, [R1+0x5170] ;  /* 0x0051700001027983 */ /* 0x001ee80000300800 */
[----:B------:R0:W-:Y:S02]  /*1114c0*/  STL [R1+0x7b8], R14 ;  /* 0x0007b80e01007387 */ /* 0x0001e40000100800 */
[----:B0-----:R-:W-:-:S02]  /*1114d0*/  PRMT R14, R14, 0x3340, R0 ;  /* 0x000033400e0e7816 */ /* 0x001fc40000000000 */
[----:B--2---:R-:W-:Y:S02]  /*1114e0*/  LOP3.LUT R34, R56, 0xffff, RZ, 0xc0, !PT ;  /* 0x0000ffff38227812 */ /* 0x004fe400078ec0ff */
[----:B------:R-:W2:Y:S01]  /*1114f0*/  LDL.LU R56, [R1+0x1c98] ;  /* 0x001c980001387983 */ /* 0x000ea20000300800 */
[----:B------:R-:W-:-:S03]  /*111500*/  LOP3.LUT R35, R57, 0xffff, RZ, 0xc0, !PT ;  /* 0x0000ffff39237812 */ /* 0x000fc600078ec0ff */
[----:B------:R-:W2:Y:S01]  /*111510*/  LDL.LU R57, [R1+0x1f0c] ;  /* 0x001f0c0001397983 */ /* 0x000ea20000300800 */
[----:B------:R-:W-:Y:S02]  /*111520*/  PRMT R36, R34, 0x3340, R35 ;  /* 0x0000334022247816 */ /* 0x000fe40000000023 */
[----:B------:R-:W-:Y:S02]  /*111530*/  LOP3.LUT R32, R58, 0xffff, RZ, 0xc0, !PT ;  /* 0x0000ffff3a207812 */ /* 0x000fe400078ec0ff */
[----:B------:R-:W-:Y:S02]  /*111540*/  LOP3.LUT R3, R59, 0xffff, RZ, 0xc0, !PT ;  /* 0x0000ffff3b037812 */ /* 0x000fe400078ec0ff */
[----:B------:R-:W-:Y:S02]  /*111550*/  PRMT R37, R36, 0x5410, R14 ;  /* 0x0000541024257816 */ /* 0x000fe4000000000e */
[----:B------:R-:W-:-:S03]  /*111560*/  PRMT R14, R3, 0x3340, R0 ;  /* 0x00003340030e7816 */ /* 0x000fc60000000000 */
[----:B------:R0:W-:Y:S01]  /*111570*/  STL [R1+0x71c], R37 ;  /* 0x00071c2501007387 */ /* 0x0001e20000100800 */
[----:B----4-:R-:W-:-:S04]  /*111580*/  LOP3.LUT R33, R41, 0xffff, RZ, 0xc0, !PT ;  /* 0x0000ffff29217812 */ /* 0x010fc800078ec0ff */
[----:B------:R-:W-:-:S04]  /*111590*/  PRMT R36, R32, 0x3340, R33 ;  /* 0x0000334020247816 */ /* 0x000fc80000000021 */
[----:B------:R-:W-:Y:S02]  /*1115a0*/  PRMT R14, R36, 0x5410, R14 ;  /* 0x00005410240e7816 */ /* 0x000fe4000000000e */
[----:B------:R-:W-:-:S05]  /*1115b0*/  IADD3 R36, P0, R12, R6, RZ ;  /* 0x000000060c247210 */ /* 0x000fca0007f1e0ff */
[----:B0-----:R-:W-:Y:S01]  /*1115c0*/  IMAD.X R37, R13, 0x1, R7, P0 ;  /* 0x000000010d257824 */ /* 0x001fe200000e0607 */
[----:B------:R0:W-:Y:S04]  /*1115d0*/  STL [R1+0x6fc], R14 ;  /* 0x0006fc0e01007387 */ /* 0x0001e80000100800 */
[----:B------:R-:W4:Y:S04]  /*1115e0*/  LDL.LU R58, [R1+0x5050] ;  /* 0x00505000013a7983 */ /* 0x000f280000300800 */
[----:B------:R-:W-:Y:S04]  /*1115f0*/  STL.64 [R1+0xc20], R36 ;  /* 0x000c202401007387 */ /* 0x000fe80000100a00 */
[----:B------:R-:W4:Y:S01]  /*111600*/  LDL.LU R59, [R1+0x1d5c] ;  /* 0x001d5c00013b7983 */ /* 0x000f220000300800 */
[----:B------:R-:W-:-:S02]  /*111610*/  SHF.R.U32.HI R34, RZ, 0x8, R34 ;  /* 0x00000008ff227819 */ /* 0x000fc40000011622 */
[----:B0-----:R-:W-:Y:S02]  /*111620*/  SHF.R.U32.HI R14, RZ, 0x8, R35 ;  /* 0x00000008ff0e7819 */ /* 0x001fe40000011623 */
[----:B------:R-:W-:Y:S02]  /*111630*/  SHF.R.U32.HI R32, RZ, 0x8, R32 ;  /* 0x00000008ff207819 */ /* 0x000fe40000011620 */
[----:B------:R-:W-:Y:S02]  /*111640*/  SHF.R.U32.HI R33, RZ, 0x8, R33 ;  /* 0x00000008ff217819 */ /* 0x000fe40000011621 */
[----:B------:R-:W-:Y:S02]  /*111650*/  LOP3.LUT R34, R34, 0xffff, RZ, 0xc0, !PT ;  /* 0x0000ffff22227812 */ /* 0x000fe400078ec0ff */
[----:B------:R-:W-:Y:S02]  /*111660*/  LOP3.LUT R14, R14, 0xffff, RZ, 0xc0, !PT ;  /* 0x0000ffff0e0e7812 */ /* 0x000fe400078ec0ff */
[----:B------:R-:W-:-:S02]  /*111670*/  LOP3.LUT R32, R32, 0xffff, RZ, 0xc0, !PT ;  /* 0x0000ffff20207812 */ /* 0x000fc400078ec0ff */
[----:B------:R-:W-:Y:S02]  /*111680*/  LOP3.LUT R33, R33, 0xffff, RZ, 0xc0, !PT ;  /* 0x0000ffff21217812 */ /* 0x000fe400078ec0ff */
[----:B------:R-:W-:Y:S02]  /*111690*/  PRMT R41, R34, 0x3340, R14 ;  /* 0x0000334022297816 */ /* 0x000fe4000000000e */
[----:B------:R-:W-:Y:S02]  /*1116a0*/  PRMT R14, R32, 0x3340, R33 ;  /* 0x00003340200e7816 */ /* 0x000fe40000000021 */
[----:B------:R-:W-:Y:S01]  /*1116b0*/  IADD3 R32, P0, R12, R8, RZ ;  /* 0x000000080c207210 */ /* 0x000fe20007f1e0ff */
[----:B------:R-:W-:Y:S04]  /*1116c0*/  STL [R1+0x5728], R41 ;  /* 0x0057282901007387 */ /* 0x000fe80000100800 */
[----:B------:R-:W-:Y:S01]  /*1116d0*/  IMAD.X R33, R13, 0x1, R10, P0 ;  /* 0x000000010d217824 */ /* 0x000fe200000e060a */
[----:B------:R0:W-:Y:S04]  /*1116e0*/  STL [R1+0x27c], R14 ;  /* 0x00027c0e01007387 */ /* 0x0001e80000100800 */
[----:B------:R3:W-:Y:S01]  /*1116f0*/  STL.64 [R1+0xc40], R32 ;  /* 0x000c402001007387 */ /* 0x0007e20000100a00 */
[----:B0-----:R-:W-:-:S04]  /*111700*/  SHF.R.U32.HI R14, RZ, 0x8, R3 ;  /* 0x00000008ff0e7819 */ /* 0x001fc80000011603 */
[----:B------:R-:W-:Y:S02]  /*111710*/  LOP3.LUT R14, R14, 0xffff, RZ, 0xc0, !PT ;  /* 0x0000ffff0e0e7812 */ /* 0x000fe400078ec0ff */
[----:B---3--:R-:W-:Y:S02]  /*111720*/  LOP3.LUT R32, R2, 0xffff, RZ, 0xc0, !PT ;  /* 0x0000ffff02207812 */ /* 0x008fe400078ec0ff */
[----:B------:R-:W-:-:S05]  /*111730*/  PRMT R3, R14, 0x3340, R0 ;  /* 0x000033400e037816 */ /* 0x000fca0000000000 */
[----:B------:R0:W-:Y:S04]  /*111740*/  STL [R1+0x11c], R3 ;  /* 0x00011c0301007387 */ /* 0x0001e80000100800 */
[----:B0-----:R-:W3:Y:S01]  /*111750*/  LDL.LU R3, [R1+0x5060] ;  /* 0x0050600001037983 */ /* 0x001ee20000300800 */
[----:B--2---:R-:W-:Y:S02]  /*111760*/  LOP3.LUT R33, R56, 0xffff, RZ, 0xc0, !PT ;  /* 0x0000ffff38217812 */ /* 0x004fe400078ec0ff */
[----:B------:R-:W-:Y:S02]  /*111770*/  LOP3.LUT R2, R57, 0xffff, RZ, 0xc0, !PT ;  /* 0x0000ffff39027812 */ /* 0x000fe400078ec0ff */
[----:B------:R-:W-:Y:S02]  /*111780*/  PRMT R14, R33, 0x3340, R0 ;  /* 0x00003340210e7816 */ /* 0x000fe40000000000 */
        /* <DEDUP_REMOVED lines=12> */
[----:B0-----:R-:W-:-:S03]  /*111850*/  LOP3.LUT R34, R42, 0xffff, RZ, 0xc0, !PT ;  /* 0x0000ffff2a227812 */ /* 0x001fc600078ec0ff */
[----:B------:R-:W2:Y:S01]  /*111860*/  LDL.LU R42, [R1+0x58b0] ;  /* 0x0058b000012a7983 */ /* 0x000ea20000300800 */
[----:B------:R-:W-:Y:S02]  /*111870*/  PRMT R13, R34, 0x3340, R0 ;  /* 0x00003340220d7816 */ /* 0x000fe40000000000 */
[----:B----4-:R-:W-:Y:S02]  /*111880*/  LOP3.LUT R32, R58, 0xffff, RZ, 0xc0, !PT ;  /* 0x0000ffff3a207812 */ /* 0x010fe400078ec0ff */
[----:B-1----:R-:W-:-:S04]  /*111890*/  LOP3.LUT R2, R59, 0xffff, RZ, 0xc0, !PT ;  /* 0x0000ffff3b027812 */ /* 0x002fc800078ec0ff */
[----:B------:R-:W-:-:S04]  /*1118a0*/  PRMT R14, R32, 0x3340, R2 ;  /* 0x00003340200e7816 */ /* 0x000fc80000000002 */
[----:B------:R-:W-:-:S05]  /*1118b0*/  PRMT R14, R14, 0x5410, R13 ;  /* 0x000054100e0e7816 */ /* 0x000fca000000000d */
[----:B------:R0:W-:Y:S02]  /*1118c0*/  STL [R1+0x6f4], R14 ;  /* 0x0006f40e01007387 */ /* 0x0001e40000100800 */
[----:B0-----:R-:W-:Y:S02]  /*1118d0*/  SHF.R.U32.HI R14, RZ, 0x8, R2 ;  /* 0x00000008ff0e7819 */ /* 0x001fe40000011602 */
[----:B------:R-:W4:Y:S04]  /*1118e0*/  LDL.LU R2, [R1+0x51ac] ;  /* 0x0051ac0001027983 */ /* 0x000f280000300800 */
[----:B------:R-:W4:Y:S04]  /*1118f0*/  LDL.LU R56, [R1+0x1cb8] ;  /* 0x001cb80001387983 */ /* 0x000f280000300800 */
[----:B------:R-:W4:Y:S01]  /*111900*/  LDL.LU R57, [R1+0x1f3c] ;  /* 0x001f3c0001397983 */ /* 0x000f220000300800 */
[----:B------:R-:W-:-:S03]  /*111910*/  SHF.R.U32.HI R13, RZ, 0x8, R33 ;  /* 0x00000008ff0d7819 */ /* 0x000fc60000011621 */
[----:B------:R-:W4:Y:S04]  /*111920*/  LDL.LU R33, [R1+0x51b0] ;  /* 0x0051b00001217983 */ /* 0x000f280000300800 */
[----:B------:R-:W4:Y:S04]  /*111930*/  LDL.LU R58, [R1+0x1cac] ;  /* 0x001cac00013a7983 */ /* 0x000f280000300800 */
[----:B------:R-:W4:Y:S01]  /*111940*/  LDL.LU R59, [R1+0x1f4c] ;  /* 0x001f4c00013b7983 */ /* 0x000f220000300800 */
[----:B------:R-:W-:Y:S02]  /*111950*/  LOP3.LUT R13, R13, 0xffff, RZ, 0xc0, !PT ;  /* 0x0000ffff0d0d7812 */ /* 0x000fe400078ec0ff */
[----:B------:R-:W-:-:S02]  /*111960*/  SHF.R.U32.HI R32, RZ, 0x8, R32 ;  /* 0x00000008ff207819 */ /* 0x000fc40000011620 */
[----:B------:R-:W-:Y:S02]  /*111970*/  PRMT R13, R13, 0x3340, R0 ;  /* 0x000033400d0d7816 */ /* 0x000fe40000000000 */
[----:B------:R-:W-:Y:S02]  /*111980*/  LOP3.LUT R32, R32, 0xffff, RZ, 0xc0, !PT ;  /* 0x0000ffff20207812 */ /* 0x000fe400078ec0ff */
[----:B------:R-:W-:Y:S01]  /*111990*/  LOP3.LUT R14, R14, 0xffff, RZ, 0xc0, !PT ;  /* 0x0000ffff0e0e7812 */ /* 0x000fe200078ec0ff */
[----:B------:R0:W-:Y:S03]  /*1119a0*/  STL [R1+0x118], R13 ;  /* 0x0001180d01007387 */ /* 0x0001e60000100800 */
[----:B------:R-:W-:Y:S02]  /*1119b0*/  PRMT R14, R32, 0x3340, R14 ;  /* 0x00003340200e7816 */ /* 0x000fe4000000000e */
[----:B---3--:R-:W-:-:S02]  /*1119c0*/  LOP3.LUT R3, R3, 0xffff, RZ, 0xc0, !PT ;  /* 0x0000ffff03037812 */ /* 0x008fc400078ec0ff */
[----:B0-----:R-:W-:Y:S02]  /*1119d0*/  LOP3.LUT R13, R45, 0xffff, RZ, 0xc0, !PT ;  /* 0x0000ffff2d0d7812 */ /* 0x001fe400078ec0ff */
[----:B------:R-:W3:Y:S04]  /*1119e0*/  LDL.LU R45, [R1+0x58ac] ;  /* 0x0058ac00012d7983 */ /* 0x000ee80000300800 */
[----:B------:R-:W-:Y:S04]  /*1119f0*/  STL [R1+0x274], R14 ;  /* 0x0002740e01007387 */ /* 0x000fe80000100800 */
[----:B------:R0:W-:Y:S01]  /*111a00*/  STL [R1+0x69c], R13 ;  /* 0x00069c0d01007387 */ /* 0x0001e20000100800 */
[----:B------:R-:W-:Y:S01]  /*111a10*/  VIADD R12, R12, UR6 ;  /* 0x000000060c0c7c36 */ /* 0x000fe20008000000 */
[----:B------:R-:W-:Y:S01]  /*111a20*/  ULDC UR6, c[0x0][0x248] ;  /* 0x0000920000067ab9 */ /* 0x000fe20000000800 */
[----:B0-----:R-:W-:-:S03]  /*111a30*/  PRMT R13, R13, 0x3340, R0 ;  /* 0x000033400d0d7816 */ /* 0x001fc60000000000 */
[----:B------:R-:W-:Y:S02]  /*111a40*/  IADD3 R36, P0, R12, R4, RZ ;  /* 0x000000040c247210 */ /* 0x000fe40007f1e0ff */
[----:B--2---:R-:W-:-:S04]  /*111a50*/  LOP3.LUT R32, R42, 0xffff, RZ, 0xc0, !PT ;  /* 0x0000ffff2a207812 */ /* 0x004fc800078ec0ff */
[----:B------:R-:W-:-:S04]  /*111a60*/  PRMT R14, R3, 0x3340, R32 ;  /* 0x00003340030e7816 */ /* 0x000fc80000000020 */
[----:B------:R-:W-:Y:S02]  /*111a70*/  PRMT R14, R14, 0x5410, R13 ;  /* 0x000054100e0e7816 */ /* 0x000fe4000000000d */
[----:B------:R-:W-:Y:S02]  /*111a80*/  SHF.R.U32.HI R3, RZ, 0x8, R3 ;  /* 0x00000008ff037819 */ /* 0x000fe40000011603 */
[----:B------:R-:W-:Y:S01]  /*111a90*/  SHF.R.U32.HI R32, RZ, 0x8, R32 ;  /* 0x00000008ff207819 */ /* 0x000fe20000011620 */
[----:B------:R0:W-:Y:S01]  /*111aa0*/  STL [R1+0x6f0], R14 ;  /* 0x0006f00e01007387 */ /* 0x0001e20000100800 */
[----:B------:R-:W-:Y:S02]  /*111ab0*/  SHF.R.S32.HI R13, RZ, 0x1f, R12 ;  /* 0x0000001fff0d7819 */ /* 0x000fe4000001140c */
[----:B------:R-:W-:Y:S02]  /*111ac0*/  LOP3.LUT R3, R3, 0xffff, RZ, 0xc0, !PT ;  /* 0x0000ffff03037812 */ /* 0x000fe400078ec0ff */
[----:B------:R-:W-:-:S02]  /*111ad0*/  LOP3.LUT R32, R32, 0xffff, RZ, 0xc0, !PT ;  /* 0x0000ffff20207812 */ /* 0x000fc400078ec0ff */
[----:B0-----:R-:W-:Y:S01]  /*111ae0*/  SHF.R.U32.HI R14, RZ, 0x8, R34 ;  /* 0x00000008ff0e7819 */ /* 0x001fe20000011622 */
[----:B------:R-:W-:-:S03]  /*111af0*/  IMAD.X R37, R13, 0x1, R5, P0 ;  /* 0x000000010d257824 */ /* 0x000fc600000e0605 */
[----:B------:R-:W-:Y:S02]  /*111b00*/  LOP3.LUT R14, R14, 0xffff, RZ, 0xc0, !PT ;  /* 0x0000ffff0e0e7812 */ /* 0x000fe400078ec0ff */
[----:B------:R-:W-:Y:S02]  /*111b10*/  PRMT R42, R3, 0x3340, R32 ;  /* 0x00003340032a7816 */ /* 0x000fe40000000020 */
[----:B------:R-:W-:Y:S01]  /*111b20*/  PRMT R14, R14, 0x3340, R0 ;  /* 0x000033400e0e7816 */ /* 0x000fe20000000000 */
[----:B------:R-:W-:Y:S04]  /*111b30*/  STL.64 [R1+0xc38], R36 ;  /* 0x000c382401007387 */ /* 0x000fe80000100a00 */
[----:B------:R-:W-:Y:S04]  /*111b40*/  STL [R1+0x572c], R42 ;  /* 0x00572c2a01007387 */ /* 0x000fe80000100800 */
[----:B------:R0:W-:Y:S01]  /*111b50*/  STL [R1+0x114], R14 ;  /* 0x0001140e01007387 */ /* 0x0001e20000100800 */
[----:B----4-:R-:W-:-:S02]  /*111b60*/  LOP3.LUT R3, R2, 0xffff, RZ, 0xc0, !PT ;  /* 0x0000ffff02037812 */ /* 0x010fc400078ec0ff */
[----:B------:R-:W-:Y:S02]  /*111b70*/  LOP3.LUT R2, R56, 0xffff, RZ, 0xc0, !PT ;  /* 0x0000ffff38027812 */ /* 0x000fe400078ec0ff */
[----:B------:R-:W2:Y:S01]  /*111b80*/  LDL.LU R56, [R1+0x5094] ;  /* 0x0050940001387983 */ /* 0x000ea20000300800 */
[----:B------:R-:W-:-:S03]  /*111b90*/  LOP3.LUT R32, R57, 0xffff, RZ, 0xc0, !PT ;  /* 0x0000ffff39207812 */ /* 0x000fc600078ec0ff */
[----:B------:R-:W4:Y:S01]  /*111ba0*/  LDL.LU R57, [R1+0x1d9c] ;  /* 0x001d9c0001397983 */ /* 0x000f220000300800 */
[----:B0-----:R-:W-:Y:S02]  /*111bb0*/  PRMT R14, R2, 0x3340, R0 ;  /* 0x00003340020e7816 */ /* 0x001fe40000000000 */
[----:B------:R-:W-:Y:S02]  /*111bc0*/  LOP3.LUT R34, R33, 0xffff, RZ, 0xc0, !PT ;  /* 0x0000ffff21227812 */ /* 0x000fe400078ec0ff */
[----:B------:R-:W-:Y:S02]  /*111bd0*/  PRMT R36, R3, 0x3340, R32 ;  /* 0x0000334003247816 */ /* 0x000fe40000000020 */
[----:B------:R-:W-:Y:S02]  /*111be0*/  LOP3.LUT R33, R58, 0xffff, RZ, 0xc0, !PT ;  /* 0x0000ffff3a217812 */ /* 0x000fe400078ec0ff */
[----:B------:R-:W-:Y:S02]  /*111bf0*/  LOP3.LUT R35, R59, 0xffff, RZ, 0xc0, !PT ;  /* 0x0000ffff3b237812 */ /* 0x000fe400078ec0ff */
[----:B------:R-:W-:-:S02]  /*111c00*/  PRMT R37, R36, 0x5410, R14 ;  /* 0x0000541024257816 */ /* 0x000fc4000000000e */
[----:B------:R-:W-:Y:S02]  /*111c10*/  PRMT R14, R33, 0x3340, R0 ;  /* 0x00003340210e7816 */ /* 0x000fe40000000000 */
[----:B------:R-:W-:-:S04]  /*111c20*/  PRMT R36, R34, 0x3340, R35 ;  /* 0x0000334022247816 */ /* 0x000fc80000000023 */
[----:B------:R-:W-:Y:S02]  /*111c30*/  PRMT R14, R36, 0x5410, R14 ;  /* 0x00005410240e7816 */ /* 0x000fe4000000000e */
[----:B------:R-:W-:Y:S01]  /*111c40*/  IADD3 R36, P0, R12, R6, RZ ;  /* 0x000000060c247210 */ /* 0x000fe20007f1e0ff */
[----:B------:R0:W-:Y:S04]  /*111c50*/  STL [R1+0x6ec], R37 ;  /* 0x0006ec2501007387 */ /* 0x0001e80000100800 */
[----:B------:R1:W-:Y:S01]  /*111c60*/  STL [R1+0x6e8], R14 ;  /* 0x0006e80e01007387 */ /* 0x0003e20000100800 */
[----:B0-----:R-:W-:-:S05]  /*111c70*/  IMAD.X R37, R13, 0x1, R7, P0 ;  /* 0x000000010d257824 */ /* 0x001fca00000e0607 */
[----:B------:R-:W-:Y:S04]  /*111c80*/  STL.64 [R1+0xc48], R36 ;  /* 0x000c482401007387 */ /* 0x000fe80000100a00 */
[----:B------:R-:W3:Y:S04]  /*111c90*/  LDL.LU R58, [R1+0x50a0] ;  /* 0x0050a000013a7983 */ /* 0x000ee80000300800 */
[----:B------:R-:W3:Y:S01]  /*111ca0*/  LDL.LU R59, [R1+0x1da8] ;  /* 0x001da800013b7983 */ /* 0x000ee20000300800 */
[----:B------:R-:W-:Y:S02]  /*111cb0*/  SHF.R.U32.HI R34, RZ, 0x8, R34 ;  /* 0x00000008ff227819 */ /* 0x000fe40000011622 */
[----:B-1----:R-:W-:-:S02]  /*111cc0*/  SHF.R.U32.HI R14, RZ, 0x8, R35 ;  /* 0x00000008ff0e7819 */ /* 0x002fc40000011623 */
[----:B------:R-:W-:Y:S02]  /*111cd0*/  LOP3.LUT R34, R34, 0xffff, RZ, 0xc0, !PT ;  /* 0x0000ffff22227812 */ /* 0x000fe400078ec0ff */
[----:B------:R-:W-:Y:S02]  /*111ce0*/  LOP3.LUT R14, R14, 0xffff, RZ, 0xc0, !PT ;  /* 0x0000ffff0e0e7812 */ /* 0x000fe400078ec0ff */
[----:B------:R-:W-:Y:S02]  /*111cf0*/  SHF.R.U32.HI R3, RZ, 0x8, R3 ;  /* 0x00000008ff037819 */ /* 0x000fe40000011603 */
[----:B------:R-:W-:Y:S02]  /*111d00*/  SHF.R.U32.HI R32, RZ, 0x8, R32 ;  /* 0x00000008ff207819 */ /* 0x000fe40000011620 */
[----:B------:R-:W-:Y:S02]  /*111d10*/  PRMT R14, R34, 0x3340, R14 ;  /* 0x00003340220e7816 */ /* 0x000fe4000000000e */
[----:B------:R-:W-:-:S02]  /*111d20*/  LOP3.LUT R3, R3, 0xffff, RZ, 0xc0, !PT ;  /* 0x0000ffff03037812 */ /* 0x000fc400078ec0ff */
[----:B------:R-:W-:Y:S01]  /*111d30*/  LOP3.LUT R32, R32, 0xffff, RZ, 0xc0, !PT ;  /* 0x0000ffff20207812 */ /* 0x000fe200078ec0ff */
[----:B------:R0:W-:Y:S01]  /*111d40*/  STL [R1+0x534], R14 ;  /* 0x0005340e01007387 */ /* 0x0001e20000100800 */
[----:B------:R-:W-:Y:S02]  /*111d50*/  IADD3 R34, P0, R12, R8, RZ ;  /* 0x000000080c227210 */ /* 0x000fe40007f1e0ff */
[----:B------:R-:W-:Y:S02]  /*111d60*/  PRMT R3, R3, 0x3340, R32 ;  /* 0x0000334003037816 */ /* 0x000fe40000000020 */
[----:B0-----:R-:W-:Y:S01]  /*111d70*/  SHF.R.U32.HI R14, RZ, 0x8, R2 ;  /* 0x00000008ff0e7819 */ /* 0x001fe20000011602 */
[----:B------:R-:W-:-:S03]  /*111d80*/  IMAD.X R35, R13, 0x1, R10, P0 ;  /* 0x000000010d237824 */ /* 0x000fc600000e060a */
[----:B------:R-:W-:Y:S01]  /*111d90*/  LOP3.LUT R14, R14, 0xffff, RZ, 0xc0, !PT ;  /* 0x0000ffff0e0e7812 */ /* 0x000fe200078ec0ff */
[----:B------:R0:W-:Y:S01]  /*111da0*/  STL [R1+0x52c], R3 ;  /* 0x00052c0301007387 */ /* 0x0001e20000100800 */
[----:B------:R-:W-:-:S03]  /*111db0*/  LOP3.LUT R32, R50, 0xffff, RZ, 0xc0, !PT ;  /* 0x0000ffff32207812 */ /* 0x000fc600078ec0ff */
[----:B------:R-:W-:Y:S01]  /*111dc0*/  STL.64 [R1+0xc58], R34 ;  /* 0x000c582201007387 */ /* 0x000fe20000100a00 */
[----:B0-----:R-:W-:-:S05]  /*111dd0*/  PRMT R3, R14, 0x3340, R0 ;  /* 0x000033400e037816 */ /* 0x001fca0000000000 */
[----:B------:R4:W-:Y:S01]  /*111de0*/  STL [R1+0x110], R3 ;  /* 0x0001100301007387 */ /* 0x0009e20000100800 */
[----:B------:R-:W-:-:S03]  /*111df0*/  PRMT R14, R32, 0x3340, R0 ;  /* 0x00003340200e7816 */ /* 0x000fc60000000000 */
[----:B------:R-:W3:Y:S01]  /*111e00*/  LDL.LU R50, [R1+0x58a8] ;  /* 0x0058a80001327983 */ /* 0x000ee20000300800 */
[----:B--2---:R-:W-:Y:S02]  /*111e10*/  LOP3.LUT R2, R56, 0xffff, RZ, 0xc0, !PT ;  /* 0x0000ffff38027812 */ /* 0x004fe400078ec0ff */
[----:B----4-:R-:W-:-:S04]  /*111e20*/  LOP3.LUT R3, R57, 0xffff, RZ, 0xc0, !PT ;  /* 0x0000ffff39037812 */ /* 0x010fc800078ec0ff */
[----:B------:R-:W-:-:S04]  /*111e30*/  PRMT R34, R2, 0x3340, R3 ;  /* 0x0000334002227816 */ /* 0x000fc80000000003 */
[----:B------:R-:W-:Y:S02]  /*111e40*/  PRMT R14, R34, 0x5410, R14 ;  /* 0x00005410220e7816 */ /* 0x000fe4000000000e */
[----:B------:R-:W-:Y:S02]  /*111e50*/  IADD3 R34, P0, R12, R9, RZ ;  /* 0x000000090c227210 */ /* 0x000fe40007f1e0ff */
[----:B------:R-:W-:-:S03]  /*111e60*/  SHF.R.U32.HI R2, RZ, 0x8, R2 ;  /* 0x00000008ff027819 */ /* 0x000fc60000011602 */
[----:B------:R-:W-:Y:S01]  /*111e70*/  IMAD.X R35, R13, 0x1, R11, P0 ;  /* 0x000000010d237824 */ /* 0x000fe200000e060b */
[----:B------:R0:W-:Y:S01]  /*111e80*/  STL [R1+0x6e4], R14 ;  /* 0x0006e40e01007387 */ /* 0x0001e20000100800 */
[----:B------:R-:W-:Y:S02]  /*111e90*/  SHF.R.U32.HI R13, RZ, 0x8, R33 ;  /* 0x00000008ff0d7819 */ /* 0x000fe40000011621 */
[----:B------:R-:W-:Y:S01]  /*111ea0*/  LOP3.LUT R33, R2, 0xffff, RZ, 0xc0, !PT ;  /* 0x0000ffff02217812 */ /* 0x000fe200078ec0ff */
[----:B------:R1:W-:Y:S01]  /*111eb0*/  STL.64 [R1+0xc70], R34 ;  /* 0x000c702201007387 */ /* 0x0003e20000100a00 */
[----:B0-----:R-:W-:-:S03]  /*111ec0*/  SHF.R.U32.HI R14, RZ, 0x8, R3 ;  /* 0x00000008ff0e7819 */ /* 0x001fc60000011603 */
[----:B------:R-:W2:Y:S04]  /*111ed0*/  LDL.LU R3, [R1+0x53d8] ;  /* 0x0053d80001037983 */ /* 0x000ea80000300800 */
[----:B------:R-:W4:Y:S04]  /*111ee0*/  LDL.LU R2, [R1+0x1ce8] ;  /* 0x001ce80001027983 */ /* 0x000f280000300800 */
[----:B------:R-:W4:Y:S01]  /*111ef0*/  LDL.LU R56, [R1+0x1f8c] ;  /* 0x001f8c0001387983 */ /* 0x000f220000300800 */
[----:B------:R-:W-:Y:S02]  /*111f00*/  LOP3.LUT R13, R13, 0xffff, RZ, 0xc0, !PT ;  /* 0x0000ffff0d0d7812 */ /* 0x000fe400078ec0ff */
[----:B------:R-:W-:-:S02]  /*111f10*/  LOP3.LUT R14, R14, 0xffff, RZ, 0xc0, !PT ;  /* 0x0000ffff0e0e7812 */ /* 0x000fc400078ec0ff */
[----:B-1----:R-:W-:Y:S02]  /*111f20*/  PRMT R34, R13, 0x3340, R0 ;  /* 0x000033400d227816 */ /* 0x002fe40000000000 */
[----:B------:R-:W-:Y:S02]  /*111f30*/  PRMT R13, R33, 0x3340, R14 ;  /* 0x00003340210d7816 */ /* 0x000fe4000000000e */
[----:B---3--:R-:W-:Y:S01]  /*111f40*/  LOP3.LUT R35, R58, 0xffff, RZ, 0xc0, !PT ;  /* 0x0000ffff3a237812 */ /* 0x008fe200078ec0ff */
[----:B------:R0:W-:Y:S01]  /*111f50*/  STL [R1+0x10c], R34 ;  /* 0x00010c2201007387 */ /* 0x0001e20000100800 */
[----:B------:R-:W-:-:S03]  /*111f60*/  LOP3.LUT R33, R51, 0xffff, RZ, 0xc0, !PT ;  /* 0x0000ffff33217812 */ /* 0x000fc600078ec0ff */
[----:B------:R1:W-:Y:S04]  /*111f70*/  STL [R1+0x530], R13 ;  /* 0x0005300d01007387 */ /* 0x0003e80000100800 */
[----:B------:R-:W3:Y:S01]  /*111f80*/  LDL.LU R51, [R1+0x58a4] ;  /* 0x0058a40001337983 */ /* 0x000ee20000300800 */
[----:B0-----:R-:W-:Y:S02]  /*111f90*/  LOP3.LUT R34, R59, 0xffff, RZ, 0xc0, !PT ;  /* 0x0000ffff3b227812 */ /* 0x001fe400078ec0ff */
[----:B-1----:R-:W-:Y:S02]  /*111fa0*/  PRMT R13, R33, 0x3340, R0 ;  /* 0x00003340210d7816 */ /* 0x002fe40000000000 */
[----:B------:R-:W-:-:S04]  /*111fb0*/  PRMT R14, R35, 0x3340, R34 ;  /* 0x00003340230e7816 */ /* 0x000fc80000000022 */
[----:B------:R-:W-:-:S05]  /*111fc0*/  PRMT R36, R14, 0x5410, R13 ;  /* 0x000054100e247816 */ /* 0x000fca000000000d */
[----:B------:R-:W-:Y:S04]  /*111fd0*/  STL [R1+0x6e0], R36 ;  /* 0x0006e02401007387 */ /* 0x000fe80000100800 */
[----:B------:R-:W3:Y:S04]  /*111fe0*/  LDL.LU R57, [R1+0x53dc] ;  /* 0x0053dc0001397983 */ /* 0x000ee80000300800 */
[----:B------:R-:W3:Y:S04]  /*111ff0*/  LDL.LU R58, [R1+0x1cf8] ;  /* 0x001cf800013a7983 */ /* 0x000ee80000300800 */
[----:B------:R-:W3:Y:S01]  /*112000*/  LDL.LU R59, [R1+0x1fa8] ;  /* 0x001fa800013b7983 */ /* 0x000ee20000300800 */
[----:B------:R-:W-:-:S02]  /*112010*/  SHF.R.U32.HI R14, RZ, 0x8, R35 ;  /* 0x00000008ff0e7819 */ /* 0x000fc40000011623 */
[----:B------:R-:W-:Y:S02]  /*112020*/  SHF.R.U32.HI R13, RZ, 0x8, R34 ;  /* 0x00000008ff0d7819 */ /* 0x000fe40000011622 */
[----:B------:R-:W-:Y:S02]  /*112030*/  LOP3.LUT R14, R14, 0xffff, RZ, 0xc0, !PT ;  /* 0x0000ffff0e0e7812 */ /* 0x000fe400078ec0ff */
[----:B------:R-:W-:Y:S01]  /*112040*/  LOP3.LUT R13, R13, 0xffff, RZ, 0xc0, !PT ;  /* 0x0000ffff0d0d7812 */ /* 0x000fe200078ec0ff */
[----:B------:R-:W-:Y:S01]  /*112050*/  VIADD R12, R12, UR6 ;  /* 0x000000060c0c7c36 */ /* 0x000fe20008000000 */
[----:B------:R-:W-:Y:S01]  /*112060*/  SHF.R.U32.HI R32, RZ, 0x8, R32 ;  /* 0x00000008ff207819 */ /* 0x000fe20000011620 */
[----:B------:R-:W-:Y:S01]  /*112070*/  ULDC UR6, c[0x0][0x248] ;  /* 0x0000920000067ab9 */ /* 0x000fe20000000800 */
[----:B------:R-:W-:Y:S02]  /*112080*/  PRMT R14, R14, 0x3340, R13 ;  /* 0x000033400e0e7816 */ /* 0x000fe4000000000d */
[----:B------:R-:W-:-:S03]  /*112090*/  SHF.R.S32.HI R13, RZ, 0x1f, R12 ;  /* 0x0000001fff0d7819 */ /* 0x000fc6000001140c */
[----:B------:R0:W-:Y:S01]  /*1120a0*/  STL [R1+0x504], R14 ;  /* 0x0005040e01007387 */ /* 0x0001e20000100800 */
[----:B------:R-:W-:Y:S02]  /*1120b0*/  IADD3 R34, P0, R12, R4, RZ ;  /* 0x000000040c227210 */ /* 0x000fe40007f1e0ff */
[----:B------:R-:W-:Y:S02]  /*1120c0*/  LOP3.LUT R32, R32, 0xffff, RZ, 0xc0, !PT ;  /* 0x0000ffff20207812 */ /* 0x000fe400078ec0ff */
[----:B0-----:R-:W-:Y:S01]  /*1120d0*/  SHF.R.U32.HI R14, RZ, 0x8, R33 ;  /* 0x00000008ff0e7819 */ /* 0x001fe20000011621 */
[----:B------:R-:W-:-:S03]  /*1120e0*/  IMAD.X R35, R13, 0x1, R5, P0 ;  /* 0x000000010d237824 */ /* 0x000fc600000e0605 */
[----:B------:R-:W-:-:S04]  /*1120f0*/  LOP3.LUT R14, R14, 0xffff, RZ, 0xc0, !PT ;  /* 0x0000ffff0e0e7812 */ /* 0x000fc800078ec0ff */
[--C-:B------:R-:W-:Y:S02]  /*112100*/  PRMT R33, R14, 0x3340, R0.reuse ;  /* 0x000033400e217816 */ /* 0x100fe40000000000 */
[----:B------:R-:W-:Y:S01]  /*112110*/  PRMT R14, R32, 0x3340, R0 ;  /* 0x00003340200e7816 */ /* 0x000fe20000000000 */
[----:B------:R-:W-:Y:S04]  /*112120*/  STL.64 [R1+0xc30], R34 ;  /* 0x000c302201007387 */ /* 0x000fe80000100a00 */
[----:B------:R4:W-:Y:S04]  /*112130*/  STL [R1+0x108], R33 ;  /* 0x0001082101007387 */ /* 0x0009e80000100800 */
[----:B------:R0:W-:Y:S01]  /*112140*/  STL [R1+0x104], R14 ;  /* 0x0001040e01007387 */ /* 0x0001e20000100800 */
[----:B--2---:R-:W-:-:S03]  /*112150*/  LOP3.LUT R32, R3, 0xffff, RZ, 0xc0, !PT ;  /* 0x0000ffff03207812 */ /* 0x004fc600078ec0ff */
[----:B------:R-:W2:Y:S01]  /*112160*/  LDL.LU R3, [R1+0x50d8] ;  /* 0x0050d80001037983 */ /* 0x000ea20000300800 */
[----:B----4-:R-:W-:-:S03]  /*112170*/  LOP3.LUT R33, R56, 0xffff, RZ, 0xc0, !PT ;  /* 0x0000ffff38217812 */ /* 0x010fc600078ec0ff */
[----:B------:R-:W4:Y:S01]  /*112180*/  LDL.LU R56, [R1+0x1dc8] ;  /* 0x001dc80001387983 */ /* 0x000f220000300800 */
[----:B------:R-:W-:Y:S02]  /*112190*/  LOP3.LUT R2, R2, 0xffff, RZ, 0xc0, !PT ;  /* 0x0000ffff02027812 */ /* 0x000fe400078ec0ff */
[----:B------:R-:W-:Y:S02]  /*1121a0*/  PRMT R34, R32, 0x3340, R33 ;  /* 0x0000334020227816 */ /* 0x000fe40000000021 */
        /* <DEDUP_REMOVED lines=16> */
[----:B---3--:R-:W-:-:S03]  /*1122b0*/  LOP3.LUT R32, R59, 0xffff, RZ, 0xc0, !PT ;  /* 0x0000ffff3b207812 */ /* 0x008fc600078ec0ff */
[----:B------:R-:W3:Y:S01]  /*1122c0*/  LDL.LU R59, [R1+0x50f4] ;  /* 0x0050f400013b7983 */ /* 0x000ee20000300800 */
[----:B------:R-:W-:Y:S02]  /*1122d0*/  LOP3.LUT R33, R57, 0xffff, RZ, 0xc0, !PT ;  /* 0x0000ffff39217812 */ /* 0x000fe400078ec0ff */
[----:B------:R-:W-:Y:S02]  /*1122e0*/  LOP3.LUT R2, R58, 0xffff, RZ, 0xc0, !PT ;  /* 0x0000ffff3a027812 */ /* 0x000fe400078ec0ff */
[----:B------:R-:W-:Y:S02]  /*1122f0*/  PRMT R34, R33, 0x3340, R32 ;  /* 0x0000334021227816 */ /* 0x000fe40000000020 */
[----:B0-----:R-:W-:-:S04]  /*112300*/  PRMT R14, R2, 0x3340, R0 ;  /* 0x00003340020e7816 */ /* 0x001fc80000000000 */
[----:B------:R-:W-:Y:S02]  /*112310*/  PRMT R14, R34, 0x5410, R14 ;  /* 0x00005410220e7816 */ /* 0x000fe4000000000e */
[----:B------:R-:W-:Y:S02]  /*112320*/  IADD3 R34, P0, R12, R8, RZ ;  /* 0x000000080c227210 */ /* 0x000fe40007f1e0ff */
[----:B------:R-:W-:Y:S01]  /*112330*/  SHF.R.U32.HI R33, RZ, 0x8, R33 ;  /* 0x00000008ff217819 */ /* 0x000fe20000011621 */
[----:B------:R0:W-:Y:S02]  /*112340*/  STL [R1+0x6d8], R14 ;  /* 0x0006d80e01007387 */ /* 0x0001e40000100800 */
[----:B------:R-:W-:Y:S01]  /*112350*/  IMAD.X R35, R13, 0x1, R10, P0 ;  /* 0x000000010d237824 */ /* 0x000fe200000e060a */
[----:B------:R-:W-:Y:S02]  /*112360*/  LOP3.LUT R33, R33, 0xffff, RZ, 0xc0, !PT ;  /* 0x0000ffff21217812 */ /* 0x000fe400078ec0ff */
[----:B0-----:R-:W-:-:S02]  /*112370*/  SHF.R.U32.HI R14, RZ, 0x8, R32 ;  /* 0x00000008ff0e7819 */ /* 0x001fc40000011620 */
[----:B------:R-:W3:Y:S02]  /*112380*/  LDL.LU R32, [R1+0x1dd8] ;  /* 0x001dd80001207983 */ /* 0x000ee40000300800 */
[----:B------:R-:W-:Y:S02]  /*112390*/  LOP3.LUT R14, R14, 0xffff, RZ, 0xc0, !PT ;  /* 0x0000ffff0e0e7812 */ /* 0x000fe400078ec0ff */
[----:B------:R2:W-:Y:S02]  /*1123a0*/  STL.64 [R1+0xce8], R34 ;  /* 0x000ce82201007387 */ /* 0x0005e40000100a00 */
[----:B------:R-:W-:Y:S02]  /*1123b0*/  PRMT R14, R33, 0x3340, R14 ;  /* 0x00003340210e7816 */ /* 0x000fe4000000000e */
[----:B------:R-:W3:Y:S04]  /*1123c0*/  LDL.LU R57, [R1+0x1d0c] ;  /* 0x001d0c0001397983 */ /* 0x000ee80000300800 */
[----:B------:R-:W3:Y:S04]  /*1123d0*/  LDL.LU R58, [R1+0x53ec] ;  /* 0x0053ec00013a7983 */ /* 0x000ee80000300800 */
[----:B------:R0:W-:Y:S01]  /*1123e0*/  STL [R1+0x528], R14 ;  /* 0x0005280e01007387 */ /* 0x0001e20000100800 */
[----:B------:R-:W-:-:S05]  /*1123f0*/  IADD3 R36, P0, R12, R9, RZ ;  /* 0x000000090c247210 */ /* 0x000fca0007f1e0ff */
[----:B------:R-:W-:Y:S01]  /*112400*/  IMAD.X R37, R13, 0x1, R11, P0 ;  /* 0x000000010d257824 */ /* 0x000fe200000e060b */
[----:B--2---:R-:W-:Y:S02]  /*112410*/  LOP3.LUT R34, R3, 0xffff, RZ, 0xc0, !PT ;  /* 0x0000ffff03227812 */ /* 0x004fe400078ec0ff */
[----:B------:R-:W-:Y:S02]  /*112420*/  LOP3.LUT R3, R49, 0xffff, RZ, 0xc0, !PT ;  /* 0x0000ffff31037812 */ /* 0x000fe400078ec0ff */
[----:B------:R-:W2:Y:S01]  /*112430*/  LDL.LU R49, [R1+0x58a0] ;  /* 0x0058a00001317983 */ /* 0x000ea20000300800 */
[----:B----4-:R-:W-:Y:S02]  /*112440*/  LOP3.LUT R33, R56, 0xffff, RZ, 0xc0, !PT ;  /* 0x0000ffff38217812 */ /* 0x010fe400078ec0ff */
[----:B0-----:R-:W-:Y:S02]  /*112450*/  PRMT R14, R3, 0x3340, R0 ;  /* 0x00003340030e7816 */ /* 0x001fe40000000000 */
[----:B------:R-:W-:-:S04]  /*112460*/  PRMT R35, R34, 0x3340, R33 ;  /* 0x0000334022237816 */ /* 0x000fc80000000021 */
[----:B------:R-:W-:Y:S02]  /*112470*/  PRMT R14, R35, 0x5410, R14 ;  /* 0x00005410230e7816 */ /* 0x000fe4000000000e */
        /* <DEDUP_REMOVED lines=8> */
[----:B------:R-:W-:Y:S02]  /*112500*/  LOP3.LUT R13, R13, 0xffff, RZ, 0xc0, !PT ;  /* 0x0000ffff0d0d7812 */ /* 0x000fe400078ec0ff */
[----:B------:R-:W-:Y:S02]  /*112510*/  LOP3.LUT R14, R14, 0xffff, RZ, 0xc0, !PT ;  /* 0x0000ffff0e0e7812 */ /* 0x000fe400078ec0ff */
[----:B------:R-:W-:-:S02]  /*112520*/  PRMT R2, R13, 0x3340, R0 ;  /* 0x000033400d027816 */ /* 0x000fc40000000000 */
[----:B------:R-:W-:Y:S01]  /*112530*/  PRMT R3, R14, 0x3340, R0 ;  /* 0x000033400e037816 */ /* 0x000fe20000000000 */
[----:B------:R-:W-:Y:S04]  /*112540*/  STL.64 [R1+0xcf8], R36 ;  /* 0x000cf82401007387 */ /* 0x000fe80000100a00 */
[----:B------:R-:W-:Y:S04]  /*112550*/  STL [R1+0x500], R33 ;  /* 0x0005002101007387 */ /* 0x000fe80000100800 */
[----:B------:R0:W-:Y:S04]  /*112560*/  STL [R1+0xfc], R2 ;  /* 0x0000fc0201007387 */ /* 0x0001e80000100800 */
[----:B------:R1:W-:Y:S01]  /*112570*/  STL [R1+0xf8], R3 ;  /* 0x0000f80301007387 */ /* 0x0003e20000100800 */
[----:B0-----:R-:W-:-:S03]  /*112580*/  LOP3.LUT R2, R43, 0xffff, RZ, 0xc0, !PT ;  /* 0x0000ffff2b027812 */ /* 0x001fc600078ec0ff */
[----:B------:R-:W4:Y:S01]  /*112590*/  LDL.LU R43, [R1+0x589c] ;  /* 0x00589c00012b7983 */ /* 0x000f220000300800 */
[----:B---3--:R-:W-:-:S03]  /*1125a0*/  LOP3.LUT R34, R59, 0xffff, RZ, 0xc0, !PT ;  /* 0x0000ffff3b227812 */ /* 0x008fc600078ec0ff */
[----:B-1----:R-:W3:Y:S04]  /*1125b0*/  LDL.LU R3, [R1+0x53f0] ;  /* 0x0053f00001037983 */ /* 0x002ee80000300800 */
[----:B------:R-:W2:Y:S04]  /*1125c0*/  LDL.LU R56, [R1+0x1d28] ;  /* 0x001d280001387983 */ /* 0x000ea80000300800 */
[----:B------:R-:W2:Y:S01]  /*1125d0*/  LDL.LU R59, [R1+0x2048] ;  /* 0x00204800013b7983 */ /* 0x000ea20000300800 */
[----:B------:R-:W-:Y:S02]  /*1125e0*/  LOP3.LUT R35, R32, 0xffff, RZ, 0xc0, !PT ;  /* 0x0000ffff20237812 */ /* 0x000fe400078ec0ff */
[----:B------:R-:W-:-:S02]  /*1125f0*/  PRMT R13, R2, 0x3340, R0 ;  /* 0x00003340020d7816 */ /* 0x000fc40000000000 */
[----:B------:R-:W-:Y:S01]  /*112600*/  PRMT R14, R34, 0x3340, R35 ;  /* 0x00003340220e7816 */ /* 0x000fe20000000023 */
[----:B------:R0:W-:Y:S03]  /*112610*/  STL [R1+0x50c], R2 ;  /* 0x00050c0201007387 */ /* 0x0001e60000100800 */
[----:B------:R-:W-:Y:S02]  /*112620*/  PRMT R13, R14, 0x5410, R13 ;  /* 0x000054100e0d7816 */ /* 0x000fe4000000000d */
[----:B------:R-:W-:Y:S02]  /*112630*/  LOP3.LUT R32, R58, 0xffff, RZ, 0xc0, !PT ;  /* 0x0000ffff3a207812 */ /* 0x000fe400078ec0ff */
[----:B0-----:R-:W-:Y:S01]  /*112640*/  LOP3.LUT R2, R57, 0xffff, RZ, 0xc0, !PT ;  /* 0x0000ffff39027812 */ /* 0x001fe200078ec0ff */
[----:B------:R0:W-:Y:S01]  /*112650*/  STL [R1+0x6d0], R13 ;  /* 0x0006d00d01007387 */ /* 0x0001e20000100800 */
[----:B------:R-:W-:Y:S01]  /*112660*/  VIADD R12, R12, UR6 ;  /* 0x000000060c0c7c36 */ /* 0x000fe20008000000 */
[----:B------:R-:W-:Y:S01]  /*112670*/  SHF.R.U32.HI R34, RZ, 0x8, R34 ;  /* 0x00000008ff227819 */ /* 0x000fe20000011622 */
[----:B------:R-:W-:Y:S01]  /*112680*/  ULDC UR6, c[0x0][0x248] ;  /* 0x0000920000067ab9 */ /* 0x000fe20000000800 */
[----:B0-----:R-:W-:-:S02]  /*112690*/  PRMT R13, R2, 0x3340, R0 ;  /* 0x00003340020d7816 */ /* 0x001fc40000000000 */
[----:B------:R-:W-:Y:S02]  /*1126a0*/  IADD3 R36, P0, R12, R4, RZ ;  /* 0x000000040c247210 */ /* 0x000fe40007f1e0ff */
[----:B------:R-:W-:Y:S02]  /*1126b0*/  LOP3.LUT R34, R34, 0xffff, RZ, 0xc0, !PT ;  /* 0x0000ffff22227812 */ /* 0x000fe400078ec0ff */
[----:B----4-:R-:W-:-:S04]  /*1126c0*/  LOP3.LUT R33, R43, 0xffff, RZ, 0xc0, !PT ;  /* 0x0000ffff2b217812 */ /* 0x010fc800078ec0ff */
[----:B------:R-:W-:-:S04]  /*1126d0*/  PRMT R14, R32, 0x3340, R33 ;  /* 0x00003340200e7816 */ /* 0x000fc80000000021 */
[----:B------:R-:W-:Y:S02]  /*1126e0*/  PRMT R14, R14, 0x5410, R13 ;  /* 0x000054100e0e7816 */ /* 0x000fe4000000000d */
[----:B------:R-:W-:-:S03]  /*1126f0*/  SHF.R.S32.HI R13, RZ, 0x1f, R12 ;  /* 0x0000001fff0d7819 */ /* 0x000fc6000001140c */
        /* <DEDUP_REMOVED lines=8> */
[----:B------:R-:W-:Y:S03]  /*112780*/  STL.64 [R1+0xce0], R36 ;  /* 0x000ce02401007387 */ /* 0x000fe60000100a00 */
[----:B------:R-:W-:Y:S01]  /*112790*/  PRMT R43, R34, 0x3340, R14 ;  /* 0x00003340222b7816 */ /* 0x000fe2000000000e */
[----:B------:R-:W4:Y:S01]  /*1127a0*/  LDL.LU R57, [R1+0x513c] ;  /* 0x00513c0001397983 */ /* 0x000f220000300800 */
[----:B------:R-:W-:-:S02]  /*1127b0*/  PRMT R14, R32, 0x3340, R33 ;  /* 0x00003340200e7816 */ /* 0x000fc40000000021 */
[----:B---3--:R-:W-:Y:S01]  /*1127c0*/  LOP3.LUT R32, R3, 0xffff, RZ, 0xc0, !PT ;  /* 0x0000ffff03207812 */ /* 0x008fe200078ec0ff */
[----:B------:R-:W3:Y:S01]  /*1127d0*/  LDL.LU R58, [R1+0x1e18] ;  /* 0x001e1800013a7983 */ /* 0x000ee20000300800 */
[----:B--2---:R-:W-:Y:S02]  /*1127e0*/  LOP3.LUT R3, R56, 0xffff, RZ, 0xc0, !PT ;  /* 0x0000ffff38037812 */ /* 0x004fe400078ec0ff */
[----:B------:R-:W-:Y:S01]  /*1127f0*/  LOP3.LUT R33, R59, 0xffff, RZ, 0xc0, !PT ;  /* 0x0000ffff3b217812 */ /* 0x000fe200078ec0ff */
[----:B------:R-:W-:Y:S03]  /*112800*/  STL [R1+0x5730], R43 ;  /* 0x0057302b01007387 */ /* 0x000fe60000100800 */
[----:B------:R-:W-:Y:S01]  /*112810*/  PRMT R34, R32, 0x3340, R33 ;  /* 0x0000334020227816 */ /* 0x000fe20000000021 */
[----:B------:R0:W-:Y:S01]  /*112820*/  STL [R1+0x4fc], R14 ;  /* 0x0004fc0e01007387 */ /* 0x0001e20000100800 */
[----:B------:R-:W-:-:S03]  /*112830*/  SHF.R.U32.HI R32, RZ, 0x8, R32 ;  /* 0x00000008ff207819 */ /* 0x000fc60000011620 */
[----:B------:R-:W2:Y:S01]  /*112840*/  LDL.LU R59, [R1+0x5150] ;  /* 0x00515000013b7983 */ /* 0x000ea20000300800 */
[----:B0-----:R-:W-:-:S04]  /*112850*/  PRMT R14, R3, 0x3340, R0 ;  /* 0x00003340030e7816 */ /* 0x001fc80000000000 */
[----:B------:R-:W-:Y:S02]  /*112860*/  PRMT R14, R34, 0x5410, R14 ;  /* 0x00005410220e7816 */ /* 0x000fe4000000000e */
[----:B------:R-:W-:-:S03]  /*112870*/  IADD3 R34, P0, R12, R6, RZ ;  /* 0x000000060c227210 */ /* 0x000fc60007f1e0ff */
[----:B------:R0:W-:Y:S01]  /*112880*/  STL [R1+0x6c8], R14 ;  /* 0x0006c80e01007387 */ /* 0x0001e20000100800 */
[----:B------:R-:W-:Y:S01]  /*112890*/  LOP3.LUT R32, R32, 0xffff, RZ, 0xc0, !PT ;  /* 0x0000ffff20207812 */ /* 0x000fe200078ec0ff */
[----:B------:R-:W-:Y:S01]  /*1128a0*/  IMAD.X R35, R13, 0x1, R7, P0 ;  /* 0x000000010d237824 */ /* 0x000fe200000e0607 */
[----:B0-----:R-:W-:-:S04]  /*1128b0*/  SHF.R.U32.HI R14, RZ, 0x8, R33 ;  /* 0x00000008ff0e7819 */ /* 0x001fc80000011621 */
[----:B------:R-:W-:-:S04]  /*1128c0*/  LOP3.LUT R14, R14, 0xffff, RZ, 0xc0, !PT ;  /* 0x0000ffff0e0e7812 */ /* 0x000fc800078ec0ff */
[----:B------:R-:W-:Y:S01]  /*1128d0*/  PRMT R14, R32, 0x3340, R14 ;  /* 0x00003340200e7816 */ /* 0x000fe2000000000e */
[----:B------:R-:W-:Y:S01]  /*1128e0*/  STL.64 [R1+0xcf0], R34 ;  /* 0x000cf02201007387 */ /* 0x000fe20000100a00 */
[----:B------:R-:W-:-:S03]  /*1128f0*/  SHF.R.U32.HI R3, RZ, 0x8, R3 ;  /* 0x00000008ff037819 */ /* 0x000fc60000011603 */
[----:B------:R0:W-:Y:S01]  /*112900*/  STL [R1+0x4f8], R14 ;  /* 0x0004f80e01007387 */ /* 0x0001e20000100800 */
[----:B------:R-:W-:Y:S02]  /*112910*/  LOP3.LUT R3, R3, 0xffff, RZ, 0xc0, !PT ;  /* 0x0000ffff03037812 */ /* 0x000fe400078ec0ff */
[----:B------:R-:W-:Y:S02]  /*112920*/  IADD3 R32, P0, R12, R8, RZ ;  /* 0x000000080c207210 */ /* 0x000fe40007f1e0ff */
[----:B0-----:R-:W-:-:S03]  /*112930*/  SHF.R.U32.HI R14, RZ, 0x8, R2 ;  /* 0x00000008ff0e7819 */ /* 0x001fc60000011602 */
[----:B------:R-:W-:Y:S01]  /*112940*/  IMAD.X R33, R13, 0x1, R10, P0 ;  /* 0x000000010d217824 */ /* 0x000fe200000e060a */
[----:B------:R-:W-:Y:S02]  /*112950*/  PRMT R3, R3, 0x3340, R0 ;  /* 0x0000334003037816 */ /* 0x000fe40000000000 */
[----:B------:R-:W-:-:S04]  /*112960*/  LOP3.LUT R14, R14, 0xffff, RZ, 0xc0, !PT ;  /* 0x0000ffff0e0e7812 */ /* 0x000fc800078ec0ff */
[----:B------:R-:W-:Y:S01]  /*112970*/  PRMT R2, R14, 0x3340, R0 ;  /* 0x000033400e027816 */ /* 0x000fe20000000000 */
[----:B------:R0:W-:Y:S01]  /*112980*/  STL [R1+0xf4], R3 ;  /* 0x0000f40301007387 */ /* 0x0001e20000100800 */
[----:B------:R-:W-:-:S03]  /*112990*/  LOP3.LUT R34, R44, 0xffff, RZ, 0xc0, !PT ;  /* 0x0000ffff2c227812 */ /* 0x000fc600078ec0ff */
[----:B------:R1:W-:Y:S04]  /*1129a0*/  STL.64 [R1+0xd10], R32 ;  /* 0x000d102001007387 */ /* 0x0003e80000100a00 */
[----:B------:R3:W-:Y:S04]  /*1129b0*/  STL [R1+0xf0], R2 ;  /* 0x0000f00201007387 */ /* 0x0007e80000100800 */
[----:B------:R-:W2:Y:S01]  /*1129c0*/  LDL.LU R44, [R1+0x5898] ;  /* 0x00589800012c7983 */ /* 0x000ea20000300800 */
[----:B------:R-:W-:-:S03]  /*1129d0*/  PRMT R14, R34, 0x3340, R0 ;  /* 0x00003340220e7816 */ /* 0x000fc60000000000 */
[----:B0-----:R-:W2:Y:S04]  /*1129e0*/  LDL.LU R3, [R1+0x1d3c] ;  /* 0x001d3c0001037983 */ /* 0x001ea80000300800 */
[----:B-1----:R-:W2:Y:S04]  /*1129f0*/  LDL.LU R32, [R1+0x53fc] ;  /* 0x0053fc0001207983 */ /* 0x002ea80000300800 */
[----:B------:R-:W2:Y:S01]  /*112a00*/  LDL.LU R33, [R1+0x20a8] ;  /* 0x0020a80001217983 */ /* 0x000ea20000300800 */
[----:B----4-:R-:W-:Y:S02]  /*112a10*/  LOP3.LUT R35, R57, 0xffff, RZ, 0xc0, !PT ;  /* 0x0000ffff39237812 */ /* 0x010fe400078ec0ff */
        /* <DEDUP_REMOVED lines=12> */
[----:B------:R-:W-:Y:S01]  /*112ae0*/  STL.64 [R1+0xd20], R36 ;  /* 0x000d202401007387 */ /* 0x000fe20000100a00 */
[----:B--2---:R-:W-:-:S03]  /*112af0*/  LOP3.LUT R2, R59, 0xffff, RZ, 0xc0, !PT ;  /* 0x0000ffff3b027812 */ /* 0x004fc600078ec0ff */
[----:B------:R-:W-:Y:S04]  /*112b00*/  STL [R1+0x4f4], R14 ;  /* 0x0004f40e01007387 */ /* 0x000fe80000100800 */
[----:B------:R-:W2:Y:S04]  /*112b10*/  LDL.LU R48, [R1+0x5894] ;  /* 0x0058940001307983 */ /* 0x000ea80000300800 */
[----:B------:R0:W-:Y:S02]  /*112b20*/  STL [R1+0x4d8], R13 ;  /* 0x0004d80d01007387 */ /* 0x0001e40000100800 */
[----:B0-----:R-:W-:-:S02]  /*112b30*/  PRMT R13, R13, 0x3340, R0 ;  /* 0x000033400d0d7816 */ /* 0x001fc40000000000 */
[----:B------:R-:W-:-:S04]  /*112b40*/  LOP3.LUT R35, R44, 0xffff, RZ, 0xc0, !PT ;  /* 0x0000ffff2c237812 */ /* 0x000fc800078ec0ff */
[----:B------:R-:W-:-:S04]  /*112b50*/  PRMT R14, R2, 0x3340, R35 ;  /* 0x00003340020e7816 */ /* 0x000fc80000000023 */
[----:B------:R-:W-:Y:S02]  /*112b60*/  PRMT R14, R14, 0x5410, R13 ;  /* 0x000054100e0e7816 */ /* 0x000fe4000000000d */
[----:B------:R-:W-:Y:S02]  /*112b70*/  SHF.R.U32.HI R13, RZ, 0x8, R34 ;  /* 0x00000008ff0d7819 */ /* 0x000fe40000011622 */
[----:B------:R-:W-:Y:S01]  /*112b80*/  SHF.R.U32.HI R34, RZ, 0x8, R2 ;  /* 0x00000008ff227819 */ /* 0x000fe20000011602 */
[----:B------:R0:W-:Y:S04]  /*112b90*/  STL [R1+0x68c], R14 ;  /* 0x00068c0e01007387 */ /* 0x0001e80000100800 */
[----:B------:R-:W3:Y:S04]  /*112ba0*/  LDL.LU R2, [R1+0x540c] ;  /* 0x00540c0001027983 */ /* 0x000ee80000300800 */
[----:B------:R-:W4:Y:S04]  /*112bb0*/  LDL.LU R56, [R1+0x1d58] ;  /* 0x001d580001387983 */ /* 0x000f280000300800 */
[----:B------:R-:W2:Y:S04]  /*112bc0*/  LDL.LU R57, [R1+0x20d8] ;  /* 0x0020d80001397983 */ /* 0x000ea80000300800 */
[----:B------:R-:W2:Y:S04]  /*112bd0*/  LDL.LU R58, [R1+0x5184] ;  /* 0x00518400013a7983 */ /* 0x000ea80000300800 */
[----:B------:R-:W2:Y:S01]  /*112be0*/  LDL.LU R59, [R1+0x1efc] ;  /* 0x001efc00013b7983 */ /* 0x000ea20000300800 */
[----:B0-----:R-:W-:-:S02]  /*112bf0*/  SHF.R.U32.HI R14, RZ, 0x8, R35 ;  /* 0x00000008ff0e7819 */ /* 0x001fc40000011623 */
[----:B------:R-:W-:Y:S02]  /*112c00*/  LOP3.LUT R34, R34, 0xffff, RZ, 0xc0, !PT ;  /* 0x0000ffff22227812 */ /* 0x000fe400078ec0ff */
[----:B------:R-:W-:Y:S02]  /*112c10*/  LOP3.LUT R14, R14, 0xffff, RZ, 0xc0, !PT ;  /* 0x0000ffff0e0e7812 */ /* 0x000fe400078ec0ff */
[----:B------:R-:W-:Y:S02]  /*112c20*/  LOP3.LUT R13, R13, 0xffff, RZ, 0xc0, !PT ;  /* 0x0000ffff0d0d7812 */ /* 0x000fe400078ec0ff */
[----:B------:R-:W-:Y:S02]  /*112c30*/  PRMT R44, R34, 0x3340, R14 ;  /* 0x00003340222c7816 */ /* 0x000fe4000000000e */
[----:B------:R-:W-:Y:S02]  /*112c40*/  PRMT R13, R13, 0x3340, R0 ;  /* 0x000033400d0d7816 */ /* 0x000fe40000000000 */
[----:B------:R-:W-:-:S02]  /*112c50*/  LOP3.LUT R3, R3, 0xffff, RZ, 0xc0, !PT ;  /* 0x0000ffff03037812 */ /* 0x000fc400078ec0ff */
[----:B------:R-:W-:Y:S02]  /*112c60*/  LOP3.LUT R32, R32, 0xffff, RZ, 0xc0, !PT ;  /* 0x0000ffff20207812 */ /* 0x000fe400078ec0ff */
[----:B------:R-:W-:Y:S01]  /*112c70*/  LOP3.LUT R33, R33, 0xffff, RZ, 0xc0, !PT ;  /* 0x0000ffff21217812 */ /* 0x000fe200078ec0ff */
[----:B------:R-:W-:Y:S03]  /*112c80*/  STL [R1+0x5734], R44 ;  /* 0x0057342c01007387 */ /* 0x000fe60000100800 */
[----:B------:R-:W-:Y:S01]  /*112c90*/  PRMT R14, R32, 0x3340, R33 ;  /* 0x00003340200e7816 */ /* 0x000fe20000000021 */
[----:B------:R0:W-:Y:S01]  /*112ca0*/  STL [R1+0xec], R13 ;  /* 0x0000ec0d01007387 */ /* 0x0001e20000100800 */
[----:B------:R-:W-:Y:S01]  /*112cb0*/  VIADD R12, R12, UR6 ;  /* 0x000000060c0c7c36 */ /* 0x000fe20008000000 */
[----:B------:R-:W-:Y:S01]  /*112cc0*/  SHF.R.U32.HI R32, RZ, 0x8, R32 ;  /* 0x00000008ff207819 */ /* 0x000fe20000011620 */
[----:B------:R-:W-:Y:S01]  /*112cd0*/  ULDC UR6, c[0x0][0x248] ;  /* 0x0000920000067ab9 */ /* 0x000fe20000000800 */
[----:B0-----:R-:W-:-:S04]  /*112ce0*/  PRMT R13, R3, 0x3340, R0 ;  /* 0x00003340030d7816 */ /* 0x001fc80000000000 */
        /* <DEDUP_REMOVED lines=15> */
[----:B---3--:R-:W-:-:S02]  /*112de0*/  LOP3.LUT R36, R2, 0xffff, RZ, 0xc0, !PT ;  /* 0x0000ffff02247812 */ /* 0x008fc400078ec0ff */
[----:B----4-:R-:W-:Y:S02]  /*112df0*/  LOP3.LUT R33, R56, 0xffff, RZ, 0xc0, !PT ;  /* 0x0000ffff38217812 */ /* 0x010fe400078ec0ff */
[----:B--2---:R-:W-:Y:S02]  /*112e00*/  LOP3.LUT R37, R57, 0xffff, RZ, 0xc0, !PT ;  /* 0x0000ffff39257812 */ /* 0x004fe400078ec0ff */
[----:B0-----:R-:W-:Y:S02]  /*112e10*/  PRMT R14, R33, 0x3340, R0 ;  /* 0x00003340210e7816 */ /* 0x001fe40000000000 */
[----:B-1----:R-:W-:Y:S02]  /*112e20*/  PRMT R3, R36, 0x3340, R37 ;  /* 0x0000334024037816 */ /* 0x002fe40000000025 */
[----:B------:R-:W-:Y:S02]  /*112e30*/  LOP3.LUT R2, R45, 0xffff, RZ, 0xc0, !PT ;  /* 0x0000ffff2d027812 */ /* 0x000fe400078ec0ff */
[----:B------:R-:W-:Y:S01]  /*112e40*/  PRMT R14, R3, 0x5410, R14 ;  /* 0x00005410030e7816 */ /* 0x000fe2000000000e */
[----:B------:R-:W2:Y:S04]  /*112e50*/  LDL.LU R45, [R1+0x5890] ;  /* 0x00589000012d7983 */ /* 0x000ea80000300800 */
[----:B------:R-:W3:Y:S04]  /*112e60*/  LDL.LU R32, [R1+0x541c] ;  /* 0x00541c0001207983 */ /* 0x000ee80000300800 */
[----:B------:R-:W4:Y:S04]  /*112e70*/  LDL.LU R3, [R1+0x1d68] ;  /* 0x001d680001037983 */ /* 0x000f280000300800 */
[----:B------:R0:W-:Y:S04]  /*112e80*/  STL [R1+0x684], R14 ;  /* 0x0006840e01007387 */ /* 0x0001e80000100800 */
[----:B------:R-:W2:Y:S01]  /*112e90*/  LDL.LU R57, [R1+0x2138] ;  /* 0x0021380001397983 */ /* 0x000ea20000300800 */
[----:B------:R-:W-:-:S03]  /*112ea0*/  LOP3.LUT R34, R58, 0xffff, RZ, 0xc0, !PT ;  /* 0x0000ffff3a227812 */ /* 0x000fc600078ec0ff */
[----:B------:R-:W2:Y:S01]  /*112eb0*/  LDL.LU R58, [R1+0x51a8] ;  /* 0x0051a800013a7983 */ /* 0x000ea20000300800 */
[----:B------:R-:W-:Y:S02]  /*112ec0*/  LOP3.LUT R35, R59, 0xffff, RZ, 0xc0, !PT ;  /* 0x0000ffff3b237812 */ /* 0x000fe400078ec0ff */
[----:B0-----:R-:W-:Y:S02]  /*112ed0*/  PRMT R14, R2, 0x3340, R0 ;  /* 0x00003340020e7816 */ /* 0x001fe40000000000 */
[----:B------:R-:W-:-:S04]  /*112ee0*/  PRMT R38, R34, 0x3340, R35 ;  /* 0x0000334022267816 */ /* 0x000fc80000000023 */
[----:B------:R-:W-:Y:S02]  /*112ef0*/  PRMT R14, R38, 0x5410, R14 ;  /* 0x00005410260e7816 */ /* 0x000fe4000000000e */
[----:B------:R-:W-:-:S03]  /*112f00*/  SHF.R.U32.HI R36, RZ, 0x8, R36 ;  /* 0x00000008ff247819 */ /* 0x000fc60000011624 */
[----:B------:R0:W-:Y:S01]  /*112f10*/  STL [R1+0x680], R14 ;  /* 0x0006800e01007387 */ /* 0x0001e20000100800 */
[----:B------:R-:W-:Y:S02]  /*112f20*/  SHF.R.U32.HI R34, RZ, 0x8, R34 ;  /* 0x00000008ff227819 */ /* 0x000fe40000011622 */
[----:B------:R-:W-:Y:S02]  /*112f30*/  SHF.R.U32.HI R35, RZ, 0x8, R35 ;  /* 0x00000008ff237819 */ /* 0x000fe40000011623 */
[----:B------:R-:W-:Y:S02]  /*112f40*/  IADD3 R38, P0, R12, R6, RZ ;  /* 0x000000060c267210 */ /* 0x000fe40007f1e0ff */
[----:B0-----:R-:W-:Y:S02]  /*112f50*/  SHF.R.U32.HI R14, RZ, 0x8, R37 ;  /* 0x00000008ff0e7819 */ /* 0x001fe40000011625 */
[----:B------:R-:W-:Y:S02]  /*112f60*/  LOP3.LUT R36, R36, 0xffff, RZ, 0xc0, !PT ;  /* 0x0000ffff24247812 */ /* 0x000fe400078ec0ff */
[----:B------:R-:W-:-:S02]  /*112f70*/  LOP3.LUT R14, R14, 0xffff, RZ, 0xc0, !PT ;  /* 0x0000ffff0e0e7812 */ /* 0x000fc400078ec0ff */
[----:B------:R-:W-:Y:S02]  /*112f80*/  LOP3.LUT R34, R34, 0xffff, RZ, 0xc0, !PT ;  /* 0x0000ffff22227812 */ /* 0x000fe400078ec0ff */
[----:B------:R-:W-:Y:S01]  /*112f90*/  LOP3.LUT R35, R35, 0xffff, RZ, 0xc0, !PT ;  /* 0x0000ffff23237812 */ /* 0x000fe200078ec0ff */
[----:B------:R-:W-:Y:S01]  /*112fa0*/  IMAD.X R39, R13, 0x1, R7, P0 ;  /* 0x000000010d277824 */ /* 0x000fe200000e0607 */
[----:B------:R-:W-:Y:S02]  /*112fb0*/  PRMT R36, R36, 0x3340, R14 ;  /* 0x0000334024247816 */ /* 0x000fe4000000000e */
[----:B------:R-:W-:Y:S02]  /*112fc0*/  PRMT R14, R34, 0x3340, R35 ;  /* 0x00003340220e7816 */ /* 0x000fe40000000023 */
[----:B------:R-:W-:Y:S04]  /*112fd0*/  STL.64 [R1+0xd18], R38 ;  /* 0x000d182601007387 */ /* 0x000fe80000100a00 */
[----:B------:R-:W-:Y:S01]  /*112fe0*/  STL [R1+0x4ec], R36 ;  /* 0x0004ec2401007387 */ /* 0x000fe20000100800 */
[----:B------:R-:W-:-:S03]  /*112ff0*/  IADD3 R34, P0, R12, R8, RZ ;  /* 0x000000080c227210 */ /* 0x000fc60007f1e0ff */
[----:B------:R0:W-:Y:S02]  /*113000*/  STL [R1+0x4e8], R14 ;  /* 0x0004e80e01007387 */ /* 0x0001e40000100800 */
        /* <DEDUP_REMOVED lines=12> */
[----:B------:R-:W-:-:S04]  /*1130d0*/  LOP3.LUT R13, R13, 0xffff, RZ, 0xc0, !PT ;  /* 0x0000ffff0d0d7812 */ /* 0x000fc800078ec0ff */
[----:B------:R-:W-:Y:S01]  /*1130e0*/  PRMT R13, R13, 0x3340, R0 ;  /* 0x000033400d0d7816 */ /* 0x000fe20000000000 */
[----:B------:R2:W-:Y:S01]  /*1130f0*/  STL.64 [R1+0xd58], R34 ;  /* 0x000d582201007387 */ /* 0x0005e20000100a00 */
[----:B------:R-:W-:-:S03]  /*113100*/  LOP3.LUT R47, R47, 0xffff, RZ, 0xc0, !PT ;  /* 0x0000ffff2f2f7812 */ /* 0x000fc600078ec0ff */
[----:B------:R0:W-:Y:S01]  /*113110*/  STL [R1+0xe0], R13 ;  /* 0x0000e00d01007387 */ /* 0x0001e20000100800 */
[----:B---3--:R-:W-:Y:S02]  /*113120*/  LOP3.LUT R32, R32, 0xffff, RZ, 0xc0, !PT ;  /* 0x0000ffff20207812 */ /* 0x008fe400078ec0ff */
[----:B----4-:R-:W-:Y:S02]  /*113130*/  LOP3.LUT R3, R3, 0xffff, RZ, 0xc0, !PT ;  /* 0x0000ffff03037812 */ /* 0x010fe400078ec0ff */
[----:B--2---:R-:W-:Y:S02]  /*113140*/  LOP3.LUT R34, R45, 0xffff, RZ, 0xc0, !PT ;  /* 0x0000ffff2d227812 */ /* 0x004fe400078ec0ff */
[----:B0-----:R-:W-:Y:S02]  /*113150*/  PRMT R13, R3, 0x3340, R0 ;  /* 0x00003340030d7816 */ /* 0x001fe40000000000 */
[----:B------:R-:W-:-:S04]  /*113160*/  LOP3.LUT R33, R57, 0xffff, RZ, 0xc0, !PT ;  /* 0x0000ffff39217812 */ /* 0x000fc800078ec0ff */
[----:B------:R-:W-:Y:S02]  /*113170*/  PRMT R14, R32, 0x3340, R33 ;  /* 0x00003340200e7816 */ /* 0x000fe40000000021 */
[----:B------:R-:W-:Y:S02]  /*113180*/  LOP3.LUT R35, R58, 0xffff, RZ, 0xc0, !PT ;  /* 0x0000ffff3a237812 */ /* 0x000fe400078ec0ff */
[----:B------:R-:W-:Y:S02]  /*113190*/  PRMT R36, R14, 0x5410, R13 ;  /* 0x000054100e247816 */ /* 0x000fe4000000000d */
        /* <DEDUP_REMOVED lines=19> */
[----:B------:R-:W-:-:S03]  /*1132d0*/  LOP3.LUT R32, R56, 0xffff, RZ, 0xc0, !PT ;  /* 0x0000ffff38207812 */ /* 0x000fc600078ec0ff */
[----:B------:R-:W4:Y:S01]  /*1132e0*/  LDL.LU R56, [R1+0x53d4] ;  /* 0x0053d40001387983 */ /* 0x000f220000300800 */
[----:B------:R-:W-:-:S03]  /*1132f0*/  LOP3.LUT R33, R59, 0xffff, RZ, 0xc0, !PT ;  /* 0x0000ffff3b217812 */ /* 0x000fc600078ec0ff */
[----:B------:R-:W4:Y:S01]  /*113300*/  LDL.LU R59, [R1+0x1f6c] ;  /* 0x001f6c00013b7983 */ /* 0x000f220000300800 */
[----:B------:R-:W-:Y:S02]  /*113310*/  LOP3.LUT R2, R2, 0xffff, RZ, 0xc0, !PT ;  /* 0x0000ffff02027812 */ /* 0x000fe400078ec0ff */
[----:B------:R-:W-:Y:S02]  /*113320*/  PRMT R14, R32, 0x3340, R33 ;  /* 0x00003340200e7816 */ /* 0x000fe40000000021 */
[----:B0-----:R-:W-:Y:S01]  /*113330*/  PRMT R13, R2, 0x3340, R0 ;  /* 0x00003340020d7816 */ /* 0x001fe20000000000 */
[----:B------:R-:W-:Y:S01]  /*113340*/  VIADD R12, R12, UR6 ;  /* 0x000000060c0c7c36 */ /* 0x000fe20008000000 */
[----:B------:R-:W-:Y:S01]  /*113350*/  SHF.R.U32.HI R32, RZ, 0x8, R32 ;  /* 0x00000008ff207819 */ /* 0x000fe20000011620 */
[----:B------:R-:W-:Y:S01]  /*113360*/  ULDC UR6, c[0x0][0x248] ;  /* 0x0000920000067ab9 */ /* 0x000fe20000000800 */
[----:B------:R-:W-:Y:S02]  /*113370*/  PRMT R13, R14, 0x5410, R13 ;  /* 0x000054100e0d7816 */ /* 0x000fe4000000000d */
[----:B------:R-:W-:-:S02]  /*113380*/  SHF.R.U32.HI R14, RZ, 0x8, R33 ;  /* 0x00000008ff0e7819 */ /* 0x000fc40000011621 */
[----:B------:R-:W-:Y:S01]  /*113390*/  IADD3 R34, P0, R12, R4, RZ ;  /* 0x000000040c227210 */ /* 0x000fe20007f1e0ff */
[----:B------:R0:W-:Y:S01]  /*1133a0*/  STL [R1+0x674], R13 ;  /* 0x0006740d01007387 */ /* 0x0001e20000100800 */
[----:B------:R-:W-:Y:S02]  /*1133b0*/  SHF.R.U32.HI R2, RZ, 0x8, R2 ;  /* 0x00000008ff027819 */ /* 0x000fe40000011602 */
[----:B------:R-:W-:Y:S02]  /*1133c0*/  LOP3.LUT R32, R32, 0xffff, RZ, 0xc0, !PT ;  /* 0x0000ffff20207812 */ /* 0x000fe400078ec0ff */
[----:B------:R-:W-:Y:S02]  /*1133d0*/  LOP3.LUT R14, R14, 0xffff, RZ, 0xc0, !PT ;  /* 0x0000ffff0e0e7812 */ /* 0x000fe400078ec0ff */
[----:B0-----:R-:W-:Y:S02]  /*1133e0*/  SHF.R.S32.HI R13, RZ, 0x1f, R12 ;  /* 0x0000001fff0d7819 */ /* 0x001fe4000001140c */
[----:B------:R-:W-:-:S02]  /*1133f0*/  LOP3.LUT R2, R2, 0xffff, RZ, 0xc0, !PT ;  /* 0x0000ffff02027812 */ /* 0x000fc400078ec0ff */
[----:B------:R-:W-:Y:S01]  /*113400*/  PRMT R32, R32, 0x3340, R14 ;  /* 0x0000334020207816 */ /* 0x000fe2000000000e */
[----:B------:R-:W-:Y:S01]  /*113410*/  IMAD.X R35, R13, 0x1, R5, P0 ;  /* 0x000000010d237824 */ /* 0x000fe200000e0605 */
[----:B------:R-:W-:-:S04]  /*113420*/  PRMT R14, R2, 0x3340, R0 ;  /* 0x00003340020e7816 */ /* 0x000fc80000000000 */
[----:B------:R0:W-:Y:S04]  /*113430*/  STL.64 [R1+0xd38], R34 ;  /* 0x000d382201007387 */ /* 0x0001e80000100a00 */
[----:B------:R-:W-:Y:S04]  /*113440*/  STL [R1+0x4b8], R32 ;  /* 0x0004b82001007387 */ /* 0x000fe80000100800 */
[----:B------:R1:W-:Y:S01]  /*113450*/  STL [R1+0xdc], R14 ;  /* 0x0000dc0e01007387 */ /* 0x0003e20000100800 */
[----:B0-----:R-:W-:Y:S02]  /*113460*/  LOP3.LUT R34, R51, 0xffff, RZ, 0xc0, !PT ;  /* 0x0000ffff33227812 */ /* 0x001fe400078ec0ff */
[----:B------:R-:W-:Y:S01]  /*113470*/  IADD3 R36, P0, R12, R6, RZ ;  /* 0x000000060c247210 */ /* 0x000fe20007f1e0ff */
[----:B------:R-:W4:Y:S01]  /*113480*/  LDL.LU R51, [R1+0x588c] ;  /* 0x00588c0001337983 */ /* 0x000f220000300800 */
[----:B-1----:R-:W-:-:S03]  /*113490*/  PRMT R14, R34, 0x3340, R0 ;  /* 0x00003340220e7816 */ /* 0x002fc60000000000 */
[----:B------:R-:W-:Y:S01]  /*1134a0*/  IMAD.X R37, R13, 0x1, R7, P0 ;  /* 0x000000010d257824 */ /* 0x000fe200000e0607 */
[----:B--2---:R-:W-:Y:S02]  /*1134b0*/  LOP3.LUT R2, R57, 0xffff, RZ, 0xc0, !PT ;  /* 0x0000ffff39027812 */ /* 0x004fe400078ec0ff */
[----:B---3--:R-:W-:-:S04]  /*1134c0*/  LOP3.LUT R32, R58, 0xffff, RZ, 0xc0, !PT ;  /* 0x0000ffff3a207812 */ /* 0x008fc800078ec0ff */
[----:B------:R-:W-:-:S04]  /*1134d0*/  PRMT R33, R2, 0x3340, R32 ;  /* 0x0000334002217816 */ /* 0x000fc80000000020 */
[----:B------:R-:W-:-:S05]  /*1134e0*/  PRMT R14, R33, 0x5410, R14 ;  /* 0x00005410210e7816 */ /* 0x000fca000000000e */
[----:B------:R0:W-:Y:S02]  /*1134f0*/  STL [R1+0x670], R14 ;  /* 0x0006700e01007387 */ /* 0x0001e40000100800 */
[----:B0-----:R-:W-:Y:S02]  /*113500*/  SHF.R.U32.HI R14, RZ, 0x8, R3 ;  /* 0x00000008ff0e7819 */ /* 0x001fe40000011603 */
[----:B------:R-:W2:Y:S04]  /*113510*/  LDL.LU R3, [R1+0x542c] ;  /* 0x00542c0001037983 */ /* 0x000ea80000300800 */
[----:B------:R-:W3:Y:S04]  /*113520*/  LDL.LU R57, [R1+0x1dac] ;  /* 0x001dac0001397983 */ /* 0x000ee80000300800 */
[----:B------:R-:W-:Y:S04]  /*113530*/  STL.64 [R1+0xd50], R36 ;  /* 0x000d502401007387 */ /* 0x000fe80000100a00 */
[----:B------:R-:W2:Y:S01]  /*113540*/  LDL.LU R58, [R1+0x2340] ;  /* 0x00234000013a7983 */ /* 0x000ea20000300800 */
[----:B------:R-:W-:-:S02]  /*113550*/  SHF.R.U32.HI R2, RZ, 0x8, R2 ;  /* 0x00000008ff027819 */ /* 0x000fc40000011602 */
[----:B------:R-:W-:Y:S02]  /*113560*/  SHF.R.U32.HI R32, RZ, 0x8, R32 ;  /* 0x00000008ff207819 */ /* 0x000fe40000011620 */
[----:B------:R-:W-:Y:S02]  /*113570*/  LOP3.LUT R14, R14, 0xffff, RZ, 0xc0, !PT ;  /* 0x0000ffff0e0e7812 */ /* 0x000fe400078ec0ff */
[----:B------:R-:W-:Y:S02]  /*113580*/  LOP3.LUT R2, R2, 0xffff, RZ, 0xc0, !PT ;  /* 0x0000ffff02027812 */ /* 0x000fe400078ec0ff */
[----:B------:R-:W-:Y:S02]  /*113590*/  LOP3.LUT R32, R32, 0xffff, RZ, 0xc0, !PT ;  /* 0x0000ffff20207812 */ /* 0x000fe400078ec0ff */
[----:B------:R-:W-:Y:S02]  /*1135a0*/  PRMT R14, R14, 0x3340, R0 ;  /* 0x000033400e0e7816 */ /* 0x000fe40000000000 */
[----:B------:R-:W-:-:S02]  /*1135b0*/  PRMT R2, R2, 0x3340, R32 ;  /* 0x0000334002027816 */ /* 0x000fc40000000020 */
[----:B------:R-:W-:Y:S02]  /*1135c0*/  LOP3.LUT R32, R50, 0xffff, RZ, 0xc0, !PT ;  /* 0x0000ffff32207812 */ /* 0x000fe400078ec0ff */
[----:B----4-:R-:W-:Y:S01]  /*1135d0*/  LOP3.LUT R33, R56, 0xffff, RZ, 0xc0, !PT ;  /* 0x0000ffff38217812 */ /* 0x010fe200078ec0ff */
[----:B------:R0:W-:Y:S01]  /*1135e0*/  STL [R1+0xd8], R14 ;  /* 0x0000d80e01007387 */ /* 0x0001e20000100800 */
[----:B------:R-:W-:-:S03]  /*1135f0*/  LOP3.LUT R35, R59, 0xffff, RZ, 0xc0, !PT ;  /* 0x0000ffff3b237812 */ /* 0x000fc600078ec0ff */
[----:B------:R1:W-:Y:S04]  /*113600*/  STL [R1+0x4e0], R2 ;  /* 0x0004e00201007387 */ /* 0x0003e80000100800 */
[----:B------:R-:W4:Y:S01]  /*113610*/  LDL.LU R50, [R1+0x5888] ;  /* 0x0058880001327983 */ /* 0x000f220000300800 */
[----:B0-----:R-:W-:Y:S02]  /*113620*/  PRMT R14, R32, 0x3340, R0 ;  /* 0x00003340200e7816 */ /* 0x001fe40000000000 */
[----:B-1----:R-:W-:-:S04]  /*113630*/  PRMT R2, R33, 0x3340, R35 ;  /* 0x0000334021027816 */ /* 0x002fc80000000023 */
[----:B------:R-:W-:Y:S02]  /*113640*/  PRMT R14, R2, 0x5410, R14 ;  /* 0x00005410020e7816 */ /* 0x000fe4000000000e */
[----:B------:R-:W4:Y:S04]  /*113650*/  LDL.LU R2, [R1+0x1db8] ;  /* 0x001db80001027983 */ /* 0x000f280000300800 */
[----:B------:R-:W4:Y:S04]  /*113660*/  LDL.LU R56, [R1+0x5430] ;  /* 0x0054300001387983 */ /* 0x000f280000300800 */
[----:B------:R0:W-:Y:S04]  /*113670*/  STL [R1+0x64c], R14 ;  /* 0x00064c0e01007387 */ /* 0x0001e80000100800 */
[----:B------:R-:W4:Y:S01]  /*113680*/  LDL.LU R59, [R1+0x2344] ;  /* 0x00234400013b7983 */ /* 0x000f220000300800 */
[----:B------:R-:W-:-:S05]  /*113690*/  IADD3 R36, P0, R12, R8, RZ ;  /* 0x000000080c247210 */ /* 0x000fca0007f1e0ff */
[----:B------:R-:W-:-:S05]  /*1136a0*/  IMAD.X R37, R13, 0x1, R10, P0 ;  /* 0x000000010d257824 */ /* 0x000fca00000e060a */
[----:B------:R1:W-:Y:S01]  /*1136b0*/  STL.64 [R1+0xd68], R36 ;  /* 0x000d682401007387 */ /* 0x0003e20000100a00 */
[----:B------:R-:W-:Y:S02]  /*1136c0*/  SHF.R.U32.HI R33, RZ, 0x8, R33 ;  /* 0x00000008ff217819 */ /* 0x000fe40000011621 */
[----:B0-----:R-:W-:Y:S02]  /*1136d0*/  SHF.R.U32.HI R14, RZ, 0x8, R35 ;  /* 0x00000008ff0e7819 */ /* 0x001fe40000011623 */
[----:B-1----:R-:W-:Y:S02]  /*1136e0*/  IADD3 R36, P0, R12, R9, RZ ;  /* 0x000000090c247210 */ /* 0x002fe40007f1e0ff */
[----:B------:R-:W-:-:S03]  /*1136f0*/  LOP3.LUT R33, R33, 0xffff, RZ, 0xc0, !PT ;  /* 0x0000ffff21217812 */ /* 0x000fc600078ec0ff */
[----:B------:R-:W-:Y:S01]  /*113700*/  IMAD.X R37, R13, 0x1, R11, P0 ;  /* 0x000000010d257824 */ /* 0x000fe200000e060b */
[----:B------:R-:W-:Y:S02]  /*113710*/  SHF.R.U32.HI R13, RZ, 0x8, R32 ;  /* 0x00000008ff0d7819 */ /* 0x000fe40000011620 */
[----:B------:R-:W-:Y:S02]  /*113720*/  LOP3.LUT R14, R14, 0xffff, RZ, 0xc0, !PT ;  /* 0x0000ffff0e0e7812 */ /* 0x000fe400078ec0ff */
[----:B------:R-:W-:Y:S02]  /*113730*/  LOP3.LUT R13, R13, 0xffff, RZ, 0xc0, !PT ;  /* 0x0000ffff0d0d7812 */ /* 0x000fe400078ec0ff */
[----:B------:R-:W-:Y:S02]  /*113740*/  PRMT R14, R33, 0x3340, R14 ;  /* 0x00003340210e7816 */ /* 0x000fe4000000000e */
[----:B------:R-:W-:-:S03]  /*113750*/  PRMT R13, R13, 0x3340, R0 ;  /* 0x000033400d0d7816 */ /* 0x000fc60000000000 */
[----:B------:R-:W-:Y:S04]  /*113760*/  STL [R1+0x4b4], R14 ;  /* 0x0004b40e01007387 */ /* 0x000fe80000100800 */
[----:B------:R-:W-:Y:S04]  /*113770*/  STL.64 [R1+0xd80], R36 ;  /* 0x000d802401007387 */ /* 0x000fe80000100a00 */
[----:B------:R0:W-:Y:S01]  /*113780*/  STL [R1+0xd4], R13 ;  /* 0x0000d40d01007387 */ /* 0x0001e20000100800 */
[----:B---3--:R-:W-:-:S03]  /*113790*/  LOP3.LUT R33, R57, 0xffff, RZ, 0xc0, !PT ;  /* 0x0000ffff39217812 */ /* 0x008fc600078ec0ff */
        /* <DEDUP_REMOVED lines=14> */
[----:B------:R-:W-:-:S03]  /*113880*/  LOP3.LUT R14, R14, 0xffff, RZ, 0xc0, !PT ;  /* 0x0000ffff0e0e7812 */ /* 0x000fc600078ec0ff */
[----:B------:R0:W-:Y:S01]  /*113890*/  STL [R1+0xd0], R32 ;  /* 0x0000d02001007387 */ /* 0x0001e20000100800 */
[----:B------:R-:W-:Y:S02]  /*1138a0*/  PRMT R13, R3, 0x3340, R14 ;  /* 0x00003340030d7816 */ /* 0x000fe4000000000e */
[----:B----4-:R-:W-:-:S03]  /*1138b0*/  LOP3.LUT R2, R2, 0xffff, RZ, 0xc0, !PT ;  /* 0x0000ffff02027812 */ /* 0x010fc600078ec0ff */
[----:B------:R1:W-:Y:S01]  /*1138c0*/  STL [R1+0x4bc], R13 ;  /* 0x0004bc0d01007387 */ /* 0x0003e20000100800 */
[----:B------:R-:W-:Y:S02]  /*1138d0*/  LOP3.LUT R3, R56, 0xffff, RZ, 0xc0, !PT ;  /* 0x0000ffff38037812 */ /* 0x000fe400078ec0ff */
[----:B0-----:R-:W-:Y:S02]  /*1138e0*/  LOP3.LUT R32, R59, 0xffff, RZ, 0xc0, !PT ;  /* 0x0000ffff3b207812 */ /* 0x001fe400078ec0ff */
[----:B-1----:R-:W-:Y:S02]  /*1138f0*/  PRMT R13, R2, 0x3340, R0 ;  /* 0x00003340020d7816 */ /* 0x002fe40000000000 */
        /* <DEDUP_REMOVED lines=23> */
[----:B---3--:R-:W-:-:S02]  /*113a70*/  LOP3.LUT R32, R57, 0xffff, RZ, 0xc0, !PT ;  /* 0x0000ffff39207812 */ /* 0x008fc400078ec0ff */
[----:B--2---:R-:W-:-:S04]  /*113a80*/  LOP3.LUT R3, R58, 0xffff, RZ, 0xc0, !PT ;  /* 0x0000ffff3a037812 */ /* 0x004fc800078ec0ff */
        /* <DEDUP_REMOVED lines=26> */
[----:B0-----:R-:W3:Y:S04]  /*113c30*/  LDL.LU R2, [R1+0x5444] ;  /* 0x0054440001027983 */ /* 0x001ee80000300800 */
[----:B------:R-:W3:Y:S04]  /*113c40*/  LDL.LU R56, [R1+0x1dec] ;  /* 0x001dec0001387983 */ /* 0x000ee80000300800 */
[----:B------:R-:W3:Y:S01]  /*113c50*/  LDL.LU R57, [R1+0x234c] ;  /* 0x00234c0001397983 */ /* 0x000ee20000300800 */
[----:B----4-:R-:W-:-:S03]  /*113c60*/  LOP3.LUT R35, R59, 0xffff, RZ, 0xc0, !PT ;  /* 0x0000ffff3b237812 */ /* 0x010fc600078ec0ff */
[----:B------:R-:W4:Y:S04]  /*113c70*/  LDL.LU R59, [R1+0x53f4] ;  /* 0x0053f400013b7983 */ /* 0x000f280000300800 */
[----:B------:R-:W4:Y:S01]  /*113c80*/  LDL.LU R58, [R1+0x2008] ;  /* 0x00200800013a7983 */ /* 0x000f220000300800 */
[----:B------:R-:W-:Y:S02]  /*113c90*/  LOP3.LUT R49, R49, 0xffff, RZ, 0xc0, !PT ;  /* 0x0000ffff31317812 */ /* 0x000fe400078ec0ff */
        /* <DEDUP_REMOVED lines=18> */
[----:B------:R-:W-:-:S04]  /*113dc0*/  PRMT R14, R33, 0x3340, R32 ;  /* 0x00003340210e7816 */ /* 0x000fc80000000020 */
[----:B------:R-:W-:Y:S02]  /*113dd0*/  PRMT R34, R14, 0x5410, R13 ;  /* 0x000054100e227816 */ /* 0x000fe4000000000d */
[----:B------:R-:W-:Y:S02]  /*113de0*/  SHF.R.U32.HI R14, RZ, 0x8, R33 ;  /* 0x00000008ff0e7819 */ /* 0x000fe40000011621 */
[----:B------:R-:W-:Y:S02]  /*113df0*/  SHF.R.U32.HI R13, RZ, 0x8, R32 ;  /* 0x00000008ff0d7819 */ /* 0x000fe40000011620 */
[----:B------:R-:W-:Y:S02]  /*113e00*/  LOP3.LUT R14, R14, 0xffff, RZ, 0xc0, !PT ;  /* 0x0000ffff0e0e7812 */ /* 0x000fe400078ec0ff */
[----:B------:R-:W-:Y:S01]  /*113e10*/  LOP3.LUT R13, R13, 0xffff, RZ, 0xc0, !PT ;  /* 0x0000ffff0d0d7812 */ /* 0x000fe200078ec0ff */
[----:B------:R0:W-:Y:S01]  /*113e20*/  STL [R1+0x638], R34 ;  /* 0x0006382201007387 */ /* 0x0001e20000100800 */
[----:B------:R-:W-:-:S02]  /*113e30*/  SHF.R.U32.HI R3, RZ, 0x8, R3 ;  /* 0x00000008ff037819 */ /* 0x000fc40000011603 */
[----:B------:R-:W-:Y:S02]  /*113e40*/  PRMT R13, R14, 0x3340, R13 ;  /* 0x000033400e0d7816 */ /* 0x000fe4000000000d */
[----:B------:R-:W-:-:S03]  /*113e50*/  LOP3.LUT R3, R3, 0xffff, RZ, 0xc0, !PT ;  /* 0x0000ffff03037812 */ /* 0x000fc600078ec0ff */
[----:B------:R1:W-:Y:S01]  /*113e60*/  STL [R1+0x498], R13 ;  /* 0x0004980d01007387 */ /* 0x0003e20000100800 */
[----:B------:R-:W-:-:S05]  /*113e70*/  PRMT R3, R3, 0x3340, R0 ;  /* 0x0000334003037816 */ /* 0x000fca0000000000 */
[----:B------:R2:W-:Y:S01]  /*113e80*/  STL [R1+0xc0], R3 ;  /* 0x0000c00301007387 */ /* 0x0005e20000100800 */
[----:B0-----:R-:W-:Y:S02]  /*113e90*/  LOP3.LUT R34, R2, 0xffff, RZ, 0xc0, !PT ;  /* 0x0000ffff02227812 */ /* 0x001fe400078ec0ff */
[----:B------:R-:W-:Y:S02]  /*113ea0*/  LOP3.LUT R2, R56, 0xffff, RZ, 0xc0, !PT ;  /* 0x0000ffff38027812 */ /* 0x000fe400078ec0ff */
[----:B------:R-:W-:Y:S02]  /*113eb0*/  LOP3.LUT R35, R57, 0xffff, RZ, 0xc0, !PT ;  /* 0x0000ffff39237812 */ /* 0x000fe400078ec0ff */
[----:B-1----:R-:W-:Y:S02]  /*113ec0*/  PRMT R13, R2, 0x3340, R0 ;  /* 0x00003340020d7816 */ /* 0x002fe40000000000 */
[----:B------:R-:W-:-:S04]  /*113ed0*/  PRMT R14, R34, 0x3340, R35 ;  /* 0x00003340220e7816 */ /* 0x000fc80000000023 */
[----:B------:R-:W-:Y:S02]  /*113ee0*/  PRMT R13, R14, 0x5410, R13 ;  /* 0x000054100e0d7816 */ /* 0x000fe4000000000d */
[----:B--2---:R-:W-:Y:S02]  /*113ef0*/  LOP3.LUT R3, R50, 0xffff, RZ, 0xc0, !PT ;  /* 0x0000ffff32037812 */ /* 0x004fe400078ec0ff */
        /* <DEDUP_REMOVED lines=12> */
[----:B------:R-:W-:Y:S02]  /*113fc0*/  SHF.R.S32.HI R13, RZ, 0x1f, R12 ;  /* 0x0000001fff0d7819 */ /* 0x000fe4000001140c */
[----:B------:R-:W-:Y:S01]  /*113fd0*/  SHF.R.U32.HI R32, RZ, 0x8, R32 ;  /* 0x00000008ff207819 */ /* 0x000fe20000011620 */
[----:B------:R0:W-:Y:S02]  /*113fe0*/  STL [R1+0x630], R14 ;  /* 0x0006300e01007387 */ /* 0x0001e40000100800 */
[----:B------:R-:W-:-:S05]  /*113ff0*/  IMAD.X R37, R13, 0x1, R5, P0 ;  /* 0x000000010d257824 */ /* 0x000fca00000e0605 */
[----:B------:R1:W-:Y:S01]  /*114000*/  STL.64 [R1+0xdd0], R36 ;  /* 0x000dd02401007387 */ /* 0x0003e20000100a00 */
[----:B0-----:R-:W-:Y:S02]  /*114010*/  SHF.R.U32.HI R14, RZ, 0x8, R35 ;  /* 0x00000008ff0e7819 */ /* 0x001fe40000011623 */
[----:B------:R-:W-:Y:S02]  /*114020*/  LOP3.LUT R35, R34, 0xffff, RZ, 0xc0, !PT ;  /* 0x0000ffff22237812 */ /* 0x000fe400078ec0ff */
[----:B------:R-:W-:Y:S02]  /*114030*/  LOP3.LUT R34, R32, 0xffff, RZ, 0xc0, !PT ;  /* 0x0000ffff20227812 */ /* 0x000fe400078ec0ff */
[----:B------:R-:W4:Y:S04]  /*114040*/  LDL.LU R32, [R1+0x5454] ;  /* 0x0054540001207983 */ /* 0x000f280000300800 */
[----:B------:R-:W4:Y:S04]  /*114050*/  LDL.LU R57, [R1+0x1e3c] ;  /* 0x001e3c0001397983 */ /* 0x000f280000300800 */
[----:B------:R-:W4:Y:S01]  /*114060*/  LDL.LU R58, [R1+0x2350] ;  /* 0x00235000013a7983 */ /* 0x000f220000300800 */
[----:B------:R-:W-:-:S02]  /*114070*/  SHF.R.U32.HI R33, RZ, 0x8, R33 ;  /* 0x00000008ff217819 */ /* 0x000fc40000011621 */
[----:B------:R-:W-:Y:S02]  /*114080*/  LOP3.LUT R14, R14, 0xffff, RZ, 0xc0, !PT ;  /* 0x0000ffff0e0e7812 */ /* 0x000fe400078ec0ff */
[----:B------:R-:W-:Y:S02]  /*114090*/  LOP3.LUT R33, R33, 0xffff, RZ, 0xc0, !PT ;  /* 0x0000ffff21217812 */ /* 0x000fe400078ec0ff */
[----:B-1----:R-:W-:Y:S02]  /*1140a0*/  PRMT R36, R35, 0x3340, R14 ;  /* 0x0000334023247816 */ /* 0x002fe4000000000e */
[----:B------:R-:W-:-:S03]  /*1140b0*/  PRMT R14, R33, 0x3340, R34 ;  /* 0x00003340210e7816 */ /* 0x000fc60000000022 */
[----:B------:R-:W-:Y:S01]  /*1140c0*/  STL [R1+0x494], R36 ;  /* 0x0004942401007387 */ /* 0x000fe20000100800 */
[----:B------:R-:W-:-:S03]  /*1140d0*/  IADD3 R34, P0, R12, R6, RZ ;  /* 0x000000060c227210 */ /* 0x000fc60007f1e0ff */
[----:B------:R0:W-:Y:S01]  /*1140e0*/  STL [R1+0x490], R14 ;  /* 0x0004900e01007387 */ /* 0x0001e20000100800 */
[----:B------:R-:W-:Y:S01]  /*1140f0*/  SHF.R.U32.HI R2, RZ, 0x8, R2 ;  /* 0x00000008ff027819 */ /* 0x000fe20000011602 */
[----:B------:R-:W-:-:S03]  /*114100*/  IMAD.X R35, R13, 0x1, R7, P0 ;  /* 0x000000010d237824 */ /* 0x000fc600000e0607 */
        /* <DEDUP_REMOVED lines=9> */
[----:B0-----:R-:W-:Y:S02]  /*1141a0*/  PRMT R14, R51, 0x3340, R0 ;  /* 0x00003340330e7816 */ /* 0x001fe40000000000 */
[----:B------:R-:W-:-:S05]  /*1141b0*/  IADD3 R36, P0, R12, R8, RZ ;  /* 0x000000080c247210 */ /* 0x000fca0007f1e0ff */
[----:B------:R-:W-:Y:S01]  /*1141c0*/  IMAD.X R37, R13, 0x1, R10, P0 ;  /* 0x000000010d257824 */ /* 0x000fe200000e060a */
[----:B--2---:R-:W-:Y:S02]  /*1141d0*/  LOP3.LUT R34, R50, 0xffff, RZ, 0xc0, !PT ;  /* 0x0000ffff32227812 */ /* 0x004fe400078ec0ff */
[----:B---3--:R-:W-:-:S04]  /*1141e0*/  LOP3.LUT R2, R59, 0xffff, RZ, 0xc0, !PT ;  /* 0x0000ffff3b027812 */ /* 0x008fc800078ec0ff */
[----:B-1----:R-:W-:-:S04]  /*1141f0*/  PRMT R3, R2, 0x3340, R34 ;  /* 0x0000334002037816 */ /* 0x002fc80000000022 */
[----:B------:R-:W-:Y:S02]  /*114200*/  PRMT R3, R3, 0x5410, R14 ;  /* 0x0000541003037816 */ /* 0x000fe4000000000e */
[----:B------:R-:W-:-:S03]  /*114210*/  SHF.R.U32.HI R33, RZ, 0x8, R2 ;  /* 0x00000008ff217819 */ /* 0x000fc60000011602 */
[----:B------:R0:W-:Y:S04]  /*114220*/  STL [R1+0x62c], R3 ;  /* 0x00062c0301007387 */ /* 0x0001e80000100800 */
[----:B0-----:R-:W2:Y:S04]  /*114230*/  LDL.LU R3, [R1+0x2b8] ;  /* 0x0002b80001037983 */ /* 0x001ea80000300800 */
[----:B------:R-:W2:Y:S04]  /*114240*/  LDL.LU R2, [R1+0x884] ;  /* 0x0008840001027983 */ /* 0x000ea80000300800 */
[----:B------:R0:W-:Y:S04]  /*114250*/  STL.64 [R1+0xe00], R36 ;  /* 0x000e002401007387 */ /* 0x0001e80000100a00 */
[----:B------:R-:W3:Y:S04]  /*114260*/  LDL.LU R56, [R1+0x2b4] ;  /* 0x0002b40001387983 */ /* 0x000ee80000300800 */
[----:B------:R-:W3:Y:S01]  /*114270*/  LDL.LU R59, [R1+0x624] ;  /* 0x00062400013b7983 */ /* 0x000ee20000300800 */
[----:B------:R-:W-:-:S02]  /*114280*/  SHF.R.U32.HI R14, RZ, 0x8, R34 ;  /* 0x00000008ff0e7819 */ /* 0x000fc40000011622 */
[----:B------:R-:W-:Y:S02]  /*114290*/  LOP3.LUT R33, R33, 0xffff, RZ, 0xc0, !PT ;  /* 0x0000ffff21217812 */ /* 0x000fe400078ec0ff */
[----:B------:R-:W-:Y:S02]  /*1142a0*/  LOP3.LUT R14, R14, 0xffff, RZ, 0xc0, !PT ;  /* 0x0000ffff0e0e7812 */ /* 0x000fe400078ec0ff */
[----:B----4-:R-:W-:Y:S02]  /*1142b0*/  LOP3.LUT R34, R32, 0xffff, RZ, 0xc0, !PT ;  /* 0x0000ffff20227812 */ /* 0x010fe400078ec0ff */
[----:B------:R-:W-:Y:S02]  /*1142c0*/  PRMT R50, R33, 0x3340, R14 ;  /* 0x0000334021327816 */ /* 0x000fe4000000000e */
[----:B------:R-:W-:Y:S02]  /*1142d0*/  LOP3.LUT R32, R57, 0xffff, RZ, 0xc0, !PT ;  /* 0x0000ffff39207812 */ /* 0x000fe400078ec0ff */
[----:B------:R-:W-:-:S02]  /*1142e0*/  LOP3.LUT R33, R58, 0xffff, RZ, 0xc0, !PT ;  /* 0x0000ffff3a217812 */ /* 0x000fc400078ec0ff */
[----:B------:R-:W-:Y:S02]  /*1142f0*/  PRMT R14, R32, 0x3340, R0 ;  /* 0x00003340200e7816 */ /* 0x000fe40000000000 */
[----:B------:R-:W-:Y:S01]  /*114300*/  PRMT R35, R34, 0x3340, R33 ;  /* 0x0000334022237816 */ /* 0x000fe20000000021 */
[----:B------:R-:W-:Y:S03]  /*114310*/  STL [R1+0x5740], R50 ;  /* 0x0057403201007387 */ /* 0x000fe60000100800 */
[----:B------:R-:W-:Y:S01]  /*114320*/  PRMT R14, R35, 0x5410, R14 ;  /* 0x00005410230e7816 */ /* 0x000fe2000000000e */
[----:B------:R-:W4:Y:S04]  /*114330*/  LDL.LU R40, [R1+0x2b0] ;  /* 0x0002b00001287983 */ /* 0x000f280000300800 */
[----:B------:R-:W4:Y:S04]  /*114340*/  LDL.LU R39, [R1+0x468] ;  /* 0x0004680001277983 */ /* 0x000f280000300800 */
[----:B------:R1:W-:Y:S04]  /*114350*/  STL [R1+0x628], R14 ;  /* 0x0006280e01007387 */ /* 0x0003e80000100800 */
[----:B------:R-:W4:Y:S04]  /*114360*/  LDL.LU R38, [R1+0x5418] ;  /* 0x0054180001267983 */ /* 0x000f280000300800 */
[----:B------:R-:W4:Y:S04]  /*114370*/  LDL.LU R57, [R1+0x1d48] ;  /* 0x001d480001397983 */ /* 0x000f280000300800 */
[----:B------:R-:W4:Y:S01]  /*114380*/  LDL.LU R58, [R1+0x20bc] ;  /* 0x0020bc00013a7983 */ /* 0x000f220000300800 */
[----:B0-----:R-:W-:-:S02]  /*114390*/  IADD3 R36, P0, R12, R9, RZ ;  /* 0x000000090c247210 */ /* 0x001fc40007f1e0ff */
[----:B-1----:R-:W-:-:S03]  /*1143a0*/  SHF.R.U32.HI R14, RZ, 0x8, R34 ;  /* 0x00000008ff0e7819 */ /* 0x002fc60000011622 */
[----:B------:R-:W-:Y:S01]  /*1143b0*/  IMAD.X R37, R13, 0x1, R11, P0 ;  /* 0x000000010d257824 */ /* 0x000fe200000e060b */
[----:B------:R-:W-:Y:S02]  /*1143c0*/  SHF.R.U32.HI R13, RZ, 0x8, R33 ;  /* 0x00000008ff0d7819 */ /* 0x000fe40000011621 */
[----:B------:R-:W-:Y:S02]  /*1143d0*/  SHF.R.U32.HI R32, RZ, 0x8, R32 ;  /* 0x00000008ff207819 */ /* 0x000fe40000011620 */
[----:B------:R-:W-:Y:S02]  /*1143e0*/  LOP3.LUT R14, R14, 0xffff, RZ, 0xc0, !PT ;  /* 0x0000ffff0e0e7812 */ /* 0x000fe400078ec0ff */
[----:B------:R-:W-:Y:S02]  /*1143f0*/  LOP3.LUT R13, R13, 0xffff, RZ, 0xc0, !PT ;  /* 0x0000ffff0d0d7812 */ /* 0x000fe400078ec0ff */
[----:B------:R-:W-:Y:S02]  /*114400*/  LOP3.LUT R32, R32, 0xffff, RZ, 0xc0, !PT ;  /* 0x0000ffff20207812 */ /* 0x000fe400078ec0ff */
[----:B------:R-:W-:Y:S01]  /*114410*/  PRMT R14, R14, 0x3340, R13 ;  /* 0x000033400e0e7816 */ /* 0x000fe2000000000d */
[----:B------:R-:W-:Y:S01]  /*114420*/  VIADD R12, R12, UR6 ;  /* 0x000000060c0c7c36 */ /* 0x000fe20008000000 */
[----:B------:R-:W-:Y:S01]  /*114430*/  PRMT R13, R32, 0x3340, R0 ;  /* 0x00003340200d7816 */ /* 0x000fe20000000000 */
[----:B------:R-:W-:Y:S01]  /*114440*/  STL.64 [R1+0xe10], R36 ;  /* 0x000e102401007387 */ /* 0x000fe20000100a00 */
[----:B------:R-:W-:-:S03]  /*114450*/  ULDC UR6, c[0x0][0x248] ;  /* 0x0000920000067ab9 */ /* 0x000fc60000000800 */
[----:B------:R-:W-:Y:S04]  /*114460*/  STL [R1+0x46c], R14 ;  /* 0x00046c0e01007387 */ /* 0x000fe80000100800 */
[----:B------:R0:W-:Y:S02]  /*114470*/  STL [R1+0xb4], R13 ;  /* 0x0000b40d01007387 */ /* 0x0001e40000100800 */
[----:B0-----:R-:W-:Y:S02]  /*114480*/  SHF.R.S32.HI R13, RZ, 0x1f, R12 ;  /* 0x0000001fff0d7819 */ /* 0x001fe4000001140c */
[----:B--2---:R-:W-:Y:S02]  /*114490*/  PRMT R14, R2, 0x5410, R3 ;  /* 0x00005410020e7816 */ /* 0x004fe40000000003 */
[----:B------:R-:W-:-:S05]  /*1144a0*/  IADD3 R2, P0, R12, R4, RZ ;  /* 0x000000040c027210 */ /* 0x000fca0007f1e0ff */
[----:B------:R-:W-:Y:S01]  /*1144b0*/  IMAD.X R3, R13, 0x1, R5, P0 ;  /* 0x000000010d037824 */ /* 0x000fe200000e0605 */
[----:B------:R-:W-:Y:S04]  /*1144c0*/  STL [R1+0x1d68], R14 ;  /* 0x001d680e01007387 */ /* 0x000fe80000100800 */
[----:B------:R3:W-:Y:S04]  /*1144d0*/  STL.64 [R1+0xdf8], R2 ;  /* 0x000df80201007387 */ /* 0x0007e80000100a00 */
[----:B------:R-:W2:Y:S04]  /*1144e0*/  LDL.LU R37, [R1+0x2ac] ;  /* 0x0002ac0001257983 */ /* 0x000ea80000300800 */
[----:B------:R-:W2:Y:S01]  /*1144f0*/  LDL.LU R61, [R1+0x880] ;  /* 0x00088000013d7983 */ /* 0x000ea20000300800 */
[----:B---3--:R-:W-:-:S05]  /*114500*/  PRMT R2, R59, 0x5410, R56 ;  /* 0x000054103b027816 */ /* 0x008fca0000000038 */
[----:B------:R0:W-:Y:S04]  /*114510*/  STL [R1+0x1d6c], R2 ;  /* 0x001d6c0201007387 */ /* 0x0001e80000100800 */
[----:B------:R-:W3:Y:S04]  /*114520*/  LDL.LU R36, [R1+0x2a8] ;  /* 0x0002a80001247983 */ /* 0x000ee80000300800 */
[----:B------:R-:W3:Y:S04]  /*114530*/  LDL.LU R35, [R1+0x7a0] ;  /* 0x0007a00001237983 */ /* 0x000ee80000300800 */
[----:B------:R-:W3:Y:S04]  /*114540*/  LDL.LU R34, [R1+0x2a4] ;  /* 0x0002a40001227983 */ /* 0x000ee80000300800 */
[----:B------:R-:W3:Y:S04]  /*114550*/  LDL.LU R59, [R1+0x620] ;  /* 0x00062000013b7983 */ /* 0x000ee80000300800 */
[----:B------:R-:W3:Y:S04]  /*114560*/  LDL.LU R33, [R1+0xac] ;  /* 0x0000ac0001217983 */ /* 0x000ee80000300800 */
[----:B------:R-:W3:Y:S04]  /*114570*/  LDL.LU R32, [R1+0x464] ;  /* 0x0004640001207983 */ /* 0x000ee80000300800 */
[----:B0-----:R-:W3:Y:S04]  /*114580*/  LDL.LU R2, [R1+0x1f08] ;  /* 0x001f080001027983 */ /* 0x001ee80000300800 */
[----:B------:R-:W3:Y:S04]  /*114590*/  LDL.LU R3, [R1+0x5464] ;  /* 0x0054640001037983 */ /* 0x000ee80000300800 */
[----:B------:R-:W3:Y:S01]  /*1145a0*/  LDL.LU R56, [R1+0x4cd8] ;  /* 0x004cd80001387983 */ /* 0x000ee20000300800 */
[----:B----4-:R-:W-:-:S02]  /*1145b0*/  PRMT R14, R39, 0x5410, R40 ;  /* 0x00005410270e7816 */ /* 0x010fc40000000028 */
[----:B------:R-:W-:Y:S02]  /*1145c0*/  LOP3.LUT R39, R38, 0xffff, RZ, 0xc0, !PT ;  /* 0x0000ffff26277812 */ /* 0x000fe400078ec0ff */
[----:B------:R-:W-:Y:S02]  /*1145d0*/  LOP3.LUT R38, R57, 0xffff, RZ, 0xc0, !PT ;  /* 0x0000ffff39267812 */ /* 0x000fe400078ec0ff */
[----:B------:R-:W-:Y:S01]  /*1145e0*/  LOP3.LUT R40, R58, 0xffff, RZ, 0xc0, !PT ;  /* 0x0000ffff3a287812 */ /* 0x000fe200078ec0ff */
[----:B------:R0:W-:Y:S03]  /*1145f0*/  STL [R1+0x1d78], R14 ;  /* 0x001d780e01007387 */ /* 0x0001e60000100800 */
[----:B------:R-:W-:Y:S02]  /*114600*/  PRMT R41, R39, 0x3340, R40 ;  /* 0x0000334027297816 */ /* 0x000fe40000000028 */
[----:B0-----:R-:W-:-:S04]  /*114610*/  PRMT R14, R38, 0x3340, R0 ;  /* 0x00003340260e7816 */ /* 0x001fc80000000000 */
        /* <DEDUP_REMOVED lines=9> */
[----:B------:R-:W-:Y:S04]  /*1146b0*/  STL.64 [R1+0xe08], R42 ;  /* 0x000e082a01007387 */ /* 0x000fe80000100a00 */
[----:B------:R-:W4:Y:S04]  /*1146c0*/  LDL.LU R57, [R1+0x270] ;  /* 0x0002700001397983 */ /* 0x000f280000300800 */
[----:B------:R0:W-:Y:S04]  /*1146d0*/  STL [R1+0x468], R39 ;  /* 0x0004682701007387 */ /* 0x0001e80000100800 */
[----:B------:R-:W4:Y:S01]  /*1146e0*/  LDL.LU R58, [R1+0x768] ;  /* 0x00076800013a7983 */ /* 0x000f220000300800 */
[----:B------:R-:W-:-:S04]  /*1146f0*/  SHF.R.U32.HI R38, RZ, 0x8, R38 ;  /* 0x00000008ff267819 */ /* 0x000fc80000011626 */
[----:B------:R-:W-:-:S04]  /*114700*/  LOP3.LUT R38, R38, 0xffff, RZ, 0xc0, !PT ;  /* 0x0000ffff26267812 */ /* 0x000fc800078ec0ff */
[----:B------:R-:W-:Y:S02]  /*114710*/  PRMT R14, R38, 0x3340, R0 ;  /* 0x00003340260e7816 */ /* 0x000fe40000000000 */
[----:B------:R-:W-:-:S03]  /*114720*/  IADD3 R38, P0, R12, R8, RZ ;  /* 0x000000080c267210 */ /* 0x000fc60007f1e0ff */
[----:B------:R2:W-:Y:S02]  /*114730*/  STL [R1+0xb0], R14 ;  /* 0x0000b00e01007387 */ /* 0x0005e40000100800 */
[----:B0-----:R-:W-:-:S05]  /*114740*/  IMAD.X R39, R13, 0x1, R10, P0 ;  /* 0x000000010d277824 */ /* 0x001fca00000e060a */
[----:B------:R-:W-:Y:S01]  /*114750*/  STL.64 [R1+0xe20], R38 ;  /* 0x000e202601007387 */ /* 0x000fe20000100a00 */
[----:B--2---:R-:W-:-:S05]  /*114760*/  PRMT R14, R61, 0x5410, R37 ;  /* 0x000054103d0e7816 */ /* 0x004fca0000000025 */
[----:B------:R3:W-:Y:S02]  /*114770*/  STL [R1+0x1d58], R14 ;  /* 0x001d580e01007387 */ /* 0x0007e40000100800 */
[----:B---3--:R-:W-:Y:S02]  /*114780*/  PRMT R14, R59, 0x5410, R34 ;  /* 0x000054103b0e7816 */ /* 0x008fe40000000022 */
[----:B------:R-:W2:Y:S01]  /*114790*/  LDL.LU R59, [R1+0x5424] ;  /* 0x00542400013b7983 */ /* 0x000ea20000300800 */
[----:B------:R-:W-:-:S05]  /*1147a0*/  IADD3 R38, P0, R12, R9, RZ ;  /* 0x000000090c267210 */ /* 0x000fca0007f1e0ff */
[----:B------:R-:W-:Y:S01]  /*1147b0*/  IMAD.X R39, R13, 0x1, R11, P0 ;  /* 0x000000010d277824 */ /* 0x000fe200000e060b */
[----:B------:R-:W-:-:S04]  /*1147c0*/  PRMT R13, R35, 0x5410, R36 ;  /* 0x00005410230d7816 */ /* 0x000fc80000000024 */
[----:B------:R-:W-:Y:S01]  /*1147d0*/  STL.64 [R1+0xe38], R38 ;  /* 0x000e382601007387 */ /* 0x000fe20000100a00 */
[----:B------:R-:W-:-:S03]  /*1147e0*/  LOP3.LUT R2, R2, 0xffff, RZ, 0xc0, !PT ;  /* 0x0000ffff02027812 */ /* 0x000fc600078ec0ff */
[----:B------:R0:W-:Y:S01]  /*1147f0*/  STL [R1+0x1d4c], R13 ;  /* 0x001d4c0d01007387 */ /* 0x0001e20000100800 */
[----:B------:R-:W-:-:S03]  /*114800*/  LOP3.LUT R3, R3, 0xffff, RZ, 0xc0, !PT ;  /* 0x0000ffff03037812 */ /* 0x000fc600078ec0ff */
[----:B------:R1:W-:Y:S01]  /*114810*/  STL [R1+0x1d5c], R14 ;  /* 0x001d5c0e01007387 */ /* 0x0003e20000100800 */
[----:B0-----:R-:W-:Y:S02]  /*114820*/  PRMT R13, R32, 0x5410, R33 ;  /* 0x00005410200d7816 */ /* 0x001fe40000000021 */
[----:B------:R-:W-:-:S03]  /*114830*/  LOP3.LUT R32, R56, 0xffff, RZ, 0xc0, !PT ;  /* 0x0000ffff38207812 */ /* 0x000fc600078ec0ff */
[----:B------:R0:W-:Y:S01]  /*114840*/  STL [R1+0x774], R13 ;  /* 0x0007740d01007387 */ /* 0x0001e20000100800 */
[----:B-1----:R-:W-:Y:S02]  /*114850*/  PRMT R14, R3, 0x3340, R32 ;  /* 0x00003340030e7816 */ /* 0x002fe40000000020 */
[----:B0-----:R-:W-:-:S04]  /*114860*/  PRMT R13, R2, 0x3340, R0 ;  /* 0x00003340020d7816 */ /* 0x001fc80000000000 */
[----:B------:R-:W-:Y:S01]  /*114870*/  PRMT R14, R14, 0x5410, R13 ;  /* 0x000054100e0e7816 */ /* 0x000fe2000000000d */
[----:B------:R-:W-:Y:S01]  /*114880*/  VIADD R12, R12, UR6 ;  /* 0x000000060c0c7c36 */ /* 0x000fe20008000000 */
[----:B------:R-:W-:Y:S01]  /*114890*/  SHF.R.U32.HI R3, RZ, 0x8, R3 ;  /* 0x00000008ff037819 */ /* 0x000fe20000011603 */
[----:B------:R-:W-:Y:S02]  /*1148a0*/  ULDC UR6, c[0x0][0x248] ;  /* 0x0000920000067ab9 */ /* 0x000fe40000000800 */
[----:B------:R0:W-:Y:S01]  /*1148b0*/  STL [R1+0x620], R14 ;  /* 0x0006200e01007387 */ /* 0x0001e20000100800 */
[----:B------:R-:W-:Y:S02]  /*1148c0*/  SHF.R.U32.HI R2, RZ, 0x8, R2 ;  /* 0x00000008ff027819 */ /* 0x000fe40000011602 */
[----:B------:R-:W-:Y:S02]  /*1148d0*/  SHF.R.S32.HI R13, RZ, 0x1f, R12 ;  /* 0x0000001fff0d7819 */ /* 0x000fe4000001140c */
[----:B------:R-:W-:-:S02]  /*1148e0*/  IADD3 R34, P0, R12, R4, RZ ;  /* 0x000000040c227210 */ /* 0x000fc40007f1e0ff */
[----:B0-----:R-:W-:Y:S02]  /*1148f0*/  SHF.R.U32.HI R14, RZ, 0x8, R32 ;  /* 0x00000008ff0e7819 */ /* 0x001fe40000011620 */
[----:B------:R-:W-:Y:S02]  /*114900*/  LOP3.LUT R3, R3, 0xffff, RZ, 0xc0, !PT ;  /* 0x0000ffff03037812 */ /* 0x000fe400078ec0ff */
[----:B------:R-:W-:Y:S02]  /*114910*/  LOP3.LUT R14, R14, 0xffff, RZ, 0xc0, !PT ;  /* 0x0000ffff0e0e7812 */ /* 0x000fe400078ec0ff */
[----:B------:R-:W-:Y:S01]  /*114920*/  LOP3.LUT R2, R2, 0xffff, RZ, 0xc0, !PT ;  /* 0x0000ffff02027812 */ /* 0x000fe200078ec0ff */
[----:B------:R-:W-:Y:S01]  /*114930*/  IMAD.X R35, R13, 0x1, R5, P0 ;  /* 0x000000010d237824 */ /* 0x000fe200000e0605 */
[----:B------:R-:W-:Y:S02]  /*114940*/  PRMT R32, R3, 0x3340, R14 ;  /* 0x0000334003207816 */ /* 0x000fe4000000000e */
[----:B------:R-:W-:-:S02]  /*114950*/  PRMT R14, R2, 0x3340, R0 ;  /* 0x00003340020e7816 */ /* 0x000fc40000000000 */
[----:B------:R-:W-:Y:S01]  /*114960*/  IADD3 R2, P0, R12, R6, RZ ;  /* 0x000000060c027210 */ /* 0x000fe20007f1e0ff */
[----:B------:R-:W-:Y:S04]  /*114970*/  STL.64 [R1+0xe18], R34 ;  /* 0x000e182201007387 */ /* 0x000fe80000100a00 */
[----:B------:R-:W-:Y:S01]  /*114980*/  IMAD.X R3, R13, 0x1, R7, P0 ;  /* 0x000000010d037824 */ /* 0x000fe200000e0607 */
[----:B------:R-:W-:Y:S04]  /*114990*/  STL [R1+0x464], R32 ;  /* 0x0004642001007387 */ /* 0x000fe80000100800 */
[----:B------:R-:W-:Y:S04]  /*1149a0*/  STL [R1+0xac], R14 ;  /* 0x0000ac0e01007387 */ /* 0x000fe80000100800 */
[----:B------:R4:W-:Y:S04]  /*1149b0*/  STL.64 [R1+0xe30], R2 ;  /* 0x000e300201007387 */ /* 0x0009e80000100a00 */
[----:B------:R-:W3:Y:S04]  /*1149c0*/  LDL.LU R40, [R1+0x268] ;  /* 0x0002680001287983 */ /* 0x000ee80000300800 */
[----:B------:R-:W3:Y:S01]  /*1149d0*/  LDL.LU R39, [R1+0x764] ;  /* 0x0007640001277983 */ /* 0x000ee20000300800 */
[----:B----4-:R-:W-:-:S05]  /*1149e0*/  PRMT R2, R58, 0x5410, R57 ;  /* 0x000054103a027816 */ /* 0x010fca0000000039 */
[----:B------:R0:W-:Y:S04]  /*1149f0*/  STL [R1+0x1d48], R2 ;  /* 0x001d480201007387 */ /* 0x0001e80000100800 */
[----:B------:R-:W4:Y:S04]  /*114a00*/  LDL.LU R38, [R1+0x264] ;  /* 0x0002640001267983 */ /* 0x000f280000300800 */
[----:B------:R-:W4:Y:S01]  /*114a10*/  LDL.LU R37, [R1+0x76c] ;  /* 0x00076c0001257983 */ /* 0x000f220000300800 */
[----:B0-----:R-:W-:-:S03]  /*114a20*/  PRMT R2, R52, 0x5410, R60 ;  /* 0x0000541034027816 */ /* 0x001fc6000000003c */
[----:B------:R-:W3:Y:S04]  /*114a30*/  LDL.LU R60, [R1+0x587c] ;  /* 0x00587c00013c7983 */ /* 0x000ee80000300800 */
[----:B------:R-:W4:Y:S04]  /*114a40*/  LDL.LU R52, [R1+0x5878] ;  /* 0x0058780001347983 */ /* 0x000f280000300800 */
[----:B------:R-:W4:Y:S04]  /*114a50*/  LDL.LU R61, [R1+0x260] ;  /* 0x00026000013d7983 */ /* 0x000f280000300800 */
[----:B------:R-:W4:Y:S04]  /*114a60*/  LDL.LU R36, [R1+0x740] ;  /* 0x0007400001247983 */ /* 0x000f280000300800 */
[----:B------:R0:W-:Y:S04]  /*114a70*/  STL [R1+0x758], R2 ;  /* 0x0007580201007387 */ /* 0x0001e80000100800 */
        /* <DEDUP_REMOVED lines=8> */
[----:B------:R-:W4:Y:S01]  /*114b00*/  LDL.LU R58, [R1+0x1f28] ;  /* 0x001f2800013a7983 */ /* 0x000f220000300800 */
[----:B--2---:R-:W-:-:S03]  /*114b10*/  LOP3.LUT R41, R59, 0xffff, RZ, 0xc0, !PT ;  /* 0x0000ffff3b297812 */ /* 0x004fc600078ec0ff */
[----:B------:R-:W2:Y:S01]  /*114b20*/  LDL.LU R59, [R1+0x4d2c] ;  /* 0x004d2c00013b7983 */ /* 0x000ea20000300800 */
[----:B------:R-:W-:-:S05]  /*114b30*/  IADD3 R44, P0, R12, R8, RZ ;  /* 0x000000080c2c7210 */ /* 0x000fca0007f1e0ff */
[----:B------:R-:W-:Y:S01]  /*114b40*/  IMAD.X R45, R13, 0x1, R10, P0 ;  /* 0x000000010d2d7824 */ /* 0x000fe200000e060a */
[----:B---3--:R-:W-:Y:S02]  /*114b50*/  LOP3.LUT R60, R60, 0xffff, RZ, 0xc0, !PT ;  /* 0x0000ffff3c3c7812 */ /* 0x008fe400078ec0ff */
[----:B----4-:R-:W-:Y:S02]  /*114b60*/  LOP3.LUT R42, R52, 0xffff, RZ, 0xc0, !PT ;  /* 0x0000ffff342a7812 */ /* 0x010fe400078ec0ff */
[----:B------:R-:W-:Y:S02]  /*114b70*/  PRMT R14, R60, 0x3340, R0 ;  /* 0x000033403c0e7816 */ /* 0x000fe40000000000 */
[----:B------:R-:W-:-:S04]  /*114b80*/  PRMT R43, R41, 0x3340, R42 ;  /* 0x00003340292b7816 */ /* 0x000fc8000000002a */
[----:B------:R-:W-:Y:S02]  /*114b90*/  PRMT R14, R43, 0x5410, R14 ;  /* 0x000054102b0e7816 */ /* 0x000fe4000000000e */
[----:B------:R-:W-:-:S03]  /*114ba0*/  SHF.R.U32.HI R41, RZ, 0x8, R41 ;  /* 0x00000008ff297819 */ /* 0x000fc60000011629 */
[----:B------:R0:W-:Y:S01]  /*114bb0*/  STL [R1+0x61c], R14 ;  /* 0x00061c0e01007387 */ /* 0x0001e20000100800 */
[----:B------:R-:W-:Y:S02]  /*114bc0*/  LOP3.LUT R41, R41, 0xffff, RZ, 0xc0, !PT ;  /* 0x0000ffff29297812 */ /* 0x000fe400078ec0ff */
[----:B0-----:R-:W-:Y:S02]  /*114bd0*/  SHF.R.U32.HI R14, RZ, 0x8, R42 ;  /* 0x00000008ff0e7819 */ /* 0x001fe4000001162a */
[----:B------:R-:W-:Y:S02]  /*114be0*/  IADD3 R42, P0, R12, R9, RZ ;  /* 0x000000090c2a7210 */ /* 0x000fe40007f1e0ff */
[----:B------:R-:W-:-:S03]  /*114bf0*/  LOP3.LUT R14, R14, 0xffff, RZ, 0xc0, !PT ;  /* 0x0000ffff0e0e7812 */ /* 0x000fc600078ec0ff */
[----:B------:R-:W-:Y:S01]  /*114c00*/  IMAD.X R43, R13, 0x1, R11, P0 ;  /* 0x000000010d2b7824 */ /* 0x000fe200000e060b */
[----:B------:R-:W-:Y:S02]  /*114c10*/  PRMT R52, R41, 0x3340, R14 ;  /* 0x0000334029347816 */ /* 0x000fe4000000000e */
[----:B------:R-:W-:Y:S01]  /*114c20*/  PRMT R14, R39, 0x5410, R40 ;  /* 0x00005410270e7816 */ /* 0x000fe20000000028 */
[----:B------:R-:W-:Y:S01]  /*114c30*/  STL.64 [R1+0xe50], R44 ;  /* 0x000e502c01007387 */ /* 0x000fe20000100a00 */
[----:B------:R-:W-:Y:S01]  /*114c40*/  PRMT R13, R37, 0x5410, R38 ;  /* 0x00005410250d7816 */ /* 0x000fe20000000026 */
[----:B------:R-:W-:Y:S01]  /*114c50*/  VIADD R12, R12, UR6 ;  /* 0x000000060c0c7c36 */ /* 0x000fe20008000000 */
[----:B------:R-:W-:Y:S01]  /*114c60*/  PRMT R34, R34, 0x5410, R35 ;  /* 0x0000541022227816 */ /* 0x000fe20000000023 */
[----:B------:R-:W-:Y:S01]  /*114c70*/  STL [R1+0x5744], R52 ;  /* 0x0057443401007387 */ /* 0x000fe20000100800 */
[----:B------:R-:W-:Y:S01]  /*114c80*/  LOP3.LUT R40, R3, 0xffff, RZ, 0xc0, !PT ;  /* 0x0000ffff03287812 */ /* 0x000fe200078ec0ff */
[----:B------:R-:W-:-:S02]  /*114c90*/  ULDC UR6, c[0x0][0x248] ;  /* 0x0000920000067ab9 */ /* 0x000fc40000000800 */
[----:B------:R-:W-:Y:S04]  /*114ca0*/  STL.64 [R1+0xe70], R42 ;  /* 0x000e702a01007387 */ /* 0x000fe80000100a00 */
[----:B------:R0:W-:Y:S04]  /*114cb0*/  STL [R1+0x768], R14 ;  /* 0x0007680e01007387 */ /* 0x0001e80000100800 */
[----:B------:R1:W-:Y:S01]  /*114cc0*/  STL [R1+0x730], R13 ;  /* 0x0007300d01007387 */ /* 0x0003e20000100800 */
[----:B0-----:R-:W-:Y:S02]  /*114cd0*/  PRMT R14, R36, 0x5410, R61 ;  /* 0x00005410240e7816 */ /* 0x001fe4000000003d */
[----:B------:R-:W-:-:S02]  /*114ce0*/  IADD3 R36, P0, R12, R4, RZ ;  /* 0x000000040c247210 */ /* 0x000fc40007f1e0ff */
[----:B-1----:R-:W-:Y:S01]  /*114cf0*/  SHF.R.S32.HI R13, RZ, 0x1f, R12 ;  /* 0x0000001fff0d7819 */ /* 0x002fe2000001140c */
[----:B------:R0:W-:Y:S04]  /*114d00*/  STL [R1+0x1d3c], R14 ;  /* 0x001d3c0e01007387 */ /* 0x0001e80000100800 */
[----:B------:R-:W-:Y:S01]  /*114d10*/  IMAD.X R37, R13, 0x1, R5, P0 ;  /* 0x000000010d257824 */ /* 0x000fe200000e0605 */
[----:B0-----:R-:W-:-:S04]  /*114d20*/  PRMT R14, R32, 0x5410, R33 ;  /* 0x00005410200e7816 */ /* 0x001fc80000000021 */
[----:B------:R0:W-:Y:S04]  /*114d30*/  STL.64 [R1+0xe48], R36 ;  /* 0x000e482401007387 */ /* 0x0001e80000100a00 */
[----:B------:R-:W-:Y:S04]  /*114d40*/  STL [R1+0x740], R34 ;  /* 0x0007402201007387 */ /* 0x000fe80000100800 */
[----:B------:R1:W-:Y:S04]  /*114d50*/  STL [R1+0x754], R14 ;  /* 0x0007540e01007387 */ /* 0x0003e80000100800 */
[----:B------:R-:W3:Y:S04]  /*114d60*/  LDL.LU R39, [R1+0x254] ;  /* 0x0002540001277983 */ /* 0x000ee80000300800 */
[----:B------:R-:W3:Y:S01]  /*114d70*/  LDL.LU R38, [R1+0x744] ;  /* 0x0007440001267983 */ /* 0x000ee20000300800 */
[----:B0-----:R-:W-:-:S02]  /*114d80*/  LOP3.LUT R37, R2, 0xffff, RZ, 0xc0, !PT ;  /* 0x0000ffff02257812 */ /* 0x001fc400078ec0ff */
[----:B------:R-:W-:Y:S01]  /*114d90*/  LOP3.LUT R41, R56, 0xffff, RZ, 0xc0, !PT ;  /* 0x0000ffff38297812 */ /* 0x000fe200078ec0ff */
[----:B------:R-:W4:Y:S01]  /*114da0*/  LDL.LU R61, [R1+0x258] ;  /* 0x00025800013d7983 */ /* 0x000f220000300800 */
[----:B-1----:R-:W-:Y:S02]  /*114db0*/  PRMT R14, R37, 0x3340, R0 ;  /* 0x00003340250e7816 */ /* 0x002fe40000000000 */
[----:B------:R-:W-:Y:S01]  /*114dc0*/  PRMT R3, R40, 0x3340, R41 ;  /* 0x0000334028037816 */ /* 0x000fe20000000029 */
[----:B------:R-:W4:Y:S03]  /*114dd0*/  LDL.LU R36, [R1+0x748] ;  /* 0x0007480001247983 */ /* 0x000f260000300800 */
[----:B------:R-:W-:Y:S02]  /*114de0*/  PRMT R3, R3, 0x5410, R14 ;  /* 0x0000541003037816 */ /* 0x000fe4000000000e */
[----:B------:R-:W-:-:S02]  /*114df0*/  LOP3.LUT R2, R57, 0xffff, RZ, 0xc0, !PT ;  /* 0x0000ffff39027812 */ /* 0x000fc400078ec0ff */
[----:B------:R-:W-:Y:S01]  /*114e00*/  LOP3.LUT R35, R58, 0xffff, RZ, 0xc0, !PT ;  /* 0x0000ffff3a237812 */ /* 0x000fe200078ec0ff */
[----:B------:R0:W-:Y:S04]  /*114e10*/  STL [R1+0x618], R3 ;  /* 0x0006180301007387 */ /* 0x0001e80000100800 */
[----:B------:R-:W4:Y:S01]  /*114e20*/  LDL.LU R34, [R1+0xa4] ;  /* 0x0000a40001227983 */ /* 0x000f220000300800 */
[----:B------:R-:W-:-:S03]  /*114e30*/  PRMT R14, R35, 0x3340, R0 ;  /* 0x00003340230e7816 */ /* 0x000fc60000000000 */
[----:B------:R-:W4:Y:S01]  /*114e40*/  LDL.LU R33, [R1+0x74c] ;  /* 0x00074c0001217983 */ /* 0x000f220000300800 */
[----:B------:R-:W-:-:S05]  /*114e50*/  IADD3 R44, P0, R12, R6, RZ ;  /* 0x000000060c2c7210 */ /* 0x000fca0007f1e0ff */
[----:B------:R-:W-:Y:S01]  /*114e60*/  IMAD.X R45, R13, 0x1, R7, P0 ;  /* 0x000000010d2d7824 */ /* 0x000fe200000e0607 */
[----:B------:R-:W-:Y:S02]  /*114e70*/  SHF.R.U32.HI R42, RZ, 0x8, R2 ;  /* 0x00000008ff2a7819 */ /* 0x000fe40000011602 */
[----:B--2---:R-:W-:-:S04]  /*114e80*/  LOP3.LUT R43, R59, 0xffff, RZ, 0xc0, !PT ;  /* 0x0000ffff3b2b7812 */ /* 0x004fc800078ec0ff */
[----:B0-----:R-:W-:-:S04]  /*114e90*/  PRMT R3, R2, 0x3340, R43 ;  /* 0x0000334002037816 */ /* 0x001fc8000000002b */
[----:B------:R-:W-:-:S05]  /*114ea0*/  PRMT R3, R3, 0x5410, R14 ;  /* 0x0000541003037816 */ /* 0x000fca000000000e */
[----:B------:R0:W-:Y:S04]  /*114eb0*/  STL [R1+0x614], R3 ;  /* 0x0006140301007387 */ /* 0x0001e80000100800 */
[----:B------:R-:W2:Y:S04]  /*114ec0*/  LDL.LU R32, [R1+0xa0] ;  /* 0x0000a00001207983 */ /* 0x000ea80000300800 */
[----:B0-----:R-:W2:Y:S04]  /*114ed0*/  LDL.LU R3, [R1+0x448] ;  /* 0x0004480001037983 */ /* 0x001ea80000300800 */
[----:B------:R-:W-:Y:S04]  /*114ee0*/  STL.64 [R1+0xe68], R44 ;  /* 0x000e682c01007387 */ /* 0x000fe80000100a00 */
[----:B------:R-:W2:Y:S04]  /*114ef0*/  LDL.LU R2, [R1+0x9c] ;  /* 0x00009c0001027983 */ /* 0x000ea80000300800 */
[----:B------:R-:W2:Y:S04]  /*114f00*/  LDL.LU R56, [R1+0x70c] ;  /* 0x00070c0001387983 */ /* 0x000ea80000300800 */
[----:B------:R-:W2:Y:S01]  /*114f10*/  LDL.LU R57, [R1+0x5434] ;  /* 0x0054340001397983 */ /* 0x000ea20000300800 */
[----:B------:R-:W-:-:S02]  /*114f20*/  SHF.R.U32.HI R14, RZ, 0x8, R43 ;  /* 0x00000008ff0e7819 */ /* 0x000fc4000001162b */
[----:B------:R-:W-:Y:S01]  /*114f30*/  SHF.R.U32.HI R40, RZ, 0x8, R40 ;  /* 0x00000008ff287819 */ /* 0x000fe20000011628 */
[----:B------:R-:W2:Y:S01]  /*114f40*/  LDL.LU R58, [R1+0x1d98] ;  /* 0x001d9800013a7983 */ /* 0x000ea20000300800 */
[----:B------:R-:W-:Y:S02]  /*114f50*/  SHF.R.U32.HI R41, RZ, 0x8, R41 ;  /* 0x00000008ff297819 */ /* 0x000fe40000011629 */
[----:B------:R-:W-:Y:S01]  /*114f60*/  LOP3.LUT R42, R42, 0xffff, RZ, 0xc0, !PT ;  /* 0x0000ffff2a2a7812 */ /* 0x000fe200078ec0ff */
[----:B------:R-:W2:Y:S01]  /*114f70*/  LDL.LU R59, [R1+0x21bc] ;  /* 0x0021bc00013b7983 */ /* 0x000ea20000300800 */
[----:B------:R-:W-:Y:S02]  /*114f80*/  LOP3.LUT R14, R14, 0xffff, RZ, 0xc0, !PT ;  /* 0x0000ffff0e0e7812 */ /* 0x000fe400078ec0ff */
[----:B------:R-:W-:Y:S02]  /*114f90*/  LOP3.LUT R40, R40, 0xffff, RZ, 0xc0, !PT ;  /* 0x0000ffff28287812 */ /* 0x000fe400078ec0ff */
[----:B------:R-:W-:-:S02]  /*114fa0*/  LOP3.LUT R41, R41, 0xffff, RZ, 0xc0, !PT ;  /* 0x0000ffff29297812 */ /* 0x000fc400078ec0ff */
[----:B------:R-:W-:Y:S02]  /*114fb0*/  PRMT R42, R42, 0x3340, R14 ;  /* 0x000033402a2a7816 */ /* 0x000fe4000000000e */
[----:B------:R-:W-:Y:S02]  /*114fc0*/  PRMT R14, R40, 0x3340, R41 ;  /* 0x00003340280e7816 */ /* 0x000fe40000000029 */
[----:B------:R-:W-:Y:S01]  /*114fd0*/  IADD3 R40, P0, R12, R8, RZ ;  /* 0x000000080c287210 */ /* 0x000fe20007f1e0ff */
[----:B------:R-:W-:Y:S04]  /*114fe0*/  STL [R1+0x460], R42 ;  /* 0x0004602a01007387 */ /* 0x000fe80000100800 */
[----:B------:R3:W-:Y:S01]  /*114ff0*/  STL [R1+0x45c], R14 ;  /* 0x00045c0e01007387 */ /* 0x0007e20000100800 */
[----:B------:R-:W-:-:S05]  /*115000*/  IMAD.X R41, R13, 0x1, R10, P0 ;  /* 0x000000010d297824 */ /* 0x000fca00000e060a */
[----:B------:R-:W-:Y:S01]  /*115010*/  STL.64 [R1+0xe78], R40 ;  /* 0x000e782801007387 */ /* 0x000fe20000100a00 */
[----:B---3--:R-:W-:Y:S02]  /*115020*/  PRMT R14, R38, 0x5410, R39 ;  /* 0x00005410260e7816 */ /* 0x008fe40000000027 */
[----:B------:R-:W-:-:S05]  /*115030*/  IADD3 R38, P0, R12, R9, RZ ;  /* 0x000000090c267210 */ /* 0x000fca0007f1e0ff */
[----:B------:R-:W-:Y:S01]  /*115040*/  IMAD.X R39, R13, 0x1, R11, P0 ;  /* 0x000000010d277824 */ /* 0x000fe200000e060b */
[----:B------:R-:W-:Y:S01]  /*115050*/  SHF.R.U32.HI R13, RZ, 0x8, R37 ;  /* 0x00000008ff0d7819 */ /* 0x000fe20000011625 */
[----:B------:R0:W-:Y:S03]  /*115060*/  STL [R1+0x744], R14 ;  /* 0x0007440e01007387 */ /* 0x0001e60000100800 */
[----:B------:R-:W-:Y:S01]  /*115070*/  LOP3.LUT R13, R13, 0xffff, RZ, 0xc0, !PT ;  /* 0x0000ffff0d0d7812 */ /* 0x000fe200078ec0ff */
[----:B------:R-:W-:Y:S01]  /*115080*/  VIADD R12, R12, UR6 ;  /* 0x000000060c0c7c36 */ /* 0x000fe20008000000 */
[----:B------:R-:W-:Y:S01]  /*115090*/  STL.64 [R1+0xe28], R38 ;  /* 0x000e282601007387 */ /* 0x000fe20000100a00 */
[----:B------:R-:W-:Y:S01]  /*1150a0*/  ULDC UR6, c[0x0][0x248] ;  /* 0x0000920000067ab9 */ /* 0x000fe20000000800 */
[----:B0-----:R-:W-:Y:S02]  /*1150b0*/  PRMT R14, R13, 0x3340, R0 ;  /* 0x000033400d0e7816 */ /* 0x001fe40000000000 */
[----:B----4-:R-:W-:-:S03]  /*1150c0*/  PRMT R13, R36, 0x5410, R61 ;  /* 0x00005410240d7816 */ /* 0x010fc6000000003d */
[----:B------:R0:W-:Y:S01]  /*1150d0*/  STL [R1+0xa8], R14 ;  /* 0x0000a80e01007387 */ /* 0x0001e20000100800 */
[----:B------:R-:W-:-:S03]  /*1150e0*/  IADD3 R36, P0, R12, R4, RZ ;  /* 0x000000040c247210 */ /* 0x000fc60007f1e0ff */
[----:B------:R1:W-:Y:S01]  /*1150f0*/  STL [R1+0x748], R13 ;  /* 0x0007480d01007387 */ /* 0x0003e20000100800 */
[----:B0-----:R-:W-:Y:S02]  /*115100*/  PRMT R14, R33, 0x5410, R34 ;  /* 0x00005410210e7816 */ /* 0x001fe40000000022 */
[----:B-1----:R-:W-:-:S03]  /*115110*/  SHF.R.S32.HI R13, RZ, 0x1f, R12 ;  /* 0x0000001fff0d7819 */ /* 0x002fc6000001140c */
[----:B------:R-:W-:Y:S02]  /*115120*/  STL [R1+0x738], R14 ;  /* 0x0007380e01007387 */ /* 0x000fe40000100800 */
[----:B------:R-:W-:Y:S02]  /*115130*/  IMAD.X R37, R13, 0x1, R5, P0 ;  /* 0x000000010d257824 */ /* 0x000fe400000e0605 */
[----:B------:R-:W3:Y:S04]  /*115140*/  LDL.LU R38, [R1+0x98] ;  /* 0x0000980001267983 */ /* 0x000ee80000300800 */
[----:B------:R0:W-:Y:S04]  /*115150*/  STL.64 [R1+0xe88], R36 ;  /* 0x000e882401007387 */ /* 0x0001e80000100a00 */
[----:B0-----:R-:W3:Y:S01]  /*115160*/  LDL.LU R36, [R1+0x708] ;  /* 0x0007080001247983 */ /* 0x001ee20000300800 */
[----:B--2---:R-:W-:-:S05]  /*115170*/  PRMT R3, R3, 0x5410, R32 ;  /* 0x0000541003037816 */ /* 0x004fca0000000020 */
[----:B------:R0:W-:Y:S01]  /*115180*/  STL [R1+0x770], R3 ;  /* 0x0007700301007387 */ /* 0x0001e20000100800 */
[----:B------:R-:W-:-:S05]  /*115190*/  PRMT R2, R56, 0x5410, R2 ;  /* 0x0000541038027816 */ /* 0x000fca0000000002 */
[----:B------:R1:W-:Y:S04]  /*1151a0*/  STL [R1+0x734], R2 ;  /* 0x0007340201007387 */ /* 0x0003e80000100800 */
[----:B0-----:R-:W2:Y:S04]  /*1151b0*/  LDL.LU R3, [R1+0x94] ;  /* 0x0000940001037983 */ /* 0x001ea80000300800 */
[----:B-1----:R-:W2:Y:S01]  /*1151c0*/  LDL.LU R2, [R1+0x700] ;  /* 0x0007000001027983 */ /* 0x002ea20000300800 */
[----:B------:R-:W-:-:S03]  /*1151d0*/  LOP3.LUT R34, R57, 0xffff, RZ, 0xc0, !PT ;  /* 0x0000ffff39227812 */ /* 0x000fc600078ec0ff */
[----:B------:R-:W4:Y:S04]  /*1151e0*/  LDL.LU R56, [R1+0x90] ;  /* 0x0000900001387983 */ /* 0x000f280000300800 */
[----:B------:R-:W4:Y:S01]  /*1151f0*/  LDL.LU R57, [R1+0x704] ;  /* 0x0007040001397983 */ /* 0x000f220000300800 */
[----:B------:R-:W-:Y:S02]  /*115200*/  LOP3.LUT R32, R58, 0xffff, RZ, 0xc0, !PT ;  /* 0x0000ffff3a207812 */ /* 0x000fe400078ec0ff */
[----:B------:R-:W-:Y:S02]  /*115210*/  LOP3.LUT R33, R59, 0xffff, RZ, 0xc0, !PT ;  /* 0x0000ffff3b217812 */ /* 0x000fe400078ec0ff */
[----:B------:R-:W-:Y:S02]  /*115220*/  PRMT R14, R32, 0x3340, R0 ;  /* 0x00003340200e7816 */ /* 0x000fe40000000000 */
[----:B------:R-:W-:-:S02]  /*115230*/  PRMT R37, R34, 0x3340, R33 ;  /* 0x0000334022257816 */ /* 0x000fc40000000021 */
[----:B------:R-:W-:Y:S02]  /*115240*/  IADD3 R40, P0, R12, R6, RZ ;  /* 0x000000060c287210 */ /* 0x000fe40007f1e0ff */
[----:B------:R-:W-:-:S03]  /*115250*/  PRMT R14, R37, 0x5410, R14 ;  /* 0x00005410250e7816 */ /* 0x000fc6000000000e */
[----:B------:R-:W-:Y:S02]  /*115260*/  IMAD.X R41, R13, 0x1, R7, P0 ;  /* 0x000000010d297824 */ /* 0x000fe400000e0607 */
[----:B------:R0:W-:Y:S01]  /*115270*/  STL [R1+0x610], R14 ;  /* 0x0006100e01007387 */ /* 0x0001e20000100800 */
[----:B------:R-:W-:Y:S02]  /*115280*/  SHF.R.U32.HI R37, RZ, 0x8, R34 ;  /* 0x00000008ff257819 */ /* 0x000fe40000011622 */
[----:B------:R-:W-:Y:S01]  /*115290*/  SHF.R.U32.HI R39, RZ, 0x8, R33 ;  /* 0x00000008ff277819 */ /* 0x000fe20000011621 */
[----:B------:R1:W-:Y:S01]  /*1152a0*/  STL.64 [R1+0xe98], R40 ;  /* 0x000e982801007387 */ /* 0x0003e20000100a00 */
[----:B0-----:R-:W-:-:S03]  /*1152b0*/  SHF.R.U32.HI R14, RZ, 0x8, R35 ;  /* 0x00000008ff0e7819 */ /* 0x001fc60000011623 */
[----:B------:R-:W4:Y:S01]  /*1152c0*/  LDL.LU R35, [R1+0x8c] ;  /* 0x00008c0001237983 */ /* 0x000f220000300800 */
[----:B------:R-:W-:-:S03]  /*1152d0*/  LOP3.LUT R14, R14, 0xffff, RZ, 0xc0, !PT ;  /* 0x0000ffff0e0e7812 */ /* 0x000fc600078ec0ff */
[----:B------:R-:W4:Y:S01]  /*1152e0*/  LDL.LU R34, [R1+0x440] ;  /* 0x0004400001227983 */ /* 0x000f220000300800 */
[----:B------:R-:W-:-:S03]  /*1152f0*/  LOP3.LUT R37, R37, 0xffff, RZ, 0xc0, !PT ;  /* 0x0000ffff25257812 */ /* 0x000fc600078ec0ff */
[----:B------:R-:W4:Y:S01]  /*115300*/  LDL.LU R33, [R1+0x80] ;  /* 0x0000800001217983 */ /* 0x000f220000300800 */
[----:B------:R-:W-:-:S03]  /*115310*/  LOP3.LUT R39, R39, 0xffff, RZ, 0xc0, !PT ;  /* 0x0000ffff27277812 */ /* 0x000fc600078ec0ff */
[----:B------:R-:W4:Y:S01]  /*115320*/  LDL.LU R58, [R1+0x5ec] ;  /* 0x0005ec00013a7983 */ /* 0x000f220000300800 */
[----:B-1----:R-:W-:Y:S02]  /*115330*/  PRMT R40, R14, 0x3340, R0 ;  /* 0x000033400e287816 */ /* 0x002fe40000000000 */
[----:B------:R-:W-:Y:S01]  /*115340*/  PRMT R14, R37, 0x3340, R39 ;  /* 0x00003340250e7816 */ /* 0x000fe20000000027 */
[----:B------:R-:W4:Y:S04]  /*115350*/  LDL.LU R59, [R1+0x5438] ;  /* 0x00543800013b7983 */ /* 0x000f280000300800 */
[----:B------:R-:W4:Y:S04]  /*115360*/  LDL.LU R37, [R1+0x1dbc] ;  /* 0x001dbc0001257983 */ /* 0x000f280000300800 */
[----:B------:R0:W-:Y:S04]  /*115370*/  STL [R1+0xa4], R40 ;  /* 0x0000a42801007387 */ /* 0x0001e80000100800 */
[----:B------:R-:W4:Y:S01]  /*115380*/  LDL.LU R61, [R1+0x2320] ;  /* 0x00232000013d7983 */ /* 0x000f220000300800 */
[----:B0-----:R-:W-:-:S03]  /*115390*/  IADD3 R40, P0, R12, R8, RZ ;  /* 0x000000080c287210 */ /* 0x001fc60007f1e0ff */
[----:B------:R3:W-:Y:S02]  /*1153a0*/  STL [R1+0x448], R14 ;  /* 0x0004480e01007387 */ /* 0x0007e40000100800 */
[----:B------:R-:W-:-:S05]  /*1153b0*/  IMAD.X R41, R13, 0x1, R10, P0 ;  /* 0x000000010d297824 */ /* 0x000fca00000e060a */
[----:B------:R-:W-:Y:S01]  /*1153c0*/  STL.64 [R1+0xea8], R40 ;  /* 0x000ea82801007387 */ /* 0x000fe20000100a00 */
[----:B---3--:R-:W-:Y:S02]  /*1153d0*/  PRMT R14, R36, 0x5410, R38 ;  /* 0x00005410240e7816 */ /* 0x008fe40000000026 */
[----:B------:R-:W-:-:S05]  /*1153e0*/  IADD3 R38, P0, R12, R9, RZ ;  /* 0x000000090c267210 */ /* 0x000fca0007f1e0ff */
[----:B------:R-:W-:Y:S01]  /*1153f0*/  IMAD.X R39, R13, 0x1, R11, P0 ;  /* 0x000000010d277824 */ /* 0x000fe200000e060b */
[----:B------:R-:W-:-:S04]  /*115400*/  SHF.R.U32.HI R13, RZ, 0x8, R32 ;  /* 0x00000008ff0d7819 */ /* 0x000fc80000011620 */
[----:B------:R-:W-:Y:S01]  /*115410*/  LOP3.LUT R13, R13, 0xffff, RZ, 0xc0, !PT ;  /* 0x0000ffff0d0d7812 */ /* 0x000fe200078ec0ff */
[----:B------:R-:W-:Y:S03]  /*115420*/  STL [R1+0x764], R14 ;  /* 0x0007640e01007387 */ /* 0x000fe60000100800 */
[----:B------:R-:W-:Y:S01]  /*115430*/  PRMT R13, R13, 0x3340, R0 ;  /* 0x000033400d0d7816 */ /* 0x000fe20000000000 */
[----:B------:R-:W-:Y:S04]  /*115440*/  STL.64 [R1+0xea0], R38 ;  /* 0x000ea02601007387 */ /* 0x000fe80000100a00 */
[----:B------:R-:W-:Y:S01]  /*115450*/  STL [R1+0xa0], R13 ;  /* 0x0000a00d01007387 */ /* 0x000fe20000100800 */
[----:B--2---:R-:W-:-:S05]  /*115460*/  PRMT R2, R2, 0x5410, R3 ;  /* 0x0000541002027816 */ /* 0x004fca0000000003 */
[----:B------:R4:W-:Y:S04]  /*115470*/  STL [R1+0x778], R2 ;  /* 0x0007780201007387 */ /* 0x0009e80000100800 */
[----:B------:R-:W2:Y:S04]  /*115480*/  LDL.LU R36, [R1+0x84] ;  /* 0x0000840001247983 */ /* 0x000ea80000300800 */
[----:B------:R-:W2:Y:S01]  /*115490*/  LDL.LU R32, [R1+0x6ac] ;  /* 0x0006ac0001207983 */ /* 0x000ea20000300800 */
[----:B----4-:R-:W-:-:S05]  /*1154a0*/  PRMT R2, R57, 0x5410, R56 ;  /* 0x0000541039027816 */ /* 0x010fca0000000038 */
[----:B------:R0:W-:Y:S04]  /*1154b0*/  STL [R1+0x73c], R2 ;  /* 0x00073c0201007387 */ /* 0x0001e80000100800 */
[----:B------:R-:W3:Y:S04]  /*1154c0*/  LDL.LU R3, [R1+0x88] ;  /* 0x0000880001037983 */ /* 0x000ee80000300800 */
[----:B0-----:R-:W3:Y:S04]  /*1154d0*/  LDL.LU R2, [R1+0x6c0] ;  /* 0x0006c00001027983 */ /* 0x001ee80000300800 */
[----:B------:R-:W4:Y:S04]  /*1154e0*/  LDL.LU R56, [R1+0x7c] ;  /* 0x00007c0001387983 */ /* 0x000f280000300800 */
[----:B------:R-:W4:Y:S01]  /*1154f0*/  LDL.LU R57, [R1+0x6a8] ;  /* 0x0006a80001397983 */ /* 0x000f220000300800 */
[----:B------:R-:W-:Y:S01]  /*115500*/  VIADD R12, R12, UR6 ;  /* 0x000000060c0c7c36 */ /* 0x000fe20008000000 */
[----:B------:R-:W-:Y:S01]  /*115510*/  PRMT R34, R34, 0x5410, R35 ;  /* 0x0000541022227816 */ /* 0x000fe20000000023 */
[----:B------:R-:W-:-:S03]  /*115520*/  ULDC UR6, c[0x0][0x248] ;  /* 0x0000920000067ab9 */ /* 0x000fc60000000800 */
[----:B------:R-:W-:Y:S02]  /*115530*/  SHF.R.S32.HI R13, RZ, 0x1f, R12 ;  /* 0x0000001fff0d7819 */ /* 0x000fe4000001140c */
[----:B------:R-:W-:Y:S02]  /*115540*/  IADD3 R38, P0, R12, R4, RZ ;  /* 0x000000040c267210 */ /* 0x000fe40007f1e0ff */
[----:B------:R-:W-:-:S03]  /*115550*/  PRMT R14, R58, 0x5410, R33 ;  /* 0x000054103a0e7816 */ /* 0x000fc60000000021 */
[----:B------:R-:W-:-:S05]  /*115560*/  IMAD.X R39, R13, 0x1, R5, P0 ;  /* 0x000000010d277824 */ /* 0x000fca00000e0605 */
[----:B------:R0:W-:Y:S04]  /*115570*/  STL.64 [R1+0xdf0], R38 ;  /* 0x000df02601007387 */ /* 0x0001e80000100a00 */
[----:B------:R1:W-:Y:S04]  /*115580*/  STL [R1+0x79c], R34 ;  /* 0x00079c2201007387 */ /* 0x0003e80000100800 */
[----:B------:R-:W4:Y:S01]  /*115590*/  LDL.LU R35, [R1+0x74] ;  /* 0x0000740001237983 */ /* 0x000f220000300800 */
[----:B------:R-:W-:-:S03]  /*1155a0*/  LOP3.LUT R37, R37, 0xffff, RZ, 0xc0, !PT ;  /* 0x0000ffff25257812 */ /* 0x000fc600078ec0ff */
[----:B------:R1:W-:Y:S01]  /*1155b0*/  STL [R1+0x760], R14 ;  /* 0x0007600e01007387 */ /* 0x0003e20000100800 */
[----:B0-----:R-:W-:-:S03]  /*1155c0*/  LOP3.LUT R38, R59, 0xffff, RZ, 0xc0, !PT ;  /* 0x0000ffff3b267812 */ /* 0x001fc600078ec0ff */
[----:B-1----:R-:W4:Y:S01]  /*1155d0*/  LDL.LU R34, [R1+0x5e8] ;  /* 0x0005e80001227983 */ /* 0x002f220000300800 */
[----:B------:R-:W-:-:S03]  /*1155e0*/  LOP3.LUT R39, R61, 0xffff, RZ, 0xc0, !PT ;  /* 0x0000ffff3d277812 */ /* 0x000fc600078ec0ff */
[----:B------:R-:W4:Y:S01]  /*1155f0*/  LDL.LU R33, [R1+0x1fbc] ;  /* 0x001fbc0001217983 */ /* 0x000f220000300800 */
[----:B------:R-:W-:Y:S02]  /*115600*/  PRMT R40, R38, 0x3340, R39 ;  /* 0x0000334026287816 */ /* 0x000fe40000000027 */
[----:B------:R-:W-:Y:S01]  /*115610*/  PRMT R14, R37, 0x3340, R0 ;  /* 0x00003340250e7816 */ /* 0x000fe20000000000 */
[----:B------:R-:W4:Y:S04]  /*115620*/  LDL.LU R58, [R1+0x549c] ;  /* 0x00549c00013a7983 */ /* 0x000f280000300800 */
[----:B------:R-:W4:Y:S01]  /*115630*/  LDL.LU R59, [R1+0x4dac] ;  /* 0x004dac00013b7983 */ /* 0x000f220000300800 */
[----:B------:R-:W-:Y:S02]  /*115640*/  PRMT R14, R40, 0x5410, R14 ;  /* 0x00005410280e7816 */ /* 0x000fe4000000000e */
[----:B------:R-:W-:-:S02]  /*115650*/  IADD3 R40, P0, R12, R6, RZ ;  /* 0x000000060c287210 */ /* 0x000fc40007f1e0ff */
[----:B------:R-:W-:Y:S01]  /*115660*/  SHF.R.U32.HI R38, RZ, 0x8, R38 ;  /* 0x00000008ff267819 */ /* 0x000fe20000011626 */
[----:B------:R0:W-:Y:S01]  /*115670*/  STL [R1+0x5ec], R14 ;  /* 0x0005ec0e01007387 */ /* 0x0001e20000100800 */
[----:B------:R-:W-:Y:S01]  /*115680*/  SHF.R.U32.HI R37, RZ, 0x8, R37 ;  /* 0x00000008ff257819 */ /* 0x000fe20000011625 */
[----:B------:R-:W-:Y:S01]  /*115690*/  IMAD.X R41, R13, 0x1, R7, P0 ;  /* 0x000000010d297824 */ /* 0x000fe200000e0607 */
[----:B------:R-:W-:Y:S02]  /*1156a0*/  LOP3.LUT R38, R38, 0xffff, RZ, 0xc0, !PT ;  /* 0x0000ffff26267812 */ /* 0x000fe400078ec0ff */
[----:B------:R-:W-:Y:S02]  /*1156b0*/  LOP3.LUT R37, R37, 0xffff, RZ, 0xc0, !PT ;  /* 0x0000ffff25257812 */ /* 0x000fe400078ec0ff */
[----:B0-----:R-:W-:Y:S01]  /*1156c0*/  SHF.R.U32.HI R14, RZ, 0x8, R39 ;  /* 0x00000008ff0e7819 */ /* 0x001fe20000011627 */
[----:B------:R0:W-:Y:S03]  /*1156d0*/  STL.64 [R1+0xdc8], R40 ;  /* 0x000dc82801007387 */ /* 0x0001e60000100a00 */
[----:B------:R-:W-:-:S04]  /*1156e0*/  LOP3.LUT R14, R14, 0xffff, RZ, 0xc0, !PT ;  /* 0x0000ffff0e0e7812 */ /* 0x000fc800078ec0ff */
[----:B0-----:R-:W-:Y:S02]  /*1156f0*/  PRMT R40, R38, 0x3340, R14 ;  /* 0x0000334026287816 */ /* 0x001fe4000000000e */
[----:B------:R-:W-:Y:S02]  /*115700*/  PRMT R14, R37, 0x3340, R0 ;  /* 0x00003340250e7816 */ /* 0x000fe40000000000 */
[----:B------:R-:W-:Y:S01]  /*115710*/  IADD3 R38, P0, R12, R8, RZ ;  /* 0x000000080c267210 */ /* 0x000fe20007f1e0ff */
[----:B------:R-:W-:Y:S04]  /*115720*/  STL [R1+0x440], R40 ;  /* 0x0004402801007387 */ /* 0x000fe80000100800 */
[----:B------:R2:W-:Y:S01]  /*115730*/  STL [R1+0x9c], R14 ;  /* 0x00009c0e01007387 */ /* 0x0005e20000100800 */
[----:B------:R-:W-:-:S05]  /*115740*/  IMAD.X R39, R13, 0x1, R10, P0 ;  /* 0x000000010d277824 */ /* 0x000fca00000e060a */
[----:B------:R-:W-:Y:S01]  /*115750*/  STL.64 [R1+0xdb0], R38 ;  /* 0x000db02601007387 */ /* 0x000fe20000100a00 */
[----:B--2---:R-:W-:Y:S02]  /*115760*/  PRMT R14, R32, 0x5410, R36 ;  /* 0x00005410200e7816 */ /* 0x004fe40000000024 */
[----:B------:R-:W-:-:S05]  /*115770*/  IADD3 R36, P0, R12, R9, RZ ;  /* 0x000000090c247210 */ /* 0x000fca0007f1e0ff */
[----:B------:R-:W-:Y:S01]  /*115780*/  IMAD.X R37, R13, 0x1, R11, P0 ;  /* 0x000000010d257824 */ /* 0x000fe200000e060b */
[----:B------:R-:W-:Y:S04]  /*115790*/  STL [R1+0x1d38], R14 ;  /* 0x001d380e01007387 */ /* 0x000fe80000100800 */
[----:B------:R-:W2:Y:S01]  /*1157a0*/  LDL.LU R32, [R1+0x78] ;  /* 0x0000780001207983 */ /* 0x000ea20000300800 */
[----:B---3--:R-:W-:-:S03]  /*1157b0*/  PRMT R3, R2, 0x5410, R3 ;  /* 0x0000541002037816 */ /* 0x008fc60000000003 */
[----:B------:R-:W-:Y:S04]  /*1157c0*/  STL.64 [R1+0xda8], R36 ;  /* 0x000da82401007387 */ /* 0x000fe80000100a00 */
[----:B------:R0:W-:Y:S01]  /*1157d0*/  STL [R1+0x75c], R3 ;  /* 0x00075c0301007387 */ /* 0x0001e20000100800 */
[----:B----4-:R-:W-:-:S03]  /*1157e0*/  PRMT R2, R57, 0x5410, R56 ;  /* 0x0000541039027816 */ /* 0x010fc60000000038 */
[----:B0-----:R-:W2:Y:S04]  /*1157f0*/  LDL.LU R3, [R1+0x6a4] ;  /* 0x0006a40001037983 */ /* 0x001ea80000300800 */
[----:B------:R0:W-:Y:S04]  /*115800*/  STL [R1+0x78c], R2 ;  /* 0x00078c0201007387 */ /* 0x0001e80000100800 */
[----:B0-----:R-:W3:Y:S04]  /*115810*/  LDL.LU R2, [R1+0x6c] ;  /* 0x00006c0001027983 */ /* 0x001ee80000300800 */
[----:B------:R-:W3:Y:S04]  /*115820*/  LDL.LU R56, [R1+0x5e4] ;  /* 0x0005e40001387983 */ /* 0x000ee80000300800 */
[----:B------:R-:W4:Y:S01]  /*115830*/  LDL.LU R57, [R1+0x544c] ;  /* 0x00544c0001397983 */ /* 0x000f220000300800 */
[----:B------:R-:W-:-:S05]  /*115840*/  PRMT R13, R34, 0x5410, R35 ;  /* 0x00005410220d7816 */ /* 0x000fca0000000023 */
[----:B------:R0:W-:Y:S01]  /*115850*/  STL [R1+0x7a0], R13 ;  /* 0x0007a00d01007387 */ /* 0x0001e20000100800 */
[----:B------:R-:W-:-:S03]  /*115860*/  LOP3.LUT R34, R58, 0xffff, RZ, 0xc0, !PT ;  /* 0x0000ffff3a227812 */ /* 0x000fc600078ec0ff */
[----:B------:R-:W4:Y:S01]  /*115870*/  LDL.LU R58, [R1+0x1dcc] ;  /* 0x001dcc00013a7983 */ /* 0x000f220000300800 */
[----:B------:R-:W-:-:S03]  /*115880*/  LOP3.LUT R35, R59, 0xffff, RZ, 0xc0, !PT ;  /* 0x0000ffff3b237812 */ /* 0x000fc600078ec0ff */
[----:B------:R-:W4:Y:S01]  /*115890*/  LDL.LU R59, [R1+0x2324] ;  /* 0x00232400013b7983 */ /* 0x000f220000300800 */
[----:B------:R-:W-:Y:S01]  /*1158a0*/  LOP3.LUT R33, R33, 0xffff, RZ, 0xc0, !PT ;  /* 0x0000ffff21217812 */ /* 0x000fe200078ec0ff */
[----:B------:R-:W-:Y:S01]  /*1158b0*/  VIADD R12, R12, UR6 ;  /* 0x000000060c0c7c36 */ /* 0x000fe20008000000 */
[----:B------:R-:W-:Y:S01]  /*1158c0*/  PRMT R14, R34, 0x3340, R35 ;  /* 0x00003340220e7816 */ /* 0x000fe20000000023 */
[----:B------:R-:W-:Y:S01]  /*1158d0*/  ULDC UR6, c[0x0][0x248] ;  /* 0x0000920000067ab9 */ /* 0x000fe20000000800 */
[----:B0-----:R-:W-:Y:S02]  /*1158e0*/  PRMT R13, R33, 0x3340, R0 ;  /* 0x00003340210d7816 */ /* 0x001fe40000000000 */
[----:B------:R-:W-:Y:S02]  /*1158f0*/  IADD3 R36, P0, R12, R4, RZ ;  /* 0x000000040c247210 */ /* 0x000fe40007f1e0ff */
[----:B------:R-:W-:Y:S02]  /*115900*/  PRMT R14, R14, 0x5410, R13 ;  /* 0x000054100e0e7816 */ /* 0x000fe4000000000d */
[----:B------:R-:W-:-:S02]  /*115910*/  SHF.R.S32.HI R13, RZ, 0x1f, R12 ;  /* 0x0000001fff0d7819 */ /* 0x000fc4000001140c */
[----:B------:R-:W-:-:S03]  /*115920*/  SHF.R.U32.HI R34, RZ, 0x8, R34 ;  /* 0x00000008ff227819 */ /* 0x000fc60000011622 */
[----:B------:R-:W-:Y:S01]  /*115930*/  IMAD.X R37, R13, 0x1, R5, P0 ;  /* 0x000000010d257824 */ /* 0x000fe200000e0605 */
[----:B------:R0:W-:Y:S04]  /*115940*/  STL [R1+0x5e8], R14 ;  /* 0x0005e80e01007387 */ /* 0x0001e80000100800 */
[----:B------:R1:W-:Y:S01]  /*115950*/  STL.64 [R1+0xcc0], R36 ;  /* 0x000cc02401007387 */ /* 0x0003e20000100a00 */
[----:B------:R-:W-:-:S03]  /*115960*/  SHF.R.U32.HI R33, RZ, 0x8, R33 ;  /* 0x00000008ff217819 */ /* 0x000fc60000011621 */
[----:B------:R-:W4:Y:S01]  /*115970*/  LDL.LU R61, [R1+0x70] ;  /* 0x00007000013d7983 */ /* 0x000f220000300800 */
[----:B0-----:R-:W-:-:S03]  /*115980*/  SHF.R.U32.HI R14, RZ, 0x8, R35 ;  /* 0x00000008ff0e7819 */ /* 0x001fc60000011623 */
[----:B-1----:R-:W4:Y:S01]  /*115990*/  LDL.LU R36, [R1+0x6a0] ;  /* 0x0006a00001247983 */ /* 0x002f220000300800 */
[----:B------:R-:W-:-:S03]  /*1159a0*/  LOP3.LUT R37, R34, 0xffff, RZ, 0xc0, !PT ;  /* 0x0000ffff22257812 */ /* 0x000fc600078ec0ff */
[----:B------:R-:W4:Y:S01]  /*1159b0*/  LDL.LU R35, [R1+0x68] ;  /* 0x0000680001237983 */ /* 0x000f220000300800 */
[----:B------:R-:W-:-:S03]  /*1159c0*/  LOP3.LUT R14, R14, 0xffff, RZ, 0xc0, !PT ;  /* 0x0000ffff0e0e7812 */ /* 0x000fc600078ec0ff */
[----:B------:R-:W4:Y:S01]  /*1159d0*/  LDL.LU R34, [R1+0x66c] ;  /* 0x00066c0001227983 */ /* 0x000f220000300800 */
[----:B------:R-:W-:Y:S02]  /*1159e0*/  LOP3.LUT R33, R33, 0xffff, RZ, 0xc0, !PT ;  /* 0x0000ffff21217812 */ /* 0x000fe400078ec0ff */
[----:B------:R-:W-:Y:S02]  /*1159f0*/  IADD3 R38, P0, R12, R6, RZ ;  /* 0x000000060c267210 */ /* 0x000fe40007f1e0ff */
[----:B------:R-:W-:Y:S02]  /*115a00*/  PRMT R37, R37, 0x3340, R14 ;  /* 0x0000334025257816 */ /* 0x000fe4000000000e */
[----:B------:R-:W-:Y:S01]  /*115a10*/  PRMT R14, R33, 0x3340, R0 ;  /* 0x00003340210e7816 */ /* 0x000fe20000000000 */
[----:B------:R-:W-:Y:S02]  /*115a20*/  IMAD.X R39, R13, 0x1, R7, P0 ;  /* 0x000000010d277824 */ /* 0x000fe400000e0607 */
[----:B------:R-:W-:Y:S04]  /*115a30*/  STL [R1+0x414], R37 ;  /* 0x0004142501007387 */ /* 0x000fe80000100800 */
[----:B------:R-:W-:Y:S04]  /*115a40*/  STL [R1+0x98], R14 ;  /* 0x0000980e01007387 */ /* 0x000fe80000100800 */
[----:B------:R-:W-:Y:S01]  /*115a50*/  STL.64 [R1+0xa18], R38 ;  /* 0x000a182601007387 */ /* 0x000fe20000100a00 */
[----:B--2---:R-:W-:-:S05]  /*115a60*/  PRMT R3, R3, 0x5410, R32 ;  /* 0x0000541003037816 */ /* 0x004fca0000000020 */
[----:B------:R0:W-:Y:S04]  /*115a70*/  STL [R1+0x750], R3 ;  /* 0x0007500301007387 */ /* 0x0001e80000100800 */
[----:B------:R-:W2:Y:S01]  /*115a80*/  LDL.LU R32, [R1+0x64] ;  /* 0x0000640001207983 */ /* 0x000ea20000300800 */
[----:B---3--:R-:W-:-:S05]  /*115a90*/  PRMT R2, R56, 0x5410, R2 ;  /* 0x0000541038027816 */ /* 0x008fca0000000002 */
[----:B------:R1:W-:Y:S04]  /*115aa0*/  STL [R1+0x798], R2 ;  /* 0x0007980201007387 */ /* 0x0003e80000100800 */
[----:B0-----:R-:W2:Y:S04]  /*115ab0*/  LDL.LU R3, [R1+0x5e0] ;  /* 0x0005e00001037983 */ /* 0x001ea80000300800 */
[----:B-1----:R-:W3:Y:S04]  /*115ac0*/  LDL.LU R2, [R1+0x5c] ;  /* 0x00005c0001027983 */ /* 0x002ee80000300800 */
[----:B------:R-:W3:Y:S01]  /*115ad0*/  LDL.LU R56, [R1+0x400] ;  /* 0x0004000001387983 */ /* 0x000ee20000300800 */
[----:B----4-:R-:W-:-:S02]  /*115ae0*/  LOP3.LUT R37, R57, 0xffff, RZ, 0xc0, !PT ;  /* 0x0000ffff39257812 */ /* 0x010fc400078ec0ff */
[----:B------:R-:W-:Y:S01]  /*115af0*/  LOP3.LUT R33, R58, 0xffff, RZ, 0xc0, !PT ;  /* 0x0000ffff3a217812 */ /* 0x000fe200078ec0ff */
[----:B------:R-:W4:Y:S01]  /*115b00*/  LDL.LU R57, [R1+0x54a8] ;  /* 0x0054a80001397983 */ /* 0x000f220000300800 */
[----:B------:R-:W-:Y:S02]  /*115b10*/  LOP3.LUT R38, R59, 0xffff, RZ, 0xc0, !PT ;  /* 0x0000ffff3b267812 */ /* 0x000fe400078ec0ff */
[----:B------:R-:W-:Y:S01]  /*115b20*/  PRMT R14, R33, 0x3340, R0 ;  /* 0x00003340210e7816 */ /* 0x000fe20000000000 */
[----:B------:R-:W4:Y:S01]  /*115b30*/  LDL.LU R58, [R1+0x1ffc] ;  /* 0x001ffc00013a7983 */ /* 0x000f220000300800 */
[----:B------:R-:W-:-:S03]  /*115b40*/  PRMT R39, R37, 0x3340, R38 ;  /* 0x0000334025277816 */ /* 0x000fc60000000026 */
[----:B------:R-:W4:Y:S01]  /*115b50*/  LDL.LU R59, [R1+0x4de8] ;  /* 0x004de800013b7983 */ /* 0x000f220000300800 */
[----:B------:R-:W-:Y:S02]  /*115b60*/  PRMT R14, R39, 0x5410, R14 ;  /* 0x00005410270e7816 */ /* 0x000fe4000000000e */
[----:B------:R-:W-:Y:S02]  /*115b70*/  IADD3 R40, P0, R12, R8, RZ ;  /* 0x000000080c287210 */ /* 0x000fe40007f1e0ff */
[----:B------:R-:W-:Y:S01]  /*115b80*/  SHF.R.U32.HI R37, RZ, 0x8, R37 ;  /* 0x00000008ff257819 */ /* 0x000fe20000011625 */
[----:B------:R0:W-:Y:S02]  /*115b90*/  STL [R1+0x5e4], R14 ;  /* 0x0005e40e01007387 */ /* 0x0001e40000100800 */
[----:B------:R-:W-:Y:S01]  /*115ba0*/  IMAD.X R41, R13, 0x1, R10, P0 ;  /* 0x000000010d297824 */ /* 0x000fe200000e060a */
[----:B------:R-:W-:Y:S02]  /*115bb0*/  LOP3.LUT R37, R37, 0xffff, RZ, 0xc0, !PT ;  /* 0x0000ffff25257812 */ /* 0x000fe400078ec0ff */
[----:B0-----:R-:W-:-:S02]  /*115bc0*/  SHF.R.U32.HI R14, RZ, 0x8, R38 ;  /* 0x00000008ff0e7819 */ /* 0x001fc40000011626 */
[----:B------:R-:W-:Y:S02]  /*115bd0*/  IADD3 R38, P0, R12, R9, RZ ;  /* 0x000000090c267210 */ /* 0x000fe40007f1e0ff */
[----:B------:R-:W-:-:S04]  /*115be0*/  LOP3.LUT R14, R14, 0xffff, RZ, 0xc0, !PT ;  /* 0x0000ffff0e0e7812 */ /* 0x000fc800078ec0ff */
[----:B------:R-:W-:Y:S01]  /*115bf0*/  PRMT R14, R37, 0x3340, R14 ;  /* 0x00003340250e7816 */ /* 0x000fe2000000000e */
[----:B------:R-:W-:Y:S01]  /*115c00*/  IMAD.X R39, R13, 0x1, R11, P0 ;  /* 0x000000010d277824 */ /* 0x000fe200000e060b */
[----:B------:R-:W-:Y:S01]  /*115c10*/  STL.64 [R1+0x988], R40 ;  /* 0x0009882801007387 */ /* 0x000fe20000100a00 */
[----:B------:R-:W-:Y:S02]  /*115c20*/  SHF.R.U32.HI R13, RZ, 0x8, R33 ;  /* 0x00000008ff0d7819 */ /* 0x000fe40000011621 */
[----:B------:R-:W-:Y:S01]  /*115c30*/  PRMT R36, R36, 0x5410, R61 ;  /* 0x0000541024247816 */ /* 0x000fe2000000003d */
[----:B------:R0:W-:Y:S01]  /*115c40*/  STL [R1+0x410], R14 ;  /* 0x0004100e01007387 */ /* 0x0001e20000100800 */
[----:B------:R-:W-:-:S03]  /*115c50*/  LOP3.LUT R13, R13, 0xffff, RZ, 0xc0, !PT ;  /* 0x0000ffff0d0d7812 */ /* 0x000fc600078ec0ff */
[----:B------:R1:W-:Y:S01]  /*115c60*/  STL.64 [R1+0x978], R38 ;  /* 0x0009782601007387 */ /* 0x0003e20000100a00 */
[----:B0-----:R-:W-:-:S03]  /*115c70*/  PRMT R14, R34, 0x5410, R35 ;  /* 0x00005410220e7816 */ /* 0x001fc60000000023 */
[----:B------:R-:W-:Y:S01]  /*115c80*/  STL [R1+0x77c], R36 ;  /* 0x00077c2401007387 */ /* 0x000fe20000100800 */
[----:B------:R-:W-:Y:S01]  /*115c90*/  PRMT R13, R13, 0x3340, R0 ;  /* 0x000033400d0d7816 */ /* 0x000fe20000000000 */
[----:B------:R-:W-:Y:S01]  /*115ca0*/  VIADD R12, R12, UR6 ;  /* 0x000000060c0c7c36 */ /* 0x000fe20008000000 */
[----:B------:R-:W-:Y:S01]  /*115cb0*/  ULDC UR6, c[0x0][0x248] ;  /* 0x0000920000067ab9 */ /* 0x000fe20000000800 */
[----:B------:R-:W-:Y:S04]  /*115cc0*/  STL [R1+0x794], R14 ;  /* 0x0007940e01007387 */ /* 0x000fe80000100800 */
[----:B------:R-:W4:Y:S04]  /*115cd0*/  LDL.LU R40, [R1+0x60] ;  /* 0x0000600001287983 */ /* 0x000f280000300800 */
[----:B-1----:R-:W4:Y:S01]  /*115ce0*/  LDL.LU R39, [R1+0x668] ;  /* 0x0006680001277983 */ /* 0x002f220000300800 */
[----:B------:R-:W-:-:S03]  /*115cf0*/  IADD3 R34, P0, R12, R4, RZ ;  /* 0x000000040c227210 */ /* 0x000fc60007f1e0ff */
[----:B------:R0:W-:Y:S02]  /*115d00*/  STL [R1+0x94], R13 ;  /* 0x0000940d01007387 */ /* 0x0001e40000100800 */
[----:B0-----:R-:W-:-:S05]  /*115d10*/  SHF.R.S32.HI R13, RZ, 0x1f, R12 ;  /* 0x0000001fff0d7819 */ /* 0x001fca000001140c */
[----:B------:R-:W-:-:S05]  /*115d20*/  IMAD.X R35, R13, 0x1, R5, P0 ;  /* 0x000000010d237824 */ /* 0x000fca00000e0605 */
[----:B------:R0:W-:Y:S01]  /*115d30*/  STL.64 [R1+0x970], R34 ;  /* 0x0009702201007387 */ /* 0x0001e20000100a00 */
[----:B--2---:R-:W-:-:S05]  /*115d40*/  PRMT R3, R3, 0x5410, R32 ;  /* 0x0000541003037816 */ /* 0x004fca0000000020 */
[----:B------:R1:W-:Y:S04]  /*115d50*/  STL [R1+0x76c], R3 ;  /* 0x00076c0301007387 */ /* 0x0003e80000100800 */
[----:B------:R-:W2:Y:S01]  /*115d60*/  LDL.LU R37, [R1+0x58] ;  /* 0x0000580001257983 */ /* 0x000ea20000300800 */
[----:B---3--:R-:W-:-:S05]  /*115d70*/  PRMT R2, R56, 0x5410, R2 ;  /* 0x0000541038027816 */ /* 0x008fca0000000002 */
[----:B------:R3:W-:Y:S04]  /*115d80*/  STL [R1+0x790], R2 ;  /* 0x0007900201007387 */ /* 0x0007e80000100800 */
[----:B------:R-:W2:Y:S04]  /*115d90*/  LDL.LU R61, [R1+0x660] ;  /* 0x00066000013d7983 */ /* 0x000ea80000300800 */
[----:B------:R-:W2:Y:S04]  /*115da0*/  LDL.LU R36, [R1+0x54] ;  /* 0x0000540001247983 */ /* 0x000ea80000300800 */
[----:B0-----:R-:W2:Y:S04]  /*115db0*/  LDL.LU R35, [R1+0x664] ;  /* 0x0006640001237983 */ /* 0x001ea80000300800 */
[----:B------:R-:W2:Y:S01]  /*115dc0*/  LDL.LU R34, [R1+0x40] ;  /* 0x0000400001227983 */ /* 0x000ea20000300800 */
[----:B----4-:R-:W-:-:S02]  /*115dd0*/  LOP3.LUT R41, R57, 0xffff, RZ, 0xc0, !PT ;  /* 0x0000ffff39297812 */ /* 0x010fc400078ec0ff */
[----:B------:R-:W-:Y:S01]  /*115de0*/  LOP3.LUT R38, R58, 0xffff, RZ, 0xc0, !PT ;  /* 0x0000ffff3a267812 */ /* 0x000fe200078ec0ff */
[----:B------:R-:W4:Y:S01]  /*115df0*/  LDL.LU R33, [R1+0x50] ;  /* 0x0000500001217983 */ /* 0x000f220000300800 */
[----:B------:R-:W-:Y:S02]  /*115e00*/  LOP3.LUT R42, R59, 0xffff, RZ, 0xc0, !PT ;  /* 0x0000ffff3b2a7812 */ /* 0x000fe400078ec0ff */
[----:B------:R-:W-:Y:S01]  /*115e10*/  PRMT R14, R38, 0x3340, R0 ;  /* 0x00003340260e7816 */ /* 0x000fe20000000000 */
[----:B------:R-:W4:Y:S01]  /*115e20*/  LDL.LU R32, [R1+0x60c] ;  /* 0x00060c0001207983 */ /* 0x000f220000300800 */
[----:B------:R-:W-:-:S03]  /*115e30*/  PRMT R43, R41, 0x3340, R42 ;  /* 0x00003340292b7816 */ /* 0x000fc6000000002a */
[----:B-1----:R-:W4:Y:S01]  /*115e40*/  LDL.LU R3, [R1+0x34] ;  /* 0x0000340001037983 */ /* 0x002f220000300800 */
[----:B------:R-:W-:-:S03]  /*115e50*/  PRMT R14, R43, 0x5410, R14 ;  /* 0x000054102b0e7816 */ /* 0x000fc6000000000e */
[----:B---3--:R-:W4:Y:S04]  /*115e60*/  LDL.LU R2, [R1+0x444] ;  /* 0x0004440001027983 */ /* 0x008f280000300800 */
[----:B------:R-:W3:Y:S04]  /*115e70*/  LDL.LU R56, [R1+0x545c] ;  /* 0x00545c0001387983 */ /* 0x000ee80000300800 */
[----:B------:R-:W3:Y:S01]  /*115e80*/  LDL.LU R57, [R1+0x1e0c] ;  /* 0x001e0c0001397983 */ /* 0x000ee20000300800 */
[----:B------:R-:W-:-:S03]  /*115e90*/  SHF.R.U32.HI R41, RZ, 0x8, R41 ;  /* 0x00000008ff297819 */ /* 0x000fc60000011629 */
[----:B------:R-:W3:Y:S04]  /*115ea0*/  LDL.LU R58, [R1+0x232c] ;  /* 0x00232c00013a7983 */ /* 0x000ee80000300800 */
[----:B------:R-:W3:Y:S01]  /*115eb0*/  LDL.LU R59, [R1+0x54bc] ;  /* 0x0054bc00013b7983 */ /* 0x000ee20000300800 */
[----:B------:R-:W-:-:S03]  /*115ec0*/  IADD3 R44, P0, R12, R6, RZ ;  /* 0x000000060c2c7210 */ /* 0x000fc60007f1e0ff */
[----:B------:R0:W-:Y:S01]  /*115ed0*/  STL [R1+0x5e0], R14 ;  /* 0x0005e00e01007387 */ /* 0x0001e20000100800 */
[----:B------:R-:W-:Y:S01]  /*115ee0*/  LOP3.LUT R41, R41, 0xffff, RZ, 0xc0, !PT ;  /* 0x0000ffff29297812 */ /* 0x000fe200078ec0ff */
[----:B------:R-:W-:Y:S01]  /*115ef0*/  IMAD.X R45, R13, 0x1, R7, P0 ;  /* 0x000000010d2d7824 */ /* 0x000fe200000e0607 */
[----:B0-----:R-:W-:-:S04]  /*115f00*/  SHF.R.U32.HI R14, RZ, 0x8, R42 ;  /* 0x00000008ff0e7819 */ /* 0x001fc8000001162a */
[----:B------:R-:W-:-:S04]  /*115f10*/  LOP3.LUT R14, R14, 0xffff, RZ, 0xc0, !PT ;  /* 0x0000ffff0e0e7812 */ /* 0x000fc800078ec0ff */
[----:B------:R-:W-:Y:S02]  /*115f20*/  PRMT R42, R41, 0x3340, R14 ;  /* 0x00003340292a7816 */ /* 0x000fe4000000000e */
[----:B------:R-:W-:Y:S01]  /*115f30*/  PRMT R14, R39, 0x5410, R40 ;  /* 0x00005410270e7816 */ /* 0x000fe20000000028 */
[----:B------:R-:W-:Y:S04]  /*115f40*/  STL.64 [R1+0x968], R44 ;  /* 0x0009682c01007387 */ /* 0x000fe80000100a00 */
[----:B------:R-:W-:Y:S01]  /*115f50*/  STL [R1+0x400], R42 ;  /* 0x0004002a01007387 */ /* 0x000fe20000100800 */
[----:B------:R-:W-:-:S03]  /*115f60*/  IADD3 R40, P0, R12, R8, RZ ;  /* 0x000000080c287210 */ /* 0x000fc60007f1e0ff */
[----:B------:R0:W-:Y:S02]  /*115f70*/  STL [R1+0x74c], R14 ;  /* 0x00074c0e01007387 */ /* 0x0001e40000100800 */
[----:B------:R-:W-:Y:S01]  /*115f80*/  IMAD.X R41, R13, 0x1, R10, P0 ;  /* 0x000000010d297824 */ /* 0x000fe200000e060a */
[----:B0-----:R-:W-:-:S04]  /*115f90*/  SHF.R.U32.HI R14, RZ, 0x8, R38 ;  /* 0x00000008ff0e7819 */ /* 0x001fc80000011626 */
[----:B------:R-:W-:Y:S02]  /*115fa0*/  LOP3.LUT R14, R14, 0xffff, RZ, 0xc0, !PT ;  /* 0x0000ffff0e0e7812 */ /* 0x000fe400078ec0ff */
[----:B------:R-:W-:Y:S02]  /*115fb0*/  IADD3 R38, P0, R12, R9, RZ ;  /* 0x000000090c267210 */ /* 0x000fe40007f1e0ff */
[----:B------:R-:W-:Y:S01]  /*115fc0*/  PRMT R14, R14, 0x3340, R0 ;  /* 0x000033400e0e7816 */ /* 0x000fe20000000000 */
[----:B------:R-:W-:Y:S02]  /*115fd0*/  STL.64 [R1+0x960], R40 ;  /* 0x0009602801007387 */ /* 0x000fe40000100a00 */
[----:B------:R-:W-:Y:S02]  /*115fe0*/  IMAD.X R39, R13, 0x1, R11, P0 ;  /* 0x000000010d277824 */ /* 0x000fe400000e060b */
[----:B------:R2:W-:Y:S04]  /*115ff0*/  STL [R1+0x90], R14 ;  /* 0x0000900e01007387 */ /* 0x0005e80000100800 */
[----:B------:R-:W-:Y:S01]  /*116000*/  STL.64 [R1+0x948], R38 ;  /* 0x0009482601007387 */ /* 0x000fe20000100a00 */
[----:B--2---:R-:W-:-:S02]  /*116010*/  PRMT R14, R61, 0x5410, R37 ;  /* 0x000054103d0e7816 */ /* 0x004fc40000000025 */
[----:B------:R-:W-:-:S03]  /*116020*/  PRMT R13, R35, 0x5410, R36 ;  /* 0x00005410230d7816 */ /* 0x000fc60000000024 */
[----:B------:R0:W-:Y:S04]  /*116030*/  STL [R1+0x718], R14 ;  /* 0x0007180e01007387 */ /* 0x0001e80000100800 */
[----:B------:R1:W-:Y:S01]  /*116040*/  STL [R1+0x710], R13 ;  /* 0x0007100d01007387 */ /* 0x0003e20000100800 */
[----:B0-----:R-:W-:-:S03]  /*116050*/  PRMT R14, R46, 0x5410, R34 ;  /* 0x000054102e0e7816 */ /* 0x001fc60000000022 */
[----:B------:R-:W2:Y:S01]  /*116060*/  LDL.LU R46, [R1+0x5874] ;  /* 0x00587400012e7983 */ /* 0x000ea20000300800 */
[----:B------:R-:W-:Y:S01]  /*116070*/  VIADD R12, R12, UR6 ;  /* 0x000000060c0c7c36 */ /* 0x000fe20008000000 */
[----:B------:R-:W-:-:S04]  /*116080*/  ULDC UR6, c[0x0][0x248] ;  /* 0x0000920000067ab9 */ /* 0x000fc80000000800 */
[----:B-1----:R-:W-:Y:S02]  /*116090*/  SHF.R.S32.HI R13, RZ, 0x1f, R12 ;  /* 0x0000001fff0d7819 */ /* 0x002fe4000001140c */
[----:B------:R-:W-:Y:S01]  /*1160a0*/  IADD3 R34, P0, R12, R4, RZ ;  /* 0x000000040c227210 */ /* 0x000fe20007f1e0ff */
[----:B------:R0:W-:Y:S01]  /*1160b0*/  STL [R1+0x714], R14 ;  /* 0x0007140e01007387 */ /* 0x0001e20000100800 */
[----:B----4-:R-:W-:-:S03]  /*1160c0*/  PRMT R3, R2, 0x5410, R3 ;  /* 0x0000541002037816 */ /* 0x010fc60000000003 */
[----:B------:R-:W-:Y:S01]  /*1160d0*/  IMAD.X R35, R13, 0x1, R5, P0 ;  /* 0x000000010d237824 */ /* 0x000fe200000e0605 */
[----:B0-----:R-:W-:-:S04]  /*1160e0*/  PRMT R14, R32, 0x5410, R33 ;  /* 0x00005410200e7816 */ /* 0x001fc80000000021 */
[----:B------:R0:W-:Y:S04]  /*1160f0*/  STL.64 [R1+0x940], R34 ;  /* 0x0009402201007387 */ /* 0x0001e80000100a00 */
[----:B------:R-:W-:Y:S04]  /*116100*/  STL [R1+0x70c], R14 ;  /* 0x00070c0e01007387 */ /* 0x000fe80000100800 */
[----:B------:R1:W-:Y:S01]  /*116110*/  STL [R1+0x708], R3 ;  /* 0x0007080301007387 */ /* 0x0003e20000100800 */
[----:B--2---:R-:W-:-:S03]  /*116120*/  LOP3.LUT R44, R46, 0xffff, RZ, 0xc0, !PT ;  /* 0x0000ffff2e2c7812 */ /* 0x004fc600078ec0ff */
[----:B------:R-:W2:Y:S04]  /*116130*/  LDL.LU R46, [R1+0x5870] ;  /* 0x00587000012e7983 */ /* 0x000ea80000300800 */
        /* <DEDUP_REMOVED lines=8> */
[----:B---3--:R-:W-:-:S02]  /*1161c0*/  LOP3.LUT R41, R56, 0xffff, RZ, 0xc0, !PT ;  /* 0x0000ffff38297812 */ /* 0x008fc400078ec0ff */
[----:B------:R-:W-:Y:S01]  /*1161d0*/  LOP3.LUT R2, R57, 0xffff, RZ, 0xc0, !PT ;  /* 0x0000ffff39027812 */ /* 0x000fe200078ec0ff */
[----:B-1----:R-:W3:Y:S01]  /*1161e0*/  LDL.LU R3, [R1+0x20b8] ;  /* 0x0020b80001037983 */ /* 0x002ee20000300800 */
[----:B------:R-:W-:Y:S02]  /*1161f0*/  LOP3.LUT R42, R58, 0xffff, RZ, 0xc0, !PT ;  /* 0x0000ffff3a2a7812 */ /* 0x000fe400078ec0ff */
[----:B------:R-:W-:Y:S01]  /*116200*/  PRMT R14, R2, 0x3340, R0 ;  /* 0x00003340020e7816 */ /* 0x000fe20000000000 */
[----:B------:R-:W3:Y:S01]  /*116210*/  LDL.LU R58, [R1+0x54c8] ;  /* 0x0054c800013a7983 */ /* 0x000ee20000300800 */
[----:B------:R-:W-:Y:S02]  /*116220*/  PRMT R43, R41, 0x3340, R42 ;  /* 0x00003340292b7816 */ /* 0x000fe4000000002a */
[----:B------:R-:W-:Y:S02]  /*116230*/  LOP3.LUT R39, R59, 0xffff, RZ, 0xc0, !PT ;  /* 0x0000ffff3b277812 */ /* 0x000fe400078ec0ff */
[----:B------:R-:W-:Y:S01]  /*116240*/  PRMT R45, R43, 0x5410, R14 ;  /* 0x000054102b2d7816 */ /* 0x000fe2000000000e */
[----:B------:R-:W3:Y:S01]  /*116250*/  LDL.LU R59, [R1+0x4e40] ;  /* 0x004e4000013b7983 */ /* 0x000ee20000300800 */
[----:B------:R-:W-:-:S03]  /*116260*/  PRMT R14, R44, 0x3340, R0 ;  /* 0x000033402c0e7816 */ /* 0x000fc60000000000 */
[----:B------:R-:W-:Y:S01]  /*116270*/  STL [R1+0x5dc], R45 ;  /* 0x0005dc2d01007387 */ /* 0x000fe20000100800 */
[----:B------:R-:W-:Y:S02]  /*116280*/  SHF.R.U32.HI R41, RZ, 0x8, R41 ;  /* 0x00000008ff297819 */ /* 0x000fe40000011629 */
[----:B------:R-:W-:Y:S02]  /*116290*/  IADD3 R56, P0, R12, R6, RZ ;  /* 0x000000060c387210 */ /* 0x000fe40007f1e0ff */
[----:B------:R-:W-:-:S03]  /*1162a0*/  LOP3.LUT R41, R41, 0xffff, RZ, 0xc0, !PT ;  /* 0x0000ffff29297812 */ /* 0x000fc600078ec0ff */
[----:B------:R-:W-:Y:S01]  /*1162b0*/  IMAD.X R57, R13, 0x1, R7, P0 ;  /* 0x000000010d397824 */ /* 0x000fe200000e0607 */
[----:B--2---:R-:W-:-:S04]  /*1162c0*/  LOP3.LUT R40, R46, 0xffff, RZ, 0xc0, !PT ;  /* 0x0000ffff2e287812 */ /* 0x004fc800078ec0ff */
        /* <DEDUP_REMOVED lines=11> */
[----:B------:R-:W-:Y:S02]  /*116380*/  PRMT R14, R39, 0x3340, R40 ;  /* 0x00003340270e7816 */ /* 0x000fe40000000028 */
[----:B------:R-:W-:Y:S01]  /*116390*/  IADD3 R40, P0, R12, R8, RZ ;  /* 0x000000080c287210 */ /* 0x000fe20007f1e0ff */
[----:B0-----:R-:W2:Y:S04]  /*1163a0*/  LDL.LU.64 R56, [R1+0x5868] ;  /* 0x0058680001387983 */ /* 0x001ea80000300a00 */
[----:B------:R-:W-:Y:S01]  /*1163b0*/  IMAD.X R41, R13, 0x1, R10, P0 ;  /* 0x000000010d297824 */ /* 0x000fe200000e060a */
[----:B------:R-:W-:Y:S04]  /*1163c0*/  STL [R1+0x5748], R46 ;  /* 0x0057482e01007387 */ /* 0x000fe80000100800 */
[----:B------:R0:W-:Y:S01]  /*1163d0*/  STL [R1+0x3fc], R14 ;  /* 0x0003fc0e01007387 */ /* 0x0001e20000100800 */
[----:B----4-:R-:W-:-:S03]  /*1163e0*/  PRMT R36, R36, 0x5410, R61 ;  /* 0x0000541024247816 */ /* 0x010fc6000000003d */
[----:B------:R-:W-:Y:S01]  /*1163f0*/  STL.64 [R1+0x920], R40 ;  /* 0x0009202801007387 */ /* 0x000fe20000100a00 */
[----:B0-----:R-:W-:Y:S02]  /*116400*/  PRMT R14, R37, 0x5410, R38 ;  /* 0x00005410250e7816 */ /* 0x001fe40000000026 */
[----:B------:R-:W-:-:S03]  /*116410*/  IADD3 R38, P0, R12, R9, RZ ;  /* 0x000000090c267210 */ /* 0x000fc60007f1e0ff */
[----:B------:R0:W-:Y:S02]  /*116420*/  STL [R1+0x704], R14 ;  /* 0x0007040e01007387 */ /* 0x0001e40000100800 */
[----:B------:R-:W-:Y:S01]  /*116430*/  IMAD.X R39, R13, 0x1, R11, P0 ;  /* 0x000000010d277824 */ /* 0x000fe200000e060b */
[----:B------:R-:W-:-:S04]  /*116440*/  PRMT R13, R32, 0x5410, R33 ;  /* 0x00005410200d7816 */ /* 0x000fc80000000021 */
[----:B------:R-:W-:Y:S01]  /*116450*/  STL.64 [R1+0x908], R38 ;  /* 0x0009082601007387 */ /* 0x000fe20000100a00 */
[----:B0-----:R-:W-:-:S03]  /*116460*/  PRMT R14, R34, 0x5410, R35 ;  /* 0x00005410220e7816 */ /* 0x001fc60000000023 */
[----:B------:R-:W-:Y:S04]  /*116470*/  STL [R1+0x700], R36 ;  /* 0x0007002401007387 */ /* 0x000fe80000100800 */
[----:B------:R-:W-:Y:S04]  /*116480*/  STL [R1+0x6bc], R14 ;  /* 0x0006bc0e01007387 */ /* 0x000fe80000100800 */
[----:B------:R0:W-:Y:S04]  /*116490*/  STL [R1+0x6c0], R13 ;  /* 0x0006c00d01007387 */ /* 0x0001e80000100800 */
[----:B------:R-:W4:Y:S04]  /*1164a0*/  LDL.LU R43, [R1+0x30] ;  /* 0x00003000012b7983 */ /* 0x000f280000300800 */
[----:B------:R-:W4:Y:S04]  /*1164b0*/  LDL.LU R42, [R1+0x5cc] ;  /* 0x0005cc00012a7983 */ /* 0x000f280000300800 */
[----:B------:R-:W2:Y:S01]  /*1164c0*/  LDL.LU R41, [R1+0x28] ;  /* 0x0000280001297983 */ /* 0x000ea20000300800 */
[----:B---3--:R-:W-:-:S02]  /*1164d0*/  LOP3.LUT R3, R3, 0xffff, RZ, 0xc0, !PT ;  /* 0x0000ffff03037812 */ /* 0x008fc400078ec0ff */
[----:B------:R-:W-:Y:S01]  /*1164e0*/  LOP3.LUT R32, R58, 0xffff, RZ, 0xc0, !PT ;  /* 0x0000ffff3a207812 */ /* 0x000fe200078ec0ff */
[----:B------:R-:W3:Y:S01]  /*1164f0*/  LDL.LU R40, [R1+0x1c] ;  /* 0x00001c0001287983 */ /* 0x000ee20000300800 */
[----:B------:R-:W-:Y:S02]  /*116500*/  LOP3.LUT R34, R59, 0xffff, RZ, 0xc0, !PT ;  /* 0x0000ffff3b227812 */ /* 0x000fe400078ec0ff */
[----:B0-----:R-:W-:Y:S01]  /*116510*/  PRMT R13, R3, 0x3340, R0 ;  /* 0x00003340030d7816 */ /* 0x001fe20000000000 */
[----:B------:R-:W3:Y:S01]  /*116520*/  LDL.LU R39, [R1+0x584] ;  /* 0x0005840001277983 */ /* 0x000ee20000300800 */
[----:B------:R-:W-:Y:S01]  /*116530*/  PRMT R14, R32, 0x3340, R34 ;  /* 0x00003340200e7816 */ /* 0x000fe20000000022 */
[----:B------:R-:W-:Y:S02]  /*116540*/  VIADD R12, R12, UR6 ;  /* 0x000000060c0c7c36 */ /* 0x000fe40008000000 */
[----:B------:R-:W3:Y:S01]  /*116550*/  LDL.LU R38, [R1+0x18] ;  /* 0x0000180001267983 */ /* 0x000ee20000300800 */
[----:B------:R-:W-:Y:S01]  /*116560*/  PRMT R14, R14, 0x5410, R13 ;  /* 0x000054100e0e7816 */ /* 0x000fe2000000000d */
[----:B------:R-:W-:-:S02]  /*116570*/  ULDC UR6, c[0x0][0x248] ;  /* 0x0000920000067ab9 */ /* 0x000fc40000000800 */
[----:B------:R-:W3:Y:S04]  /*116580*/  LDL.LU R37, [R1+0x5c0] ;  /* 0x0005c00001257983 */ /* 0x000ee80000300800 */
[----:B------:R-:W3:Y:S04]  /*116590*/  LDL.LU R61, [R1+0xc] ;  /* 0x00000c00013d7983 */ /* 0x000ee80000300800 */
[----:B------:R-:W3:Y:S01]  /*1165a0*/  LDL.LU R36, [R1+0x424] ;  /* 0x0004240001247983 */ /* 0x000ee20000300800 */
[----:B------:R-:W-:-:S03]  /*1165b0*/  SHF.R.S32.HI R13, RZ, 0x1f, R12 ;  /* 0x0000001fff0d7819 */ /* 0x000fc6000001140c */
[----:B------:R-:W3:Y:S01]  /*1165c0*/  LDL.LU R35, [R1+0x580] ;  /* 0x0005800001237983 */ /* 0x000ee20000300800 */
[----:B------:R-:W-:-:S03]  /*1165d0*/  IADD3 R58, P0, R12, R4, RZ ;  /* 0x000000040c3a7210 */ /* 0x000fc60007f1e0ff */
[----:B------:R-:W3:Y:S01]  /*1165e0*/  LDL.LU R33, [R1+0x2f0] ;  /* 0x0002f00001217983 */ /* 0x000ee20000300800 */
[----:B------:R-:W-:-:S03]  /*1165f0*/  SHF.R.U32.HI R32, RZ, 0x8, R32 ;  /* 0x00000008ff207819 */ /* 0x000fc60000011620 */
[----:B------:R0:W-:Y:S01]  /*116600*/  STL [R1+0x5d0], R14 ;  /* 0x0005d00e01007387 */ /* 0x0001e20000100800 */
        /* <DEDUP_REMOVED lines=8> */
[----:B------:R-:W-:Y:S01]  /*116690*/  PRMT R14, R32, 0x3340, R34 ;  /* 0x00003340200e7816 */ /* 0x000fe20000000022 */
[----:B0-----:R-:W3:Y:S04]  /*1166a0*/  LDL.LU.64 R58, [R1+0x5860] ;  /* 0x00586000013a7983 */ /* 0x001ee80000300a00 */
[----:B------:R-:W3:Y:S04]  /*1166b0*/  LDL.LU R34, [R1+0x8] ;  /* 0x0000080001227983 */ /* 0x000ee80000300800 */
[----:B------:R-:W-:Y:S04]  /*1166c0*/  STL [R1+0x8c], R44 ;  /* 0x00008c2c01007387 */ /* 0x000fe80000100800 */
[----:B------:R-:W3:Y:S04]  /*1166d0*/  LDL.LU R32, [R1+0x2f4] ;  /* 0x0002f40001207983 */ /* 0x000ee80000300800 */
[----:B------:R2:W-:Y:S02]  /*1166e0*/  STL [R1+0x3d0], R14 ;  /* 0x0003d00e01007387 */ /* 0x0005e40000100800 */
[----:B--2---:R-:W-:-:S02]  /*1166f0*/  PRMT R14, R15, 0x5410, R41 ;  /* 0x000054100f0e7816 */ /* 0x004fc40000000029 */
[----:B------:R-:W2:Y:S01]  /*116700*/  LDL.LU R15, [R1+0x585c] ;  /* 0x00585c00010f7983 */ /* 0x000ea20000300800 */
[----:B------:R-:W-:Y:S02]  /*116710*/  IADD3 R44, P0, R12, R6, RZ ;  /* 0x000000060c2c7210 */ /* 0x000fe40007f1e0ff */
[----:B----4-:R-:W-:-:S03]  /*116720*/  PRMT R42, R42, 0x5410, R43 ;  /* 0x000054102a2a7816 */ /* 0x010fc6000000002b */
[----:B------:R-:W-:-:S05]  /*116730*/  IMAD.X R45, R13, 0x1, R7, P0 ;  /* 0x000000010d2d7824 */ /* 0x000fca00000e0607 */
[----:B------:R-:W-:Y:S04]  /*116740*/  STL.64 [R1+0x8e8], R44 ;  /* 0x0008e82c01007387 */ /* 0x000fe80000100a00 */
[----:B------:R0:W-:Y:S04]  /*116750*/  STL [R1+0x6b8], R42 ;  /* 0x0006b82a01007387 */ /* 0x0001e80000100800 */
[----:B------:R3:W-:Y:S01]  /*116760*/  STL [R1+0x6b0], R14 ;  /* 0x0006b00e01007387 */ /* 0x0007e20000100800 */
[----:B0-----:R-:W-:Y:S02]  /*116770*/  IADD3 R42, P0, R12, R8, RZ ;  /* 0x000000080c2a7210 */ /* 0x001fe40007f1e0ff */
[----:B---3--:R-:W-:-:S03]  /*116780*/  PRMT R14, R39, 0x5410, R40 ;  /* 0x00005410270e7816 */ /* 0x008fc60000000028 */
[----:B------:R-:W-:Y:S01]  /*116790*/  IMAD.X R43, R13, 0x1, R10, P0 ;  /* 0x000000010d2b7824 */ /* 0x000fe200000e060a */
[----:B------:R-:W-:-:S04]  /*1167a0*/  IADD3 R40, P0, R12, R9, RZ ;  /* 0x000000090c287210 */ /* 0x000fc80007f1e0ff */
[----:B------:R-:W-:Y:S01]  /*1167b0*/  STL.64 [R1+0x8e0], R42 ;  /* 0x0008e02a01007387 */ /* 0x000fe20000100a00 */
[----:B------:R-:W-:Y:S01]  /*1167c0*/  IMAD.X R41, R13, 0x1, R11, P0 ;  /* 0x000000010d297824 */ /* 0x000fe200000e060b */
[----:B------:R-:W-:Y:S02]  /*1167d0*/  PRMT R36, R36, 0x5410, R61 ;  /* 0x0000541024247816 */ /* 0x000fe4000000003d */
[----:B------:R0:W-:Y:S04]  /*1167e0*/  STL [R1+0x6b4], R14 ;  /* 0x0006b40e01007387 */ /* 0x0001e80000100800 */
[----:B------:R-:W-:Y:S01]  /*1167f0*/  STL.64 [R1+0x8c8], R40 ;  /* 0x0008c82801007387 */ /* 0x000fe20000100a00 */
[----:B0-----:R-:W-:-:S05]  /*116800*/  PRMT R14, R37, 0x5410, R38 ;  /* 0x00005410250e7816 */ /* 0x001fca0000000026 */
[----:B------:R-:W-:Y:S04]  /*116810*/  STL [R1+0x6ac], R14 ;  /* 0x0006ac0e01007387 */ /* 0x000fe80000100800 */
[----:B------:R-:W-:Y:S01]  /*116820*/  STL [R1+0x6a8], R36 ;  /* 0x0006a82401007387 */ /* 0x000fe20000100800 */
[----:B------:R-:W-:Y:S01]  /*116830*/  PRMT R13, R35, 0x5410, R59 ;  /* 0x00005410230d7816 */ /* 0x000fe2000000003b */
[----:B------:R-:W-:Y:S01]  /*116840*/  VIADD R12, R12, UR6 ;  /* 0x000000060c0c7c36 */ /* 0x000fe20008000000 */
[----:B------:R-:W-:Y:S01]  /*116850*/  LOP3.LUT R55, R55, 0xffff, RZ, 0xc0, !PT ;  /* 0x0000ffff37377812 */ /* 0x000fe200078ec0ff */
[----:B------:R-:W-:Y:S02]  /*116860*/  ULDC.64 UR6, c[0x0][0x228] ;  /* 0x00008a0000067ab9 */ /* 0x000fe40000000a00 */
[----:B------:R0:W-:Y:S02]  /*116870*/  STL [R1+0x6a0], R13 ;  /* 0x0006a00d01007387 */ /* 0x0001e40000100800 */
[----:B0-----:R-:W-:-:S02]  /*116880*/  PRMT R13, R33, 0x5410, R58 ;  /* 0x00005410210d7816 */ /* 0x001fc4000000003a */
[----:B------:R-:W-:Y:S02]  /*116890*/  PRMT R32, R32, 0x5410, R34 ;  /* 0x0000541020207816 */ /* 0x000fe40000000022 */
[----:B--2---:R-:W-:Y:S02]  /*1168a0*/  SHF.R.S32.HI R14, RZ, 0x1f, R15 ;  /* 0x0000001fff0e7819 */ /* 0x004fe4000001140f */
[----:B------:R-:W-:-:S05]  /*1168b0*/  IADD3 R36, P0, R15, R4, RZ ;  /* 0x000000040f247210 */ /* 0x000fca0007f1e0ff */
[----:B------:R-:W-:Y:S01]  /*1168c0*/  IMAD.X R37, R14, 0x1, R5, P0 ;  /* 0x000000010e257824 */ /* 0x000fe200000e0605 */
[----:B------:R-:W-:-:S04]  /*1168d0*/  IADD3 R58, P0, R12, R4, RZ ;  /* 0x000000040c3a7210 */ /* 0x000fc80007f1e0ff */
[----:B------:R-:W-:Y:S04]  /*1168e0*/  STL.64 [R1+0x880], R36 ;  /* 0x0008802401007387 */ /* 0x000fe80000100a00 */
[----:B------:R-:W2:Y:S04]  /*1168f0*/  LDL.LU R46, [R1+0x5630] ;  /* 0x00563000012e7983 */ /* 0x000ea80000300800 */
[----:B------:R-:W3:Y:S04]  /*116900*/  LDL.LU R44, [R1+0x5638] ;  /* 0x00563800012c7983 */ /* 0x000ee80000300800 */
[----:B------:R0:W-:Y:S04]  /*116910*/  STL [R1+0x6a4], R13 ;  /* 0x0006a40d01007387 */ /* 0x0001e80000100800 */
[----:B------:R-:W3:Y:S04]  /*116920*/  LDL.LU R43, [R1+0x563c] ;  /* 0x00563c00012b7983 */ /* 0x000ee80000300800 */
[----:B------:R-:W4:Y:S01]  /*116930*/  LDL.LU R40, [R1+0x566c] ;  /* 0x00566c0001287983 */ /* 0x000f220000300800 */
[----:B0-----:R-:W-:-:S03]  /*116940*/  SHF.R.S32.HI R13, RZ, 0x1f, R12 ;  /* 0x0000001fff0d7819 */ /* 0x001fc6000001140c */
[----:B------:R-:W4:Y:S02]  /*116950*/  LDL.LU R39, [R1+0x5670] ;  /* 0x0056700001277983 */ /* 0x000f240000300800 */
[----:B------:R-:W-:Y:S01]  /*116960*/  IMAD.X R59, R13, 0x1, R5, P0 ;  /* 0x000000010d3b7824 */ /* 0x000fe200000e0605 */
[----:B------:R-:W-:Y:S01]  /*116970*/  IADD3 R34, P0, R15, R6, RZ ;  /* 0x000000060f227210 */ /* 0x000fe20007f1e0ff */
[----:B------:R-:W4:Y:S04]  /*116980*/  LDL.LU R37, [R1+0x5674] ;  /* 0x0056740001257983 */ /* 0x000f280000300800 */
[----:B------:R-:W4:Y:S01]  /*116990*/  LDL.LU R61, [R1+0x1d88] ;  /* 0x001d8800013d7983 */ /* 0x000f220000300800 */
[----:B------:R-:W-:-:S03]  /*1169a0*/  IMAD.X R35, R14, 0x1, R7, P0 ;  /* 0x000000010e237824 */ /* 0x000fc600000e0607 */
[----:B------:R-:W4:Y:S04]  /*1169b0*/  LDL.LU R36, [R1+0x55a8] ;  /* 0x0055a80001247983 */ /* 0x000f280000300800 */
[----:B------:R-:W4:Y:S04]  /*1169c0*/  LDL.LU R33, [R1+0x1d8c] ;  /* 0x001d8c0001217983 */ /* 0x000f280000300800 */
[----:B------:R-:W-:Y:S04]  /*1169d0*/  STL.64 [R1+0x8c0], R58 ;  /* 0x0008c03a01007387 */ /* 0x000fe80000100a00 */
[----:B------:R-:W-:Y:S04]  /*1169e0*/  STL [R1+0x66c], R32 ;  /* 0x00066c2001007387 */ /* 0x000fe80000100800 */
[----:B------:R0:W-:Y:S02]  /*1169f0*/  STL.64 [R1+0x878], R34 ;  /* 0x0008782201007387 */ /* 0x0001e40000100a00 */
[----:B0-----:R-:W-:-:S05]  /*116a00*/  IADD3 R34, P0, R12, R6, RZ ;  /* 0x000000060c227210 */ /* 0x001fca0007f1e0ff */
[----:B------:R-:W-:-:S05]  /*116a10*/  IMAD.X R35, R13, 0x1, R7, P0 ;  /* 0x000000010d237824 */ /* 0x000fca00000e0607 */
        /* <DEDUP_REMOVED lines=9> */
[----:B------:R-:W4:Y:S04]  /*116ab0*/  LDL.LU R41, [R1+0x10] ;  /* 0x0000100001297983 */ /* 0x000f280000300800 */
[----:B------:R-:W4:Y:S04]  /*116ac0*/  LDL.LU R38, [R1+0x544] ;  /* 0x0005440001267983 */ /* 0x000f280000300800 */
[----:B0-----:R-:W4:Y:S04]  /*116ad0*/  LDL.LU R35, [R1+0x547c] ;  /* 0x00547c0001237983 */ /* 0x001f280000300800 */
[----:B------:R-:W4:Y:S04]  /*116ae0*/  LDL.LU R34, [R1+0x1f1c] ;  /* 0x001f1c0001227983 */ /* 0x000f280000300800 */
[----:B------:R-:W4:Y:S01]  /*116af0*/  LDL.LU R32, [R1+0x4d14] ;  /* 0x004d140001207983 */ /* 0x000f220000300800 */
[----:B------:R-:W-:-:S05]  /*116b00*/  IADD3 R6, P0, R12, R8, RZ ;  /* 0x000000080c067210 */ /* 0x000fca0007f1e0ff */
        /* <DEDUP_REMOVED lines=8> */
[----:B--2---:R-:W-:Y:S02]  /*116b90*/  PRMT R4, R46, 0x3340, R4 ;  /* 0x000033402e047816 */ /* 0x004fe40000000004 */
[----:B---3--:R-:W-:Y:S02]  /*116ba0*/  PRMT R6, R43, 0x3340, R44 ;  /* 0x000033402b067816 */ /* 0x008fe4000000002c */
[----:B----4-:R-:W-:Y:S02]  /*116bb0*/  LOP3.LUT R8, R61, 0xffff, RZ, 0xc0, !PT ;  /* 0x0000ffff3d087812 */ /* 0x010fe400078ec0ff */
[----:B------:R-:W-:Y:S02]  /*116bc0*/  PRMT R9, R36, 0x5410, R4 ;  /* 0x0000541024097816 */ /* 0x000fe40000000004 */
[----:B------:R-:W-:Y:S01]  /*116bd0*/  PRMT R4, R8, 0x3340, R0 ;  /* 0x0000334008047816 */ /* 0x000fe20000000000 */
[----:B------:R0:W-:Y:S03]  /*116be0*/  STL [R1+0x424], R8 ;  /* 0x0004240801007387 */ /* 0x0001e60000100800 */
[----:B------:R-:W-:Y:S01]  /*116bf0*/  PRMT R6, R6, 0x5410, R4 ;  /* 0x0000541006067816 */ /* 0x000fe20000000004 */
[----:B------:R-:W-:Y:S01]  /*116c00*/  STL [R1+0x1d88], R9 ;  /* 0x001d880901007387 */ /* 0x000fe20000100800 */
[----:B0-----:R-:W-:-:S02]  /*116c10*/  LOP3.LUT R8, R33, 0xffff, RZ, 0xc0, !PT ;  /* 0x0000ffff21087812 */ /* 0x001fc400078ec0ff */
[----:B------:R-:W-:-:S03]  /*116c20*/  PRMT R5, R40, 0x3340, R5 ;  /* 0x0000334028057816 */ /* 0x000fc60000000005 */
[----:B------:R-:W-:Y:S01]  /*116c30*/  STL [R1+0x42c], R8 ;  /* 0x00042c0801007387 */ /* 0x000fe20000100800 */
[----:B------:R-:W-:-:S03]  /*116c40*/  PRMT R7, R37, 0x3340, R39 ;  /* 0x0000334025077816 */ /* 0x000fc60000000027 */
[----:B------:R0:W-:Y:S04]  /*116c50*/  STL [R1+0x1d8c], R6 ;  /* 0x001d8c0601007387 */ /* 0x0001e80000100800 */
[----:B------:R-:W2:Y:S01]  /*116c60*/  LDL.LU R44, [R1+0x4] ;  /* 0x00000400012c7983 */ /* 0x000ea20000300800 */
[----:B------:R-:W-:-:S03]  /*116c70*/  PRMT R4, R8, 0x3340, R0 ;  /* 0x0000334008047816 */ /* 0x000fc60000000000 */
[----:B------:R-:W2:Y:S04]  /*116c80*/  LDL.LU R43, [R1+0x540] ;  /* 0x00054000012b7983 */ /* 0x000ea80000300800 */
[----:B------:R-:W3:Y:S04]  /*116c90*/  LDL.LU R40, [R1] ;  /* 0x0000000001287983 */ /* 0x000ee80000300800 */
[----:B------:R-:W3:Y:S04]  /*116ca0*/  LDL.LU R39, [R1+0x53c] ;  /* 0x00053c0001277983 */ /* 0x000ee80000300800 */
[----:B------:R-:W4:Y:S01]  /*116cb0*/  LDL.LU R37, [R1+0x4ac] ;  /* 0x0004ac0001257983 */ /* 0x000f220000300800 */
[----:B------:R-:W-:-:S03]  /*116cc0*/  PRMT R5, R52, 0x5410, R5 ;  /* 0x0000541034057816 */ /* 0x000fc60000000005 */
[----:B------:R-:W4:Y:S01]  /*116cd0*/  LDL.LU R61, [R1+0x5484] ;  /* 0x00548400013d7983 */ /* 0x000f220000300800 */
[----:B------:R-:W-:-:S03]  /*116ce0*/  PRMT R4, R7, 0x5410, R4 ;  /* 0x0000541007047816 */ /* 0x000fc60000000004 */
[----:B------:R-:W4:Y:S01]  /*116cf0*/  LDL.LU R36, [R1+0x1f48] ;  /* 0x001f480001247983 */ /* 0x000f220000300800 */
[----:B0-----:R-:W-:-:S03]  /*116d00*/  PRMT R6, R48, 0x5410, R50 ;  /* 0x0000541030067816 */ /* 0x001fc60000000032 */
[----:B------:R-:W4:Y:S04]  /*116d10*/  LDL.LU R33, [R1+0x4d34] ;  /* 0x004d340001217983 */ /* 0x000f280000300800 */
[----:B------:R0:W-:Y:S04]  /*116d20*/  STL [R1+0x1d98], R5 ;  /* 0x001d980501007387 */ /* 0x0001e80000100800 */
[----:B------:R1:W-:Y:S04]  /*116d30*/  STL [R1+0x1d9c], R4 ;  /* 0x001d9c0401007387 */ /* 0x0003e80000100800 */
[----:B------:R1:W-:Y:S01]  /*116d40*/  STL [R1+0x664], R6 ;  /* 0x0006640601007387 */ /* 0x0003e20000100800 */
[----:B0-----:R-:W-:-:S02]  /*116d50*/  PRMT R5, R42, 0x5410, R45 ;  /* 0x000054102a057816 */ /* 0x001fc4000000002d */
[----:B-1----:R-:W-:-:S03]  /*116d60*/  PRMT R4, R38, 0x5410, R41 ;  /* 0x0000541026047816 */ /* 0x002fc60000000029 */
[----:B------:R-:W-:Y:S01]  /*116d70*/  STL [R1+0x668], R5 ;  /* 0x0006680501007387 */ /* 0x000fe20000100800 */
[----:B------:R-:W-:-:S03]  /*116d80*/  LOP3.LUT R8, R35, 0xffff, RZ, 0xc0, !PT ;  /* 0x0000ffff23087812 */ /* 0x000fc600078ec0ff */
[----:B------:R0:W-:Y:S01]  /*116d90*/  STL [R1+0x660], R4 ;  /* 0x0006600401007387 */ /* 0x0001e20000100800 */
[----:B------:R-:W-:Y:S02]  /*116da0*/  LOP3.LUT R6, R34, 0xffff, RZ, 0xc0, !PT ;  /* 0x0000ffff22067812 */ /* 0x000fe400078ec0ff */
[----:B------:R-:W-:Y:S02]  /*116db0*/  LOP3.LUT R7, R32, 0xffff, RZ, 0xc0, !PT ;  /* 0x0000ffff20077812 */ /* 0x000fe400078ec0ff */
[----:B0-----:R-:W-:Y:S02]  /*116dc0*/  PRMT R4, R6, 0x3340, R0 ;  /* 0x0000334006047816 */ /* 0x001fe40000000000 */
[----:B------:R-:W-:-:S04]  /*116dd0*/  PRMT R5, R8, 0x3340, R7 ;  /* 0x0000334008057816 */ /* 0x000fc80000000007 */
        /* <DEDUP_REMOVED lines=10> */
[----:B------:R-:W4:Y:S04]  /*116e80*/  LDL.LU R38, [R1+0x4a0] ;  /* 0x0004a00001267983 */ /* 0x000f280000300800 */
[----:B------:R-:W4:Y:S04]  /*116e90*/  LDL.LU R35, [R1+0x54e8] ;  /* 0x0054e80001237983 */ /* 0x000f280000300800 */
[----:B------:R-:W4:Y:S04]  /*116ea0*/  LDL.LU R34, [R1+0x219c] ;  /* 0x00219c0001227983 */ /* 0x000f280000300800 */
[----:B------:R-:W4:Y:S01]  /*116eb0*/  LDL.LU R32, [R1+0x4fbc] ;  /* 0x004fbc0001207983 */ /* 0x000f220000300800 */
[----:B------:R-:W-:-:S04]  /*116ec0*/  SHF.R.U32.HI R6, RZ, 0x8, R6 ;  /* 0x00000008ff067819 */ /* 0x000fc80000011606 */
[----:B------:R-:W-:-:S04]  /*116ed0*/  LOP3.LUT R6, R6, 0xffff, RZ, 0xc0, !PT ;  /* 0x0000ffff06067812 */ /* 0x000fc800078ec0ff */
[----:B0-----:R-:W-:-:S05]  /*116ee0*/  PRMT R4, R6, 0x3340, R0 ;  /* 0x0000334006047816 */ /* 0x001fca0000000000 */
[----:B------:R4:W-:Y:S01]  /*116ef0*/  STL [R1+0x88], R4 ;  /* 0x0000880401007387 */ /* 0x0009e20000100800 */
[----:B------:R-:W-:Y:S02]  /*116f00*/  PRMT R55, R55, 0x3340, R0 ;  /* 0x0000334037377816 */ /* 0x000fe40000000000 */
[----:B------:R-:W-:-:S04]  /*116f10*/  LOP3.LUT R54, R54, 0xffff, RZ, 0xc0, !PT ;  /* 0x0000ffff36367812 */ /* 0x000fc800078ec0ff */
[----:B------:R-:W-:Y:S02]  /*116f20*/  PRMT R54, R54, 0x3340, R0 ;  /* 0x0000334036367816 */ /* 0x000fe40000000000 */
[----:B--2---:R-:W-:-:S05]  /*116f30*/  PRMT R6, R43, 0x5410, R44 ;  /* 0x000054102b067816 */ /* 0x004fca000000002c */
[----:B------:R0:W-:Y:S01]  /*116f40*/  STL [R1+0x65c], R6 ;  /* 0x00065c0601007387 */ /* 0x0001e20000100800 */
[----:B---3--:R-:W-:Y:S02]  /*116f50*/  PRMT R5, R39, 0x5410, R40 ;  /* 0x0000541027057816 */ /* 0x008fe40000000028 */
[----:B----4-:R-:W-:-:S03]  /*116f60*/  PRMT R4, R37, 0x5410, R57 ;  /* 0x0000541025047816 */ /* 0x010fc60000000039 */
[----:B------:R-:W-:Y:S01]  /*116f70*/  STL [R1+0x658], R5 ;  /* 0x0006580501007387 */ /* 0x000fe20000100800 */
[----:B------:R-:W-:-:S03]  /*116f80*/  LOP3.LUT R7, R61, 0xffff, RZ, 0xc0, !PT ;  /* 0x0000ffff3d077812 */ /* 0x000fc600078ec0ff */
[----:B------:R1:W-:Y:S01]  /*116f90*/  STL [R1+0x654], R4 ;  /* 0x0006540401007387 */ /* 0x0003e20000100800 */
[----:B------:R-:W-:-:S03]  /*116fa0*/  LOP3.LUT R57, R36, 0xffff, RZ, 0xc0, !PT ;  /* 0x0000ffff24397812 */ /* 0x000fc600078ec0ff */
[----:B------:R-:W2:Y:S01]  /*116fb0*/  LDL.LU R40, [R1+0x44c] ;  /* 0x00044c0001287983 */ /* 0x000ea20000300800 */
[----:B0-----:R-:W-:Y:S02]  /*116fc0*/  LOP3.LUT R6, R33, 0xffff, RZ, 0xc0, !PT ;  /* 0x0000ffff21067812 */ /* 0x001fe400078ec0ff */
[----:B-1----:R-:W-:Y:S02]  /*116fd0*/  PRMT R4, R57, 0x3340, R0 ;  /* 0x0000334039047816 */ /* 0x002fe40000000000 */
[----:B------:R-:W-:-:S04]  /*116fe0*/  PRMT R5, R7, 0x3340, R6 ;  /* 0x0000334007057816 */ /* 0x000fc80000000006 */
[----:B------:R-:W-:-:S05]  /*116ff0*/  PRMT R5, R5, 0x5410, R4 ;  /* 0x0000541005057816 */ /* 0x000fca0000000004 */
[----:B------:R0:W-:Y:S04]  /*117000*/  STL [R1+0x594], R5 ;  /* 0x0005940501007387 */ /* 0x0001e80000100800 */
[----:B------:R-:W3:Y:S01]  /*117010*/  LDL.LU R39, [R1+0x450] ;  /* 0x0004500001277983 */ /* 0x000ee20000300800 */
[----:B------:R-:W-:-:S03]  /*117020*/  SHF.R.U32.HI R7, RZ, 0x8, R7 ;  /* 0x00000008ff077819 */ /* 0x000fc60000011607 */
[----:B------:R-:W4:Y:S01]  /*117030*/  LDL.LU R37, [R1+0x3c4] ;  /* 0x0003c40001257983 */ /* 0x000f220000300800 */
[----:B------:R-:W-:-:S03]  /*117040*/  SHF.R.U32.HI R4, RZ, 0x8, R3 ;  /* 0x00000008ff047819 */ /* 0x000fc60000011603 */
[----:B------:R-:W4:Y:S01]  /*117050*/  LDL.LU R61, [R1+0x54f4] ;  /* 0x0054f400013d7983 */ /* 0x000f220000300800 */
[----:B0-----:R-:W-:-:S03]  /*117060*/  SHF.R.U32.HI R5, RZ, 0x8, R6 ;  /* 0x00000008ff057819 */ /* 0x001fc60000011606 */
[----:B------:R-:W4:Y:S04]  /*117070*/  LDL.LU R36, [R1+0x2300] ;  /* 0x0023000001247983 */ /* 0x000f280000300800 */
[----:B------:R-:W4:Y:S01]  /*117080*/  LDL.LU R33, [R1+0x4fd8] ;  /* 0x004fd80001217983 */ /* 0x000f220000300800 */
[----:B------:R-:W-:Y:S02]  /*117090*/  LOP3.LUT R6, R7, 0xffff, RZ, 0xc0, !PT ;  /* 0x0000ffff07067812 */ /* 0x000fe400078ec0ff */
[----:B------:R-:W-:Y:S02]  /*1170a0*/  LOP3.LUT R5, R5, 0xffff, RZ, 0xc0, !PT ;  /* 0x0000ffff05057812 */ /* 0x000fe400078ec0ff */
[----:B------:R-:W-:Y:S02]  /*1170b0*/  LOP3.LUT R4, R4, 0xffff, RZ, 0xc0, !PT ;  /* 0x0000ffff04047812 */ /* 0x000fe400078ec0ff */
[----:B------:R-:W-:-:S02]  /*1170c0*/  PRMT R3, R6, 0x3340, R5 ;  /* 0x0000334006037816 */ /* 0x000fc40000000005 */
[----:B------:R-:W-:-:S03]  /*1170d0*/  PRMT R4, R4, 0x3340, R0 ;  /* 0x0000334004047816 */ /* 0x000fc60000000000 */
[----:B------:R-:W-:Y:S04]  /*1170e0*/  STL [R1+0x574c], R3 ;  /* 0x00574c0301007387 */ /* 0x000fe80000100800 */
[----:B------:R0:W-:Y:S01]  /*1170f0*/  STL [R1+0x84], R4 ;  /* 0x0000840401007387 */ /* 0x0001e20000100800 */
[----:B------:R-:W-:Y:S02]  /*117100*/  PRMT R5, R42, 0x5410, R56 ;  /* 0x000054102a057816 */ /* 0x000fe40000000038 */
[----:B0-----:R-:W-:-:S03]  /*117110*/  PRMT R4, R41, 0x5410, R55 ;  /* 0x0000541029047816 */ /* 0x001fc60000000037 */
[----:B------:R-:W-:Y:S04]  /*117120*/  STL [R1+0x608], R5 ;  /* 0x0006080501007387 */ /* 0x000fe80000100800 */
[----:B------:R0:W-:Y:S01]  /*117130*/  STL [R1+0x60c], R4 ;  /* 0x00060c0401007387 */ /* 0x0001e20000100800 */
[----:B------:R-:W-:Y:S02]  /*117140*/  PRMT R3, R38, 0x5410, R54 ;  /* 0x0000541026037816 */ /* 0x000fe40000000036 */
[----:B------:R-:W-:Y:S02]  /*117150*/  LOP3.LUT R8, R35, 0xffff, RZ, 0xc0, !PT ;  /* 0x0000ffff23087812 */ /* 0x000fe400078ec0ff */
[----:B------:R-:W-:Y:S02]  /*117160*/  LOP3.LUT R6, R34, 0xffff, RZ, 0xc0, !PT ;  /* 0x0000ffff22067812 */ /* 0x000fe400078ec0ff */
[----:B------:R-:W-:-:S02]  /*117170*/  LOP3.LUT R7, R32, 0xffff, RZ, 0xc0, !PT ;  /* 0x0000ffff20077812 */ /* 0x000fc400078ec0ff */
[----:B0-----:R-:W-:Y:S02]  /*117180*/  PRMT R4, R6, 0x3340, R0 ;  /* 0x0000334006047816 */ /* 0x001fe40000000000 */
[----:B------:R-:W-:Y:S01]  /*117190*/  PRMT R5, R8, 0x3340, R7 ;  /* 0x0000334008057816 */ /* 0x000fe20000000007 */
[----:B------:R0:W-:Y:S04]  /*1171a0*/  STL [R1+0x604], R3 ;  /* 0x0006040301007387 */ /* 0x0001e80000100800 */
[----:B------:R-:W4:Y:S04]  /*1171b0*/  LDL.LU R42, [R1+0x404] ;  /* 0x00040400012a7983 */ /* 0x000f280000300800 */
[----:B------:R-:W4:Y:S01]  /*1171c0*/  LDL.LU R38, [R1+0x2ec] ;  /* 0x0002ec0001267983 */ /* 0x000f220000300800 */
[----:B0-----:R-:W-:-:S05]  /*1171d0*/  PRMT R3, R5, 0x5410, R4 ;  /* 0x0000541005037816 */ /* 0x001fca0000000004 */
[----:B------:R0:W-:Y:S04]  /*1171e0*/  STL [R1+0x584], R3 ;  /* 0x0005840301007387 */ /* 0x0001e80000100800 */
[----:B------:R-:W4:Y:S04]  /*1171f0*/  LDL.LU R35, [R1+0x5494] ;  /* 0x0054940001237983 */ /* 0x000f280000300800 */
[----:B------:R-:W4:Y:S04]  /*117200*/  LDL.LU R34, [R1+0x1f7c] ;  /* 0x001f7c0001227983 */ /* 0x000f280000300800 */
[----:B------:R-:W4:Y:S01]  /*117210*/  LDL.LU R32, [R1+0x4d80] ;  /* 0x004d800001207983 */ /* 0x000f220000300800 */
[----:B------:R-:W-:-:S02]  /*117220*/  SHF.R.U32.HI R5, RZ, 0x8, R8 ;  /* 0x00000008ff057819 */ /* 0x000fc40000011608 */
[----:B------:R-:W-:Y:S02]  /*117230*/  SHF.R.U32.HI R4, RZ, 0x8, R7 ;  /* 0x00000008ff047819 */ /* 0x000fe40000011607 */
[----:B------:R-:W-:Y:S02]  /*117240*/  SHF.R.U32.HI R6, RZ, 0x8, R6 ;  /* 0x00000008ff067819 */ /* 0x000fe40000011606 */
[----:B------:R-:W-:Y:S02]  /*117250*/  LOP3.LUT R5, R5, 0xffff, RZ, 0xc0, !PT ;  /* 0x0000ffff05057812 */ /* 0x000fe400078ec0ff */
[----:B------:R-:W-:Y:S02]  /*117260*/  LOP3.LUT R4, R4, 0xffff, RZ, 0xc0, !PT ;  /* 0x0000ffff04047812 */ /* 0x000fe400078ec0ff */
[----:B------:R-:W-:Y:S02]  /*117270*/  LOP3.LUT R53, R53, 0xffff, RZ, 0xc0, !PT ;  /* 0x0000ffff35357812 */ /* 0x000fe400078ec0ff */
[----:B------:R-:W-:-:S02]  /*117280*/  LOP3.LUT R31, R31, 0xffff, RZ, 0xc0, !PT ;  /* 0x0000ffff1f1f7812 */ /* 0x000fc400078ec0ff */
[----:B------:R-:W-:Y:S02]  /*117290*/  LOP3.LUT R6, R6, 0xffff, RZ, 0xc0, !PT ;  /* 0x0000ffff06067812 */ /* 0x000fe400078ec0ff */
[----:B------:R-:W-:Y:S02]  /*1172a0*/  PRMT R4, R5, 0x3340, R4 ;  /* 0x0000334005047816 */ /* 0x000fe40000000004 */
[--C-:B------:R-:W-:Y:S02]  /*1172b0*/  PRMT R53, R53, 0x3340, R0.reuse ;  /* 0x0000334035357816 */ /* 0x100fe40000000000 */
[--C-:B------:R-:W-:Y:S02]  /*1172c0*/  PRMT R31, R31, 0x3340, R0.reuse ;  /* 0x000033401f1f7816 */ /* 0x100fe40000000000 */
[----:B------:R-:W-:Y:S01]  /*1172d0*/  LOP3.LUT R30, R30, 0xffff, RZ, 0xc0, !PT ;  /* 0x0000ffff1e1e7812 */ /* 0x000fe200078ec0ff */
[----:B------:R3:W-:Y:S01]  /*1172e0*/  STL [R1+0x2cc], R4 ;  /* 0x0002cc0401007387 */ /* 0x0007e20000100800 */
[----:B0-----:R-:W-:-:S02]  /*1172f0*/  PRMT R3, R6, 0x3340, R0 ;  /* 0x0000334006037816 */ /* 0x001fc40000000000 */
[----:B------:R-:W-:-:S03]  /*117300*/  PRMT R30, R30, 0x3340, R0 ;  /* 0x000033401e1e7816 */ /* 0x000fc60000000000 */
[----:B------:R4:W-:Y:S01]  /*117310*/  STL [R1+0x80], R3 ;  /* 0x0000800301007387 */ /* 0x0009e20000100800 */
[----:B------:R-:W-:Y:S02]  /*117320*/  LOP3.LUT R27, R27, 0xffff, RZ, 0xc0, !PT ;  /* 0x0000ffff1b1b7812 */ /* 0x000fe400078ec0ff */
[----:B------:R-:W-:Y:S02]  /*117330*/  LOP3.LUT R19, R19, 0xffff, RZ, 0xc0, !PT ;  /* 0x0000ffff13137812 */ /* 0x000fe400078ec0ff */
[--C-:B------:R-:W-:Y:S02]  /*117340*/  PRMT R27, R27, 0x3340, R0.reuse ;  /* 0x000033401b1b7816 */ /* 0x100fe40000000000 */
[----:B------:R-:W-:Y:S02]  /*117350*/  PRMT R19, R19, 0x3340, R0 ;  /* 0x0000334013137816 */ /* 0x000fe40000000000 */
[----:B--2---:R-:W-:-:S05]  /*117360*/  PRMT R5, R40, 0x5410, R53 ;  /* 0x0000541028057816 */ /* 0x004fca0000000035 */
[----:B------:R-:W-:Y:S01]  /*117370*/  STL [R1+0x600], R5 ;  /* 0x0006000501007387 */ /* 0x000fe20000100800 */
[----:B---3--:R-:W-:Y:S02]  /*117380*/  PRMT R4, R39, 0x5410, R31 ;  /* 0x0000541027047816 */ /* 0x008fe4000000001f */
[----:B----4-:R-:W-:-:S03]  /*117390*/  PRMT R3, R37, 0x5410, R30 ;  /* 0x0000541025037816 */ /* 0x010fc6000000001e */
[----:B------:R0:W-:Y:S01]  /*1173a0*/  STL [R1+0x5f8], R4 ;  /* 0x0005f80401007387 */ /* 0x0001e20000100800 */
[----:B------:R-:W-:Y:S02]  /*1173b0*/  LOP3.LUT R8, R61, 0xffff, RZ, 0xc0, !PT ;  /* 0x0000ffff3d087812 */ /* 0x000fe400078ec0ff */
[----:B------:R-:W-:Y:S02]  /*1173c0*/  LOP3.LUT R6, R36, 0xffff, RZ, 0xc0, !PT ;  /* 0x0000ffff24067812 */ /* 0x000fe400078ec0ff */
[----:B------:R-:W-:Y:S02]  /*1173d0*/  LOP3.LUT R7, R33, 0xffff, RZ, 0xc0, !PT ;  /* 0x0000ffff21077812 */ /* 0x000fe400078ec0ff */
[----:B0-----:R-:W-:Y:S02]  /*1173e0*/  PRMT R4, R6, 0x3340, R0 ;  /* 0x0000334006047816 */ /* 0x001fe40000000000 */
[----:B------:R-:W-:Y:S01]  /*1173f0*/  PRMT R5, R8, 0x3340, R7 ;  /* 0x0000334008057816 */ /* 0x000fe20000000007 */
[----:B------:R0:W-:Y:S04]  /*117400*/  STL [R1+0x5fc], R3 ;  /* 0x0005fc0301007387 */ /* 0x0001e80000100800 */
[----:B------:R-:W2:Y:S04]  /*117410*/  LDL.LU R41, [R1+0x2bc] ;  /* 0x0002bc0001297983 */ /* 0x000ea80000300800 */
[----:B------:R-:W3:Y:S01]  /*117420*/  LDL.LU R40, [R1+0x5500] ;  /* 0x0055000001287983 */ /* 0x000ee20000300800 */
[----:B0-----:R-:W-:-:S05]  /*117430*/  PRMT R3, R5, 0x5410, R4 ;  /* 0x0000541005037816 */ /* 0x001fca0000000004 */
[----:B------:R0:W-:Y:S04]  /*117440*/  STL [R1+0x580], R3 ;  /* 0x0005800301007387 */ /* 0x0001e80000100800 */
[----:B------:R-:W4:Y:S04]  /*117450*/  LDL.LU R39, [R1+0x2304] ;  /* 0x0023040001277983 */ /* 0x000f280000300800 */
[----:B------:R-:W4:Y:S01]  /*117460*/  LDL.LU R37, [R1+0x5014] ;  /* 0x0050140001257983 */ /* 0x000f220000300800 */
[----:B------:R-:W-:-:S03]  /*117470*/  SHF.R.U32.HI R5, RZ, 0x8, R8 ;  /* 0x00000008ff057819 */ /* 0x000fc60000011608 */
[----:B------:R-:W4:Y:S01]  /*117480*/  LDL.LU R61, [R1+0x54a0] ;  /* 0x0054a000013d7983 */ /* 0x000f220000300800 */
[----:B------:R-:W-:-:S03]  /*117490*/  SHF.R.U32.HI R4, RZ, 0x8, R7 ;  /* 0x00000008ff047819 */ /* 0x000fc60000011607 */
[----:B------:R-:W4:Y:S01]  /*1174a0*/  LDL.LU R36, [R1+0x1f98] ;  /* 0x001f980001247983 */ /* 0x000f220000300800 */
[----:B------:R-:W-:-:S03]  /*1174b0*/  SHF.R.U32.HI R6, RZ, 0x8, R6 ;  /* 0x00000008ff067819 */ /* 0x000fc60000011606 */
[----:B------:R-:W4:Y:S01]  /*1174c0*/  LDL.LU R33, [R1+0x4d98] ;  /* 0x004d980001217983 */ /* 0x000f220000300800 */
[----:B------:R-:W-:Y:S02]  /*1174d0*/  LOP3.LUT R5, R5, 0xffff, RZ, 0xc0, !PT ;  /* 0x0000ffff05057812 */ /* 0x000fe400078ec0ff */
[----:B------:R-:W-:Y:S02]  /*1174e0*/  LOP3.LUT R4, R4, 0xffff, RZ, 0xc0, !PT ;  /* 0x0000ffff04047812 */ /* 0x000fe400078ec0ff */
[----:B------:R-:W-:Y:S02]  /*1174f0*/  LOP3.LUT R6, R6, 0xffff, RZ, 0xc0, !PT ;  /* 0x0000ffff06067812 */ /* 0x000fe400078ec0ff */
[----:B0-----:R-:W-:Y:S02]  /*117500*/  PRMT R3, R5, 0x3340, R4 ;  /* 0x0000334005037816 */ /* 0x001fe40000000004 */
[----:B------:R-:W-:-:S03]  /*117510*/  PRMT R5, R6, 0x3340, R0 ;  /* 0x0000334006057816 */ /* 0x000fc60000000000 */
[----:B------:R0:W-:Y:S01]  /*117520*/  STL [R1+0x2c8], R3 ;  /* 0x0002c80301007387 */ /* 0x0001e20000100800 */
[----:B------:R-:W-:-:S03]  /*117530*/  PRMT R4, R42, 0x5410, R27 ;  /* 0x000054102a047816 */ /* 0x000fc6000000001b */
[----:B------:R-:W-:Y:S04]  /*117540*/  STL [R1+0x7c], R5 ;  /* 0x00007c0501007387 */ /* 0x000fe80000100800 */
[----:B------:R1:W-:Y:S01]  /*117550*/  STL [R1+0x5f4], R4 ;  /* 0x0005f40401007387 */ /* 0x0003e20000100800 */
[----:B0-----:R-:W-:Y:S02]  /*117560*/  PRMT R3, R38, 0x5410, R19 ;  /* 0x0000541026037816 */ /* 0x001fe40000000013 */
[----:B------:R-:W-:Y:S02]  /*117570*/  LOP3.LUT R8, R35, 0xffff, RZ, 0xc0, !PT ;  /* 0x0000ffff23087812 */ /* 0x000fe400078ec0ff */
[----:B------:R-:W-:Y:S02]  /*117580*/  LOP3.LUT R6, R34, 0xffff, RZ, 0xc0, !PT ;  /* 0x0000ffff22067812 */ /* 0x000fe400078ec0ff */
[----:B------:R-:W-:-:S02]  /*117590*/  LOP3.LUT R7, R32, 0xffff, RZ, 0xc0, !PT ;  /* 0x0000ffff20077812 */ /* 0x000fc400078ec0ff */
[----:B-1----:R-:W-:Y:S02]  /*1175a0*/  PRMT R4, R6, 0x3340, R0 ;  /* 0x0000334006047816 */ /* 0x002fe40000000000 */
[--C-:B------:R-:W-:Y:S01]  /*1175b0*/  PRMT R5, R8, 0x3340, R7.reuse ;  /* 0x0000334008057816 */ /* 0x100fe20000000007 */
[----:B------:R0:W-:Y:S01]  /*1175c0*/  STL [R1+0x5f0], R3 ;  /* 0x0005f00301007387 */ /* 0x0001e20000100800 */
[----:B------:R-:W-:Y:S02]  /*1175d0*/  SHF.R.U32.HI R6, RZ, 0x8, R6 ;  /* 0x00000008ff067819 */ /* 0x000fe40000011606 */
[----:B0-----:R-:W-:Y:S02]  /*1175e0*/  PRMT R3, R5, 0x5410, R4 ;  /* 0x0000541005037816 */ /* 0x001fe40000000004 */
[----:B------:R-:W-:Y:S02]  /*1175f0*/  SHF.R.U32.HI R5, RZ, 0x8, R8 ;  /* 0x00000008ff057819 */ /* 0x000fe40000011608 */
[----:B------:R-:W-:-:S02]  /*117600*/  SHF.R.U32.HI R4, RZ, 0x8, R7 ;  /* 0x00000008ff047819 */ /* 0x000fc40000011607 */
[----:B------:R-:W-:Y:S02]  /*117610*/  LOP3.LUT R5, R5, 0xffff, RZ, 0xc0, !PT ;  /* 0x0000ffff05057812 */ /* 0x000fe400078ec0ff */
[----:B------:R-:W-:Y:S02]  /*117620*/  LOP3.LUT R4, R4, 0xffff, RZ, 0xc0, !PT ;  /* 0x0000ffff04047812 */ /* 0x000fe400078ec0ff */
[----:B------:R-:W-:Y:S01]  /*117630*/  LOP3.LUT R6, R6, 0xffff, RZ, 0xc0, !PT ;  /* 0x0000ffff06067812 */ /* 0x000fe200078ec0ff */
[----:B------:R0:W-:Y:S01]  /*117640*/  STL [R1+0x55c], R3 ;  /* 0x00055c0301007387 */ /* 0x0001e20000100800 */
[----:B------:R-:W-:-:S03]  /*117650*/  PRMT R4, R5, 0x3340, R4 ;  /* 0x0000334005047816 */ /* 0x000fc60000000004 */
[----:B------:R-:W4:Y:S01]  /*117660*/  LDL.LU R38, [R1+0x3c0] ;  /* 0x0003c00001267983 */ /* 0x000f220000300800 */
[----:B0-----:R-:W-:-:S03]  /*117670*/  PRMT R3, R6, 0x3340, R0 ;  /* 0x0000334006037816 */ /* 0x001fc60000000000 */
[----:B------:R-:W-:Y:S04]  /*117680*/  STL [R1+0x2c4], R4 ;  /* 0x0002c40401007387 */ /* 0x000fe80000100800 */
[----:B------:R-:W4:Y:S04]  /*117690*/  LDL.LU R35, [R1+0x550c] ;  /* 0x00550c0001237983 */ /* 0x000f280000300800 */
[----:B------:R2:W-:Y:S04]  /*1176a0*/  STL [R1+0x78], R3 ;  /* 0x0000780301007387 */ /* 0x0005e80000100800 */
[----:B------:R-:W4:Y:S04]  /*1176b0*/  LDL.LU R34, [R1+0x2308] ;  /* 0x0023080001227983 */ /* 0x000f280000300800 */
[----:B------:R-:W4:Y:S01]  /*1176c0*/  LDL.LU R32, [R1+0x503c] ;  /* 0x00503c0001207983 */ /* 0x000f220000300800 */
[----:B------:R-:W-:-:S04]  /*1176d0*/  LOP3.LUT R16, R16, 0xffff, RZ, 0xc0, !PT ;  /* 0x0000ffff10107812 */ /* 0x000fc800078ec0ff */
[----:B------:R-:W-:Y:S02]  /*1176e0*/  PRMT R16, R16, 0x3340, R0 ;  /* 0x0000334010107816 */ /* 0x000fe40000000000 */
[----:B------:R-:W-:-:S04]  /*1176f0*/  LOP3.LUT R18, R18, 0xffff, RZ, 0xc0, !PT ;  /* 0x0000ffff12127812 */ /* 0x000fc800078ec0ff */
[----:B------:R-:W-:Y:S02]  /*117700*/  PRMT R18, R18, 0x3340, R0 ;  /* 0x0000334012127816 */ /* 0x000fe40000000000 */
[----:B--2---:R-:W-:Y:S02]  /*117710*/  PRMT R3, R41, 0x5410, R16 ;  /* 0x0000541029037816 */ /* 0x004fe40000000010 */
[----:B---3--:R-:W-:-:S03]  /*117720*/  LOP3.LUT R9, R40, 0xffff, RZ, 0xc0, !PT ;  /* 0x0000ffff28097812 */ /* 0x008fc600078ec0ff */
[----:B------:R0:W-:Y:S01]  /*117730*/  STL [R1+0x5cc], R3 ;  /* 0x0005cc0301007387 */ /* 0x0001e20000100800 */
[----:B----4-:R-:W-:Y:S02]  /*117740*/  LOP3.LUT R10, R39, 0xffff, RZ, 0xc0, !PT ;  /* 0x0000ffff270a7812 */ /* 0x010fe400078ec0ff */
[----:B------:R-:W-:Y:S02]  /*117750*/  LOP3.LUT R7, R37, 0xffff, RZ, 0xc0, !PT ;  /* 0x0000ffff25077812 */ /* 0x000fe400078ec0ff */
[----:B------:R-:W-:Y:S02]  /*117760*/  PRMT R4, R10, 0x3340, R0 ;  /* 0x000033400a047816 */ /* 0x000fe40000000000 */
[----:B------:R-:W-:Y:S02]  /*117770*/  PRMT R5, R9, 0x3340, R7 ;  /* 0x0000334009057816 */ /* 0x000fe40000000007 */
[----:B------:R-:W-:Y:S02]  /*117780*/  LOP3.LUT R8, R61, 0xffff, RZ, 0xc0, !PT ;  /* 0x0000ffff3d087812 */ /* 0x000fe400078ec0ff */
[----:B------:R-:W-:-:S02]  /*117790*/  LOP3.LUT R15, R36, 0xffff, RZ, 0xc0, !PT ;  /* 0x0000ffff240f7812 */ /* 0x000fc400078ec0ff */
[----:B0-----:R-:W-:Y:S02]  /*1177a0*/  PRMT R3, R5, 0x5410, R4 ;  /* 0x0000541005037816 */ /* 0x001fe40000000004 */
[----:B------:R-:W-:Y:S02]  /*1177b0*/  LOP3.LUT R6, R33, 0xffff, RZ, 0xc0, !PT ;  /* 0x0000ffff21067812 */ /* 0x000fe400078ec0ff */
[----:B------:R-:W-:Y:S02]  /*1177c0*/  PRMT R4, R15, 0x3340, R0 ;  /* 0x000033400f047816 */ /* 0x000fe40000000000 */
[----:B------:R-:W-:Y:S01]  /*1177d0*/  PRMT R5, R8, 0x3340, R6 ;  /* 0x0000334008057816 */ /* 0x000fe20000000006 */
[----:B------:R0:W-:Y:S04]  /*1177e0*/  STL [R1+0x548], R3 ;  /* 0x0005480301007387 */ /* 0x0001e80000100800 */
[----:B------:R-:W2:Y:S04]  /*1177f0*/  LDL.LU R37, [R1+0x54ac] ;  /* 0x0054ac0001257983 */ /* 0x000ea80000300800 */
[----:B------:R-:W3:Y:S01]  /*117800*/  LDL.LU R61, [R1+0x1fcc] ;  /* 0x001fcc00013d7983 */ /* 0x000ee20000300800 */
[----:B0-----:R-:W-:-:S05]  /*117810*/  PRMT R3, R5, 0x5410, R4 ;  /* 0x0000541005037816 */ /* 0x001fca0000000004 */
[----:B------:R0:W-:Y:S04]  /*117820*/  STL [R1+0x558], R3 ;  /* 0x0005580301007387 */ /* 0x0001e80000100800 */
[----:B------:R-:W4:Y:S01]  /*117830*/  LDL.LU R36, [R1+0x4dc8] ;  /* 0x004dc80001247983 */ /* 0x000f220000300800 */
[----:B------:R-:W-:Y:S02]  /*117840*/  SHF.R.U32.HI R5, RZ, 0x8, R8 ;  /* 0x00000008ff057819 */ /* 0x000fe40000011608 */
[----:B------:R-:W-:Y:S02]  /*117850*/  SHF.R.U32.HI R4, RZ, 0x8, R6 ;  /* 0x00000008ff047819 */ /* 0x000fe40000011606 */
[----:B------:R-:W-:Y:S02]  /*117860*/  SHF.R.U32.HI R9, RZ, 0x8, R9 ;  /* 0x00000008ff097819 */ /* 0x000fe40000011609 */
[----:B------:R-:W-:-:S02]  /*117870*/  SHF.R.U32.HI R6, RZ, 0x8, R7 ;  /* 0x00000008ff067819 */ /* 0x000fc40000011607 */
[----:B------:R-:W-:Y:S02]  /*117880*/  LOP3.LUT R5, R5, 0xffff, RZ, 0xc0, !PT ;  /* 0x0000ffff05057812 */ /* 0x000fe400078ec0ff */
[----:B------:R-:W-:Y:S02]  /*117890*/  LOP3.LUT R4, R4, 0xffff, RZ, 0xc0, !PT ;  /* 0x0000ffff04047812 */ /* 0x000fe400078ec0ff */
[----:B------:R-:W-:Y:S02]  /*1178a0*/  LOP3.LUT R7, R9, 0xffff, RZ, 0xc0, !PT ;  /* 0x0000ffff09077812 */ /* 0x000fe400078ec0ff */
[----:B------:R-:W-:Y:S02]  /*1178b0*/  LOP3.LUT R6, R6, 0xffff, RZ, 0xc0, !PT ;  /* 0x0000ffff06067812 */ /* 0x000fe400078ec0ff */
[----:B------:R-:W-:Y:S02]  /*1178c0*/  PRMT R33, R5, 0x3340, R4 ;  /* 0x0000334005217816 */ /* 0x000fe40000000004 */
[----:B------:R-:W-:-:S03]  /*1178d0*/  PRMT R4, R7, 0x3340, R6 ;  /* 0x0000334007047816 */ /* 0x000fc60000000006 */
[----:B------:R-:W-:Y:S04]  /*1178e0*/  STL [R1+0x5750], R33 ;  /* 0x0057502101007387 */ /* 0x000fe80000100800 */
[----:B------:R1:W-:Y:S01]  /*1178f0*/  STL [R1+0x2bc], R4 ;  /* 0x0002bc0401007387 */ /* 0x0003e20000100800 */
[----:B0-----:R-:W-:-:S05]  /*117900*/  PRMT R3, R38, 0x5410, R18 ;  /* 0x0000541026037816 */ /* 0x001fca0000000012 */
[----:B------:R0:W-:Y:S01]  /*117910*/  STL [R1+0x5c8], R3 ;  /* 0x0005c80301007387 */ /* 0x0001e20000100800 */
[----:B------:R-:W-:-:S03]  /*117920*/  LOP3.LUT R7, R35, 0xffff, RZ, 0xc0, !PT ;  /* 0x0000ffff23077812 */ /* 0x000fc600078ec0ff */
[----:B------:R-:W4:Y:S01]  /*117930*/  LDL.LU R35, [R1+0x54b0] ;  /* 0x0054b00001237983 */ /* 0x000f220000300800 */
[----:B------:R-:W-:-:S03]  /*117940*/  LOP3.LUT R8, R34, 0xffff, RZ, 0xc0, !PT ;  /* 0x0000ffff22087812 */ /* 0x000fc600078ec0ff */
[----:B------:R-:W4:Y:S01]  /*117950*/  LDL.LU R34, [R1+0x1fdc] ;  /* 0x001fdc0001227983 */ /* 0x000f220000300800 */
[----:B------:R-:W-:-:S03]  /*117960*/  LOP3.LUT R6, R32, 0xffff, RZ, 0xc0, !PT ;  /* 0x0000ffff20067812 */ /* 0x000fc600078ec0ff */
[----:B------:R-:W4:Y:S01]  /*117970*/  LDL.LU R32, [R1+0x4dd4] ;  /* 0x004dd40001207983 */ /* 0x000f220000300800 */
[----:B-1----:R-:W-:Y:S02]  /*117980*/  PRMT R4, R8, 0x3340, R0 ;  /* 0x0000334008047816 */ /* 0x002fe40000000000 */
[----:B------:R-:W-:Y:S02]  /*117990*/  PRMT R5, R7, 0x3340, R6 ;  /* 0x0000334007057816 */ /* 0x000fe40000000006 */
        /* <DEDUP_REMOVED lines=8> */
[----:B------:R-:W-:-:S05]  /*117a20*/  PRMT R4, R4, 0x3340, R0 ;  /* 0x0000334004047816 */ /* 0x000fca0000000000 */
[----:B------:R1:W-:Y:S01]  /*117a30*/  STL [R1+0x74], R4 ;  /* 0x0000740401007387 */ /* 0x0003e20000100800 */
[----:B0-----:R-:W-:-:S05]  /*117a40*/  PRMT R3, R6, 0x3340, R5 ;  /* 0x0000334006037816 */ /* 0x001fca0000000005 */
[----:B------:R0:W-:Y:S01]  /*117a50*/  STL [R1+0x2b4], R3 ;  /* 0x0002b40301007387 */ /* 0x0001e20000100800 */
[----:B--2---:R-:W-:-:S03]  /*117a60*/  LOP3.LUT R7, R37, 0xffff, RZ, 0xc0, !PT ;  /* 0x0000ffff25077812 */ /* 0x004fc600078ec0ff */
[----:B------:R-:W2:Y:S01]  /*117a70*/  LDL.LU R37, [R1+0x551c] ;  /* 0x00551c0001257983 */ /* 0x000ea20000300800 */
[----:B---3--:R-:W-:-:S03]  /*117a80*/  LOP3.LUT R9, R61, 0xffff, RZ, 0xc0, !PT ;  /* 0x0000ffff3d097812 */ /* 0x008fc600078ec0ff */
[----:B------:R-:W3:Y:S01]  /*117a90*/  LDL.LU R61, [R1+0x230c] ;  /* 0x00230c00013d7983 */ /* 0x000ee20000300800 */
[----:B-1----:R-:W-:Y:S02]  /*117aa0*/  PRMT R4, R9, 0x3340, R0 ;  /* 0x0000334009047816 */ /* 0x002fe40000000000 */
[----:B----4-:R-:W-:Y:S02]  /*117ab0*/  LOP3.LUT R6, R36, 0xffff, RZ, 0xc0, !PT ;  /* 0x0000ffff24067812 */ /* 0x010fe400078ec0ff */
[----:B------:R-:W4:Y:S02]  /*117ac0*/  LDL.LU R36, [R1+0x5074] ;  /* 0x0050740001247983 */ /* 0x000f240000300800 */
[----:B------:R-:W-:Y:S02]  /*117ad0*/  PRMT R5, R7, 0x3340, R6 ;  /* 0x0000334007057816 */ /* 0x000fe40000000006 */
[----:B------:R-:W-:Y:S02]  /*117ae0*/  SHF.R.U32.HI R7, RZ, 0x8, R7 ;  /* 0x00000008ff077819 */ /* 0x000fe40000011607 */
[----:B0-----:R-:W-:-:S02]  /*117af0*/  PRMT R3, R5, 0x5410, R4 ;  /* 0x0000541005037816 */ /* 0x001fc40000000004 */
[----:B------:R-:W-:Y:S02]  /*117b00*/  SHF.R.U32.HI R4, RZ, 0x8, R8 ;  /* 0x00000008ff047819 */ /* 0x000fe40000011608 */
[----:B------:R-:W-:Y:S02]  /*117b10*/  SHF.R.U32.HI R5, RZ, 0x8, R6 ;  /* 0x00000008ff057819 */ /* 0x000fe40000011606 */
        /* <DEDUP_REMOVED lines=27> */
[----:B------:R0:W-:Y:S04]  /*117cd0*/  STL [R1+0x2ac], R3 ;  /* 0x0002ac0301007387 */ /* 0x0001e80000100800 */
[----:B------:R-:W4:Y:S01]  /*117ce0*/  LDL.LU R38, [R1+0x3c8] ;  /* 0x0003c80001267983 */ /* 0x000f220000300800 */
        /* <DEDUP_REMOVED lines=24> */
[----:B------:R-:W-:Y:S02]  /*117e70*/  LOP3.LUT R6, R32, 0xffff, RZ, 0xc0, !PT ;  /* 0x0000ffff20067812 */ /* 0x000fe400078ec0ff */
[----:B-1----:R-:W-:Y:S02]  /*117e80*/  PRMT R4, R10, 0x3340, R0 ;  /* 0x000033400a047816 */ /* 0x002fe40000000000 */
[----:B------:R-:W-:-:S04]  /*117e90*/  PRMT R5, R7, 0x3340, R6 ;  /* 0x0000334007057816 */ /* 0x000fc80000000006 */
[----:B0-----:R-:W-:-:S05]  /*117ea0*/  PRMT R3, R5, 0x5410, R4 ;  /* 0x0000541005037816 */ /* 0x001fca0000000004 */
[----:B------:R0:W-:Y:S04]  /*117eb0*/  STL [R1+0x4a8], R3 ;  /* 0x0004a80301007387 */ /* 0x0001e80000100800 */
[----:B------:R-:W4:Y:S01]  /*117ec0*/  LDL.LU R32, [R1+0x4e24] ;  /* 0x004e240001207983 */ /* 0x000f220000300800 */
[----:B------:R-:W-:Y:S02]  /*117ed0*/  SHF.R.U32.HI R4, RZ, 0x8, R9 ;  /* 0x00000008ff047819 */ /* 0x000fe40000011609 */
[----:B------:R-:W-:Y:S02]  /*117ee0*/  SHF.R.U32.HI R7, RZ, 0x8, R7 ;  /* 0x00000008ff077819 */ /* 0x000fe40000011607 */
[----:B------:R-:W-:Y:S02]  /*117ef0*/  SHF.R.U32.HI R5, RZ, 0x8, R6 ;  /* 0x00000008ff057819 */ /* 0x000fe40000011606 */
[----:B------:R-:W-:-:S02]  /*117f00*/  LOP3.LUT R4, R4, 0xffff, RZ, 0xc0, !PT ;  /* 0x0000ffff04047812 */ /* 0x000fc400078ec0ff */
[----:B------:R-:W-:Y:S02]  /*117f10*/  LOP3.LUT R6, R7, 0xffff, RZ, 0xc0, !PT ;  /* 0x0000ffff07067812 */ /* 0x000fe400078ec0ff */
[----:B------:R-:W-:Y:S02]  /*117f20*/  LOP3.LUT R26, R26, 0xffff, RZ, 0xc0, !PT ;  /* 0x0000ffff1a1a7812 */ /* 0x000fe400078ec0ff */
[----:B------:R-:W-:Y:S02]  /*117f30*/  LOP3.LUT R5, R5, 0xffff, RZ, 0xc0, !PT ;  /* 0x0000ffff05057812 */ /* 0x000fe400078ec0ff */
[--C-:B------:R-:W-:Y:S02]  /*117f40*/  PRMT R7, R4, 0x3340, R0.reuse ;  /* 0x0000334004077816 */ /* 0x100fe40000000000 */
[----:B------:R-:W-:Y:S02]  /*117f50*/  PRMT R26, R26, 0x3340, R0 ;  /* 0x000033401a1a7816 */ /* 0x000fe40000000000 */
[----:B------:R-:W-:Y:S01]  /*117f60*/  PRMT R4, R6, 0x3340, R5 ;  /* 0x0000334006047816 */ /* 0x000fe20000000005 */
[----:B------:R-:W-:Y:S01]  /*117f70*/  STL [R1+0x64], R7 ;  /* 0x0000640701007387 */ /* 0x000fe20000100800 */
[----:B0-----:R-:W-:-:S03]  /*117f80*/  PRMT R3, R38, 0x5410, R26 ;  /* 0x0000541026037816 */ /* 0x001fc6000000001a */
[----:B------:R0:W-:Y:S04]  /*117f90*/  STL [R1+0x2b8], R4 ;  /* 0x0002b80401007387 */ /* 0x0001e80000100800 */
[----:B------:R1:W-:Y:S04]  /*117fa0*/  STL [R1+0x5c4], R3 ;  /* 0x0005c40301007387 */ /* 0x0003e80000100800 */
[----:B------:R-:W4:Y:S04]  /*117fb0*/  LDL.LU R40, [R1+0x3cc] ;  /* 0x0003cc0001287983 */ /* 0x000f280000300800 */
[----:B------:R-:W4:Y:S01]  /*117fc0*/  LDL.LU R39, [R1+0x454] ;  /* 0x0004540001277983 */ /* 0x000f220000300800 */
[----:B--2---:R-:W-:-:S02]  /*117fd0*/  LOP3.LUT R8, R37, 0xffff, RZ, 0xc0, !PT ;  /* 0x0000ffff25087812 */ /* 0x004fc400078ec0ff */
[----:B---3--:R-:W-:-:S04]  /*117fe0*/  LOP3.LUT R6, R61, 0xffff, RZ, 0xc0, !PT ;  /* 0x0000ffff3d067812 */ /* 0x008fc800078ec0ff */
[----:B0-----:R-:W-:Y:S02]  /*117ff0*/  PRMT R4, R6, 0x3340, R0 ;  /* 0x0000334006047816 */ /* 0x001fe40000000000 */
[----:B----4-:R-:W-:-:S04]  /*118000*/  LOP3.LUT R7, R36, 0xffff, RZ, 0xc0, !PT ;  /* 0x0000ffff24077812 */ /* 0x010fc800078ec0ff */
[----:B------:R-:W-:-:S04]  /*118010*/  PRMT R5, R8, 0x3340, R7 ;  /* 0x0000334008057816 */ /* 0x000fc80000000007 */
[----:B-1----:R-:W-:Y:S02]  /*118020*/  PRMT R3, R5, 0x5410, R4 ;  /* 0x0000541005037816 */ /* 0x002fe40000000004 */
[----:B------:R-:W-:-:S03]  /*118030*/  SHF.R.U32.HI R5, RZ, 0x8, R8 ;  /* 0x00000008ff057819 */ /* 0x000fc60000011608 */
[----:B------:R0:W-:Y:S01]  /*118040*/  STL [R1+0x4a0], R3 ;  /* 0x0004a00301007387 */ /* 0x0001e20000100800 */
[----:B------:R-:W-:-:S03]  /*118050*/  SHF.R.U32.HI R4, RZ, 0x8, R7 ;  /* 0x00000008ff047819 */ /* 0x000fc60000011607 */
[----:B------:R-:W2:Y:S01]  /*118060*/  LDL.LU R38, [R1+0x552c] ;  /* 0x00552c0001267983 */ /* 0x000ea20000300800 */
[----:B------:R-:W-:-:S03]  /*118070*/  SHF.R.U32.HI R6, RZ, 0x8, R6 ;  /* 0x00000008ff067819 */ /* 0x000fc60000011606 */
[----:B------:R-:W3:Y:S04]  /*118080*/  LDL.LU R37, [R1+0x4cc0] ;  /* 0x004cc00001257983 */ /* 0x000ee80000300800 */
[----:B------:R-:W4:Y:S01]  /*118090*/  LDL.LU R61, [R1+0x50ac] ;  /* 0x0050ac00013d7983 */ /* 0x000f220000300800 */
[----:B------:R-:W-:Y:S02]  /*1180a0*/  LOP3.LUT R5, R5, 0xffff, RZ, 0xc0, !PT ;  /* 0x0000ffff05057812 */ /* 0x000fe400078ec0ff */
[----:B------:R-:W-:Y:S02]  /*1180b0*/  LOP3.LUT R4, R4, 0xffff, RZ, 0xc0, !PT ;  /* 0x0000ffff04047812 */ /* 0x000fe400078ec0ff */
[----:B------:R-:W-:Y:S02]  /*1180c0*/  LOP3.LUT R6, R6, 0xffff, RZ, 0xc0, !PT ;  /* 0x0000ffff06067812 */ /* 0x000fe400078ec0ff */
[----:B------:R-:W-:-:S02]  /*1180d0*/  PRMT R4, R5, 0x3340, R4 ;  /* 0x0000334005047816 */ /* 0x000fc40000000004 */
[----:B0-----:R-:W-:-:S03]  /*1180e0*/  PRMT R3, R6, 0x3340, R0 ;  /* 0x0000334006037816 */ /* 0x001fc60000000000 */
[----:B------:R0:W-:Y:S04]  /*1180f0*/  STL [R1+0x2a4], R4 ;  /* 0x0002a40401007387 */ /* 0x0001e80000100800 */
[----:B------:R1:W-:Y:S04]  /*118100*/  STL [R1+0x60], R3 ;  /* 0x0000600301007387 */ /* 0x0003e80000100800 */
[----:B------:R-:W4:Y:S01]  /*118110*/  LDL.LU R36, [R1+0x5530] ;  /* 0x0055300001247983 */ /* 0x000f220000300800 */
[----:B------:R-:W-:Y:S02]  /*118120*/  LOP3.LUT R7, R35, 0xffff, RZ, 0xc0, !PT ;  /* 0x0000ffff23077812 */ /* 0x000fe400078ec0ff */
[----:B------:R-:W-:-:S02]  /*118130*/  LOP3.LUT R14, R34, 0xffff, RZ, 0xc0, !PT ;  /* 0x0000ffff220e7812 */ /* 0x000fc400078ec0ff */
[----:B------:R-:W4:Y:S02]  /*118140*/  LDL.LU R34, [R1+0x4cd0] ;  /* 0x004cd00001227983 */ /* 0x000f240000300800 */
[----:B0-----:R-:W-:Y:S02]  /*118150*/  PRMT R4, R14, 0x3340, R0 ;  /* 0x000033400e047816 */ /* 0x001fe40000000000 */
[----:B------:R-:W-:-:S04]  /*118160*/  LOP3.LUT R6, R32, 0xffff, RZ, 0xc0, !PT ;  /* 0x0000ffff20067812 */ /* 0x000fc800078ec0ff */
[----:B------:R-:W-:-:S04]  /*118170*/  PRMT R5, R7, 0x3340, R6 ;  /* 0x0000334007057816 */ /* 0x000fc80000000006 */
[----:B-1----:R-:W-:-:S05]  /*118180*/  PRMT R3, R5, 0x5410, R4 ;  /* 0x0000541005037816 */ /* 0x002fca0000000004 */
        /* <DEDUP_REMOVED lines=9> */
[----:B------:R-:W-:Y:S02]  /*118220*/  LOP3.LUT R22, R22, 0xffff, RZ, 0xc0, !PT ;  /* 0x0000ffff16167812 */ /* 0x000fe400078ec0ff */
[----:B------:R-:W-:Y:S02]  /*118230*/  PRMT R23, R23, 0x3340, R0 ;  /* 0x0000334017177816 */ /* 0x000fe40000000000 */
[----:B------:R-:W-:-:S02]  /*118240*/  PRMT R35, R6, 0x3340, R5 ;  /* 0x0000334006237816 */ /* 0x000fc40000000005 */
[--C-:B0-----:R-:W-:Y:S02]  /*118250*/  PRMT R3, R4, 0x3340, R0.reuse ;  /* 0x0000334004037816 */ /* 0x101fe40000000000 */
[----:B------:R-:W-:Y:S02]  /*118260*/  PRMT R22, R22, 0x3340, R0 ;  /* 0x0000334016167816 */ /* 0x000fe40000000000 */
[----:B------:R-:W-:Y:S01]  /*118270*/  PRMT R4, R40, 0x5410, R23 ;  /* 0x0000541028047816 */ /* 0x000fe20000000017 */
[----:B------:R-:W-:Y:S04]  /*118280*/  STL [R1+0x5754], R35 ;  /* 0x0057542301007387 */ /* 0x000fe80000100800 */
[----:B------:R0:W-:Y:S04]  /*118290*/  STL [R1+0x5c], R3 ;  /* 0x00005c0301007387 */ /* 0x0001e80000100800 */
[----:B------:R1:W-:Y:S01]  /*1182a0*/  STL [R1+0x5c0], R4 ;  /* 0x0005c00401007387 */ /* 0x0003e20000100800 */
[----:B0-----:R-:W-:-:S05]  /*1182b0*/  PRMT R3, R39, 0x5410, R22 ;  /* 0x0000541027037816 */ /* 0x001fca0000000016 */
[----:B------:R0:W-:Y:S04]  /*1182c0*/  STL [R1+0x5bc], R3 ;  /* 0x0005bc0301007387 */ /* 0x0001e80000100800 */
[----:B------:R-:W4:Y:S01]  /*1182d0*/  LDL.LU R39, [R1+0x54dc] ;  /* 0x0054dc0001277983 */ /* 0x000f220000300800 */
[----:B--2---:R-:W-:-:S03]  /*1182e0*/  LOP3.LUT R8, R38, 0xffff, RZ, 0xc0, !PT ;  /* 0x0000ffff26087812 */ /* 0x004fc600078ec0ff */
[----:B------:R-:W2:Y:S01]  /*1182f0*/  LDL.LU R38, [R1+0x20f8] ;  /* 0x0020f80001267983 */ /* 0x000ea20000300800 */
[----:B---3--:R-:W-:Y:S02]  /*118300*/  LOP3.LUT R6, R37, 0xffff, RZ, 0xc0, !PT ;  /* 0x0000ffff25067812 */ /* 0x008fe400078ec0ff */
[----:B----4-:R-:W-:Y:S02]  /*118310*/  LOP3.LUT R7, R61, 0xffff, RZ, 0xc0, !PT ;  /* 0x0000ffff3d077812 */ /* 0x010fe400078ec0ff */
[----:B-1----:R-:W-:Y:S02]  /*118320*/  PRMT R4, R6, 0x3340, R0 ;  /* 0x0000334006047816 */ /* 0x002fe40000000000 */
[----:B------:R-:W-:-:S04]  /*118330*/  PRMT R5, R8, 0x3340, R7 ;  /* 0x0000334008057816 */ /* 0x000fc80000000007 */
[----:B0-----:R-:W-:Y:S02]  /*118340*/  PRMT R3, R5, 0x5410, R4 ;  /* 0x0000541005037816 */ /* 0x001fe40000000004 */
[----:B------:R-:W-:Y:S02]  /*118350*/  SHF.R.U32.HI R5, RZ, 0x8, R8 ;  /* 0x00000008ff057819 */ /* 0x000fe40000011608 */
[----:B------:R-:W-:Y:S01]  /*118360*/  SHF.R.U32.HI R4, RZ, 0x8, R7 ;  /* 0x00000008ff047819 */ /* 0x000fe20000011607 */
[----:B------:R0:W-:Y:S01]  /*118370*/  STL [R1+0x458], R3 ;  /* 0x0004580301007387 */ /* 0x0001e20000100800 */
[----:B------:R-:W-:-:S03]  /*118380*/  SHF.R.U32.HI R6, RZ, 0x8, R6 ;  /* 0x00000008ff067819 */ /* 0x000fc60000011606 */
[----:B------:R-:W3:Y:S01]  /*118390*/  LDL.LU R37, [R1+0x4e64] ;  /* 0x004e640001257983 */ /* 0x000ee20000300800 */
[----:B------:R-:W-:Y:S02]  /*1183a0*/  LOP3.LUT R5, R5, 0xffff, RZ, 0xc0, !PT ;  /* 0x0000ffff05057812 */ /* 0x000fe400078ec0ff */
[----:B------:R-:W-:Y:S02]  /*1183b0*/  LOP3.LUT R4, R4, 0xffff, RZ, 0xc0, !PT ;  /* 0x0000ffff04047812 */ /* 0x000fe400078ec0ff */
[----:B------:R-:W-:Y:S02]  /*1183c0*/  LOP3.LUT R6, R6, 0xffff, RZ, 0xc0, !PT ;  /* 0x0000ffff06067812 */ /* 0x000fe400078ec0ff */
[----:B------:R-:W-:Y:S02]  /*1183d0*/  PRMT R4, R5, 0x3340, R4 ;  /* 0x0000334005047816 */ /* 0x000fe40000000004 */
[----:B0-----:R-:W-:Y:S02]  /*1183e0*/  PRMT R3, R6, 0x3340, R0 ;  /* 0x0000334006037816 */ /* 0x001fe40000000000 */
[----:B------:R-:W-:Y:S01]  /*1183f0*/  LOP3.LUT R8, R36, 0xffff, RZ, 0xc0, !PT ;  /* 0x0000ffff24087812 */ /* 0x000fe200078ec0ff */
[----:B------:R0:W-:Y:S04]  /*118400*/  STL [R1+0x29c], R4 ;  /* 0x00029c0401007387 */ /* 0x0001e80000100800 */
[----:B------:R1:W-:Y:S04]  /*118410*/  STL [R1+0x58], R3 ;  /* 0x0000580301007387 */ /* 0x0003e80000100800 */
[----:B------:R-:W4:Y:S04]  /*118420*/  LDL.LU R42, [R1+0x54e0] ;  /* 0x0054e000012a7983 */ /* 0x000f280000300800 */
[----:B------:R-:W4:Y:S01]  /*118430*/  LDL.LU R41, [R1+0x2118] ;  /* 0x0021180001297983 */ /* 0x000f220000300800 */
[----:B------:R-:W-:-:S04]  /*118440*/  LOP3.LUT R6, R34, 0xffff, RZ, 0xc0, !PT ;  /* 0x0000ffff22067812 */ /* 0x000fc800078ec0ff */
[----:B0-----:R-:W-:Y:S02]  /*118450*/  PRMT R4, R6, 0x3340, R0 ;  /* 0x0000334006047816 */ /* 0x001fe40000000000 */
[----:B------:R-:W-:-:S04]  /*118460*/  LOP3.LUT R7, R32, 0xffff, RZ, 0xc0, !PT ;  /* 0x0000ffff20077812 */ /* 0x000fc800078ec0ff */
[----:B------:R-:W-:-:S04]  /*118470*/  PRMT R5, R8, 0x3340, R7 ;  /* 0x0000334008057816 */ /* 0x000fc80000000007 */
[----:B-1----:R-:W-:-:S05]  /*118480*/  PRMT R3, R5, 0x5410, R4 ;  /* 0x0000541005037816 */ /* 0x002fca0000000004 */
[----:B------:R0:W-:Y:S04]  /*118490*/  STL [R1+0x454], R3 ;  /* 0x0004540301007387 */ /* 0x0001e80000100800 */
[----:B------:R-:W4:Y:S04]  /*1184a0*/  LDL.LU R61, [R1+0x4e70] ;  /* 0x004e7000013d7983 */ /* 0x000f280000300800 */
        /* <DEDUP_REMOVED lines=9> */
[----:B------:R-:W-:-:S02]  /*118540*/  PRMT R4, R5, 0x3340, R4 ;  /* 0x0000334005047816 */ /* 0x000fc40000000004 */
[----:B0-----:R-:W-:Y:S02]  /*118550*/  PRMT R3, R6, 0x3340, R0 ;  /* 0x0000334006037816 */ /* 0x001fe40000000000 */
[----:B------:R-:W-:Y:S01]  /*118560*/  LOP3.LUT R8, R39, 0xffff, RZ, 0xc0, !PT ;  /* 0x0000ffff27087812 */ /* 0x000fe200078ec0ff */
[----:B------:R0:W-:Y:S04]  /*118570*/  STL [R1+0x298], R4 ;  /* 0x0002980401007387 */ /* 0x0001e80000100800 */
[----:B------:R1:W-:Y:S01]  /*118580*/  STL [R1+0x54], R3 ;  /* 0x0000540301007387 */ /* 0x0003e20000100800 */
[----:B--2---:R-:W-:-:S04]  /*118590*/  LOP3.LUT R6, R38, 0xffff, RZ, 0xc0, !PT ;  /* 0x0000ffff26067812 */ /* 0x004fc800078ec0ff */
[----:B0-----:R-:W-:Y:S02]  /*1185a0*/  PRMT R4, R6, 0x3340, R0 ;  /* 0x0000334006047816 */ /* 0x001fe40000000000 */
[----:B------:R-:W-:Y:S02]  /*1185b0*/  SHF.R.U32.HI R6, RZ, 0x8, R6 ;  /* 0x00000008ff067819 */ /* 0x000fe40000011606 */
[----:B---3--:R-:W-:-:S04]  /*1185c0*/  LOP3.LUT R7, R37, 0xffff, RZ, 0xc0, !PT ;  /* 0x0000ffff25077812 */ /* 0x008fc800078ec0ff */
[----:B------:R-:W-:-:S04]  /*1185d0*/  PRMT R5, R8, 0x3340, R7 ;  /* 0x0000334008057816 */ /* 0x000fc80000000007 */
[----:B-1----:R-:W-:Y:S02]  /*1185e0*/  PRMT R3, R5, 0x5410, R4 ;  /* 0x0000541005037816 */ /* 0x002fe40000000004 */
[----:B------:R-:W-:Y:S02]  /*1185f0*/  SHF.R.U32.HI R5, RZ, 0x8, R8 ;  /* 0x00000008ff057819 */ /* 0x000fe40000011608 */
[----:B------:R-:W-:Y:S02]  /*118600*/  SHF.R.U32.HI R4, RZ, 0x8, R7 ;  /* 0x00000008ff047819 */ /* 0x000fe40000011607 */
[----:B------:R-:W-:Y:S02]  /*118610*/  LOP3.LUT R5, R5, 0xffff, RZ, 0xc0, !PT ;  /* 0x0000ffff05057812 */ /* 0x000fe400078ec0ff */
[----:B------:R-:W-:Y:S02]  /*118620*/  LOP3.LUT R4, R4, 0xffff, RZ, 0xc0, !PT ;  /* 0x0000ffff04047812 */ /* 0x000fe400078ec0ff */
[----:B------:R-:W-:Y:S01]  /*118630*/  LOP3.LUT R6, R6, 0xffff, RZ, 0xc0, !PT ;  /* 0x0000ffff06067812 */ /* 0x000fe200078ec0ff */
[----:B------:R0:W-:Y:S01]  /*118640*/  STL [R1+0x450], R3 ;  /* 0x0004500301007387 */ /* 0x0001e20000100800 */
[----:B------:R-:W-:-:S03]  /*118650*/  PRMT R4, R5, 0x3340, R4 ;  /* 0x0000334005047816 */ /* 0x000fc60000000004 */
[----:B------:R-:W2:Y:S01]  /*118660*/  LDL.LU R40, [R1+0x514] ;  /* 0x0005140001287983 */ /* 0x000ea20000300800 */
[----:B----4-:R-:W-:Y:S02]  /*118670*/  LOP3.LUT R8, R42, 0xffff, RZ, 0xc0, !PT ;  /* 0x0000ffff2a087812 */ /* 0x010fe400078ec0ff */
[----:B0-----:R-:W-:Y:S01]  /*118680*/  PRMT R3, R6, 0x3340, R0 ;  /* 0x0000334006037816 */ /* 0x001fe20000000000 */
[----:B------:R0:W-:Y:S01]  /*118690*/  STL [R1+0x270], R4 ;  /* 0x0002700401007387 */ /* 0x0001e20000100800 */
[----:B------:R-:W-:-:S03]  /*1186a0*/  LOP3.LUT R13, R41, 0xffff, RZ, 0xc0, !PT ;  /* 0x0000ffff290d7812 */ /* 0x000fc600078ec0ff */
[----:B------:R-:W3:Y:S04]  /*1186b0*/  LDL.LU R39, [R1+0x5540] ;  /* 0x0055400001277983 */ /* 0x000ee80000300800 */
[----:B------:R1:W-:Y:S04]  /*1186c0*/  STL [R1+0x50], R3 ;  /* 0x0000500301007387 */ /* 0x0003e80000100800 */
[----:B------:R-:W4:Y:S01]  /*1186d0*/  LDL.LU R38, [R1+0x4d1c] ;  /* 0x004d1c0001267983 */ /* 0x000f220000300800 */
[----:B0-----:R-:W-:-:S03]  /*1186e0*/  PRMT R4, R13, 0x3340, R0 ;  /* 0x000033400d047816 */ /* 0x001fc60000000000 */
[----:B------:R-:W4:Y:S01]  /*1186f0*/  LDL.LU R37, [R1+0x5100] ;  /* 0x0051000001257983 */ /* 0x000f220000300800 */
[----:B------:R-:W-:-:S04]  /*118700*/  LOP3.LUT R6, R61, 0xffff, RZ, 0xc0, !PT ;  /* 0x0000ffff3d067812 */ /* 0x000fc800078ec0ff */
[----:B------:R-:W-:Y:S02]  /*118710*/  PRMT R5, R8, 0x3340, R6 ;  /* 0x0000334008057816 */ /* 0x000fe40000000006 */
[----:B------:R-:W-:Y:S02]  /*118720*/  LOP3.LUT R9, R36, 0xffff, RZ, 0xc0, !PT ;  /* 0x0000ffff24097812 */ /* 0x000fe400078ec0ff */
[----:B------:R-:W-:Y:S02]  /*118730*/  LOP3.LUT R10, R34, 0xffff, RZ, 0xc0, !PT ;  /* 0x0000ffff220a7812 */ /* 0x000fe400078ec0ff */
[----:B-1----:R-:W-:Y:S02]  /*118740*/  PRMT R3, R5, 0x5410, R4 ;  /* 0x0000541005037816 */ /* 0x002fe40000000004 */
[----:B------:R-:W-:Y:S02]  /*118750*/  LOP3.LUT R7, R32, 0xffff, RZ, 0xc0, !PT ;  /* 0x0000ffff20077812 */ /* 0x000fe400078ec0ff */
[----:B------:R-:W-:-:S02]  /*118760*/  PRMT R4, R10, 0x3340, R0 ;  /* 0x000033400a047816 */ /* 0x000fc40000000000 */
[----:B------:R-:W-:Y:S01]  /*118770*/  PRMT R5, R9, 0x3340, R7 ;  /* 0x0000334009057816 */ /* 0x000fe20000000007 */
[----:B------:R0:W-:Y:S04]  /*118780*/  STL [R1+0x44c], R3 ;  /* 0x00044c0301007387 */ /* 0x0001e80000100800 */
[----:B------:R-:W4:Y:S04]  /*118790*/  LDL.LU R36, [R1+0x54f0] ;  /* 0x0054f00001247983 */ /* 0x000f280000300800 */
[----:B------:R-:W4:Y:S01]  /*1187a0*/  LDL.LU R34, [R1+0x2178] ;  /* 0x0021780001227983 */ /* 0x000f220000300800 */
        /* <DEDUP_REMOVED lines=11> */
[----:B------:R-:W-:Y:S02]  /*118860*/  LOP3.LUT R4, R4, 0xffff, RZ, 0xc0, !PT ;  /* 0x0000ffff04047812 */ /* 0x000fe400078ec0ff */
[----:B------:R-:W-:-:S02]  /*118870*/  PRMT R21, R21, 0x3340, R0 ;  /* 0x0000334015157816 */ /* 0x000fc40000000000 */
[----:B------:R-:W-:Y:S02]  /*118880*/  PRMT R35, R7, 0x3340, R6 ;  /* 0x0000334007237816 */ /* 0x000fe40000000006 */
[----:B------:R-:W-:-:S05]  /*118890*/  PRMT R61, R5, 0x3340, R4 ;  /* 0x00003340053d7816 */ /* 0x000fca0000000004 */
[----:B------:R-:W-:Y:S04]  /*1188a0*/  STL [R1+0x5758], R61 ;  /* 0x0057583d01007387 */ /* 0x000fe80000100800 */
[----:B------:R-:W-:Y:S01]  /*1188b0*/  STL [R1+0x575c], R35 ;  /* 0x00575c2301007387 */ /* 0x000fe20000100800 */
[----:B--2---:R-:W-:Y:S02]  /*1188c0*/  PRMT R3, R40, 0x5410, R21 ;  /* 0x0000541028037816 */ /* 0x004fe40000000015 */
[----:B---3--:R-:W-:-:S03]  /*1188d0*/  LOP3.LUT R7, R39, 0xffff, RZ, 0xc0, !PT ;  /* 0x0000ffff27077812 */ /* 0x008fc600078ec0ff */
[----:B------:R0:W-:Y:S04]  /*1188e0*/  STL [R1+0x5b8], R3 ;  /* 0x0005b80301007387 */ /* 0x0001e80000100800 */
[----:B------:R-:W2:Y:S01]  /*1188f0*/  LDL.LU R41, [R1+0x510] ;  /* 0x0005100001297983 */ /* 0x000ea20000300800 */
[----:B----4-:R-:W-:-:S03]  /*118900*/  LOP3.LUT R8, R38, 0xffff, RZ, 0xc0, !PT ;  /* 0x0000ffff26087812 */ /* 0x010fc600078ec0ff */
[----:B------:R-:W3:Y:S01]  /*118910*/  LDL.LU R40, [R1+0x54fc] ;  /* 0x0054fc0001287983 */ /* 0x000ee20000300800 */
[----:B------:R-:W-:Y:S02]  /*118920*/  LOP3.LUT R6, R37, 0xffff, RZ, 0xc0, !PT ;  /* 0x0000ffff25067812 */ /* 0x000fe400078ec0ff */
[----:B------:R-:W-:Y:S02]  /*118930*/  PRMT R4, R8, 0x3340, R0 ;  /* 0x0000334008047816 */ /* 0x000fe40000000000 */
[----:B------:R-:W-:Y:S02]  /*118940*/  PRMT R5, R7, 0x3340, R6 ;  /* 0x0000334007057816 */ /* 0x000fe40000000006 */
[----:B------:R-:W-:Y:S02]  /*118950*/  SHF.R.U32.HI R7, RZ, 0x8, R7 ;  /* 0x00000008ff077819 */ /* 0x000fe40000011607 */
[----:B0-----:R-:W-:Y:S02]  /*118960*/  PRMT R3, R5, 0x5410, R4 ;  /* 0x0000541005037816 */ /* 0x001fe40000000004 */
[----:B------:R-:W-:-:S02]  /*118970*/  SHF.R.U32.HI R5, RZ, 0x8, R6 ;  /* 0x00000008ff057819 */ /* 0x000fc40000011606 */
[----:B------:R-:W-:Y:S01]  /*118980*/  SHF.R.U32.HI R4, RZ, 0x8, R10 ;  /* 0x00000008ff047819 */ /* 0x000fe2000001160a */
[----:B------:R0:W-:Y:S01]  /*118990*/  STL [R1+0x40c], R3 ;  /* 0x00040c0301007387 */ /* 0x0001e20000100800 */
[----:B------:R-:W-:Y:S02]  /*1189a0*/  LOP3.LUT R6, R7, 0xffff, RZ, 0xc0, !PT ;  /* 0x0000ffff07067812 */ /* 0x000fe400078ec0ff */
[----:B------:R-:W-:Y:S01]  /*1189b0*/  LOP3.LUT R5, R5, 0xffff, RZ, 0xc0, !PT ;  /* 0x0000ffff05057812 */ /* 0x000fe200078ec0ff */
[----:B------:R-:W4:Y:S01]  /*1189c0*/  LDL.LU R39, [R1+0x2198] ;  /* 0x0021980001277983 */ /* 0x000f220000300800 */
[----:B------:R-:W-:-:S03]  /*1189d0*/  LOP3.LUT R4, R4, 0xffff, RZ, 0xc0, !PT ;  /* 0x0000ffff04047812 */ /* 0x000fc600078ec0ff */
[----:B------:R-:W4:Y:S01]  /*1189e0*/  LDL.LU R38, [R1+0x4fb8] ;  /* 0x004fb80001267983 */ /* 0x000f220000300800 */
[----:B0-----:R-:W-:Y:S02]  /*1189f0*/  PRMT R3, R6, 0x3340, R5 ;  /* 0x0000334006037816 */ /* 0x001fe40000000005 */
[----:B------:R-:W-:-:S05]  /*118a00*/  PRMT R61, R4, 0x3340, R0 ;  /* 0x00003340043d7816 */ /* 0x000fca0000000000 */
[----:B------:R-:W-:Y:S04]  /*118a10*/  STL [R1+0x5760], R61 ;  /* 0x0057603d01007387 */ /* 0x000fe80000100800 */
[----:B------:R0:W-:Y:S04]  /*118a20*/  STL [R1+0x5764], R3 ;  /* 0x0057640301007387 */ /* 0x0001e80000100800 */
[----:B------:R-:W4:Y:S01]  /*118a30*/  LDL.LU R37, [R1+0x51c] ;  /* 0x00051c0001257983 */ /* 0x000f220000300800 */
[----:B------:R-:W-:-:S03]  /*118a40*/  LOP3.LUT R7, R36, 0xffff, RZ, 0xc0, !PT ;  /* 0x0000ffff24077812 */ /* 0x000fc600078ec0ff */
[----:B------:R-:W4:Y:S01]  /*118a50*/  LDL.LU R36, [R1+0x5144] ;  /* 0x0051440001247983 */ /* 0x000f220000300800 */
[----:B------:R-:W-:-:S04]  /*118a60*/  LOP3.LUT R9, R34, 0xffff, RZ, 0xc0, !PT ;  /* 0x0000ffff22097812 */ /* 0x000fc800078ec0ff */
[----:B------:R-:W-:Y:S02]  /*118a70*/  PRMT R4, R9, 0x3340, R0 ;  /* 0x0000334009047816 */ /* 0x000fe40000000000 */
[----:B------:R-:W-:-:S04]  /*118a80*/  LOP3.LUT R6, R32, 0xffff, RZ, 0xc0, !PT ;  /* 0x0000ffff20067812 */ /* 0x000fc800078ec0ff */
[----:B------:R-:W-:-:S04]  /*118a90*/  PRMT R5, R7, 0x3340, R6 ;  /* 0x0000334007057816 */ /* 0x000fc80000000006 */
[----:B0-----:R-:W-:-:S05]  /*118aa0*/  PRMT R3, R5, 0x5410, R4 ;  /* 0x0000541005037816 */ /* 0x001fca0000000004 */
[----:B------:R2:W-:Y:S04]  /*118ab0*/  STL [R1+0x408], R3 ;  /* 0x0004080301007387 */ /* 0x0005e80000100800 */
[----:B------:R-:W4:Y:S04]  /*118ac0*/  LDL.LU R34, [R1+0x4d60] ;  /* 0x004d600001227983 */ /* 0x000f280000300800 */
[----:B------:R-:W4:Y:S01]  /*118ad0*/  LDL.LU R32, [R1+0x800] ;  /* 0x0008000001207983 */ /* 0x000f220000300800 */
        /* <DEDUP_REMOVED lines=8> */
[--C-:B------:R-:W-:Y:S02]  /*118b60*/  PRMT R20, R20, 0x3340, R0.reuse ;  /* 0x0000334014147816 */ /* 0x100fe40000000000 */
[----:B------:R-:W-:Y:S02]  /*118b70*/  PRMT R52, R6, 0x3340, R5 ;  /* 0x0000334006347816 */ /* 0x000fe40000000005 */
[----:B------:R-:W-:-:S05]  /*118b80*/  PRMT R33, R4, 0x3340, R0 ;  /* 0x0000334004217816 */ /* 0x000fca0000000000 */
[----:B------:R-:W-:Y:S04]  /*118b90*/  STL [R1+0x5768], R33 ;  /* 0x0057682101007387 */ /* 0x000fe80000100800 */
[----:B------:R-:W-:Y:S01]  /*118ba0*/  STL [R1+0x576c], R52 ;  /* 0x00576c3401007387 */ /* 0x000fe20000100800 */
[----:B------:R-:W-:-:S04]  /*118bb0*/  LOP3.LUT R17, R17, 0xffff, RZ, 0xc0, !PT ;  /* 0x0000ffff11117812 */ /* 0x000fc800078ec0ff */
[----:B------:R-:W-:Y:S02]  /*118bc0*/  PRMT R17, R17, 0x3340, R0 ;  /* 0x0000334011117816 */ /* 0x000fe40000000000 */
[----:B--2---:R-:W-:Y:S02]  /*118bd0*/  PRMT R3, R41, 0x5410, R20 ;  /* 0x0000541029037816 */ /* 0x004fe40000000014 */
[----:B---3--:R-:W-:-:S03]  /*118be0*/  LOP3.LUT R7, R40, 0xffff, RZ, 0xc0, !PT ;  /* 0x0000ffff28077812 */ /* 0x008fc600078ec0ff */
[----:B------:R0:W-:Y:S04]  /*118bf0*/  STL [R1+0x5b4], R3 ;  /* 0x0005b40301007387 */ /* 0x0001e80000100800 */
[----:B------:R-:W2:Y:S04]  /*118c00*/  LDL.LU R43, [R1+0x554c] ;  /* 0x00554c00012b7983 */ /* 0x000ea80000300800 */
[----:B------:R-:W3:Y:S01]  /*118c10*/  LDL.LU R42, [R1+0x4d70] ;  /* 0x004d7000012a7983 */ /* 0x000ee20000300800 */
[----:B----4-:R-:W-:Y:S02]  /*118c20*/  LOP3.LUT R12, R39, 0xffff, RZ, 0xc0, !PT ;  /* 0x0000ffff270c7812 */ /* 0x010fe400078ec0ff */
[----:B------:R-:W-:-:S02]  /*118c30*/  LOP3.LUT R6, R38, 0xffff, RZ, 0xc0, !PT ;  /* 0x0000ffff26067812 */ /* 0x000fc400078ec0ff */
[----:B------:R-:W-:Y:S02]  /*118c40*/  PRMT R4, R12, 0x3340, R0 ;  /* 0x000033400c047816 */ /* 0x000fe40000000000 */
[----:B------:R-:W-:Y:S02]  /*118c50*/  PRMT R5, R7, 0x3340, R6 ;  /* 0x0000334007057816 */ /* 0x000fe40000000006 */
[----:B------:R-:W-:Y:S02]  /*118c60*/  SHF.R.U32.HI R7, RZ, 0x8, R7 ;  /* 0x00000008ff077819 */ /* 0x000fe40000011607 */
[----:B0-----:R-:W-:Y:S02]  /*118c70*/  PRMT R3, R5, 0x5410, R4 ;  /* 0x0000541005037816 */ /* 0x001fe40000000004 */
[----:B------:R-:W-:Y:S02]  /*118c80*/  SHF.R.U32.HI R5, RZ, 0x8, R6 ;  /* 0x00000008ff057819 */ /* 0x000fe40000011606 */
[----:B------:R-:W-:Y:S01]  /*118c90*/  SHF.R.U32.HI R4, RZ, 0x8, R9 ;  /* 0x00000008ff047819 */ /* 0x000fe20000011609 */
[----:B------:R0:W-:Y:S01]  /*118ca0*/  STL [R1+0x404], R3 ;  /* 0x0004040301007387 */ /* 0x0001e20000100800 */
[----:B------:R-:W-:-:S02]  /*118cb0*/  LOP3.LUT R6, R7, 0xffff, RZ, 0xc0, !PT ;  /* 0x0000ffff07067812 */ /* 0x000fc400078ec0ff */
[----:B------:R-:W-:Y:S01]  /*118cc0*/  LOP3.LUT R5, R5, 0xffff, RZ, 0xc0, !PT ;  /* 0x0000ffff05057812 */ /* 0x000fe200078ec0ff */
[----:B------:R-:W4:Y:S01]  /*118cd0*/  LDL.LU R41, [R1+0x5158] ;  /* 0x0051580001297983 */ /* 0x000f220000300800 */
[----:B------:R-:W-:Y:S02]  /*118ce0*/  LOP3.LUT R4, R4, 0xffff, RZ, 0xc0, !PT ;  /* 0x0000ffff04047812 */ /* 0x000fe400078ec0ff */
[----:B------:R-:W-:Y:S02]  /*118cf0*/  PRMT R38, R6, 0x3340, R5 ;  /* 0x0000334006267816 */ /* 0x000fe40000000005 */
[----:B------:R-:W-:Y:S02]  /*118d00*/  PRMT R46, R4, 0x3340, R0 ;  /* 0x00003340042e7816 */ /* 0x000fe40000000000 */
[----:B0-----:R-:W-:-:S03]  /*118d10*/  PRMT R3, R37, 0x5410, R17 ;  /* 0x0000541025037816 */ /* 0x001fc60000000011 */
[----:B------:R-:W-:Y:S01]  /*118d20*/  STL [R1+0x5770], R46 ;  /* 0x0057702e01007387 */ /* 0x000fe20000100800 */
[----:B------:R-:W-:-:S03]  /*118d30*/  LOP3.LUT R7, R36, 0xffff, RZ, 0xc0, !PT ;  /* 0x0000ffff24077812 */ /* 0x000fc600078ec0ff */
[----:B------:R-:W-:Y:S04]  /*118d40*/  STL [R1+0x5774], R38 ;  /* 0x0057742601007387 */ /* 0x000fe80000100800 */
[----:B------:R0:W-:Y:S04]  /*118d50*/  STL [R1+0x5b0], R3 ;  /* 0x0005b00301007387 */ /* 0x0001e80000100800 */
[----:B------:R-:W4:Y:S04]  /*118d60*/  LDL.LU R40, [R1+0x5508] ;  /* 0x0055080001287983 */ /* 0x000f280000300800 */
[----:B------:R-:W4:Y:S01]  /*118d70*/  LDL.LU R39, [R1+0x22e4] ;  /* 0x0022e40001277983 */ /* 0x000f220000300800 */
[----:B------:R-:W-:-:S02]  /*118d80*/  LOP3.LUT R6, R34, 0xffff, RZ, 0xc0, !PT ;  /* 0x0000ffff22067812 */ /* 0x000fc400078ec0ff */
[----:B------:R-:W-:Y:S02]  /*118d90*/  LOP3.LUT R8, R32, 0xffff, RZ, 0xc0, !PT ;  /* 0x0000ffff20087812 */ /* 0x000fe400078ec0ff */
[----:B------:R-:W-:Y:S02]  /*118da0*/  PRMT R4, R6, 0x3340, R0 ;  /* 0x0000334006047816 */ /* 0x000fe40000000000 */
[----:B------:R-:W-:-:S04]  /*118db0*/  PRMT R5, R8, 0x3340, R7 ;  /* 0x0000334008057816 */ /* 0x000fc80000000007 */
[----:B0-----:R-:W-:-:S05]  /*118dc0*/  PRMT R3, R5, 0x5410, R4 ;  /* 0x0000541005037816 */ /* 0x001fca0000000004 */
        /* <DEDUP_REMOVED lines=12> */
[----:B------:R-:W-:-:S05]  /*118e90*/  PRMT R48, R5, 0x3340, R4 ;  /* 0x0000334005307816 */ /* 0x000fca0000000004 */
[----:B------:R-:W-:Y:S04]  /*118ea0*/  STL [R1+0x5778], R48 ;  /* 0x0057783001007387 */ /* 0x000fe80000100800 */
[----:B------:R-:W-:Y:S01]  /*118eb0*/  STL [R1+0x577c], R50 ;  /* 0x00577c3201007387 */ /* 0x000fe20000100800 */
[----:B--2---:R-:W-:Y:S02]  /*118ec0*/  LOP3.LUT R8, R43, 0xffff, RZ, 0xc0, !PT ;  /* 0x0000ffff2b087812 */ /* 0x004fe400078ec0ff */
[----:B---3--:R-:W-:-:S04]  /*118ed0*/  LOP3.LUT R6, R42, 0xffff, RZ, 0xc0, !PT ;  /* 0x0000ffff2a067812 */ /* 0x008fc800078ec0ff */
[----:B------:R-:W-:Y:S02]  /*118ee0*/  PRMT R4, R6, 0x3340, R0 ;  /* 0x0000334006047816 */ /* 0x000fe40000000000 */
[----:B------:R-:W-:-:S04]  /*118ef0*/  SHF.R.U32.HI R6, RZ, 0x8, R6 ;  /* 0x00000008ff067819 */ /* 0x000fc80000011606 */
[----:B------:R-:W-:-:S04]  /*118f00*/  LOP3.LUT R6, R6, 0xffff, RZ, 0xc0, !PT ;  /* 0x0000ffff06067812 */ /* 0x000fc800078ec0ff */
[----:B------:R-:W-:Y:S02]  /*118f10*/  PRMT R45, R6, 0x3340, R0 ;  /* 0x00003340062d7816 */ /* 0x000fe40000000000 */
[----:B----4-:R-:W-:-:S04]  /*118f20*/  LOP3.LUT R7, R41, 0xffff, RZ, 0xc0, !PT ;  /* 0x0000ffff29077812 */ /* 0x010fc800078ec0ff */
[----:B------:R-:W-:-:S04]  /*118f30*/  PRMT R5, R8, 0x3340, R7 ;  /* 0x0000334008057816 */ /* 0x000fc80000000007 */
[----:B0-----:R-:W-:Y:S02]  /*118f40*/  PRMT R3, R5, 0x5410, R4 ;  /* 0x0000541005037816 */ /* 0x001fe40000000004 */
[----:B------:R-:W-:Y:S02]  /*118f50*/  SHF.R.U32.HI R5, RZ, 0x8, R8 ;  /* 0x00000008ff057819 */ /* 0x000fe40000011608 */
[----:B------:R-:W-:Y:S02]  /*118f60*/  SHF.R.U32.HI R4, RZ, 0x8, R7 ;  /* 0x00000008ff047819 */ /* 0x000fe40000011607 */
[----:B------:R-:W-:Y:S02]  /*118f70*/  LOP3.LUT R5, R5, 0xffff, RZ, 0xc0, !PT ;  /* 0x0000ffff05057812 */ /* 0x000fe400078ec0ff */
[----:B------:R-:W-:-:S04]  /*118f80*/  LOP3.LUT R4, R4, 0xffff, RZ, 0xc0, !PT ;  /* 0x0000ffff04047812 */ /* 0x000fc800078ec0ff */
[----:B------:R-:W-:Y:S02]  /*118f90*/  PRMT R44, R5, 0x3340, R4 ;  /* 0x00003340052c7816 */ /* 0x000fe40000000004 */
[----:B------:R-:W-:Y:S02]  /*118fa0*/  LOP3.LUT R9, R40, 0xffff, RZ, 0xc0, !PT ;  /* 0x0000ffff28097812 */ /* 0x000fe400078ec0ff */
[----:B------:R-:W-:Y:S01]  /*118fb0*/  LOP3.LUT R11, R39, 0xffff, RZ, 0xc0, !PT ;  /* 0x0000ffff270b7812 */ /* 0x000fe200078ec0ff */
[----:B------:R0:W-:Y:S03]  /*118fc0*/  STL [R1+0x3c8], R3 ;  /* 0x0003c80301007387 */ /* 0x0001e60000100800 */
[----:B------:R-:W-:Y:S01]  /*118fd0*/  PRMT R4, R11, 0x3340, R0 ;  /* 0x000033400b047816 */ /* 0x000fe20000000000 */
[----:B------:R-:W-:Y:S04]  /*118fe0*/  STL [R1+0x5780], R44 ;  /* 0x0057802c01007387 */ /* 0x000fe80000100800 */
[----:B------:R-:W-:Y:S01]  /*118ff0*/  STL [R1+0x5784], R45 ;  /* 0x0057842d01007387 */ /* 0x000fe20000100800 */
[----:B------:R-:W-:-:S04]  /*119000*/  LOP3.LUT R7, R37, 0xffff, RZ, 0xc0, !PT ;  /* 0x0000ffff25077812 */ /* 0x000fc800078ec0ff */
[----:B------:R-:W-:Y:S02]  /*119010*/  PRMT R5, R9, 0x3340, R7 ;  /* 0x0000334009057816 */ /* 0x000fe40000000007 */
[----:B------:R-:W-:Y:S02]  /*119020*/  LOP3.LUT R10, R34, 0xffff, RZ, 0xc0, !PT ;  /* 0x0000ffff220a7812 */ /* 0x000fe400078ec0ff */
[----:B------:R-:W2:Y:S01]  /*119030*/  LDL.LU R34, [R1+0x564] ;  /* 0x0005640001227983 */ /* 0x000ea20000300800 */
[----:B0-----:R-:W-:Y:S02]  /*119040*/  PRMT R3, R5, 0x5410, R4 ;  /* 0x0000541005037816 */ /* 0x001fe40000000004 */
[----:B------:R-:W-:-:S03]  /*119050*/  LOP3.LUT R6, R32, 0xffff, RZ, 0xc0, !PT ;  /* 0x0000ffff20067812 */ /* 0x000fc600078ec0ff */
[----:B------:R0:W-:Y:S04]  /*119060*/  STL [R1+0x3c4], R3 ;  /* 0x0003c40301007387 */ /* 0x0001e80000100800 */
[----:B------:R-:W3:Y:S01]  /*119070*/  LDL.LU R32, [R1+0x570] ;  /* 0x0005700001207983 */ /* 0x000ee20000300800 */
[----:B------:R-:W-:Y:S02]  /*119080*/  LOP3.LUT R8, R36, 0xffff, RZ, 0xc0, !PT ;  /* 0x0000ffff24087812 */ /* 0x000fe400078ec0ff */
[----:B------:R-:W-:Y:S02]  /*119090*/  PRMT R4, R10, 0x3340, R0 ;  /* 0x000033400a047816 */ /* 0x000fe40000000000 */
[----:B------:R-:W-:-:S04]  /*1190a0*/  PRMT R5, R8, 0x3340, R6 ;  /* 0x0000334008057816 */ /* 0x000fc80000000006 */
[----:B0-----:R-:W-:Y:S02]  /*1190b0*/  PRMT R3, R5, 0x5410, R4 ;  /* 0x0000541005037816 */ /* 0x001fe40000000004 */
[----:B------:R-:W-:Y:S02]  /*1190c0*/  SHF.R.U32.HI R5, RZ, 0x8, R9 ;  /* 0x00000008ff057819 */ /* 0x000fe40000011609 */
[----:B------:R-:W-:Y:S02]  /*1190d0*/  SHF.R.U32.HI R4, RZ, 0x8, R7 ;  /* 0x00000008ff047819 */ /* 0x000fe40000011607 */
[----:B------:R-:W-:Y:S02]  /*1190e0*/  LOP3.LUT R5, R5, 0xffff, RZ, 0xc0, !PT ;  /* 0x0000ffff05057812 */ /* 0x000fe400078ec0ff */
[----:B------:R-:W-:-:S04]  /*1190f0*/  LOP3.LUT R4, R4, 0xffff, RZ, 0xc0, !PT ;  /* 0x0000ffff04047812 */ /* 0x000fc800078ec0ff */
[----:B------:R-:W-:Y:S02]  /*119100*/  PRMT R40, R5, 0x3340, R4 ;  /* 0x0000334005287816 */ /* 0x000fe40000000004 */
[----:B------:R-:W-:Y:S02]  /*119110*/  SHF.R.U32.HI R4, RZ, 0x8, R10 ;  /* 0x00000008ff047819 */ /* 0x000fe4000001160a */
[----:B------:R-:W-:Y:S02]  /*119120*/  SHF.R.U32.HI R5, RZ, 0x8, R11 ;  /* 0x00000008ff057819 */ /* 0x000fe4000001160b */
[----:B------:R-:W-:Y:S02]  /*119130*/  LOP3.LUT R4, R4, 0xffff, RZ, 0xc0, !PT ;  /* 0x0000ffff04047812 */ /* 0x000fe400078ec0ff */
[----:B------:R-:W-:Y:S02]  /*119140*/  LOP3.LUT R5, R5, 0xffff, RZ, 0xc0, !PT ;  /* 0x0000ffff05057812 */ /* 0x000fe400078ec0ff */
[----:B------:R-:W-:-:S02]  /*119150*/  PRMT R43, R4, 0x3340, R0 ;  /* 0x00003340042b7816 */ /* 0x000fc40000000000 */
[----:B------:R-:W-:Y:S02]  /*119160*/  PRMT R41, R5, 0x3340, R0 ;  /* 0x0000334005297816 */ /* 0x000fe40000000000 */
[----:B------:R-:W-:Y:S02]  /*119170*/  SHF.R.U32.HI R4, RZ, 0x8, R12 ;  /* 0x00000008ff047819 */ /* 0x000fe4000001160c */
        /* <DEDUP_REMOVED lines=8> */
[--C-:B------:R-:W-:Y:S02]  /*119200*/  PRMT R39, R4, 0x3340, R0.reuse ;  /* 0x0000334004277816 */ /* 0x100fe40000000000 */
[----:B------:R-:W-:-:S02]  /*119210*/  PRMT R37, R5, 0x3340, R0 ;  /* 0x0000334005257816 */ /* 0x000fc40000000000 */
[----:B------:R-:W-:Y:S02]  /*119220*/  SHF.R.U32.HI R4, RZ, 0x8, R14 ;  /* 0x00000008ff047819 */ /* 0x000fe4000001160e */
[----:B------:R-:W-:Y:S02]  /*119230*/  SHF.R.U32.HI R5, RZ, 0x8, R15 ;  /* 0x00000008ff057819 */ /* 0x000fe4000001160f */
[----:B------:R-:W-:Y:S02]  /*119240*/  PRMT R42, R7, 0x3340, R6 ;  /* 0x00003340072a7816 */ /* 0x000fe40000000006 */
[----:B------:R-:W-:Y:S01]  /*119250*/  PRMT R25, R25, 0x3340, R0 ;  /* 0x0000334019197816 */ /* 0x000fe20000000000 */
[----:B------:R2:W-:Y:S01]  /*119260*/  STL [R1+0x3c0], R3 ;  /* 0x0003c00301007387 */ /* 0x0005e20000100800 */
[----:B------:R-:W-:Y:S02]  /*119270*/  LOP3.LUT R4, R4, 0xffff, RZ, 0xc0, !PT ;  /* 0x0000ffff04047812 */ /* 0x000fe400078ec0ff */
[----:B------:R-:W-:Y:S01]  /*119280*/  LOP3.LUT R5, R5, 0xffff, RZ, 0xc0, !PT ;  /* 0x0000ffff05057812 */ /* 0x000fe200078ec0ff */
[----:B------:R-:W-:Y:S01]  /*119290*/  STL [R1+0x5788], R40 ;  /* 0x0057882801007387 */ /* 0x000fe20000100800 */
[----:B------:R-:W-:-:S02]  /*1192a0*/  LOP3.LUT R29, R29, 0xffff, RZ, 0xc0, !PT ;  /* 0x0000ffff1d1d7812 */ /* 0x000fc400078ec0ff */
[--C-:B------:R-:W-:Y:S01]  /*1192b0*/  PRMT R36, R4, 0x3340, R0.reuse ;  /* 0x0000334004247816 */ /* 0x100fe20000000000 */
[----:B------:R-:W-:Y:S01]  /*1192c0*/  STL [R1+0x578c], R42 ;  /* 0x00578c2a01007387 */ /* 0x000fe20000100800 */
[----:B------:R-:W-:-:S03]  /*1192d0*/  PRMT R29, R29, 0x3340, R0 ;  /* 0x000033401d1d7816 */ /* 0x000fc60000000000 */
[----:B------:R-:W-:Y:S04]  /*1192e0*/  STL [R1+0x5790], R43 ;  /* 0x0057902b01007387 */ /* 0x000fe80000100800 */
[----:B------:R-:W-:Y:S04]  /*1192f0*/  STL [R1+0x5794], R41 ;  /* 0x0057942901007387 */ /* 0x000fe80000100800 */
[----:B------:R-:W-:Y:S04]  /*119300*/  STL [R1+0x5798], R39 ;  /* 0x0057982701007387 */ /* 0x000fe80000100800 */
[----:B------:R-:W-:Y:S01]  /*119310*/  STL [R1+0x579c], R37 ;  /* 0x00579c2501007387 */ /* 0x000fe20000100800 */
[----:B------:R-:W-:-:S04]  /*119320*/  SHF.R.U32.HI R4, RZ, 0x8, R57 ;  /* 0x00000008ff047819 */ /* 0x000fc80000011639 */
[----:B------:R-:W-:Y:S02]  /*119330*/  LOP3.LUT R4, R4, 0xffff, RZ, 0xc0, !PT ;  /* 0x0000ffff04047812 */ /* 0x000fe400078ec0ff */
[----:B--2---:R-:W-:Y:S02]  /*119340*/  PRMT R3, R34, 0x5410, R25 ;  /* 0x0000541022037816 */ /* 0x004fe40000000019 */
[----:B------:R-:W-:-:S03]  /*119350*/  PRMT R34, R5, 0x3340, R0 ;  /* 0x0000334005227816 */ /* 0x000fc60000000000 */
[----:B------:R3:W-:Y:S04]  /*119360*/  STL [R1+0x57c], R3 ;  /* 0x00057c0301007387 */ /* 0x0007e80000100800 */
[----:B------:R-:W-:Y:S04]  /*119370*/  STL [R1+0x57a0], R36 ;  /* 0x0057a02401007387 */ /* 0x000fe80000100800 */
[----:B------:R-:W-:Y:S01]  /*119380*/  STL [R1+0x57a4], R34 ;  /* 0x0057a42201007387 */ /* 0x000fe20000100800 */
[----:B---3--:R-:W-:-:S03]  /*119390*/  PRMT R3, R32, 0x5410, R29 ;  /* 0x0000541020037816 */ /* 0x008fc6000000001d */
[----:B------:R-:W2:Y:S04]  /*1193a0*/  LDL.LU R31, [R1+0x518] ;  /* 0x00051800011f7983 */ /* 0x000ea80000300800 */
[----:B------:R-:W3:Y:S01]  /*1193b0*/  LDL.LU R53, [R1+0x520] ;  /* 0x0005200001357983 */ /* 0x000ee20000300800 */
[----:B------:R-:W-:-:S03]  /*1193c0*/  SHF.R.U32.HI R5, RZ, 0x8, R2 ;  /* 0x00000008ff057819 */ /* 0x000fc60000011602 */
[----:B------:R2:W-:Y:S04]  /*1193d0*/  STL [R1+0x574], R3 ;  /* 0x0005740301007387 */ /* 0x0005e80000100800 */
[----:B------:R-:W4:Y:S01]  /*1193e0*/  LDL.LU R59, [R1+0x4d8] ;  /* 0x0004d800013b7983 */ /* 0x000f220000300800 */
[----:B------:R-:W-:-:S03]  /*1193f0*/  LOP3.LUT R5, R5, 0xffff, RZ, 0xc0, !PT ;  /* 0x0000ffff05057812 */ /* 0x000fc600078ec0ff */
[----:B------:R-:W4:Y:S01]  /*119400*/  LDL.LU R58, [R1+0x50c] ;  /* 0x00050c00013a7983 */ /* 0x000f220000300800 */
[--C-:B------:R-:W-:Y:S02]  /*119410*/  PRMT R32, R4, 0x3340, R0.reuse ;  /* 0x0000334004207816 */ /* 0x100fe40000000000 */
[----:B------:R-:W-:-:S03]  /*119420*/  PRMT R2, R5, 0x3340, R0 ;  /* 0x0000334005027816 */ /* 0x000fc60000000000 */
[----:B------:R-:W-:Y:S04]  /*119430*/  STL [R1+0x57a8], R32 ;  /* 0x0057a82001007387 */ /* 0x000fe80000100800 */
[----:B------:R3:W-:Y:S04]  /*119440*/  STL [R1+0x57ac], R2 ;  /* 0x0057ac0201007387 */ /* 0x0007e80000100800 */
[----:B------:R-:W4:Y:S04]  /*119450*/  LDL.LU R30, [R1+0x69c] ;  /* 0x00069c00011e7983 */ /* 0x000f280000300800 */
[----:B------:R-:W4:Y:S01]  /*119460*/  LDL.LU R56, [R1+0x7b8] ;  /* 0x0007b80001387983 */ /* 0x000f220000300800 */
[----:B------:R-:W-:-:S02]  /*119470*/  SHF.R.U32.HI R4, RZ, 0x8, R60 ;  /* 0x00000008ff047819 */ /* 0x000fc4000001163c */
[----:B------:R-:W-:Y:S02]  /*119480*/  SHF.R.U32.HI R5, RZ, 0x8, R51 ;  /* 0x00000008ff057819 */ /* 0x000fe40000011633 */
[----:B------:R-:W-:Y:S02]  /*119490*/  LOP3.LUT R4, R4, 0xffff, RZ, 0xc0, !PT ;  /* 0x0000ffff04047812 */ /* 0x000fe400078ec0ff */
[----:B------:R-:W-:Y:S02]  /*1194a0*/  LOP3.LUT R5, R5, 0xffff, RZ, 0xc0, !PT ;  /* 0x0000ffff05057812 */ /* 0x000fe400078ec0ff */
[--C-:B------:R-:W-:Y:S02]  /*1194b0*/  PRMT R60, R4, 0x3340, R0.reuse ;  /* 0x00003340043c7816 */ /* 0x100fe40000000000 */
[----:B------:R-:W-:Y:S02]  /*1194c0*/  PRMT R51, R5, 0x3340, R0 ;  /* 0x0000334005337816 */ /* 0x000fe40000000000 */
[----:B------:R-:W-:-:S02]  /*1194d0*/  SHF.R.U32.HI R4, RZ, 0x8, R49 ;  /* 0x00000008ff047819 */ /* 0x000fc40000011631 */
[----:B------:R-:W-:Y:S02]  /*1194e0*/  SHF.R.U32.HI R5, RZ, 0x8, R47 ;  /* 0x00000008ff057819 */ /* 0x000fe4000001162f */
[----:B------:R-:W-:Y:S02]  /*1194f0*/  LOP3.LUT R28, R28, 0xffff, RZ, 0xc0, !PT ;  /* 0x0000ffff1c1c7812 */ /* 0x000fe400078ec0ff */
[----:B------:R-:W-:Y:S02]  /*119500*/  LOP3.LUT R24, R24, 0xffff, RZ, 0xc0, !PT ;  /* 0x0000ffff18187812 */ /* 0x000fe400078ec0ff */
[----:B------:R-:W-:Y:S02]  /*119510*/  LOP3.LUT R4, R4, 0xffff, RZ, 0xc0, !PT ;  /* 0x0000ffff04047812 */ /* 0x000fe400078ec0ff */
[----:B------:R-:W-:Y:S02]  /*119520*/  LOP3.LUT R5, R5, 0xffff, RZ, 0xc0, !PT ;  /* 0x0000ffff05057812 */ /* 0x000fe400078ec0ff */
[----:B------:R-:W-:-:S02]  /*119530*/  PRMT R28, R28, 0x3340, R0 ;  /* 0x000033401c1c7816 */ /* 0x000fc40000000000 */
[--C-:B------:R-:W-:Y:S01]  /*119540*/  PRMT R24, R24, 0x3340, R0.reuse ;  /* 0x0000334018187816 */ /* 0x100fe20000000000 */
[----:B------:R-:W-:Y:S01]  /*119550*/  STL [R1+0x57b0], R60 ;  /* 0x0057b03c01007387 */ /* 0x000fe20000100800 */
[--C-:B------:R-:W-:Y:S02]  /*119560*/  PRMT R49, R4, 0x3340, R0.reuse ;  /* 0x0000334004317816 */ /* 0x100fe40000000000 */
[----:B------:R-:W-:Y:S01]  /*119570*/  PRMT R47, R5, 0x3340, R0 ;  /* 0x00003340052f7816 */ /* 0x000fe20000000000 */
[----:B------:R-:W-:Y:S04]  /*119580*/  STL [R1+0x57b4], R51 ;  /* 0x0057b43301007387 */ /* 0x000fe80000100800 */
[----:B------:R-:W4:Y:S04]  /*119590*/  LDL.LU R55, [R1+0x810] ;  /* 0x0008100001377983 */ /* 0x000f280000300800 */
[----:B------:R-:W4:Y:S04]  /*1195a0*/  LDL.LU R54, [R1+0x81c] ;  /* 0x00081c0001367983 */ /* 0x000f280000300800 */
[----:B------:R-:W-:Y:S04]  /*1195b0*/  STL [R1+0x57b8], R49 ;  /* 0x0057b83101007387 */ /* 0x000fe80000100800 */
[----:B------:R-:W-:Y:S01]  /*1195c0*/  STL [R1+0x57bc], R47 ;  /* 0x0057bc2f01007387 */ /* 0x000fe20000100800 */
[----:B--2---:R-:W-:-:S02]  /*1195d0*/  PRMT R3, R31, 0x5410, R28 ;  /* 0x000054101f037816 */ /* 0x004fc4000000001c */
[----:B---3--:R-:W-:-:S03]  /*1195e0*/  PRMT R2, R53, 0x5410, R24 ;  /* 0x0000541035027816 */ /* 0x008fc60000000018 */
[----:B------:R-:W-:Y:S04]  /*1195f0*/  STL [R1+0x578], R3 ;  /* 0x0005780301007387 */ /* 0x000fe80000100800 */
[----:B------:R0:W-:Y:S01]  /*119600*/  STL [R1+0x570], R2 ;  /* 0x0005700201007387 */ /* 0x0001e20000100800 */
[----:B----4-:R-:W-:-:S03]  /*119610*/  SHF.R.U32.HI R59, RZ, 0x8, R59 ;  /* 0x00000008ff3b7819 */ /* 0x010fc6000001163b */
[----:B------:R-:W2:Y:S01]  /*119620*/  LDL.LU R53, [R1+0x85c] ;  /* 0x00085c0001357983 */ /* 0x000ea20000300800 */
[----:B------:R-:W-:-:S03]  /*119630*/  SHF.R.U32.HI R58, RZ, 0x8, R58 ;  /* 0x00000008ff3a7819 */ /* 0x000fc6000001163a */
[----:B------:R-:W3:Y:S01]  /*119640*/  LDL.LU R31, [R1+0x1bec] ;  /* 0x001bec00011f7983 */ /* 0x000ee20000300800 */
[----:B------:R-:W-:Y:S02]  /*119650*/  LOP3.LUT R59, R59, 0xffff, RZ, 0xc0, !PT ;  /* 0x0000ffff3b3b7812 */ /* 0x000fe400078ec0ff */
[----:B------:R-:W-:Y:S02]  /*119660*/  LOP3.LUT R58, R58, 0xffff, RZ, 0xc0, !PT ;  /* 0x0000ffff3a3a7812 */ /* 0x000fe400078ec0ff */
[--C-:B------:R-:W-:Y:S02]  /*119670*/  PRMT R59, R59, 0x3340, R0.reuse ;  /* 0x000033403b3b7816 */ /* 0x100fe40000000000 */
[----:B------:R-:W-:-:S03]  /*119680*/  PRMT R58, R58, 0x3340, R0 ;  /* 0x000033403a3a7816 */ /* 0x000fc60000000000 */
[----:B------:R-:W-:Y:S01]  /*119690*/  STL [R1+0x57c0], R59 ;  /* 0x0057c03b01007387 */ /* 0x000fe20000100800 */
[----:B------:R-:W-:-:S03]  /*1196a0*/  SHF.R.U32.HI R57, RZ, 0x8, R30 ;  /* 0x00000008ff397819 */ /* 0x000fc6000001161e */
[----:B------:R-:W-:Y:S04]  /*1196b0*/  STL [R1+0x57c4], R58 ;  /* 0x0057c43a01007387 */ /* 0x000fe80000100800 */
[----:B------:R-:W4:Y:S04]  /*1196c0*/  LDL.LU R30, [R1+0x1e4c] ;  /* 0x001e4c00011e7983 */ /* 0x000f280000300800 */
[----:B------:R-:W4:Y:S01]  /*1196d0*/  LDL.LU R18, [R1+0x1e58] ;  /* 0x001e580001127983 */ /* 0x000f220000300800 */
[----:B------:R-:W-:Y:S02]  /*1196e0*/  SHF.R.U32.HI R56, RZ, 0x8, R56 ;  /* 0x00000008ff387819 */ /* 0x000fe40000011638 */
[----:B------:R-:W-:-:S02]  /*1196f0*/  LOP3.LUT R57, R57, 0xffff, RZ, 0xc0, !PT ;  /* 0x0000ffff39397812 */ /* 0x000fc400078ec0ff */
[----:B------:R-:W-:Y:S02]  /*119700*/  LOP3.LUT R56, R56, 0xffff, RZ, 0xc0, !PT ;  /* 0x0000ffff38387812 */ /* 0x000fe400078ec0ff */
[--C-:B------:R-:W-:Y:S02]  /*119710*/  PRMT R57, R57, 0x3340, R0.reuse ;  /* 0x0000334039397816 */ /* 0x100fe40000000000 */
[----:B------:R-:W-:-:S03]  /*119720*/  PRMT R56, R56, 0x3340, R0 ;  /* 0x0000334038387816 */ /* 0x000fc60000000000 */
[----:B------:R-:W-:Y:S04]  /*119730*/  STL [R1+0x57c8], R57 ;  /* 0x0057c83901007387 */ /* 0x000fe80000100800 */
[----:B------:R-:W-:Y:S04]  /*119740*/  STL [R1+0x57cc], R56 ;  /* 0x0057cc3801007387 */ /* 0x000fe80000100800 */
[----:B------:R-:W4:Y:S04]  /*119750*/  LDL.LU R16, [R1+0x21e8] ;  /* 0x0021e80001107983 */ /* 0x000f280000300800 */
[----:B------:R-:W4:Y:S04]  /*119760*/  LDL.LU R27, [R1+0x21ec] ;  /* 0x0021ec00011b7983 */ /* 0x000f280000300800 */
[----:B------:R-:W0:Y:S04]  /*119770*/  LDL.LU R35, [R1+0x44] ;  /* 0x0000440001237983 */ /* 0x000e280000300800 */
[----:B------:R-:W0:Y:S04]  /*119780*/  LDL.LU R22, [R1+0x568] ;  /* 0x0005680001167983 */ /* 0x000e280000300800 */
[----:B------:R-:W4:Y:S04]  /*119790*/  LDL.LU R26, [R1+0x21f8] ;  /* 0x0021f800011a7983 */ /* 0x000f280000300800 */
[----:B------:R-:W4:Y:S01]  /*1197a0*/  LDL.LU R19, [R1+0x4ed0] ;  /* 0x004ed00001137983 */ /* 0x000f220000300800 */
[----:B------:R-:W-:-:S02]  /*1197b0*/  SHF.R.U32.HI R55, RZ, 0x8, R55 ;  /* 0x00000008ff377819 */ /* 0x000fc40000011637 */
[----:B------:R-:W-:Y:S02]  /*1197c0*/  SHF.R.U32.HI R54, RZ, 0x8, R54 ;  /* 0x00000008ff367819 */ /* 0x000fe40000011636 */
[----:B------:R-:W-:Y:S02]  /*1197d0*/  LOP3.LUT R55, R55, 0xffff, RZ, 0xc0, !PT ;  /* 0x0000ffff37377812 */ /* 0x000fe400078ec0ff */
[----:B------:R-:W-:Y:S02]  /*1197e0*/  LOP3.LUT R54, R54, 0xffff, RZ, 0xc0, !PT ;  /* 0x0000ffff36367812 */ /* 0x000fe400078ec0ff */
[--C-:B------:R-:W-:Y:S02]  /*1197f0*/  PRMT R55, R55, 0x3340, R0.reuse ;  /* 0x0000334037377816 */ /* 0x100fe40000000000 */
[----:B------:R-:W-:-:S03]  /*119800*/  PRMT R54, R54, 0x3340, R0 ;  /* 0x0000334036367816 */ /* 0x000fc60000000000 */
[----:B------:R-:W-:Y:S04]  /*119810*/  STL [R1+0x57d0], R55 ;  /* 0x0057d03701007387 */ /* 0x000fe80000100800 */
[----:B------:R-:W-:Y:S01]  /*119820*/  STL [R1+0x57d4], R54 ;  /* 0x0057d43601007387 */ /* 0x000fe20000100800 */
[----:B--2---:R-:W-:Y:S02]  /*119830*/  SHF.R.U32.HI R53, RZ, 0x8, R53 ;  /* 0x00000008ff357819 */ /* 0x004fe40000011635 */
[----:B---3--:R-:W-:Y:S02]  /*119840*/  SHF.R.U32.HI R31, RZ, 0x8, R31 ;  /* 0x00000008ff1f7819 */ /* 0x008fe4000001161f */
[----:B------:R-:W-:Y:S02]  /*119850*/  LOP3.LUT R53, R53, 0xffff, RZ, 0xc0, !PT ;  /* 0x0000ffff35357812 */ /* 0x000fe400078ec0ff */
[----:B------:R-:W-:-:S02]  /*119860*/  LOP3.LUT R31, R31, 0xffff, RZ, 0xc0, !PT ;  /* 0x0000ffff1f1f7812 */ /* 0x000fc400078ec0ff */
[--C-:B------:R-:W-:Y:S02]  /*119870*/  PRMT R53, R53, 0x3340, R0.reuse ;  /* 0x0000334035357816 */ /* 0x100fe40000000000 */
[----:B------:R-:W-:-:S03]  /*119880*/  PRMT R31, R31, 0x3340, R0 ;  /* 0x000033401f1f7816 */ /* 0x000fc60000000000 */
[----:B------:R-:W-:Y:S04]  /*119890*/  STL [R1+0x57d8], R53 ;  /* 0x0057d83501007387 */ /* 0x000fe80000100800 */
[----:B------:R-:W-:Y:S01]  /*1198a0*/  STL [R1+0x57dc], R31 ;  /* 0x0057dc1f01007387 */ /* 0x000fe20000100800 */
[----:B----4-:R-:W-:-:S03]  /*1198b0*/  SHF.R.U32.HI R29, RZ, 0x8, R18 ;  /* 0x00000008ff1d7819 */ /* 0x010fc60000011612 */
[----:B------:R-:W2:Y:S01]  /*1198c0*/  LDL.LU R18, [R1+0x4ed4] ;  /* 0x004ed40001127983 */ /* 0x000ea20000300800 */
[----:B------:R-:W-:Y:S02]  /*1198d0*/  SHF.R.U32.HI R30, RZ, 0x8, R30 ;  /* 0x00000008ff1e7819 */ /* 0x000fe4000001161e */
[----:B------:R-:W-:Y:S01]  /*1198e0*/  LOP3.LUT R29, R29, 0xffff, RZ, 0xc0, !PT ;  /* 0x0000ffff1d1d7812 */ /* 0x000fe200078ec0ff */
[----:B------:R-:W3:Y:S01]  /*1198f0*/  LDL.LU R23, [R1+0x4ed8] ;  /* 0x004ed80001177983 */ /* 0x000ee20000300800 */
[----:B------:R-:W-:Y:S02]  /*119900*/  LOP3.LUT R30, R30, 0xffff, RZ, 0xc0, !PT ;  /* 0x0000ffff1e1e7812 */ /* 0x000fe400078ec0ff */
[--C-:B------:R-:W-:Y:S02]  /*119910*/  PRMT R29, R29, 0x3340, R0.reuse ;  /* 0x000033401d1d7816 */ /* 0x100fe40000000000 */
[----:B------:R-:W-:-:S05]  /*119920*/  PRMT R30, R30, 0x3340, R0 ;  /* 0x000033401e1e7816 */ /* 0x000fca0000000000 */
[----:B------:R-:W-:Y:S01]  /*119930*/  STL [R1+0x57e0], R30 ;  /* 0x0057e01e01007387 */ /* 0x000fe20000100800 */
[----:B------:R-:W-:Y:S02]  /*119940*/  SHF.R.U32.HI R28, RZ, 0x8, R16 ;  /* 0x00000008ff1c7819 */ /* 0x000fe40000011610 */
[----:B------:R-:W-:Y:S01]  /*119950*/  SHF.R.U32.HI R27, RZ, 0x8, R27 ;  /* 0x00000008ff1b7819 */ /* 0x000fe2000001161b */
[----:B------:R-:W-:Y:S01]  /*119960*/  STL [R1+0x57e4], R29 ;  /* 0x0057e41d01007387 */ /* 0x000fe20000100800 */
[----:B------:R-:W-:Y:S02]  /*119970*/  LOP3.LUT R28, R28, 0xffff, RZ, 0xc0, !PT ;  /* 0x0000ffff1c1c7812 */ /* 0x000fe400078ec0ff */
[----:B------:R-:W-:Y:S01]  /*119980*/  LOP3.LUT R27, R27, 0xffff, RZ, 0xc0, !PT ;  /* 0x0000ffff1b1b7812 */ /* 0x000fe200078ec0ff */
[----:B------:R-:W4:Y:S01]  /*119990*/  LDL.LU R16, [R1+0x4edc] ;  /* 0x004edc0001107983 */ /* 0x000f220000300800 */
[----:B------:R-:W-:-:S03]  /*1199a0*/  PRMT R28, R28, 0x3340, R0 ;  /* 0x000033401c1c7816 */ /* 0x000fc60000000000 */
[----:B------:R-:W4:Y:S01]  /*1199b0*/  LDL.LU R21, [R1+0x4ee0] ;  /* 0x004ee00001157983 */ /* 0x000f220000300800 */
[----:B------:R-:W-:Y:S02]  /*1199c0*/  PRMT R27, R27, 0x3340, R0 ;  /* 0x000033401b1b7816 */ /* 0x000fe40000000000 */
[----:B0-----:R-:W-:Y:S01]  /*1199d0*/  PRMT R2, R22, 0x5410, R35 ;  /* 0x0000541016027816 */ /* 0x001fe20000000023 */
[----:B------:R-:W-:Y:S04]  /*1199e0*/  STL [R1+0x57e8], R28 ;  /* 0x0057e81c01007387 */ /* 0x000fe80000100800 */
[----:B------:R-:W-:Y:S04]  /*1199f0*/  STL [R1+0x57ec], R27 ;  /* 0x0057ec1b01007387 */ /* 0x000fe80000100800 */
[----:B------:R0:W-:Y:S04]  /*119a00*/  STL [R1+0x568], R2 ;  /* 0x0005680201007387 */ /* 0x0001e80000100800 */
[----:B------:R-:W4:Y:S04]  /*119a10*/  LDL.LU R20, [R1+0x4c] ;  /* 0x00004c0001147983 */ /* 0x000f280000300800 */
[----:B------:R-:W4:Y:S01]  /*119a20*/  LDL.LU R52, [R1+0x56c] ;  /* 0x00056c0001347983 */ /* 0x000f220000300800 */
[----:B------:R-:W-:-:S03]  /*119a30*/  SHF.R.U32.HI R25, RZ, 0x8, R19 ;  /* 0x00000008ff197819 */ /* 0x000fc60000011613 */
[----:B------:R-:W0:Y:S04]  /*119a40*/  LDL.LU R33, [R1+0x48] ;  /* 0x0000480001217983 */ /* 0x000e280000300800 */
[----:B------:R-:W0:Y:S04]  /*119a50*/  LDL.LU R3, [R1+0x1df8] ;  /* 0x001df80001037983 */ /* 0x000e280000300800 */
[----:B------:R-:W4:Y:S04]  /*119a60*/  LDL.LU R61, [R1+0x4ee4] ;  /* 0x004ee400013d7983 */ /* 0x000f280000300800 */
[----:B------:R-:W4:Y:S01]  /*119a70*/  LDL.LU R19, [R1+0x5580] ;  /* 0x0055800001137983 */ /* 0x000f220000300800 */
[----:B------:R-:W-:-:S02]  /*119a80*/  SHF.R.U32.HI R26, RZ, 0x8, R26 ;  /* 0x00000008ff1a7819 */ /* 0x000fc4000001161a */
[----:B------:R-:W-:Y:S02]  /*119a90*/  LOP3.LUT R25, R25, 0xffff, RZ, 0xc0, !PT ;  /* 0x0000ffff19197812 */ /* 0x000fe400078ec0ff */
[----:B------:R-:W-:Y:S02]  /*119aa0*/  LOP3.LUT R26, R26, 0xffff, RZ, 0xc0, !PT ;  /* 0x0000ffff1a1a7812 */ /* 0x000fe400078ec0ff */
[--C-:B------:R-:W-:Y:S02]  /*119ab0*/  PRMT R25, R25, 0x3340, R0.reuse ;  /* 0x0000334019197816 */ /* 0x100fe40000000000 */
[----:B------:R-:W-:-:S05]  /*119ac0*/  PRMT R26, R26, 0x3340, R0 ;  /* 0x000033401a1a7816 */ /* 0x000fca0000000000 */
[----:B------:R-:W-:Y:S04]  /*119ad0*/  STL [R1+0x57f0], R26 ;  /* 0x0057f01a01007387 */ /* 0x000fe80000100800 */
[----:B------:R-:W-:Y:S01]  /*119ae0*/  STL [R1+0x57f4], R25 ;  /* 0x0057f41901007387 */ /* 0x000fe20000100800 */
[----:B--2---:R-:W-:-:S03]  /*119af0*/  SHF.R.U32.HI R24, RZ, 0x8, R18 ;  /* 0x00000008ff187819 */ /* 0x004fc60000011612 */
[----:B------:R-:W2:Y:S04]  /*119b00*/  LDL.LU R18, [R1+0x55a4] ;  /* 0x0055a40001127983 */ /* 0x000ea80000300800 */
[----:B------:R-:W2:Y:S01]  /*119b10*/  LDL.LU R35, [R1+0x55b4] ;  /* 0x0055b40001237983 */ /* 0x000ea20000300800 */
[----:B---3--:R-:W-:Y:S02]  /*119b20*/  SHF.R.U32.HI R23, RZ, 0x8, R23 ;  /* 0x00000008ff177819 */ /* 0x008fe40000011617 */
[----:B------:R-:W-:Y:S02]  /*119b30*/  LOP3.LUT R24, R24, 0xffff, RZ, 0xc0, !PT ;  /* 0x0000ffff18187812 */ /* 0x000fe400078ec0ff */
[----:B------:R-:W-:Y:S02]  /*119b40*/  LOP3.LUT R23, R23, 0xffff, RZ, 0xc0, !PT ;  /* 0x0000ffff17177812 */ /* 0x000fe400078ec0ff */
[----:B------:R-:W-:-:S02]  /*119b50*/  PRMT R24, R24, 0x3340, R0 ;  /* 0x0000334018187816 */ /* 0x000fc40000000000 */
[----:B------:R-:W-:-:S03]  /*119b60*/  PRMT R23, R23, 0x3340, R0 ;  /* 0x0000334017177816 */ /* 0x000fc60000000000 */
[----:B------:R-:W-:Y:S01]  /*119b70*/  STL [R1+0x57f8], R24 ;  /* 0x0057f81801007387 */ /* 0x000fe20000100800 */
[----:B----4-:R-:W-:Y:S02]  /*119b80*/  SHF.R.U32.HI R22, RZ, 0x8, R16 ;  /* 0x00000008ff167819 */ /* 0x010fe40000011610 */
[----:B------:R-:W-:Y:S02]  /*119b90*/  SHF.R.U32.HI R21, RZ, 0x8, R21 ;  /* 0x00000008ff157819 */ /* 0x000fe40000011615 */
[----:B------:R-:W-:Y:S02]  /*119ba0*/  LOP3.LUT R22, R22, 0xffff, RZ, 0xc0, !PT ;  /* 0x0000ffff16167812 */ /* 0x000fe400078ec0ff */
[----:B------:R-:W-:Y:S01]  /*119bb0*/  LOP3.LUT R21, R21, 0xffff, RZ, 0xc0, !PT ;  /* 0x0000ffff15157812 */ /* 0x000fe200078ec0ff */
[----:B------:R-:W-:Y:S01]  /*119bc0*/  STL [R1+0x57fc], R23 ;  /* 0x0057fc1701007387 */ /* 0x000fe20000100800 */
[--C-:B------:R-:W-:Y:S02]  /*119bd0*/  PRMT R22, R22, 0x3340, R0.reuse ;  /* 0x0000334016167816 */ /* 0x100fe40000000000 */
[----:B------:R-:W-:Y:S01]  /*119be0*/  PRMT R21, R21, 0x3340, R0 ;  /* 0x0000334015157816 */ /* 0x000fe20000000000 */
[----:B------:R-:W3:Y:S04]  /*119bf0*/  LDL.LU R16, [R1+0x55cc] ;  /* 0x0055cc0001107983 */ /* 0x000ee80000300800 */
[----:B------:R-:W4:Y:S04]  /*119c00*/  LDL.LU R38, [R1+0x55fc] ;  /* 0x0055fc0001267983 */ /* 0x000f280000300800 */
[----:B------:R-:W-:Y:S01]  /*119c10*/  STL [R1+0x5800], R22 ;  /* 0x0058001601007387 */ /* 0x000fe20000100800 */
[----:B------:R-:W-:-:S03]  /*119c20*/  PRMT R4, R52, 0x5410, R20 ;  /* 0x0000541034047816 */ /* 0x000fc60000000014 */
[----:B------:R-:W-:Y:S04]  /*119c30*/  STL [R1+0x5804], R21 ;  /* 0x0058041501007387 */ /* 0x000fe80000100800 */
[----:B------:R-:W4:Y:S04]  /*119c40*/  LDL.LU R46, [R1+0x5618] ;  /* 0x00561800012e7983 */ /* 0x000f280000300800 */
[----:B------:R1:W-:Y:S01]  /*119c50*/  STL [R1+0x56c], R4 ;  /* 0x00056c0401007387 */ /* 0x0003e20000100800 */
[----:B------:R-:W-:-:S03]  /*119c60*/  SHF.R.U32.HI R20, RZ, 0x8, R61 ;  /* 0x00000008ff147819 */ /* 0x000fc6000001163d */
[----:B------:R-:W4:Y:S01]  /*119c70*/  LDL.LU R52, [R1+0x562c] ;  /* 0x00562c0001347983 */ /* 0x000f220000300800 */
[----:B------:R-:W-:Y:S02]  /*119c80*/  SHF.R.U32.HI R19, RZ, 0x8, R19 ;  /* 0x00000008ff137819 */ /* 0x000fe40000011613 */
[----:B------:R-:W-:Y:S02]  /*119c90*/  LOP3.LUT R20, R20, 0xffff, RZ, 0xc0, !PT ;  /* 0x0000ffff14147812 */ /* 0x000fe400078ec0ff */
[----:B------:R-:W-:Y:S02]  /*119ca0*/  LOP3.LUT R19, R19, 0xffff, RZ, 0xc0, !PT ;  /* 0x0000ffff13137812 */ /* 0x000fe400078ec0ff */
[----:B0-----:R-:W-:Y:S02]  /*119cb0*/  PRMT R2, R3, 0x5410, R33 ;  /* 0x0000541003027816 */ /* 0x001fe40000000021 */
[--C-:B------:R-:W-:Y:S02]  /*119cc0*/  PRMT R20, R20, 0x3340, R0.reuse ;  /* 0x0000334014147816 */ /* 0x100fe40000000000 */
[----:B------:R-:W-:Y:S01]  /*119cd0*/  PRMT R19, R19, 0x3340, R0 ;  /* 0x0000334013137816 */ /* 0x000fe20000000000 */
[----:B------:R0:W-:Y:S04]  /*119ce0*/  STL [R1+0x564], R2 ;  /* 0x0005640201007387 */ /* 0x0001e80000100800 */
[----:B------:R-:W-:Y:S04]  /*119cf0*/  STL [R1+0x5808], R20 ;  /* 0x0058081401007387 */ /* 0x000fe80000100800 */
[----:B------:R-:W-:Y:S04]  /*119d00*/  STL [R1+0x580c], R19 ;  /* 0x00580c1301007387 */ /* 0x000fe80000100800 */
[----:B------:R-:W4:Y:S04]  /*119d10*/  LDL.LU R33, [R1+0x5640] ;  /* 0x0056400001217983 */ /* 0x000f280000300800 */
[----:B------:R-:W4:Y:S01]  /*119d20*/  LDL.LU R3, [R1+0x564c] ;  /* 0x00564c0001037983 */ /* 0x000f220000300800 */
[----:B--2---:R-:W-:-:S02]  /*119d30*/  SHF.R.U32.HI R18, RZ, 0x8, R18 ;  /* 0x00000008ff127819 */ /* 0x004fc40000011612 */
[----:B------:R-:W-:Y:S02]  /*119d40*/  SHF.R.U32.HI R17, RZ, 0x8, R35 ;  /* 0x00000008ff117819 */ /* 0x000fe40000011623 */
[----:B------:R-:W-:Y:S02]  /*119d50*/  LOP3.LUT R18, R18, 0xffff, RZ, 0xc0, !PT ;  /* 0x0000ffff12127812 */ /* 0x000fe400078ec0ff */
[----:B------:R-:W-:Y:S02]  /*119d60*/  LOP3.LUT R17, R17, 0xffff, RZ, 0xc0, !PT ;  /* 0x0000ffff11117812 */ /* 0x000fe400078ec0ff */
[--C-:B------:R-:W-:Y:S02]  /*119d70*/  PRMT R18, R18, 0x3340, R0.reuse ;  /* 0x0000334012127816 */ /* 0x100fe40000000000 */
[----:B------:R-:W-:-:S03]  /*119d80*/  PRMT R17, R17, 0x3340, R0 ;  /* 0x0000334011117816 */ /* 0x000fc60000000000 */
[----:B------:R-:W-:Y:S04]  /*119d90*/  STL [R1+0x5810], R18 ;  /* 0x0058101201007387 */ /* 0x000fe80000100800 */
[----:B------:R-:W-:Y:S04]  /*119da0*/  STL [R1+0x5814], R17 ;  /* 0x0058141101007387 */ /* 0x000fe80000100800 */
[----:B------:R-:W2:Y:S04]  /*119db0*/  LDL.LU R61, [R1+0x5664] ;  /* 0x00566400013d7983 */ /* 0x000ea80000300800 */
[----:B------:R-:W2:Y:S01]  /*119dc0*/  LDL.LU R35, [R1+0x5678] ;  /* 0x0056780001237983 */ /* 0x000ea20000300800 */
[----:B---3--:R-:W-:-:S02]  /*119dd0*/  SHF.R.U32.HI R16, RZ, 0x8, R16 ;  /* 0x00000008ff107819 */ /* 0x008fc40000011610 */
[----:B----4-:R-:W-:Y:S02]  /*119de0*/  SHF.R.U32.HI R15, RZ, 0x8, R38 ;  /* 0x00000008ff0f7819 */ /* 0x010fe40000011626 */
[----:B------:R-:W-:Y:S02]  /*119df0*/  LOP3.LUT R16, R16, 0xffff, RZ, 0xc0, !PT ;  /* 0x0000ffff10107812 */ /* 0x000fe400078ec0ff */
[----:B------:R-:W-:Y:S02]  /*119e00*/  LOP3.LUT R15, R15, 0xffff, RZ, 0xc0, !PT ;  /* 0x0000ffff0f0f7812 */ /* 0x000fe400078ec0ff */
[--C-:B------:R-:W-:Y:S02]  /*119e10*/  PRMT R16, R16, 0x3340, R0.reuse ;  /* 0x0000334010107816 */ /* 0x100fe40000000000 */
[----:B------:R-:W-:Y:S02]  /*119e20*/  PRMT R15, R15, 0x3340, R0 ;  /* 0x000033400f0f7816 */ /* 0x000fe40000000000 */
[----:B------:R-:W-:Y:S01]  /*119e30*/  SHF.R.U32.HI R14, RZ, 0x8, R46 ;  /* 0x00000008ff0e7819 */ /* 0x000fe2000001162e */
[----:B------:R-:W-:Y:S03]  /*119e40*/  STL [R1+0x5818], R16 ;  /* 0x0058181001007387 */ /* 0x000fe60000100800 */
[----:B------:R-:W-:-:S02]  /*119e50*/  LOP3.LUT R14, R14, 0xffff, RZ, 0xc0, !PT ;  /* 0x0000ffff0e0e7812 */ /* 0x000fc400078ec0ff */
[----:B------:R-:W-:Y:S01]  /*119e60*/  SHF.R.U32.HI R13, RZ, 0x8, R52 ;  /* 0x00000008ff0d7819 */ /* 0x000fe20000011634 */
[----:B------:R-:W-:Y:S03]  /*119e70*/  STL [R1+0x581c], R15 ;  /* 0x00581c0f01007387 */ /* 0x000fe60000100800 */
[----:B------:R-:W-:Y:S01]  /*119e80*/  LOP3.LUT R13, R13, 0xffff, RZ, 0xc0, !PT ;  /* 0x0000ffff0d0d7812 */ /* 0x000fe200078ec0ff */
[----:B------:R-:W3:Y:S01]  /*119e90*/  LDL.LU R48, [R1+0x567c] ;  /* 0x00567c0001307983 */ /* 0x000ee20000300800 */
[--C-:B------:R-:W-:Y:S02]  /*119ea0*/  PRMT R14, R14, 0x3340, R0.reuse ;  /* 0x000033400e0e7816 */ /* 0x100fe40000000000 */
[----:B------:R-:W-:Y:S01]  /*119eb0*/  PRMT R13, R13, 0x3340, R0 ;  /* 0x000033400d0d7816 */ /* 0x000fe20000000000 */
[----:B------:R-:W4:Y:S04]  /*119ec0*/  LDL.LU R38, [R1+0x5680] ;  /* 0x0056800001267983 */ /* 0x000f280000300800 */
[----:B------:R-:W4:Y:S04]  /*119ed0*/  LDL.LU R46, [R1+0x424] ;  /* 0x00042400012e7983 */ /* 0x000f280000300800 */
[----:B------:R-:W4:Y:S04]  /*119ee0*/  LDL.LU R52, [R1+0x5684] ;  /* 0x0056840001347983 */ /* 0x000f280000300800 */
[----:B------:R-:W-:Y:S04]  /*119ef0*/  STL [R1+0x5820], R14 ;  /* 0x0058200e01007387 */ /* 0x000fe80000100800 */
[----:B------:R-:W-:Y:S01]  /*119f00*/  STL [R1+0x5824], R13 ;  /* 0x0058240d01007387 */ /* 0x000fe20000100800 */
[----:B------:R-:W-:-:S03]  /*119f10*/  SHF.R.U32.HI R12, RZ, 0x8, R33 ;  /* 0x00000008ff0c7819 */ /* 0x000fc60000011621 */
[----:B------:R-:W1:Y:S01]  /*119f20*/  LDL.LU R33, [R1+0x5688] ;  /* 0x0056880001217983 */ /* 0x000e620000300800 */
[----:B------:R-:W-:-:S03]  /*119f30*/  SHF.R.U32.HI R11, RZ, 0x8, R3 ;  /* 0x00000008ff0b7819 */ /* 0x000fc60000011603 */
[----:B------:R-:W0:Y:S01]  /*119f40*/  LDL.LU R3, [R1+0x42c] ;  /* 0x00042c0001037983 */ /* 0x000e220000300800 */
[----:B------:R-:W-:Y:S02]  /*119f50*/  LOP3.LUT R12, R12, 0xffff, RZ, 0xc0, !PT ;  /* 0x0000ffff0c0c7812 */ /* 0x000fe400078ec0ff */
[----:B------:R-:W-:Y:S02]  /*119f60*/  LOP3.LUT R11, R11, 0xffff, RZ, 0xc0, !PT ;  /* 0x0000ffff0b0b7812 */ /* 0x000fe400078ec0ff */
[--C-:B------:R-:W-:Y:S02]  /*119f70*/  PRMT R12, R12, 0x3340, R0.reuse ;  /* 0x000033400c0c7816 */ /* 0x100fe40000000000 */
[----:B------:R-:W-:-:S03]  /*119f80*/  PRMT R11, R11, 0x3340, R0 ;  /* 0x000033400b0b7816 */ /* 0x000fc60000000000 */
[----:B------:R-:W-:Y:S04]  /*119f90*/  STL [R1+0x5828], R12 ;  /* 0x0058280c01007387 */ /* 0x000fe80000100800 */
[----:B------:R-:W-:Y:S01]  /*119fa0*/  STL [R1+0x582c], R11 ;  /* 0x00582c0b01007387 */ /* 0x000fe20000100800 */
[----:B--2---:R-:W-:-:S03]  /*119fb0*/  SHF.R.U32.HI R10, RZ, 0x8, R61 ;  /* 0x00000008ff0a7819 */ /* 0x004fc6000001163d */
[----:B------:R-:W2:Y:S01]  /*119fc0*/  LDL.LU R61, [R1+0x568c] ;  /* 0x00568c00013d7983 */ /* 0x000ea20000300800 */
[----:B------:R-:W-:Y:S02]  /*119fd0*/  SHF.R.U32.HI R9, RZ, 0x8, R35 ;  /* 0x00000008ff097819 */ /* 0x000fe40000011623 */
[----:B------:R-:W-:Y:S01]  /*119fe0*/  LOP3.LUT R10, R10, 0xffff, RZ, 0xc0, !PT ;  /* 0x0000ffff0a0a7812 */ /* 0x000fe200078ec0ff */
[----:B------:R-:W2:Y:S01]  /*119ff0*/  LDL.LU R35, [R1+0x5690] ;  /* 0x0056900001237983 */ /* 0x000ea20000300800 */
[----:B------:R-:W-:Y:S02]  /*11a000*/  LOP3.LUT R9, R9, 0xffff, RZ, 0xc0, !PT ;  /* 0x0000ffff09097812 */ /* 0x000fe400078ec0ff */
[--C-:B------:R-:W-:Y:S02]  /*11a010*/  PRMT R10, R10, 0x3340, R0.reuse ;  /* 0x000033400a0a7816 */ /* 0x100fe40000000000 */
[----:B------:R-:W-:-:S03]  /*11a020*/  PRMT R9, R9, 0x3340, R0 ;  /* 0x0000334009097816 */ /* 0x000fc60000000000 */
[----:B------:R0:W-:Y:S04]  /*11a030*/  STL [R1+0x5830], R10 ;  /* 0x0058300a01007387 */ /* 0x0001e80000100800 */
[----:B------:R-:W-:Y:S01]  /*11a040*/  STL [R1+0x5834], R9 ;  /* 0x0058340901007387 */ /* 0x000fe20000100800 */
[----:B---3--:R-:W-:Y:S02]  /*11a050*/  SHF.R.U32.HI R8, RZ, 0x8, R48 ;  /* 0x00000008ff087819 */ /* 0x008fe40000011630 */
[----:B----4-:R-:W-:Y:S02]  /*11a060*/  SHF.R.U32.HI R7, RZ, 0x8, R38 ;  /* 0x00000008ff077819 */ /* 0x010fe40000011626 */
[----:B------:R-:W-:Y:S02]  /*11a070*/  LOP3.LUT R8, R8, 0xffff, RZ, 0xc0, !PT ;  /* 0x0000ffff08087812 */ /* 0x000fe400078ec0ff */
[----:B------:R-:W-:-:S02]  /*11a080*/  SHF.R.U32.HI R6, RZ, 0x8, R46 ;  /* 0x00000008ff067819 */ /* 0x000fc4000001162e */
[----:B------:R-:W-:Y:S02]  /*11a090*/  LOP3.LUT R7, R7, 0xffff, RZ, 0xc0, !PT ;  /* 0x0000ffff07077812 */ /* 0x000fe400078ec0ff */
[----:B------:R-:W-:Y:S02]  /*11a0a0*/  SHF.R.U32.HI R5, RZ, 0x8, R52 ;  /* 0x00000008ff057819 */ /* 0x000fe40000011634 */
[----:B------:R-:W-:Y:S02]  /*11a0b0*/  LOP3.LUT R6, R6, 0xffff, RZ, 0xc0, !PT ;  /* 0x0000ffff06067812 */ /* 0x000fe400078ec0ff */
[----:B------:R-:W-:Y:S02]  /*11a0c0*/  LOP3.LUT R5, R5, 0xffff, RZ, 0xc0, !PT ;  /* 0x0000ffff05057812 */ /* 0x000fe400078ec0ff */
[----:B------:R-:W-:Y:S02]  /*11a0d0*/  PRMT R8, R8, 0x3340, R0 ;  /* 0x0000334008087816 */ /* 0x000fe40000000000 */
[----:B-1----:R-:W-:-:S02]  /*11a0e0*/  SHF.R.U32.HI R4, RZ, 0x8, R33 ;  /* 0x00000008ff047819 */ /* 0x002fc40000011621 */
[----:B0-----:R-:W-:Y:S02]  /*11a0f0*/  SHF.R.U32.HI R2, RZ, 0x8, R3 ;  /* 0x00000008ff027819 */ /* 0x001fe40000011603 */
[----:B------:R-:W-:Y:S02]  /*11a100*/  LOP3.LUT R4, R4, 0xffff, RZ, 0xc0, !PT ;  /* 0x0000ffff04047812 */ /* 0x000fe400078ec0ff */
[--C-:B------:R-:W-:Y:S02]  /*11a110*/  PRMT R7, R7, 0x3340, R0.reuse ;  /* 0x0000334007077816 */ /* 0x100fe40000000000 */
[----:B------:R-:W-:Y:S02]  /*11a120*/  LOP3.LUT R2, R2, 0xffff, RZ, 0xc0, !PT ;  /* 0x0000ffff02027812 */ /* 0x000fe400078ec0ff */
[--C-:B------:R-:W-:Y:S02]  /*11a130*/  PRMT R6, R6, 0x3340, R0.reuse ;  /* 0x0000334006067816 */ /* 0x100fe40000000000 */
[--C-:B------:R-:W-:Y:S01]  /*11a140*/  PRMT R5, R5, 0x3340, R0.reuse ;  /* 0x0000334005057816 */ /* 0x100fe20000000000 */
[----:B------:R-:W-:Y:S01]  /*11a150*/  STL [R1+0x5838], R8 ;  /* 0x0058380801007387 */ /* 0x000fe20000100800 */
[----:B------:R-:W-:-:S02]  /*11a160*/  PRMT R4, R4, 0x3340, R0 ;  /* 0x0000334004047816 */ /* 0x000fc40000000000 */
[----:B------:R-:W-:Y:S01]  /*11a170*/  PRMT R3, R2, 0x3340, R0 ;  /* 0x0000334002037816 */ /* 0x000fe20000000000 */
[----:B------:R-:W-:Y:S04]  /*11a180*/  STL [R1+0x583c], R7 ;  /* 0x00583c0701007387 */ /* 0x000fe80000100800 */
[----:B------:R-:W-:Y:S04]  /*11a190*/  STL [R1+0x5840], R6 ;  /* 0x0058400601007387 */ /* 0x000fe80000100800 */
[----:B------:R0:W-:Y:S04]  /*11a1a0*/  STL [R1+0x5844], R5 ;  /* 0x0058440501007387 */ /* 0x0001e80000100800 */
[----:B------:R-:W-:Y:S04]  /*11a1b0*/  STL [R1+0x5848], R4 ;  /* 0x0058480401007387 */ /* 0x000fe80000100800 */
[----:B------:R1:W-:Y:S04]  /*11a1c0*/  STL [R1+0x4c], R3 ;  /* 0x00004c0301007387 */ /* 0x0003e80000100800 */
        /* <DEDUP_REMOVED lines=33> */
[----:B--2---:R-:W-:-:S04]  /*11a3e0*/  SHF.R.U32.HI R2, RZ, 0x8, R61 ;  /* 0x00000008ff027819 */ /* 0x004fc8000001163d */
[----:B0-----:R-:W-:Y:S02]  /*11a3f0*/  LOP3.LUT R5, R2, 0xffff, RZ, 0xc0, !PT ;  /* 0x0000ffff02057812 */ /* 0x001fe400078ec0ff */
        /* <DEDUP_REMOVED lines=18> */
[----:B-1----:R-:W2:Y:S01]  /*11a520*/  LDL.LU R3, [R1+0x7c4] ;  /* 0x0007c40001037983 */ /* 0x002ea20000300800 */
[----:B------:R-:W-:-:S02]  /*11a530*/  SHF.R.U32.HI R4, RZ, 0x8, R35 ;  /* 0x00000008ff047819 */ /* 0x000fc40000011623 */
[----:B------:R-:W-:Y:S01]  /*11a540*/  PRMT R5, R5, 0x3340, R0 ;  /* 0x0000334005057816 */ /* 0x000fe20000000000 */
[----:B------:R-:W2:Y:S01]  /*11a550*/  LDL.LU R61, [R1+0x1e8] ;  /* 0x0001e800013d7983 */ /* 0x000ea20000300800 */
[----:B------:R-:W-:-:S03]  /*11a560*/  LOP3.LUT R4, R4, 0xffff, RZ, 0xc0, !PT ;  /* 0x0000ffff04047812 */ /* 0x000fc600078ec0ff */
[----:B------:R-:W2:Y:S01]  /*11a570*/  LDL.LU R35, [R1+0x698] ;  /* 0x0006980001237983 */ /* 0x000ea20000300800 */
[----:B------:R-:W-:-:S03]  /*11a580*/  PRMT R4, R4, 0x3340, R0 ;  /* 0x0000334004047816 */ /* 0x000fc60000000000 */
[----:B------:R3:W-:Y:S04]  /*11a590*/  STL [R1+0x584c], R0 ;  /* 0x00584c0001007387 */ /* 0x0007e80000100800 */
[----:B------:R-:W-:Y:S04]  /*11a5a0*/  STL [R1+0x48], R5 ;  /* 0x0000480501007387 */ /* 0x000fe80000100800 */
[----:B------:R4:W-:Y:S01]  /*11a5b0*/  STL [R1+0x44], R4 ;  /* 0x0000440401007387 */ /* 0x0009e20000100800 */
[----:B---3--:R-:W-:-:S05]  /*11a5c0*/  PRMT R0, R11, 0x5410, R10 ;  /* 0x000054100b007816 */ /* 0x008fca000000000a */
[----:B------:R0:W-:Y:S01]  /*11a5d0*/  STL [R1+0x520], R0 ;  /* 0x0005200001007387 */ /* 0x0001e20000100800 */
[----:B----4-:R-:W-:Y:S02]  /*11a5e0*/  PRMT R4, R13, 0x5410, R12 ;  /* 0x000054100d047816 */ /* 0x010fe4000000000c */
[----:B------:R-:W-:-:S03]  /*11a5f0*/  PRMT R5, R15, 0x5410, R14 ;  /* 0x000054100f057816 */ /* 0x000fc6000000000e */
[----:B------:R1:W-:Y:S01]  /*11a600*/  STL [R1+0x51c], R4 ;  /* 0x00051c0401007387 */ /* 0x0003e20000100800 */
[----:B0-----:R-:W-:-:S03]  /*11a610*/  PRMT R0, R17, 0x5410, R16 ;  /* 0x0000541011007816 */ /* 0x001fc60000000010 */
[----:B------:R0:W-:Y:S04]  /*11a620*/  STL [R1+0x518], R5 ;  /* 0x0005180501007387 */ /* 0x0001e80000100800 */
[----:B------:R3:W-:Y:S01]  /*11a630*/  STL [R1+0x510], R0 ;  /* 0x0005100001007387 */ /* 0x0007e20000100800 */
[----:B-1----:R-:W-:Y:S02]  /*11a640*/  PRMT R4, R19, 0x5410, R18 ;  /* 0x0000541013047816 */ /* 0x002fe40000000012 */
[----:B0-----:R-:W-:-:S03]  /*11a650*/  PRMT R5, R21, 0x5410, R20 ;  /* 0x0000541015057816 */ /* 0x001fc60000000014 */
[----:B------:R0:W-:Y:S01]  /*11a660*/  STL [R1+0x514], R4 ;  /* 0x0005140401007387 */ /* 0x0001e20000100800 */
[----:B---3--:R-:W-:-:S03]  /*11a670*/  PRMT R0, R23, 0x5410, R22 ;  /* 0x0000541017007816 */ /* 0x008fc60000000016 */
[----:B------:R1:W-:Y:S04]  /*11a680*/  STL [R1+0x50c], R5 ;  /* 0x00050c0501007387 */ /* 0x0003e80000100800 */
[----:B------:R3:W-:Y:S01]  /*11a690*/  STL [R1+0x508], R0 ;  /* 0x0005080001007387 */ /* 0x0007e20000100800 */
[----:B0-----:R-:W-:Y:S02]  /*11a6a0*/  PRMT R4, R25, 0x5410, R24 ;  /* 0x0000541019047816 */ /* 0x001fe40000000018 */
[----:B-1----:R-:W-:-:S03]  /*11a6b0*/  PRMT R5, R27, 0x5410, R26 ;  /* 0x000054101b057816 */ /* 0x002fc6000000001a */
        /* <DEDUP_REMOVED lines=14> */
[----:B------:R-:W-:Y:S04]  /*11a7a0*/  STL [R1+0x4c4], R5 ;  /* 0x0004c40501007387 */ /* 0x000fe80000100800 */
[----:B------:R0:W-:Y:S01]  /*11a7b0*/  STL [R1+0x48c], R0 ;  /* 0x00048c0001007387 */ /* 0x0001e20000100800 */
[----:B--2---:R-:W-:Y:S02]  /*11a7c0*/  PRMT R4, R2, 0x5410, R60 ;  /* 0x0000541002047816 */ /* 0x004fe4000000003c */
        /* <DEDUP_REMOVED lines=8> */
[----:B--2---:R-:W-:-:S03]  /*11a850*/  PRMT R0, R45, 0x5410, R40 ;  /* 0x000054102d007816 */ /* 0x004fc60000000028 */
[----:B------:R1:W-:Y:S04]  /*11a860*/  STL [R1+0x474], R2 ;  /* 0x0004740201007387 */ /* 0x0003e80000100800 */
[----:B------:R2:W-:Y:S01]  /*11a870*/  STL [R1+0x478], R0 ;  /* 0x0004780001007387 */ /* 0x0005e20000100800 */
[----:B0-----:R-:W-:Y:S02]  /*11a880*/  PRMT R4, R50, 0x5410, R44 ;  /* 0x0000541032047816 */ /* 0x001fe4000000002c */
[----:B-1----:R-:W-:-:S03]  /*11a890*/  PRMT R2, R38, 0x5410, R48 ;  /* 0x0000541026027816 */ /* 0x002fc60000000030 */
[----:B------:R-:W-:Y:S01]  /*11a8a0*/  STL [R1+0x470], R4 ;  /* 0x0004700401007387 */ /* 0x000fe20000100800 */
[----:B--2---:R-:W-:-:S03]  /*11a8b0*/  PRMT R0, R52, 0x5410, R46 ;  /* 0x0000541034007816 */ /* 0x004fc6000000002e */
[----:B------:R-:W-:Y:S04]  /*11a8c0*/  STL [R1+0x434], R2 ;  /* 0x0004340201007387 */ /* 0x000fe80000100800 */
[----:B------:R0:W-:Y:S01]  /*11a8d0*/  STL [R1+0x438], R0 ;  /* 0x0004380001007387 */ /* 0x0001e20000100800 */
[----:B------:R-:W-:-:S03]  /*11a8e0*/  PRMT R3, R3, 0x5410, R33 ;  /* 0x0000541003037816 */ /* 0x000fc60000000021 */
[----:B0-----:R-:W2:Y:S04]  /*11a8f0*/  LDL.LU R0, [R1+0x428] ;  /* 0x0004280001007983 */ /* 0x001ea80000300800 */
[----:B------:R-:W-:Y:S04]  /*11a900*/  STL [R1+0x430], R3 ;  /* 0x0004300301007387 */ /* 0x000fe80000100800 */
[----:B------:R-:W3:Y:S01]  /*11a910*/  LDL.LU R4, [R1+0x1e0] ;  /* 0x0001e00001047983 */ /* 0x000ee20000300800 */
[----:B------:R-:W-:-:S05]  /*11a920*/  PRMT R2, R35, 0x5410, R61 ;  /* 0x0000541023027816 */ /* 0x000fca000000003d */
[----:B------:R-:W-:Y:S04]  /*11a930*/  STL [R1+0x42c], R2 ;  /* 0x00042c0201007387 */ /* 0x000fe80000100800 */
[----:B---3--:R0:W-:Y:S04]  /*11a940*/  STL [R1+0x5858], R4 ;  /* 0x0058580401007387 */ /* 0x0081e80000100800 */
[----:B0-----:R-:W2:Y:S04]  /*11a950*/  LDL.LU R4, [R1+0x1e4] ;  /* 0x0001e40001047983 */ /* 0x001ea80000300800 */
        /* <DEDUP_REMOVED lines=55> */
[----:B------:R-:W3:Y:S04]  /*11acd0*/  LDL.LU R33, [R1+0x170] ;  /* 0x0001700001217983 */ /* 0x000ee80000300800 */
[----:B------:R-:W3:Y:S04]  /*11ace0*/  LDL.LU R3, [R1+0x2d8] ;  /* 0x0002d80001037983 */ /* 0x000ee80000300800 */
[----:B------:R-:W4:Y:S04]  /*11acf0*/  LDL.LU R61, [R1+0x16c] ;  /* 0x00016c00013d7983 */ /* 0x000f280000300800 */
[----:B------:R-:W4:Y:S01]  /*11ad00*/  LDL.LU R35, [R1+0x2dc] ;  /* 0x0002dc0001237983 */ /* 0x000f220000300800 */
[----:B--2---:R-:W-:-:S03]  /*11ad10*/  PRMT R0, R0, 0x5410, R4 ;  /* 0x0000541000007816 */ /* 0x004fc60000000004 */
[----:B------:R-:W2:Y:S04]  /*11ad20*/  LDL.LU R4, [R1+0x5858] ;  /* 0x0058580001047983 */ /* 0x000ea80000300800 */
[----:B------:R2:W-:Y:S01]  /*11ad30*/  STL [R1+0x428], R0 ;  /* 0x0004280001007387 */ /* 0x0005e20000100800 */
[----:B---3--:R-:W-:Y:S02]  /*11ad40*/  PRMT R3, R3, 0x5410, R33 ;  /* 0x0000541003037816 */ /* 0x008fe40000000021 */
[----:B--2---:R-:W-:Y:S02]  /*11ad50*/  PRMT R0, R5, 0x5410, R4 ;  /* 0x0000541005007816 */ /* 0x004fe40000000004 */
[----:B----4-:R-:W-:Y:S02]  /*11ad60*/  PRMT R4, R7, 0x5410, R6 ;  /* 0x0000541007047816 */ /* 0x010fe40000000006 */
[----:B------:R-:W-:Y:S01]  /*11ad70*/  PRMT R5, R9, 0x5410, R8 ;  /* 0x0000541009057816 */ /* 0x000fe20000000008 */
[----:B------:R0:W-:Y:S04]  /*11ad80*/  STL [R1+0x424], R0 ;  /* 0x0004240001007387 */ /* 0x0001e80000100800 */
[----:B------:R1:W-:Y:S01]  /*11ad90*/  STL [R1+0x41c], R4 ;  /* 0x00041c0401007387 */ /* 0x0003e20000100800 */
[----:B0-----:R-:W-:-:S03]  /*11ada0*/  PRMT R0, R11, 0x5410, R10 ;  /* 0x000054100b007816 */ /* 0x001fc6000000000a */
[----:B------:R0:W-:Y:S01]  /*11adb0*/  STL [R1+0x420], R5 ;  /* 0x0004200501007387 */ /* 0x0001e20000100800 */
[----:B-1----:R-:W-:-:S03]  /*11adc0*/  PRMT R4, R13, 0x5410, R12 ;  /* 0x000054100d047816 */ /* 0x002fc6000000000c */
[----:B------:R1:W-:Y:S01]  /*11add0*/  STL [R1+0x418], R0 ;  /* 0x0004180001007387 */ /* 0x0003e20000100800 */
[----:B0-----:R-:W-:-:S03]  /*11ade0*/  PRMT R5, R15, 0x5410, R14 ;  /* 0x000054100f057816 */ /* 0x001fc6000000000e */
[----:B------:R0:W-:Y:S01]  /*11adf0*/  STL [R1+0x3f8], R4 ;  /* 0x0003f80401007387 */ /* 0x0001e20000100800 */
[----:B-1----:R-:W-:-:S03]  /*11ae00*/  PRMT R0, R17, 0x5410, R16 ;  /* 0x0000541011007816 */ /* 0x002fc60000000010 */
[----:B------:R1:W-:Y:S04]  /*11ae10*/  STL [R1+0x3f0], R5 ;  /* 0x0003f00501007387 */ /* 0x0003e80000100800 */
[----:B------:R2:W-:Y:S01]  /*11ae20*/  STL [R1+0x3f4], R0 ;  /* 0x0003f40001007387 */ /* 0x0005e20000100800 */
[----:B0-----:R-:W-:Y:S02]  /*11ae30*/  PRMT R4, R19, 0x5410, R18 ;  /* 0x0000541013047816 */ /* 0x001fe40000000012 */
[----:B-1----:R-:W-:-:S03]  /*11ae40*/  PRMT R5, R21, 0x5410, R20 ;  /* 0x0000541015057816 */ /* 0x002fc60000000014 */
[----:B------:R0:W-:Y:S01]  /*11ae50*/  STL [R1+0x3ec], R4 ;  /* 0x0003ec0401007387 */ /* 0x0001e20000100800 */
[----:B--2---:R-:W-:-:S03]  /*11ae60*/  PRMT R0, R23, 0x5410, R22 ;  /* 0x0000541017007816 */ /* 0x004fc60000000016 */
        /* <DEDUP_REMOVED lines=18> */
[----:B------:R-:W-:Y:S04]  /*11af90*/  STL [R1+0x3a8], R5 ;  /* 0x0003a80501007387 */ /* 0x000fe80000100800 */
[----:B------:R1:W-:Y:S01]  /*11afa0*/  STL [R1+0x3a0], R0 ;  /* 0x0003a00001007387 */ /* 0x0003e20000100800 */
[----:B0-----:R-:W-:Y:S02]  /*11afb0*/  PRMT R4, R2, 0x5410, R60 ;  /* 0x0000541002047816 */ /* 0x001fe4000000003c */
[----:B------:R-:W-:-:S03]  /*11afc0*/  PRMT R2, R34, 0x5410, R32 ;  /* 0x0000541022027816 */ /* 0x000fc60000000020 */
        /* <DEDUP_REMOVED lines=15> */
[----:B------:R0:W-:Y:S04]  /*11b0c0*/  STL [R1+0x2e4], R0 ;  /* 0x0002e40001007387 */ /* 0x0001e80000100800 */
        /* <DEDUP_REMOVED lines=192> */
[----:B--2---:R-:W-:-:S03]  /*11bcd0*/  PRMT R0, R0, 0x5410, R4 ;  /* 0x0000541000007816 */ /* 0x004fc60000000004 */
[----:B------:R-:W2:Y:S04]  /*11bce0*/  LDL.LU R4, [R1+0x5850] ;  /* 0x0058500001047983 */ /* 0x000ea80000300800 */
[----:B------:R0:W-:Y:S01]  /*11bcf0*/  STL [R1+0x19c], R0 ;  /* 0x00019c0001007387 */ /* 0x0001e20000100800 */
[----:B----4-:R-:W-:-:S03]  /*11bd00*/  PRMT R7, R7, 0x5410, R6 ;  /* 0x0000541007077816 */ /* 0x010fc60000000006 */
[----:B0-----:R-:W4:Y:S01]  /*11bd10*/  LDL.LU R0, [R1+0x584c] ;  /* 0x00584c0001007983 */ /* 0x001f220000300800 */
[----:B---3--:R-:W-:Y:S02]  /*11bd20*/  PRMT R9, R9, 0x5410, R8 ;  /* 0x0000541009097816 */ /* 0x008fe40000000008 */
[----:B------:R-:W-:Y:S02]  /*11bd30*/  PRMT R11, R11, 0x5410, R10 ;  /* 0x000054100b0b7816 */ /* 0x000fe4000000000a */
[----:B------:R-:W-:Y:S02]  /*11bd40*/  PRMT R13, R13, 0x5410, R12 ;  /* 0x000054100d0d7816 */ /* 0x000fe4000000000c */
[----:B------:R-:W-:Y:S02]  /*11bd50*/  PRMT R15, R15, 0x5410, R14 ;  /* 0x000054100f0f7816 */ /* 0x000fe4000000000e */
[----:B------:R-:W-:Y:S02]  /*11bd60*/  PRMT R17, R17, 0x5410, R16 ;  /* 0x0000541011117816 */ /* 0x000fe40000000010 */
[----:B------:R-:W-:-:S02]  /*11bd70*/  PRMT R19, R19, 0x5410, R18 ;  /* 0x0000541013137816 */ /* 0x000fc40000000012 */
[----:B------:R-:W-:Y:S02]  /*11bd80*/  PRMT R21, R21, 0x5410, R20 ;  /* 0x0000541015157816 */ /* 0x000fe40000000014 */
        /* <DEDUP_REMOVED lines=19> */
[----:B--2---:R-:W-:Y:S02]  /*11bec0*/  PRMT R5, R5, 0x5410, R4 ;  /* 0x0000541005057816 */ /* 0x004fe40000000004 */
[----:B------:R-:W2:Y:S04]  /*11bed0*/  LDL.LU R4, [R1+0x5848] ;  /* 0x0058480001047983 */ /* 0x000ea80000300800 */
[----:B------:R0:W-:Y:S04]  /*11bee0*/  STL [R1+0x1a0], R5 ;  /* 0x0001a00501007387 */ /* 0x0001e80000100800 */
[----:B0-----:R-:W3:Y:S04]  /*11bef0*/  LDL.LU R5, [R1+0x5844] ;  /* 0x0058440001057983 */ /* 0x001ee80000300800 */
        /* <DEDUP_REMOVED lines=15> */
[----:B------:R-:W3:Y:S04]  /*11bff0*/  LDL.LU R16, [R1+0x5818] ;  /* 0x0058180001107983 */ /* 0x000ee80000300800 */
[----:B------:R0:W-:Y:S04]  /*11c000*/  STL [R1+0x15c], R17 ;  /* 0x00015c1101007387 */ /* 0x0001e80000100800 */
[----:B0-----:R-:W2:Y:S04]  /*11c010*/  LDL.LU R17, [R1+0x5814] ;  /* 0x0058140001117983 */ /* 0x001ea80000300800 */
[----:B------:R-:W3:Y:S04]  /*11c020*/  LDL.LU R18, [R1+0x5810] ;  /* 0x0058100001127983 */ /* 0x000ee80000300800 */
[----:B------:R0:W-:Y:S04]  /*11c030*/  STL [R1+0x150], R19 ;  /* 0x0001501301007387 */ /* 0x0001e80000100800 */
[----:B0-----:R-:W3:Y:S04]  /*11c040*/  LDL.LU R19, [R1+0x580c] ;  /* 0x00580c0001137983 */ /* 0x001ee80000300800 */
[----:B------:R-:W2:Y:S04]  /*11c050*/  LDL.LU R20, [R1+0x5808] ;  /* 0x0058080001147983 */ /* 0x000ea80000300800 */
[----:B------:R0:W-:Y:S04]  /*11c060*/  STL [R1+0x12c], R21 ;  /* 0x00012c1501007387 */ /* 0x0001e80000100800 */
[----:B0-----:R-:W3:Y:S04]  /*11c070*/  LDL.LU R21, [R1+0x5804] ;  /* 0x0058040001157983 */ /* 0x001ee80000300800 */
[----:B------:R-:W2:Y:S04]  /*11c080*/  LDL.LU R22, [R1+0x5800] ;  /* 0x0058000001167983 */ /* 0x000ea80000300800 */
[----:B------:R0:W-:Y:S04]  /*11c090*/  STL [R1+0x158], R23 ;  /* 0x0001581701007387 */ /* 0x0001e80000100800 */
[----:B0-----:R-:W4:Y:S04]  /*11c0a0*/  LDL.LU R23, [R1+0x57fc] ;  /* 0x0057fc0001177983 */ /* 0x001f280000300800 */
[----:B------:R-:W3:Y:S04]  /*11c0b0*/  LDL.LU R24, [R1+0x57f8] ;  /* 0x0057f80001187983 */ /* 0x000ee80000300800 */
[----:B------:R0:W-:Y:S04]  /*11c0c0*/  STL [R1+0x128], R25 ;  /* 0x0001281901007387 */ /* 0x0001e80000100800 */
[----:B0-----:R-:W2:Y:S04]  /*11c0d0*/  LDL.LU R25, [R1+0x57f4] ;  /* 0x0057f40001197983 */ /* 0x001ea80000300800 */
[----:B------:R-:W4:Y:S04]  /*11c0e0*/  LDL.LU R26, [R1+0x57f0] ;  /* 0x0057f000011a7983 */ /* 0x000f280000300800 */
        /* <DEDUP_REMOVED lines=36> */
[----:B------:R0:W-:Y:S01]  /*11c330*/  STL [R1+0x94], R42 ;  /* 0x0000942a01007387 */ /* 0x0001e20000100800 */
[----:B------:R-:W-:-:S03]  /*11c340*/  PRMT R3, R3, 0x5410, R33 ;  /* 0x0000541003037816 */ /* 0x000fc60000000021 */
[----:B0-----:R-:W4:Y:S04]  /*11c350*/  LDL.LU R42, [R1+0x578c] ;  /* 0x00578c00012a7983 */ /* 0x001f280000300800 */
[----:B------:R-:W2:Y:S04]  /*11c360*/  LDL.LU R40, [R1+0x5788] ;  /* 0x0057880001287983 */ /* 0x000ea80000300800 */
[----:B------:R0:W-:Y:S01]  /*11c370*/  STL [R1+0x88], R45 ;  /* 0x0000882d01007387 */ /* 0x0001e20000100800 */
[----:B------:R-:W-:-:S03]  /*11c380*/  PRMT R35, R35, 0x5410, R61 ;  /* 0x0000541023237816 */ /* 0x000fc6000000003d */
[----:B0-----:R-:W3:Y:S04]  /*11c390*/  LDL.LU R45, [R1+0x5784] ;  /* 0x00578400012d7983 */ /* 0x001ee80000300800 */
[----:B------:R-:W3:Y:S04]  /*11c3a0*/  LDL.LU R44, [R1+0x5780] ;  /* 0x00578000012c7983 */ /* 0x000ee80000300800 */
[----:B------:R0:W-:Y:S04]  /*11c3b0*/  STL [R1+0x8c], R50 ;  /* 0x00008c3201007387 */ /* 0x0001e80000100800 */
[----:B0-----:R-:W4:Y:S04]  /*11c3c0*/  LDL.LU R50, [R1+0x577c] ;  /* 0x00577c0001327983 */ /* 0x001f280000300800 */
[----:B------:R-:W4:Y:S04]  /*11c3d0*/  LDL.LU R48, [R1+0x5778] ;  /* 0x0057780001307983 */ /* 0x000f280000300800 */
[----:B------:R0:W-:Y:S04]  /*11c3e0*/  STL [R1+0x84], R38 ;  /* 0x0000842601007387 */ /* 0x0001e80000100800 */
[----:B0-----:R-:W2:Y:S04]  /*11c3f0*/  LDL.LU R38, [R1+0x5774] ;  /* 0x0057740001267983 */ /* 0x001ea80000300800 */
[----:B------:R-:W3:Y:S04]  /*11c400*/  LDL.LU R46, [R1+0x5770] ;  /* 0x00577000012e7983 */ /* 0x000ee80000300800 */
[----:B------:R0:W-:Y:S04]  /*11c410*/  STL [R1+0x60], R52 ;  /* 0x0000603401007387 */ /* 0x0001e80000100800 */
[----:B0-----:R-:W3:Y:S04]  /*11c420*/  LDL.LU R52, [R1+0x576c] ;  /* 0x00576c0001347983 */ /* 0x001ee80000300800 */
[----:B------:R-:W4:Y:S04]  /*11c430*/  LDL.LU R33, [R1+0x5768] ;  /* 0x0057680001217983 */ /* 0x000f280000300800 */
[----:B------:R0:W-:Y:S04]  /*11c440*/  STL [R1+0x5c], R3 ;  /* 0x00005c0301007387 */ /* 0x0001e80000100800 */
[----:B0-----:R-:W4:Y:S04]  /*11c450*/  LDL.LU R3, [R1+0x5764] ;  /* 0x0057640001037983 */ /* 0x001f280000300800 */
[----:B------:R-:W2:Y:S04]  /*11c460*/  LDL.LU R61, [R1+0x5760] ;  /* 0x00576000013d7983 */ /* 0x000ea80000300800 */
[----:B------:R0:W-:Y:S04]  /*11c470*/  STL [R1+0x58], R35 ;  /* 0x0000582301007387 */ /* 0x0001e80000100800 */
[----:B0-----:R-:W2:Y:S01]  /*11c480*/  LDL.LU R35, [R1+0x575c] ;  /* 0x00575c0001237983 */ /* 0x001ea20000300800 */
[----:B---3--:R-:W-:-:S02]  /*11c490*/  PRMT R52, R52, 0x5410, R46 ;  /* 0x0000541034347816 */ /* 0x008fc4000000002e */
[----:B----4-:R-:W-:Y:S02]  /*11c4a0*/  PRMT R3, R3, 0x5410, R33 ;  /* 0x0000541003037816 */ /* 0x010fe40000000021 */
[----:B--2---:R-:W-:Y:S02]  /*11c4b0*/  PRMT R35, R35, 0x5410, R61 ;  /* 0x0000541023237816 */ /* 0x004fe4000000003d */
[----:B------:R-:W2:Y:S04]  /*11c4c0*/  LDL.LU R61, [R1+0x5758] ;  /* 0x00575800013d7983 */ /* 0x000ea80000300800 */
[----:B------:R0:W-:Y:S04]  /*11c4d0*/  STL [R1+0x50], R35 ;  /* 0x0000502301007387 */ /* 0x0001e80000100800 */
[----:B0-----:R-:W3:Y:S04]  /*11c4e0*/  LDL.LU R35, [R1+0x5754] ;  /* 0x0057540001237983 */ /* 0x001ee80000300800 */
[----:B------:R-:W4:Y:S04]  /*11c4f0*/  LDL.LU R33, [R1+0x5750] ;  /* 0x0057500001217983 */ /* 0x000f280000300800 */
[----:B------:R0:W-:Y:S04]  /*11c500*/  STL [R1+0x40], R3 ;  /* 0x0000400301007387 */ /* 0x0001e80000100800 */
[----:B0-----:R-:W4:Y:S04]  /*11c510*/  LDL.LU R3, [R1+0x574c] ;  /* 0x00574c0001037983 */ /* 0x001f280000300800 */
[----:B------:R-:W4:Y:S01]  /*11c520*/  LDL.LU R46, [R1+0x5748] ;  /* 0x00574800012e7983 */ /* 0x000f220000300800 */
[----:B------:R-:W-:-:S03]  /*11c530*/  PRMT R48, R48, 0x5410, R50 ;  /* 0x0000541030307816 */ /* 0x000fc60000000032 */
[----:B------:R0:W-:Y:S01]  /*11c540*/  STL [R1+0x3c], R52 ;  /* 0x00003c3401007387 */ /* 0x0001e20000100800 */
[----:B------:R-:W-:-:S03]  /*11c550*/  PRMT R44, R44, 0x5410, R45 ;  /* 0x000054102c2c7816 */ /* 0x000fc6000000002d */
[----:B0-----:R-:W4:Y:S04]  /*11c560*/  LDL.LU R52, [R1+0x5744] ;  /* 0x0057440001347983 */ /* 0x001f280000300800 */
[----:B------:R-:W4:Y:S04]  /*11c570*/  LDL.LU R50, [R1+0x5740] ;  /* 0x0057400001327983 */ /* 0x000f280000300800 */
[----:B------:R0:W-:Y:S01]  /*11c580*/  STL [R1+0x34], R48 ;  /* 0x0000343001007387 */ /* 0x0001e20000100800 */
[----:B------:R-:W-:Y:S02]  /*11c590*/  PRMT R42, R42, 0x5410, R43 ;  /* 0x000054102a2a7816 */ /* 0x000fe4000000002b */
[----:B------:R-:W-:Y:S01]  /*11c5a0*/  PRMT R40, R40, 0x5410, R41 ;  /* 0x0000541028287816 */ /* 0x000fe20000000029 */
[----:B0-----:R-:W4:Y:S04]  /*11c5b0*/  LDL.LU R48, [R1+0x573c] ;  /* 0x00573c0001307983 */ /* 0x001f280000300800 */
[----:B------:R-:W4:Y:S04]  /*11c5c0*/  LDL.LU R45, [R1+0x5738] ;  /* 0x00573800012d7983 */ /* 0x000f280000300800 */
[----:B------:R0:W-:Y:S01]  /*11c5d0*/  STL [R1+0x30], R44 ;  /* 0x0000302c01007387 */ /* 0x0001e20000100800 */
[----:B------:R-:W-:-:S03]  /*11c5e0*/  PRMT R38, R38, 0x5410, R39 ;  /* 0x0000541026267816 */ /* 0x000fc60000000027 */
[----:B0-----:R-:W4:Y:S04]  /*11c5f0*/  LDL.LU R44, [R1+0x5734] ;  /* 0x00573400012c7983 */ /* 0x001f280000300800 */
[----:B------:R-:W4:Y:S04]  /*11c600*/  LDL.LU R43, [R1+0x5730] ;  /* 0x00573000012b7983 */ /* 0x000f280000300800 */
[----:B------:R0:W-:Y:S04]  /*11c610*/  STL [R1+0x2c], R42 ;  /* 0x00002c2a01007387 */ /* 0x0001e80000100800 */
[----:B0-----:R-:W4:Y:S04]  /*11c620*/  LDL.LU R42, [R1+0x572c] ;  /* 0x00572c00012a7983 */ /* 0x001f280000300800 */
[----:B------:R-:W4:Y:S04]  /*11c630*/  LDL.LU R41, [R1+0x5728] ;  /* 0x0057280001297983 */ /* 0x000f280000300800 */
[----:B------:R0:W-:Y:S04]  /*11c640*/  STL [R1+0x28], R40 ;  /* 0x0000282801007387 */ /* 0x0001e80000100800 */
[----:B0-----:R-:W4:Y:S04]  /*11c650*/  LDL.LU R40, [R1+0x5724] ;  /* 0x0057240001287983 */ /* 0x001f280000300800 */
[----:B------:R-:W4:Y:S04]  /*11c660*/  LDL.LU R39, [R1+0x5720] ;  /* 0x0057200001277983 */ /* 0x000f280000300800 */
[----:B------:R0:W-:Y:S04]  /*11c670*/  STL [R1+0x38], R38 ;  /* 0x0000382601007387 */ /* 0x0001e80000100800 */
[----:B0-----:R-:W4:Y:S01]  /*11c680*/  LDL.LU R38, [R1+0x571c] ;  /* 0x00571c0001267983 */ /* 0x001f220000300800 */
[----:B--2---:R-:W-:-:S03]  /*11c690*/  PRMT R61, R61, 0x5410, R37 ;  /* 0x000054103d3d7816 */ /* 0x004fc60000000025 */
[----:B------:R-:W2:Y:S04]  /*11c6a0*/  LDL.LU R37, [R1+0x5718] ;  /* 0x0057180001257983 */ /* 0x000ea80000300800 */
[----:B------:R0:W-:Y:S01]  /*11c6b0*/  STL [R1+0x54], R61 ;  /* 0x0000543d01007387 */ /* 0x0001e20000100800 */
[----:B---3--:R-:W-:-:S03]  /*11c6c0*/  PRMT R35, R35, 0x5410, R36 ;  /* 0x0000541023237816 */ /* 0x008fc60000000024 */
[----:B0-----:R-:W3:Y:S01]  /*11c6d0*/  LDL.LU R61, [R1+0x5714] ;  /* 0x00571400013d7983 */ /* 0x001ee20000300800 */
[----:B----4-:R-:W-:-:S03]  /*11c6e0*/  PRMT R33, R33, 0x5410, R34 ;  /* 0x0000541021217816 */ /* 0x010fc60000000022 */
[----:B------:R-:W4:Y:S04]  /*11c6f0*/  LDL.LU R36, [R1+0x5710] ;  /* 0x0057100001247983 */ /* 0x000f280000300800 */
[----:B------:R0:W-:Y:S01]  /*11c700*/  STL [R1+0x80], R35 ;  /* 0x0000802301007387 */ /* 0x0001e20000100800 */
[----:B------:R-:W-:-:S03]  /*11c710*/  PRMT R3, R3, 0x5410, R32 ;  /* 0x0000541003037816 */ /* 0x000fc60000000020 */
        /* <DEDUP_REMOVED lines=8> */
[----:B------:R-:W4:Y:S01]  /*11c7a0*/  LDL.LU R2, [R1+0x56f8] ;  /* 0x0056f80001027983 */ /* 0x000f220000300800 */
[----:B------:R-:W-:-:S02]  /*11c7b0*/  PRMT R52, R52, 0x5410, R60 ;  /* 0x0000541034347816 */ /* 0x000fc4000000003c */
[----:B------:R-:W-:Y:S01]  /*11c7c0*/  PRMT R50, R50, 0x5410, R51 ;  /* 0x0000541032327816 */ /* 0x000fe20000000033 */
        /* <DEDUP_REMOVED lines=22> */
[----:B------:R-:W4:Y:S04]  /*11c930*/  LDL.LU R43, [R1+0x56cc] ;  /* 0x0056cc00012b7983 */ /* 0x000f280000300800 */
[----:B------:R-:W-:Y:S04]  /*11c940*/  STL [R1+0x1e0], R59 ;  /* 0x0001e03b01007387 */ /* 0x000fe80000100800 */
[----:B------:R-:W4:Y:S01]  /*11c950*/  LDL.LU R42, [R1+0x56c8] ;  /* 0x0056c800012a7983 */ /* 0x000f220000300800 */
[----:B------:R-:W-:-:S03]  /*11c960*/  PRMT R53, R38, 0x5410, R53 ;  /* 0x0000541026357816 */ /* 0x000fc60000000035 */
[----:B------:R-:W-:Y:S01]  /*11c970*/  STL [R1+0x1e4], R58 ;  /* 0x0001e43a01007387 */ /* 0x000fe20000100800 */
[----:B------:R-:W-:-:S03]  /*11c980*/  PRMT R54, R39, 0x5410, R54 ;  /* 0x0000541027367816 */ /* 0x000fc60000000036 */
[----:B------:R-:W4:Y:S04]  /*11c990*/  LDL.LU R41, [R1+0x56c4] ;  /* 0x0056c40001297983 */ /* 0x000f280000300800 */
[----:B------:R-:W-:Y:S04]  /*11c9a0*/  STL [R1+0x230], R57 ;  /* 0x0002303901007387 */ /* 0x000fe80000100800 */
[----:B------:R-:W4:Y:S04]  /*11c9b0*/  LDL.LU R40, [R1+0x56c0] ;  /* 0x0056c00001287983 */ /* 0x000f280000300800 */
[----:B------:R-:W-:Y:S04]  /*11c9c0*/  STL [R1+0x270], R56 ;  /* 0x0002703801007387 */ /* 0x000fe80000100800 */
[----:B------:R-:W4:Y:S04]  /*11c9d0*/  LDL.LU R39, [R1+0x56bc] ;  /* 0x0056bc0001277983 */ /* 0x000f280000300800 */
[----:B------:R-:W4:Y:S01]  /*11c9e0*/  LDL.LU R38, [R1+0x56b8] ;  /* 0x0056b80001267983 */ /* 0x000f220000300800 */
[----:B--2---:R-:W-:-:S03]  /*11c9f0*/  PRMT R31, R37, 0x5410, R31 ;  /* 0x00005410251f7816 */ /* 0x004fc6000000001f */
[----:B------:R-:W2:Y:S04]  /*11ca00*/  LDL.LU R37, [R1+0x56b4] ;  /* 0x0056b40001257983 */ /* 0x000ea80000300800 */
[----:B------:R-:W-:Y:S01]  /*11ca10*/  STL [R1+0x300], R53 ;  /* 0x0003003501007387 */ /* 0x000fe20000100800 */
[----:B---3--:R-:W-:-:S03]  /*11ca20*/  PRMT R30, R61, 0x5410, R30 ;  /* 0x000054103d1e7816 */ /* 0x008fc6000000001e */
[----:B------:R-:W3:Y:S01]  /*11ca30*/  LDL.LU R61, [R1+0x56b0] ;  /* 0x0056b000013d7983 */ /* 0x000ee20000300800 */
[----:B----4-:R-:W-:-:S03]  /*11ca40*/  PRMT R29, R36, 0x5410, R29 ;  /* 0x00005410241d7816 */ /* 0x010fc6000000001d */
[----:B------:R-:W4:Y:S01]  /*11ca50*/  LDL.LU R36, [R1+0x56ac] ;  /* 0x0056ac0001247983 */ /* 0x000f220000300800 */
[----:B------:R-:W-:-:S03]  /*11ca60*/  PRMT R28, R35, 0x5410, R28 ;  /* 0x00005410231c7816 */ /* 0x000fc6000000001c */
[----:B------:R-:W3:Y:S01]  /*11ca70*/  LDL.LU R35, [R1+0x56a8] ;  /* 0x0056a80001237983 */ /* 0x000ee20000300800 */
[----:B------:R-:W-:-:S03]  /*11ca80*/  PRMT R27, R34, 0x5410, R27 ;  /* 0x00005410221b7816 */ /* 0x000fc6000000001b */
[----:B------:R-:W4:Y:S01]  /*11ca90*/  LDL.LU R34, [R1+0x56a4] ;  /* 0x0056a40001227983 */ /* 0x000f220000300800 */
[----:B------:R-:W-:-:S03]  /*11caa0*/  PRMT R26, R33, 0x5410, R26 ;  /* 0x00005410211a7816 */ /* 0x000fc6000000001a */
[----:B------:R-:W3:Y:S01]  /*11cab0*/  LDL.LU R33, [R1+0x56a0] ;  /* 0x0056a00001217983 */ /* 0x000ee20000300800 */
[----:B------:R-:W-:-:S03]  /*11cac0*/  PRMT R25, R32, 0x5410, R25 ;  /* 0x0000541020197816 */ /* 0x000fc60000000019 */
[----:B------:R-:W-:Y:S04]  /*11cad0*/  STL [R1+0x3d0], R27 ;  /* 0x0003d01b01007387 */ /* 0x000fe80000100800 */
[----:B------:R-:W4:Y:S04]  /*11cae0*/  LDL.LU R32, [R1+0x569c] ;  /* 0x00569c0001207983 */ /* 0x000f280000300800 */
[----:B------:R-:W-:Y:S01]  /*11caf0*/  STL [R1+0x410], R26 ;  /* 0x0004101a01007387 */ /* 0x000fe20000100800 */
[----:B------:R-:W-:-:S03]  /*11cb00*/  PRMT R24, R3, 0x5410, R24 ;  /* 0x0000541003187816 */ /* 0x000fc60000000018 */
[----:B------:R-:W4:Y:S01]  /*11cb10*/  LDL.LU R3, [R1+0x5698] ;  /* 0x0056980001037983 */ /* 0x000f220000300800 */
[----:B------:R-:W-:-:S03]  /*11cb20*/  PRMT R23, R2, 0x5410, R23 ;  /* 0x0000541002177816 */ /* 0x000fc60000000017 */
[----:B------:R0:W-:Y:S04]  /*11cb30*/  STL [R1+0x414], R25 ;  /* 0x0004141901007387 */ /* 0x0001e80000100800 */
[----:B------:R-:W4:Y:S04]  /*11cb40*/  LDL.LU R2, [R1+0x5694] ;  /* 0x0056940001027983 */ /* 0x000f280000300800 */
[----:B------:R1:W-:Y:S04]  /*11cb50*/  STL [R1+0x460], R24 ;  /* 0x0004601801007387 */ /* 0x0003e80000100800 */
[----:B0-----:R-:W2:Y:S04]  /*11cb60*/  LDL.LU R25, [R1+0x51c4] ;  /* 0x0051c40001197983 */ /* 0x001ea80000300800 */
[----:B-1----:R-:W3:Y:S04]  /*11cb70*/  LDL.LU R24, [R1+0x51c8] ;  /* 0x0051c80001187983 */ /* 0x002ee80000300800 */
[----:B------:R0:W-:Y:S04]  /*11cb80*/  STL [R1+0x464], R23 ;  /* 0x0004641701007387 */ /* 0x0001e80000100800 */
[----:B------:R-:W4:Y:S04]  /*11cb90*/  LDL R57, [R1+0x140] ;  /* 0x0001400001397983 */ /* 0x000f280000100800 */
[----:B------:R-:W3:Y:S04]  /*11cba0*/  LDL R58, [R1+0x144] ;  /* 0x00014400013a7983 */ /* 0x000ee80000100800 */
[----:B------:R-:W3:Y:S04]  /*11cbb0*/  LDL R59, [R1+0x148] ;  /* 0x00014800013b7983 */ /* 0x000ee80000100800 */
[----:B------:R-:W3:Y:S04]  /*11cbc0*/  LDL R53, [R1+0x13c] ;  /* 0x00013c0001357983 */ /* 0x000ee80000100800 */
[----:B0-----:R-:W3:Y:S01]  /*11cbd0*/  LDL.LU R23, [R1+0x51cc] ;  /* 0x0051cc0001177983 */ /* 0x001ee20000300800 */
[----:B------:R-:W-:-:S02]  /*11cbe0*/  LOP3.LUT R60, R60, 0xefffffff, RZ, 0xc0, !PT ;  /* 0xefffffff3c3c7812 */ /* 0x000fc400078ec0ff */
[----:B--2---:R-:W-:Y:S01]  /*11cbf0*/  ISETP.GE.AND P0, PT, R25, UR45, PT ;  /* 0x0000002d19007c0c */ /* 0x004fe2000bf06270 */
[----:B------:R-:W-:-:S03]  /*11cc00*/  ULDC UR45, c[0x0][0x228] ;  /* 0x00008a00002d7ab9 */ /* 0x000fc60000000800 */
[----:B----4-:R-:W-:Y:S02]  /*11cc10*/  ISETP.LT.AND P3, PT, R57, UR6, !P0 ;  /* 0x0000000639007c0c */ /* 0x010fe4000c761270 */
[----:B---3--:R-:W-:Y:S02]  /*11cc20*/  ISETP.LT.AND P2, PT, R58, UR10, !P0 ;  /* 0x0000000a3a007c0c */ /* 0x008fe4000c741270 */
        /* <DEDUP_REMOVED lines=12> */
[----:B------:R-:W-:Y:S01]  /*11ccf0*/  ULDC UR43, c[0x0][0x228] ;  /* 0x00008a00002b7ab9 */ /* 0x000fe20000000800 */
[----:B------:R-:W2:Y:S02]  /*11cd00*/  LDL.LU R24, [R1+0x51d0] ;  /* 0x0051d00001187983 */ /* 0x000ea40000300800 */
[----:B------:R-:W-:Y:S02]  /*11cd10*/  ISETP.LT.AND P3, PT, R57, UR10, !P0 ;  /* 0x0000000a39007c0c */ /* 0x000fe4000c761270 */
[----:B------:R-:W-:Y:S02]  /*11cd20*/  ISETP.LT.AND P2, PT, R58, UR12, !P0 ;  /* 0x0000000c3a007c0c */ /* 0x000fe4000c741270 */
[----:B------:R-:W-:-:S02]  /*11cd30*/  LOP3.LUT R60, R60, 0xfeffffff, RZ, 0xc0, !PT ;  /* 0xfeffffff3c3c7812 */ /* 0x000fc400078ec0ff */
[----:B------:R-:W-:Y:S01]  /*11cd40*/  ISETP.LT.AND P1, PT, R59, UR13, !P0 ;  /* 0x0000000d3b007c0c */ /* 0x000fe2000c721270 */
[----:B------:R-:W-:-:S06]  /*11cd50*/  ULDC.64 UR12, c[0x0][0x228] ;  /* 0x00008a00000c7ab9 */ /* 0x000fcc0000000a00 */
        /* <DEDUP_REMOVED lines=10> */
[----:B------:R-:W-:Y:S01]  /*11ce00*/  ULDC UR47, c[0x0][0x228] ;  /* 0x00008a00002f7ab9 */ /* 0x000fe20000000800 */
[----:B------:R-:W3:Y:S02]  /*11ce10*/  LDL.LU R23, [R1+0x51d4] ;  /* 0x0051d40001177983 */ /* 0x000ee40000300800 */
        /* <DEDUP_REMOVED lines=13> */
[----:B------:R-:W-:-:S04]  /*11cef0*/  @P0 LOP3.LUT R60, R60, 0x20000, RZ, 0xfc, !PT ;  /* 0x000200003c3c0812 */ /* 0x000fc800078efcff */
[----:B------:R-:W-:Y:S02]  /*11cf00*/  LOP3.LUT R60, R60, 0xfffeffff, RZ, 0xc0, !PT ;  /* 0xfffeffff3c3c7812 */ /* 0x000fe400078ec0ff */
[----:B--2---:R-:W-:Y:S01]  /*11cf10*/  ISETP.GE.AND P0, PT, R24, UR7, PT ;  /* 0x0000000718007c0c */ /* 0x004fe2000bf06270 */
[----:B------:R-:W-:Y:S01]  /*11cf20*/  ULDC.64 UR6, c[0x0][0x228] ;  /* 0x00008a0000067ab9 */ /* 0x000fe20000000a00 */
[----:B------:R-:W2:Y:S02]  /*11cf30*/  LDL.LU R24, [R1+0x51d8] ;  /* 0x0051d80001187983 */ /* 0x000ea40000300800 */
[----:B------:R-:W-:Y:S01]  /*11cf40*/  ISETP.LT.AND P3, PT, R57, UR26, !P0 ;  /* 0x0000001a39007c0c */ /* 0x000fe2000c761270 */
[----:B------:R-:W-:Y:S01]  /*11cf50*/  ULDC UR26, c[0x0][0x228] ;  /* 0x00008a00001a7ab9 */ /* 0x000fe20000000800 */
[----:B------:R-:W-:Y:S02]  /*11cf60*/  ISETP.LT.AND P2, PT, R58, UR8, !P0 ;  /* 0x000000083a007c0c */ /* 0x000fe4000c741270 */
[----:B------:R-:W-:Y:S01]  /*11cf70*/  ISETP.LT.AND P1, PT, R59, UR9, !P0 ;  /* 0x000000093b007c0c */ /* 0x000fe2000c721270 */
[----:B------:R-:W-:-:S08]  /*11cf80*/  ULDC.64 UR8, c[0x0][0x228] ;  /* 0x00008a0000087ab9 */ /* 0x000fd00000000a00 */
        /* <DEDUP_REMOVED lines=31> */
[----:B------:R-:W-:Y:S02]  /*11d180*/  ISETP.LT.AND P3, PT, R57, UR6, !P0 ;  /* 0x0000000639007c0c */ /* 0x000fe4000c761270 */
        /* <DEDUP_REMOVED lines=14> */
[----:B------:R-:W-:Y:S01]  /*11d270*/  ULDC UR27, c[0x0][0x228] ;  /* 0x00008a00001b7ab9 */ /* 0x000fe20000000800 */
        /* <DEDUP_REMOVED lines=16> */
[----:B------:R-:W-:Y:S02]  /*11d380*/  LOP3.LUT R52, R52, 0x7fffffff, RZ, 0xc0, !PT ;  /* 0x7fffffff34347812 */ /* 0x000fe400078ec0ff */
[----:B--2---:R-:W-:Y:S01]  /*11d390*/  ISETP.GE.AND P0, PT, R24, UR9, PT ;  /* 0x0000000918007c0c */ /* 0x004fe2000bf06270 */
[----:B------:R-:W-:Y:S01]  /*11d3a0*/  ULDC.64 UR8, c[0x0][0x228] ;  /* 0x00008a0000087ab9 */ /* 0x000fe20000000a00 */
[----:B------:R-:W2:Y:S02]  /*11d3b0*/  LDL.LU R24, [R1+0x51e8] ;  /* 0x0051e80001187983 */ /* 0x000ea40000300800 */
[----:B------:R-:W-:Y:S01]  /*11d3c0*/  ISETP.LT.AND P2, PT, R58, UR42, !P0 ;  /* 0x0000002a3a007c0c */ /* 0x000fe2000c741270 */
[----:B------:R-:W-:Y:S01]  /*11d3d0*/  ULDC UR42, c[0x0][0x228] ;  /* 0x00008a00002a7ab9 */ /* 0x000fe20000000800 */
[----:B------:R-:W-:Y:S01]  /*11d3e0*/  ISETP.LT.AND P1, PT, R59, UR50, !P0 ;  /* 0x000000323b007c0c */ /* 0x000fe2000c721270 */
[----:B------:R-:W-:Y:S01]  /*11d3f0*/  ULDC UR50, c[0x0][0x228] ;  /* 0x00008a0000327ab9 */ /* 0x000fe20000000800 */
[----:B------:R-:W-:-:S02]  /*11d400*/  ISETP.LT.AND P3, PT, R57, UR10, !P0 ;  /* 0x0000000a39007c0c */ /* 0x000fc4000c761270 */
[----:B------:R-:W-:Y:S01]  /*11d410*/  ISETP.LT.AND P0, PT, R53, UR51, !P0 ;  /* 0x0000003335007c0c */ /* 0x000fe2000c701270 */
[----:B------:R-:W-:-:S06]  /*11d420*/  ULDC UR51, c[0x0][0x228] ;  /* 0x00008a0000337ab9 */ /* 0x000fcc0000000800 */
[----:B------:R-:W-:-:S04]  /*11d430*/  @P2 LOP3.LUT R52, R52, 0x80000000, RZ, 0xfc, !PT ;  /* 0x8000000034342812 */ /* 0x000fc800078efcff */
[----:B------:R-:W-:-:S04]  /*11d440*/  LOP3.LUT R52, R52, 0xbfffffff, RZ, 0xc0, !PT ;  /* 0xbfffffff34347812 */ /* 0x000fc800078ec0ff */
[----:B------:R-:W-:-:S04]  /*11d450*/  @P1 LOP3.LUT R52, R52, 0x40000000, RZ, 0xfc, !PT ;  /* 0x4000000034341812 */ /* 0x000fc800078efcff */
[----:B------:R-:W-:-:S04]  /*11d460*/  LOP3.LUT R52, R52, 0xdfffffff, RZ, 0xc0, !PT ;  /* 0xdfffffff34347812 */ /* 0x000fc800078ec0ff */
[----:B------:R-:W-:Y:S02]  /*11d470*/  @P0 LOP3.LUT R52, R52, 0x20000000, RZ, 0xfc, !PT ;  /* 0x2000000034340812 */ /* 0x000fe400078efcff */
[----:B---3--:R-:W-:Y:S01]  /*11d480*/  ISETP.GE.AND P0, PT, R23, UR7, PT ;  /* 0x0000000717007c0c */ /* 0x008fe2000bf06270 */
[----:B------:R-:W-:Y:S01]  /*11d490*/  ULDC.64 UR6, c[0x0][0x228] ;  /* 0x00008a0000067ab9 */ /* 0x000fe20000000a00 */
[----:B------:R-:W3:Y:S01]  /*11d4a0*/  LDL.LU R23, [R1+0x51ec] ;  /* 0x0051ec0001177983 */ /* 0x000ee20000300800 */
        /* <DEDUP_REMOVED lines=24> */
[----:B------:R-:W-:-:S09]  /*11d630*/  ISETP.LT.AND P1, PT, R59, UR37, !P0 ;  /* 0x000000253b007c0c */ /* 0x000fd2000c721270 */
        /* <DEDUP_REMOVED lines=67> */
[----:B------:R-:W-:Y:S01]  /*11da70*/  ULDC UR13, c[0x0][0x228] ;  /* 0x00008a00000d7ab9 */ /* 0x000fe20000000800 */
[----:B------:R-:W2:Y:S02]  /*11da80*/  LDL.LU R24, [R1+0x5200] ;  /* 0x0052000001187983 */ /* 0x000ea40000300800 */
[----:B------:R-:W-:Y:S01]  /*11da90*/  ISETP.LT.AND P3, PT, R57, UR6, !P0 ;  /* 0x0000000639007c0c */ /* 0x000fe2000c761270 */
[----:B------:R-:W-:Y:S01]  /*11daa0*/  ULDC UR6, c[0x0][0x228] ;  /* 0x00008a0000067ab9 */ /* 0x000fe20000000800 */
[----:B------:R-:W-:Y:S02]  /*11dab0*/  ISETP.LT.AND P2, PT, R58, UR15, !P0 ;  /* 0x0000000f3a007c0c */ /* 0x000fe4000c741270 */
        /* <DEDUP_REMOVED lines=12> */
[----:B------:R-:W-:Y:S01]  /*11db80*/  ULDC UR11, c[0x0][0x228] ;  /* 0x00008a00000b7ab9 */ /* 0x000fe20000000800 */
        /* <DEDUP_REMOVED lines=17> */
[----:B------:R-:W-:Y:S02]  /*11dca0*/  LOP3.LUT R51, R51, 0x7fffffff, RZ, 0xc0, !PT ;  /* 0x7fffffff33337812 */ /* 0x000fe400078ec0ff */
[----:B--2---:R-:W-:Y:S01]  /*11dcb0*/  ISETP.GE.AND P0, PT, R24, UR9, PT ;  /* 0x0000000918007c0c */ /* 0x004fe2000bf06270 */
[----:B------:R-:W-:Y:S01]  /*11dcc0*/  ULDC UR9, c[0x0][0x228] ;  /* 0x00008a0000097ab9 */ /* 0x000fe20000000800 */
[----:B------:R-:W2:Y:S02]  /*11dcd0*/  LDL.LU R24, [R1+0x5208] ;  /* 0x0052080001187983 */ /* 0x000ea40000300800 */
[----:B------:R-:W-:Y:S02]  /*11dce0*/  ISETP.LT.AND P2, PT, R58, UR28, !P0 ;  /* 0x0000001c3a007c0c */ /* 0x000fe4000c741270 */
[----:B------:R-:W-:Y:S01]  /*11dcf0*/  ISETP.LT.AND P1, PT, R59, UR29, !P0 ;  /* 0x0000001d3b007c0c */ /* 0x000fe2000c721270 */
[----:B------:R-:W-:Y:S01]  /*11dd00*/  ULDC.64 UR28, c[0x0][0x228] ;  /* 0x00008a00001c7ab9 */ /* 0x000fe20000000a00 */
[----:B------:R-:W-:-:S02]  /*11dd10*/  ISETP.LT.AND P3, PT, R57, UR32, !P0 ;  /* 0x0000002039007c0c */ /* 0x000fc4000c761270 */
[----:B------:R-:W-:Y:S01]  /*11dd20*/  ISETP.LT.AND P0, PT, R53, UR36, !P0 ;  /* 0x0000002435007c0c */ /* 0x000fe2000c701270 */
[----:B------:R-:W-:-:S06]  /*11dd30*/  ULDC.64 UR36, c[0x0][0x228] ;  /* 0x00008a0000247ab9 */ /* 0x000fcc0000000a00 */
[----:B------:R-:W-:-:S04]  /*11dd40*/  @P2 LOP3.LUT R51, R51, 0x80000000, RZ, 0xfc, !PT ;  /* 0x8000000033332812 */ /* 0x000fc800078efcff */
[----:B------:R-:W-:-:S04]  /*11dd50*/  LOP3.LUT R51, R51, 0xbfffffff, RZ, 0xc0, !PT ;  /* 0xbfffffff33337812 */ /* 0x000fc800078ec0ff */
[----:B------:R-:W-:-:S04]  /*11dd60*/  @P1 LOP3.LUT R51, R51, 0x40000000, RZ, 0xfc, !PT ;  /* 0x4000000033331812 */ /* 0x000fc800078efcff */
[----:B------:R-:W-:-:S04]  /*11dd70*/  LOP3.LUT R51, R51, 0xdfffffff, RZ, 0xc0, !PT ;  /* 0xdfffffff33337812 */ /* 0x000fc800078ec0ff */
[----:B------:R-:W-:Y:S02]  /*11dd80*/  @P0 LOP3.LUT R51, R51, 0x20000000, RZ, 0xfc, !PT ;  /* 0x2000000033330812 */ /* 0x000fe400078efcff */
[----:B---3--:R-:W-:Y:S01]  /*11dd90*/  ISETP.GE.AND P0, PT, R23, UR7, PT ;  /* 0x0000000717007c0c */ /* 0x008fe2000bf06270 */
[----:B------:R-:W-:Y:S01]  /*11dda0*/  ULDC UR7, c[0x0][0x228] ;  /* 0x00008a0000077ab9 */ /* 0x000fe20000000800 */
[----:B------:R-:W3:Y:S01]  /*11ddb0*/  LDL.LU R23, [R1+0x520c] ;  /* 0x00520c0001177983 */ /* 0x000ee20000300800 */
[----:B------:R-:W-:-:S04]  /*11ddc0*/  LOP3.LUT R52, R52, 0xfffffffe, RZ, 0xc0, !PT ;  /* 0xfffffffe34347812 */ /* 0x000fc800078ec0ff */
[----:B------:R-:W-:Y:S02]  /*11ddd0*/  @P3 LOP3.LUT R52, R52, 0x1, RZ, 0xfc, !PT ;  /* 0x0000000134343812 */ /* 0x000fe400078efcff */
[----:B------:R-:W-:Y:S02]  /*11dde0*/  ISETP.LT.AND P3, PT, R57, UR28, !P0 ;  /* 0x0000001c39007c0c */ /* 0x000fe4000c761270 */
[----:B------:R-:W-:Y:S01]  /*11ddf0*/  ISETP.LT.AND P2, PT, R58, UR18, !P0 ;  /* 0x000000123a007c0c */ /* 0x000fe2000c741270 */
[----:B------:R-:W-:Y:S01]  /*11de00*/  ULDC UR18, c[0x0][0x228] ;  /* 0x00008a0000127ab9 */ /* 0x000fe20000000800 */
[----:B------:R-:W-:Y:S02]  /*11de10*/  LOP3.LUT R51, R51, 0xefffffff, RZ, 0xc0, !PT ;  /* 0xefffffff33337812 */ /* 0x000fe400078ec0ff */
[----:B------:R-:W-:-:S07]  /*11de20*/  ISETP.LT.AND P1, PT, R59, UR34, !P0 ;  /* 0x000000223b007c0c */ /* 0x000fce000c721270 */
        /* <DEDUP_REMOVED lines=101> */
[----:B------:R-:W3:Y:S02]  /*11e480*/  LDL.LU R23, [R1+0x5224] ;  /* 0x0052240001177983 */ /* 0x000ee40000300800 */
[----:B------:R-:W-:Y:S02]  /*11e490*/  ISETP.LT.AND P3, PT, R57, UR34, !P0 ;  /* 0x0000002239007c0c */ /* 0x000fe4000c761270 */
[----:B------:R-:W-:Y:S01]  /*11e4a0*/  ISETP.LT.AND P2, PT, R58, UR32, !P0 ;  /* 0x000000203a007c0c */ /* 0x000fe2000c741270 */
[----:B------:R-:W-:Y:S01]  /*11e4b0*/  ULDC.64 UR32, c[0x0][0x228] ;  /* 0x00008a0000207ab9 */ /* 0x000fe20000000a00 */
        /* <DEDUP_REMOVED lines=107> */
[----:B------:R-:W-:Y:S01]  /*11eb70*/  ISETP.LT.AND P3, PT, R57, UR28, !P0 ;  /* 0x0000001c39007c0c */ /* 0x000fe2000c761270 */
[----:B------:R-:W-:Y:S01]  /*11eb80*/  ULDC UR28, c[0x0][0x228] ;  /* 0x00008a00001c7ab9 */ /* 0x000fe20000000800 */
[----:B------:R-:W-:Y:S01]  /*11eb90*/  ISETP.LT.AND P2, PT, R58, UR51, !P0 ;  /* 0x000000333a007c0c */ /* 0x000fe2000c741270 */
[----:B------:R-:W-:Y:S01]  /*11eba0*/  ULDC UR51, c[0x0][0x228] ;  /* 0x00008a0000337ab9 */ /* 0x000fe20000000800 */
[----:B------:R-:W-:-:S02]  /*11ebb0*/  LOP3.LUT R50, R50, 0xffffefff, RZ, 0xc0, !PT ;  /* 0xffffefff32327812 */ /* 0x000fc400078ec0ff */
        /* <DEDUP_REMOVED lines=11> */
[----:B--2---:R-:W-:Y:S02]  /*11ec70*/  ISETP.GE.AND P0, PT, R24, UR35, PT ;  /* 0x0000002318007c0c */ /* 0x004fe4000bf06270 */
        /* <DEDUP_REMOVED lines=41> */
[----:B------:R-:W-:Y:S01]  /*11ef10*/  ULDC UR20, c[0x0][0x228] ;  /* 0x00008a0000147ab9 */ /* 0x000fe20000000800 */
        /* <DEDUP_REMOVED lines=33> */
[----:B------:R-:W-:Y:S01]  /*11f130*/  ISETP.LT.AND P2, PT, R58, UR19, !P0 ;  /* 0x000000133a007c0c */ /* 0x000fe2000c741270 */
[----:B------:R-:W-:Y:S01]  /*11f140*/  ULDC UR19, c[0x0][0x228] ;  /* 0x00008a0000137ab9 */ /* 0x000fe20000000800 */
        /* <DEDUP_REMOVED lines=32> */
[----:B------:R-:W-:Y:S02]  /*11f350*/  ISETP.LT.AND P2, PT, R58, UR7, !P0 ;  /* 0x000000073a007c0c */ /* 0x000fe4000c741270 */
        /* <DEDUP_REMOVED lines=71> */
[----:B------:R-:W-:Y:S01]  /*11f7d0*/  ISETP.LT.AND P2, PT, R58, UR36, !P0 ;  /* 0x000000243a007c0c */ /* 0x000fe2000c741270 */
[----:B------:R-:W-:Y:S01]  /*11f7e0*/  ULDC.64 UR36, c[0x0][0x228] ;  /* 0x00008a0000247ab9 */ /* 0x000fe20000000a00 */
[----:B------:R-:W-:Y:S01]  /*11f7f0*/  ISETP.LT.AND P1, PT, R59, UR58, !P0 ;  /* 0x0000003a3b007c0c */ /* 0x000fe2000c721270 */
[----:B------:R-:W-:Y:S01]  /*11f800*/  ULDC UR58, c[0x0][0x228] ;  /* 0x00008a00003a7ab9 */ /* 0x000fe20000000800 */
[----:B------:R-:W-:Y:S01]  /*11f810*/  ISETP.LT.AND P3, PT, R57, UR8, !P0 ;  /* 0x0000000839007c0c */ /* 0x000fe2000c761270 */
[----:B------:R-:W-:Y:S01]  /*11f820*/  ULDC UR8, c[0x0][0x228] ;  /* 0x00008a0000087ab9 */ /* 0x000fe20000000800 */
        /* <DEDUP_REMOVED lines=281> */
[----:B------:R-:W-:Y:S01]  /*1209c0*/  ULDC UR36, c[0x0][0x228] ;  /* 0x00008a0000247ab9 */ /* 0x000fe20000000800 */
[----:B------:R-:W-:-:S02]  /*1209d0*/  ISETP.LT.AND P1, PT, R59, UR19, !P0 ;  /* 0x000000133b007c0c */ /* 0x000fc4000c721270 */
        /* <DEDUP_REMOVED lines=107> */
[----:B------:R-:W-:Y:S01]  /*121090*/  ULDC.64 UR32, c[0x0][0x228] ;  /* 0x00008a0000207ab9 */ /* 0x000fe20000000a00 */
        /* <DEDUP_REMOVED lines=214> */
[----:B------:R-:W-:Y:S02]  /*121e00*/  ISETP.LT.AND P3, PT, R57, UR32, !P0 ;  /* 0x0000002039007c0c */ /* 0x000fe4000c761270 */
        /* <DEDUP_REMOVED lines=398> */
[----:B------:R-:W-:-:S02]  /*1236f0*/  ISETP.LT.AND P1, PT, R59, UR27, !P0 ;  /* 0x0000001b3b007c0c */ /* 0x000fc4000c721270 */
[----:B------:R-:W-:Y:S02]  /*123700*/  ISETP.LT.AND P3, PT, R57, UR28, !P0 ;  /* 0x0000001c39007c0c */ /* 0x000fe4000c761270 */
        /* <DEDUP_REMOVED lines=10> */
[----:B------:R-:W-:Y:S02]  /*1237b0*/  LOP3.LUT R42, R42, 0xfffffffe, RZ, 0xc0, !PT ;  /* 0xfffffffe2a2a7812 */ /* 0x000fe400078ec0ff */
[----:B------:R-:W-:Y:S01]  /*1237c0*/  ISETP.LT.AND P2, PT, R58, UR56, !P0 ;  /* 0x000000383a007c0c */ /* 0x000fe2000c741270 */
[----:B------:R-:W4:Y:S01]  /*1237d0*/  LDL.LU R25, [R1+0x5350] ;  /* 0x0053500001197983 */ /* 0x000f220000300800 */
[----:B------:R-:W-:Y:S01]  /*1237e0*/  @P3 LOP3.LUT R42, R42, 0x1, RZ, 0xfc, !PT ;  /* 0x000000012a2a3812 */ /* 0x000fe200078efcff */
[----:B------:R-:W-:Y:S01]  /*1237f0*/  ULDC UR56, c[0x0][0x228] ;  /* 0x00008a0000387ab9 */ /* 0x000fe20000000800 */
[----:B------:R-:W-:-:S02]  /*123800*/  ISETP.LT.AND P3, PT, R57, UR26, !P0 ;  /* 0x0000001a39007c0c */ /* 0x000fc4000c761270 */
[----:B------:R-:W-:Y:S02]  /*123810*/  LOP3.LUT R41, R41, 0xefffffff, RZ, 0xc0, !PT ;  /* 0xefffffff29297812 */ /* 0x000fe400078ec0ff */
[----:B------:R-:W-:-:S09]  /*123820*/  ISETP.LT.AND P1, PT, R59, UR6, !P0 ;  /* 0x000000063b007c0c */ /* 0x000fd2000c721270 */
[----:B------:R-:W-:-:S04]  /*123830*/  @P3 LOP3.LUT R41, R41, 0x10000000, RZ, 0xfc, !PT ;  /* 0x1000000029293812 */ /* 0x000fc800078efcff */
        /* <DEDUP_REMOVED lines=43> */
[----:B------:R-:W-:Y:S01]  /*123af0*/  ISETP.LT.AND P1, PT, R57, UR6, !P0 ;  /* 0x0000000639007c0c */ /* 0x000fe2000c721270 */
[----:B------:R-:W-:Y:S01]  /*123b00*/  ULDC UR6, c[0x0][0x228] ;  /* 0x00008a0000067ab9 */ /* 0x000fe20000000800 */
[----:B------:R-:W-:Y:S02]  /*123b10*/  LOP3.LUT R41, R41, 0xfffeffff, RZ, 0xc0, !PT ;  /* 0xfffeffff29297812 */ /* 0x000fe400078ec0ff */
[----:B------:R-:W-:Y:S01]  /*123b20*/  ISETP.LT.AND P3, PT, R58, UR56, !P0 ;  /* 0x000000383a007c0c */ /* 0x000fe2000c761270 */
[----:B------:R-:W-:Y:S01]  /*123b30*/  ULDC UR56, c[0x0][0x228] ;  /* 0x00008a0000387ab9 */ /* 0x000fe20000000800 */
[----:B------:R-:W-:Y:S01]  /*123b40*/  ISETP.LT.AND P2, PT, R59, UR15, !P0 ;  /* 0x0000000f3b007c0c */ /* 0x000fe2000c741270 */
[----:B------:R-:W-:-:S06]  /*123b50*/  ULDC.64 UR14, c[0x0][0x228] ;  /* 0x00008a00000e7ab9 */ /* 0x000fcc0000000a00 */
[----:B------:R-:W-:Y:S02]  /*123b60*/  @P1 LOP3.LUT R41, R41, 0x10000, RZ, 0xfc, !PT ;  /* 0x0001000029291812 */ /* 0x000fe400078efcff */
[----:B------:R-:W-:Y:S02]  /*123b70*/  ISETP.LT.AND P1, PT, R53, UR11, !P0 ;  /* 0x0000000b35007c0c */ /* 0x000fe4000c721270 */
[----:B------:R-:W-:-:S04]  /*123b80*/  LOP3.LUT R41, R41, 0xffff7fff, RZ, 0xc0, !PT ;  /* 0xffff7fff29297812 */ /* 0x000fc800078ec0ff */
[----:B------:R-:W-:-:S04]  /*123b90*/  @P3 LOP3.LUT R41, R41, 0x8000, RZ, 0xfc, !PT ;  /* 0x0000800029293812 */ /* 0x000fc800078efcff */
        /* <DEDUP_REMOVED lines=12> */
[----:B------:R-:W-:-:S08]  /*123c60*/  ULDC.64 UR12, c[0x0][0x228] ;  /* 0x00008a00000c7ab9 */ /* 0x000fd00000000a00 */
[----:B------:R-:W-:Y:S02]  /*123c70*/  @P1 LOP3.LUT R41, R41, 0x1000, RZ, 0xfc, !PT ;  /* 0x0000100029291812 */ /* 0x000fe400078efcff */
[----:B------:R-:W-:Y:S01]  /*123c80*/  ISETP.LT.AND P1, PT, R53, UR9, !P0 ;  /* 0x0000000935007c0c */ /* 0x000fe2000c721270 */
[----:B------:R-:W-:Y:S01]  /*123c90*/  ULDC.64 UR8, c[0x0][0x228] ;  /* 0x00008a0000087ab9 */ /* 0x000fe20000000a00 */
[----:B---3--:R-:W-:Y:S01]  /*123ca0*/  ISETP.GE.AND P0, PT, R23, UR33, PT ;  /* 0x0000002117007c0c */ /* 0x008fe2000bf06270 */
[----:B------:R-:W-:Y:S01]  /*123cb0*/  ULDC.64 UR32, c[0x0][0x228] ;  /* 0x00008a0000207ab9 */ /* 0x000fe20000000a00 */
[----:B------:R-:W3:Y:S01]  /*123cc0*/  LDL.LU R23, [R1+0x5360] ;  /* 0x0053600001177983 */ /* 0x000ee20000300800 */
        /* <DEDUP_REMOVED lines=47> */
[----:B------:R-:W-:Y:S01]  /*123fc0*/  ULDC UR12, c[0x0][0x228] ;  /* 0x00008a00000c7ab9 */ /* 0x000fe20000000800 */
[----:B------:R-:W-:Y:S01]  /*123fd0*/  ISETP.LT.AND P0, PT, R53, UR38, !P0 ;  /* 0x0000002635007c0c */ /* 0x000fe2000c701270 */
[----:B------:R-:W-:-:S04]  /*123fe0*/  ULDC UR38, c[0x0][0x228] ;  /* 0x00008a0000267ab9 */ /* 0x000fc80000000800 */
[----:B------:R-:W-:-:S04]  /*123ff0*/  @P2 LOP3.LUT R40, R40, 0x80000000, RZ, 0xfc, !PT ;  /* 0x8000000028282812 */ /* 0x000fc800078efcff */
[----:B------:R-:W-:-:S04]  /*124000*/  LOP3.LUT R40, R40, 0xbfffffff, RZ, 0xc0, !PT ;  /* 0xbfffffff28287812 */ /* 0x000fc800078ec0ff */
[----:B------:R-:W-:-:S04]  /*124010*/  @P1 LOP3.LUT R40, R40, 0x40000000, RZ, 0xfc, !PT ;  /* 0x4000000028281812 */ /* 0x000fc800078efcff */
[----:B------:R-:W-:Y:S02]  /*124020*/  LOP3.LUT R40, R40, 0xdfffffff, RZ, 0xc0, !PT ;  /* 0xdfffffff28287812 */ /* 0x000fe400078ec0ff */
[----:B------:R-:W-:Y:S02]  /*124030*/  LOP3.LUT R41, R41, 0xfffffffe, RZ, 0xc0, !PT ;  /* 0xfffffffe29297812 */ /* 0x000fe400078ec0ff */
[----:B------:R-:W-:Y:S02]  /*124040*/  @P0 LOP3.LUT R40, R40, 0x20000000, RZ, 0xfc, !PT ;  /* 0x2000000028280812 */ /* 0x000fe400078efcff */
        /* <DEDUP_REMOVED lines=136> */
[----:B------:R-:W-:Y:S02]  /*1248d0*/  ISETP.LT.AND P3, PT, R57, UR26, !P0 ;  /* 0x0000001a39007c0c */ /* 0x000fe4000c761270 */
[----:B------:R-:W-:-:S05]  /*1248e0*/  ISETP.LT.AND P0, PT, R53, UR34, !P0 ;  /* 0x0000002235007c0c */ /* 0x000fca000c701270 */
        /* <DEDUP_REMOVED lines=9> */
[----:B------:R-:W-:Y:S01]  /*124980*/  ULDC.64 UR24, c[0x0][0x228] ;  /* 0x00008a0000187ab9 */ /* 0x000fe20000000a00 */
[----:B------:R-:W2:Y:S02]  /*124990*/  LDL.LU R24, [R1+0x538c] ;  /* 0x00538c0001187983 */ /* 0x000ea40000300800 */
[----:B------:R-:W-:-:S02]  /*1249a0*/  ISETP.LT.AND P3, PT, R57, UR32, !P0 ;  /* 0x0000002039007c0c */ /* 0x000fc4000c761270 */
        /* <DEDUP_REMOVED lines=90> */
[----:B------:R-:W4:Y:S01]  /*124f50*/  LDL.LU R25, [R1+0x53a4] ;  /* 0x0053a40001197983 */ /* 0x000f220000300800 */
[----:B------:R-:W-:Y:S01]  /*124f60*/  LOP3.LUT R39, R39, 0xfffffeff, RZ, 0xc0, !PT ;  /* 0xfffffeff27277812 */ /* 0x000fe200078ec0ff */
[----:B------:R-:W-:Y:S01]  /*124f70*/  ULDC.64 UR42, c[0x0][0x228] ;  /* 0x00008a00002a7ab9 */ /* 0x000fe20000000a00 */
        /* <DEDUP_REMOVED lines=14> */
[----:B------:R-:W-:Y:S01]  /*125060*/  ISETP.LT.AND P3, PT, R58, UR26, !P0 ;  /* 0x0000001a3a007c0c */ /* 0x000fe2000c761270 */
[----:B------:R-:W-:Y:S01]  /*125070*/  ULDC UR26, c[0x0][0x228] ;  /* 0x00008a00001a7ab9 */ /* 0x000fe20000000800 */
[----:B------:R-:W-:Y:S01]  /*125080*/  ISETP.LT.AND P2, PT, R59, UR24, !P0 ;  /* 0x000000183b007c0c */ /* 0x000fe2000c741270 */
[----:B------:R-:W-:-:S08]  /*125090*/  ULDC UR24, c[0x0][0x228] ;  /* 0x00008a0000187ab9 */ /* 0x000fd00000000800 */
[----:B------:R-:W-:Y:S02]  /*1250a0*/  @P1 LOP3.LUT R39, R39, 0x10, RZ, 0xfc, !PT ;  /* 0x0000001027271812 */ /* 0x000fe400078efcff */
[----:B------:R-:W-:Y:S02]  /*1250b0*/  ISETP.LT.AND P1, PT, R53, UR22, !P0 ;  /* 0x0000001635007c0c */ /* 0x000fe4000c721270 */
[----:B------:R-:W-:Y:S01]  /*1250c0*/  LOP3.LUT R38, R38, 0x7fffffff, RZ, 0xc0, !PT ;  /* 0x7fffffff26267812 */ /* 0x000fe200078ec0ff */
[----:B------:R-:W-:Y:S01]  /*1250d0*/  ULDC UR22, c[0x0][0x228] ;  /* 0x00008a0000167ab9 */ /* 0x000fe20000000800 */
[----:B---3--:R-:W-:Y:S02]  /*1250e0*/  ISETP.GE.AND P0, PT, R23, UR25, PT ;  /* 0x0000001917007c0c */ /* 0x008fe4000bf06270 */
[----:B------:R-:W3:Y:S01]  /*1250f0*/  LDL.LU R23, [R1+0x53ac] ;  /* 0x0053ac0001177983 */ /* 0x000ee20000300800 */
[----:B------:R-:W-:-:S04]  /*125100*/  LOP3.LUT R39, R39, 0xfffffff7, RZ, 0xc0, !PT ;  /* 0xfffffff727277812 */ /* 0x000fc800078ec0ff */
[----:B------:R-:W-:-:S04]  /*125110*/  @P3 LOP3.LUT R39, R39, 0x8, RZ, 0xfc, !PT ;  /* 0x0000000827273812 */ /* 0x000fc800078efcff */
[----:B------:R-:W-:Y:S02]  /*125120*/  LOP3.LUT R39, R39, 0xfffffffb, RZ, 0xc0, !PT ;  /* 0xfffffffb27277812 */ /* 0x000fe400078ec0ff */
[----:B------:R-:W-:Y:S02]  /*125130*/  ISETP.LT.AND P3, PT, R58, UR26, !P0 ;  /* 0x0000001a3a007c0c */ /* 0x000fe4000c761270 */
[----:B------:R-:W-:Y:S02]  /*125140*/  @P2 LOP3.LUT R39, R39, 0x4, RZ, 0xfc, !PT ;  /* 0x0000000427272812 */ /* 0x000fe400078efcff */
[----:B------:R-:W-:Y:S02]  /*125150*/  ISETP.LT.AND P2, PT, R57, UR30, !P0 ;  /* 0x0000001e39007c0c */ /* 0x000fe4000c741270 */
[----:B------:R-:W-:-:S04]  /*125160*/  LOP3.LUT R39, R39, 0xfffffffd, RZ, 0xc0, !PT ;  /* 0xfffffffd27277812 */ /* 0x000fc800078ec0ff */
[----:B------:R-:W-:Y:S02]  /*125170*/  @P1 LOP3.LUT R39, R39, 0x2, RZ, 0xfc, !PT ;  /* 0x0000000227271812 */ /* 0x000fe400078efcff */
[----:B------:R-:W-:Y:S02]  /*125180*/  ISETP.LT.AND P1, PT, R59, UR24, !P0 ;  /* 0x000000183b007c0c */ /* 0x000fe4000c721270 */
[----:B------:R-:W-:Y:S02]  /*125190*/  @P3 LOP3.LUT R38, R38, 0x80000000, RZ, 0xfc, !PT ;  /* 0x8000000026263812 */ /* 0x000fe400078efcff */
[----:B------:R-:W-:Y:S02]  /*1251a0*/  LOP3.LUT R39, R39, 0xfffffffe, RZ, 0xc0, !PT ;  /* 0xfffffffe27277812 */ /* 0x000fe400078ec0ff */
[----:B------:R-:W-:Y:S02]  /*1251b0*/  LOP3.LUT R38, R38, 0xbfffffff, RZ, 0xc0, !PT ;  /* 0xbfffffff26267812 */ /* 0x000fe400078ec0ff */
[----:B------:R-:W-:-:S02]  /*1251c0*/  @P2 LOP3.LUT R39, R39, 0x1, RZ, 0xfc, !PT ;  /* 0x0000000127272812 */ /* 0x000fc400078efcff */
[----:B------:R-:W-:Y:S02]  /*1251d0*/  ISETP.LT.AND P2, PT, R53, UR22, !P0 ;  /* 0x0000001635007c0c */ /* 0x000fe4000c741270 */
[----:B----4-:R-:W-:Y:S02]  /*1251e0*/  ISETP.GE.AND P0, PT, R25, UR27, PT ;  /* 0x0000001b19007c0c */ /* 0x010fe4000bf06270 */
[----:B------:R-:W4:Y:S01]  /*1251f0*/  LDL.LU R25, [R1+0x53b0] ;  /* 0x0053b00001197983 */ /* 0x000f220000300800 */
[----:B------:R-:W-:Y:S02]  /*125200*/  @P1 LOP3.LUT R38, R38, 0x40000000, RZ, 0xfc, !PT ;  /* 0x4000000026261812 */ /* 0x000fe400078efcff */
[----:B------:R-:W-:Y:S02]  /*125210*/  ISETP.LT.AND P1, PT, R57, UR32, !P0 ;  /* 0x0000002039007c0c */ /* 0x000fe4000c721270 */
[----:B------:R-:W-:Y:S02]  /*125220*/  LOP3.LUT R38, R38, 0xdfffffff, RZ, 0xc0, !PT ;  /* 0xdfffffff26267812 */ /* 0x000fe400078ec0ff */
[----:B------:R-:W-:-:S02]  /*125230*/  ISETP.LT.AND P3, PT, R58, UR61, !P0 ;  /* 0x0000003d3a007c0c */ /* 0x000fc4000c761270 */
[----:B------:R-:W-:-:S04]  /*125240*/  @P2 LOP3.LUT R38, R38, 0x20000000, RZ, 0xfc, !PT ;  /* 0x2000000026262812 */ /* 0x000fc800078efcff */
[----:B------:R-:W-:Y:S02]  /*125250*/  LOP3.LUT R38, R38, 0xefffffff, RZ, 0xc0, !PT ;  /* 0xefffffff26267812 */ /* 0x000fe400078ec0ff */
[----:B------:R-:W-:Y:S02]  /*125260*/  ISETP.LT.AND P2, PT, R59, UR60, !P0 ;  /* 0x0000003c3b007c0c */ /* 0x000fe4000c741270 */
[----:B------:R-:W-:-:S04]  /*125270*/  @P1 LOP3.LUT R38, R38, 0x10000000, RZ, 0xfc, !PT ;  /* 0x1000000026261812 */ /* 0x000fc800078efcff */
[----:B------:R-:W-:Y:S02]  /*125280*/  LOP3.LUT R38, R38, 0xf7ffffff, RZ, 0xc0, !PT ;  /* 0xf7ffffff26267812 */ /* 0x000fe400078ec0ff */
[----:B------:R-:W-:Y:S02]  /*125290*/  ISETP.LT.AND P1, PT, R53, UR59, !P0 ;  /* 0x0000003b35007c0c */ /* 0x000fe4000c721270 */
[----:B------:R-:W-:-:S04]  /*1252a0*/  @P3 LOP3.LUT R38, R38, 0x8000000, RZ, 0xfc, !PT ;  /* 0x0800000026263812 */ /* 0x000fc800078efcff */
        /* <DEDUP_REMOVED lines=9> */
[----:B------:R-:W-:-:S09]  /*125340*/  ISETP.LT.AND P1, PT, R59, UR57, !P0 ;  /* 0x000000393b007c0c */ /* 0x000fd2000c721270 */
[----:B------:R-:W-:Y:S02]  /*125350*/  @P2 LOP3.LUT R38, R38, 0x1000000, RZ, 0xfc, !PT ;  /* 0x0100000026262812 */ /* 0x000fe400078efcff */
[----:B------:R-:W-:Y:S02]  /*125360*/  ISETP.LT.AND P2, PT, R53, UR56, !P0 ;  /* 0x0000003835007c0c */ /* 0x000fe4000c741270 */
[----:B---3--:R-:W-:Y:S02]  /*125370*/  ISETP.GE.AND P0, PT, R23, UR31, PT ;  /* 0x0000001f17007c0c */ /* 0x008fe4000bf06270 */
[----:B------:R-:W3:Y:S01]  /*125380*/  LDL.LU R23, [R1+0x53b8] ;  /* 0x0053b80001177983 */ /* 0x000ee20000300800 */
[----:B------:R-:W-:-:S04]  /*125390*/  LOP3.LUT R38, R38, 0xff7fffff, RZ, 0xc0, !PT ;  /* 0xff7fffff26267812 */ /* 0x000fc800078ec0ff */
[----:B------:R-:W-:-:S04]  /*1253a0*/  @P3 LOP3.LUT R38, R38, 0x800000, RZ, 0xfc, !PT ;  /* 0x0080000026263812 */ /* 0x000fc800078efcff */
[----:B------:R-:W-:-:S04]  /*1253b0*/  LOP3.LUT R38, R38, 0xffbfffff, RZ, 0xc0, !PT ;  /* 0xffbfffff26267812 */ /* 0x000fc800078ec0ff */
[----:B------:R-:W-:Y:S02]  /*1253c0*/  @P1 LOP3.LUT R38, R38, 0x400000, RZ, 0xfc, !PT ;  /* 0x0040000026261812 */ /* 0x000fe400078efcff */
[----:B------:R-:W-:Y:S02]  /*1253d0*/  ISETP.LT.AND P1, PT, R57, UR36, !P0 ;  /* 0x0000002439007c0c */ /* 0x000fe4000c721270 */
[----:B------:R-:W-:Y:S02]  /*1253e0*/  LOP3.LUT R38, R38, 0xffdfffff, RZ, 0xc0, !PT ;  /* 0xffdfffff26267812 */ /* 0x000fe400078ec0ff */
[----:B------:R-:W-:Y:S02]  /*1253f0*/  ISETP.LT.AND P3, PT, R58, UR55, !P0 ;  /* 0x000000373a007c0c */ /* 0x000fe4000c761270 */
[----:B------:R-:W-:-:S04]  /*125400*/  @P2 LOP3.LUT R38, R38, 0x200000, RZ, 0xfc, !PT ;  /* 0x0020000026262812 */ /* 0x000fc800078efcff */
[----:B------:R-:W-:Y:S02]  /*125410*/  LOP3.LUT R38, R38, 0xffefffff, RZ, 0xc0, !PT ;  /* 0xffefffff26267812 */ /* 0x000fe400078ec0ff */
[----:B------:R-:W-:Y:S02]  /*125420*/  ISETP.LT.AND P2, PT, R59, UR8, !P0 ;  /* 0x000000083b007c0c */ /* 0x000fe4000c741270 */
[----:B------:R-:W-:-:S04]  /*125430*/  @P1 LOP3.LUT R38, R38, 0x100000, RZ, 0xfc, !PT ;  /* 0x0010000026261812 */ /* 0x000fc800078efcff */
[----:B------:R-:W-:Y:S02]  /*125440*/  LOP3.LUT R38, R38, 0xfff7ffff, RZ, 0xc0, !PT ;  /* 0xfff7ffff26267812 */ /* 0x000fe400078ec0ff */
[----:B------:R-:W-:Y:S02]  /*125450*/  ISETP.LT.AND P1, PT, R53, UR7, !P0 ;  /* 0x0000000735007c0c */ /* 0x000fe4000c721270 */
[----:B------:R-:W-:Y:S02]  /*125460*/  @P3 LOP3.LUT R38, R38, 0x80000, RZ, 0xfc, !PT ;  /* 0x0008000026263812 */ /* 0x000fe400078efcff */
[----:B----4-:R-:W-:Y:S02]  /*125470*/  ISETP.GE.AND P0, PT, R25, UR33, PT ;  /* 0x0000002119007c0c */ /* 0x010fe4000bf06270 */
[----:B------:R-:W4:Y:S01]  /*125480*/  LDL.LU R25, [R1+0x53bc] ;  /* 0x0053bc0001197983 */ /* 0x000f220000300800 */
        /* <DEDUP_REMOVED lines=25> */
[----:B------:R-:W3:Y:S04]  /*125620*/  LDL.LU R23, [R1+0x53c4] ;  /* 0x0053c40001177983 */ /* 0x000ee80000300800 */
[----:B------:R-:W3:Y:S01]  /*125630*/  LDL R56, [R1+0x138] ;  /* 0x0001380001387983 */ /* 0x000ee20000100800 */
        /* <DEDUP_REMOVED lines=29> */
[----:B------:R-:W-:Y:S02]  /*125810*/  LOP3.LUT R38, R38, 0xfffffffd, RZ, 0xc0, !PT ;  /* 0xfffffffd26267812 */ /* 0x000fe400078ec0ff */
[----:B------:R-:W-:Y:S02]  /*125820*/  LOP3.LUT R37, R37, 0x7fffffff, RZ, 0xc0, !PT ;  /* 0x7fffffff25257812 */ /* 0x000fe400078ec0ff */
[----:B------:R-:W-:-:S04]  /*125830*/  @P1 LOP3.LUT R38, R38, 0x2, RZ, 0xfc, !PT ;  /* 0x0000000226261812 */ /* 0x000fc800078efcff */
[----:B------:R-:W-:Y:S02]  /*125840*/  LOP3.LUT R38, R38, 0xfffffffe, RZ, 0xc0, !PT ;  /* 0xfffffffe26267812 */ /* 0x000fe400078ec0ff */
[----:B--2---:R-:W-:-:S04]  /*125850*/  ISETP.GE.AND P0, PT, R24, UR41, PT ;  /* 0x0000002918007c0c */ /* 0x004fc8000bf06270 */
[----:B------:R-:W-:Y:S02]  /*125860*/  ISETP.LT.AND P3, PT, R58, UR17, !P0 ;  /* 0x000000113a007c0c */ /* 0x000fe4000c761270 */
[----:B------:R-:W-:Y:S02]  /*125870*/  ISETP.LT.AND P2, PT, R57, UR18, !P0 ;  /* 0x0000001239007c0c */ /* 0x000fe4000c741270 */
[----:B------:R-:W-:-:S09]  /*125880*/  ISETP.LT.AND P1, PT, R59, UR16, !P0 ;  /* 0x000000103b007c0c */ /* 0x000fd2000c721270 */
[----:B------:R-:W-:Y:S02]  /*125890*/  @P3 LOP3.LUT R37, R37, 0x80000000, RZ, 0xfc, !PT ;  /* 0x8000000025253812 */ /* 0x000fe400078efcff */
[----:B------:R-:W-:Y:S02]  /*1258a0*/  @P2 LOP3.LUT R38, R38, 0x1, RZ, 0xfc, !PT ;  /* 0x0000000126262812 */ /* 0x000fe400078efcff */
[----:B------:R-:W-:Y:S02]  /*1258b0*/  ISETP.LT.AND P2, PT, R53, UR15, !P0 ;  /* 0x0000000f35007c0c */ /* 0x000fe4000c741270 */
[----:B------:R-:W-:-:S04]  /*1258c0*/  LOP3.LUT R37, R37, 0xbfffffff, RZ, 0xc0, !PT ;  /* 0xbfffffff25257812 */ /* 0x000fc800078ec0ff */
[----:B------:R-:W-:-:S04]  /*1258d0*/  @P1 LOP3.LUT R37, R37, 0x40000000, RZ, 0xfc, !PT ;  /* 0x4000000025251812 */ /* 0x000fc800078efcff */
[----:B------:R-:W-:-:S04]  /*1258e0*/  LOP3.LUT R37, R37, 0xdfffffff, RZ, 0xc0, !PT ;  /* 0xdfffffff25257812 */ /* 0x000fc800078ec0ff */
[----:B------:R-:W-:Y:S02]  /*1258f0*/  @P2 LOP3.LUT R37, R37, 0x20000000, RZ, 0xfc, !PT ;  /* 0x2000000025252812 */ /* 0x000fe400078efcff */
[----:B---3--:R-:W-:-:S04]  /*125900*/  ISETP.GE.AND P0, PT, R23, UR43, PT ;  /* 0x0000002b17007c0c */ /* 0x008fc8000bf06270 */
[----:B------:R-:W-:Y:S02]  /*125910*/  ISETP.LT.AND P1, PT, R57, UR50, !P0 ;  /* 0x0000003239007c0c */ /* 0x000fe4000c721270 */
[----:B------:R-:W-:Y:S02]  /*125920*/  ISETP.LT.AND P3, PT, R58, UR49, !P0 ;  /* 0x000000313a007c0c */ /* 0x000fe4000c761270 */
[----:B------:R-:W-:Y:S02]  /*125930*/  LOP3.LUT R37, R37, 0xefffffff, RZ, 0xc0, !PT ;  /* 0xefffffff25257812 */ /* 0x000fe400078ec0ff */
[----:B------:R-:W-:-:S07]  /*125940*/  ISETP.LT.AND P2, PT, R59, UR48, !P0 ;  /* 0x000000303b007c0c */ /* 0x000fce000c741270 */
[----:B------:R-:W-:-:S04]  /*125950*/  @P1 LOP3.LUT R37, R37, 0x10000000, RZ, 0xfc, !PT ;  /* 0x1000000025251812 */ /* 0x000fc800078efcff */
[----:B------:R-:W-:Y:S02]  /*125960*/  LOP3.LUT R37, R37, 0xf7ffffff, RZ, 0xc0, !PT ;  /* 0xf7ffffff25257812 */ /* 0x000fe400078ec0ff */
[----:B------:R-:W-:Y:S02]  /*125970*/  ISETP.LT.AND P1, PT, R53, UR53, !P0 ;  /* 0x0000003535007c0c */ /* 0x000fe4000c721270 */
[----:B------:R-:W-:Y:S02]  /*125980*/  @P3 LOP3.LUT R37, R37, 0x8000000, RZ, 0xfc, !PT ;  /* 0x0800000025253812 */ /* 0x000fe400078efcff */
[----:B------:R-:W-:Y:S02]  /*125990*/  ISETP.GE.AND P0, PT, R56, UR45, PT ;  /* 0x0000002d38007c0c */ /* 0x000fe4000bf06270 */
[----:B------:R-:W-:-:S04]  /*1259a0*/  LOP3.LUT R37, R37, 0xfbffffff, RZ, 0xc0, !PT ;  /* 0xfbffffff25257812 */ /* 0x000fc800078ec0ff */
[----:B------:R-:W-:Y:S02]  /*1259b0*/  @P2 LOP3.LUT R37, R37, 0x4000000, RZ, 0xfc, !PT ;  /* 0x0400000025252812 */ /* 0x000fe400078efcff */
[----:B------:R-:W-:Y:S02]  /*1259c0*/  ISETP.LT.AND P2, PT, R57, UR52, !P0 ;  /* 0x0000003439007c0c */ /* 0x000fe4000c741270 */
[----:B------:R-:W-:-:S04]  /*1259d0*/  LOP3.LUT R37, R37, 0xfdffffff, RZ, 0xc0, !PT ;  /* 0xfdffffff25257812 */ /* 0x000fc800078ec0ff */
[----:B------:R-:W-:Y:S02]  /*1259e0*/  @P1 LOP3.LUT R37, R37, 0x2000000, RZ, 0xfc, !PT ;  /* 0x0200000025251812 */ /* 0x000fe400078efcff */
[----:B------:R-:W-:Y:S02]  /*1259f0*/  ISETP.LT.AND P1, PT, R58, UR51, !P0 ;  /* 0x000000333a007c0c */ /* 0x000fe4000c721270 */
[----:B------:R-:W-:Y:S02]  /*125a00*/  LOP3.LUT R37, R37, 0xfeffffff, RZ, 0xc0, !PT ;  /* 0xfeffffff25257812 */ /* 0x000fe400078ec0ff */
[----:B------:R-:W-:Y:S02]  /*125a10*/  ISETP.LT.AND P0, PT, R59, UR54, !P0 ;  /* 0x000000363b007c0c */ /* 0x000fe4000c701270 */
[----:B------:R-:W-:-:S04]  /*125a20*/  @P2 LOP3.LUT R37, R37, 0x1000000, RZ, 0xfc, !PT ;  /* 0x0100000025252812 */ /* 0x000fc800078efcff */
[----:B------:R-:W-:-:S04]  /*125a30*/  LOP3.LUT R37, R37, 0xffbfffff, RZ, 0xc0, !PT ;  /* 0xffbfffff25257812 */ /* 0x000fc800078ec0ff */
[----:B------:R-:W-:-:S04]  /*125a40*/  LOP3.LUT R37, R37, 0xff7fffff, RZ, 0xc0, !PT ;  /* 0xff7fffff25257812 */ /* 0x000fc800078ec0ff */
[----:B------:R-:W-:-:S04]  /*125a50*/  @P1 LOP3.LUT R37, R37, 0x800000, RZ, 0xfc, !PT ;  /* 0x0080000025251812 */ /* 0x000fc800078efcff */
[----:B------:R-:W-:Y:S01]  /*125a60*/  @P0 LOP3.LUT R37, R37, 0x400000, RZ, 0xfc, !PT ;  /* 0x0040000025250812 */ /* 0x000fe200078efcff */
[----:B------:R-:W2:Y:S01]  /*125a70*/  LDL.LU R25, [R1+0x848] ;  /* 0x0008480001197983 */ /* 0x000ea20000300800 */
[----:B------:R-:W0:Y:S01]  /*125a80*/  S2UR UR7, SR_CgaCtaId ;  /* 0x00000000000779c3 */ /* 0x000e220000008800 */
[----:B------:R-:W-:Y:S01]  /*125a90*/  UMOV UR6, 0x400 ;  /* 0x0000040000067882 */ /* 0x000fe20000000000 */
[----:B------:R-:W-:Y:S01]  /*125aa0*/  LOP3.LUT P1, RZ, R0, 0x200, RZ, 0xc0, !PT ;  /* 0x0000020000ff7812 */ /* 0x000fe2000782c0ff */
[----:B------:R-:W3:Y:S01]  /*125ab0*/  LDL.LU R27, [R1+0x1eec] ;  /* 0x001eec00011b7983 */ /* 0x000ee20000300800 */
[----:B------:R-:W-:Y:S01]  /*125ac0*/  ULDC.64 UR22, c[0x0][0x228] ;  /* 0x00008a0000167ab9 */ /* 0x000fe20000000a00 */
[----:B------:R-:W-:-:S03]  /*125ad0*/  ULDC.64 UR24, c[0x0][0x228] ;  /* 0x00008a0000187ab9 */ /* 0x000fc60000000a00 */
[----:B------:R-:W-:Y:S01]  /*125ae0*/  BAR.SYNC.DEFER_BLOCKING 0x0 ;  /* 0x0000000000007b1d */ /* 0x000fe20000010000 */
[----:B------:R-:W-:-:S05]  /*125af0*/  LOP3.LUT R37, R37, 0xffdfffff, RZ, 0xc0, !PT ;  /* 0xffdfffff25257812 */ /* 0x000fca00078ec0ff */
[----:B------:R-:W-:Y:S01]  /*125b00*/  ULDC.64 UR26, c[0x0][0x228] ;  /* 0x00008a00001a7ab9 */ /* 0x000fe20000000a00 */
[----:B------:R-:W-:Y:S01]  /*125b10*/  ULDC UR38, c[0x0][0x22c] ;  /* 0x00008b0000267ab9 */ /* 0x000fe20000000800 */
[----:B------:R-:W4:Y:S01]  /*125b20*/  LDL.LU R26, [R1+0x1f5c] ;  /* 0x001f5c00011a7983 */ /* 0x000f220000300800 */
[----:B------:R-:W-:Y:S01]  /*125b30*/  ULDC.64 UR28, c[0x0][0x228] ;  /* 0x00008a00001c7ab9 */ /* 0x000fe20000000a00 */
[----:B------:R-:W-:Y:S01]  /*125b40*/  ULDC.64 UR30, c[0x0][0x228] ;  /* 0x00008a00001e7ab9 */ /* 0x000fe20000000a00 */
[----:B------:R-:W-:Y:S01]  /*125b50*/  ULDC.64 UR32, c[0x0][0x228] ;  /* 0x00008a0000207ab9 */ /* 0x000fe20000000a00 */
[----:B------:R-:W4:Y:S01]  /*125b60*/  LDL.LU R56, [R1+0x22b8] ;  /* 0x0022b80001387983 */ /* 0x000f220000300800 */
[----:B------:R-:W-:Y:S01]  /*125b70*/  ULDC.64 UR34, c[0x0][0x228] ;  /* 0x00008a0000227ab9 */ /* 0x000fe20000000a00 */
[----:B------:R-:W-:Y:S01]  /*125b80*/  ULDC UR44, c[0x0][0x22c] ;  /* 0x00008b00002c7ab9 */ /* 0x000fe20000000800 */
[----:B------:R-:W-:Y:S01]  /*125b90*/  ULDC.64 UR36, c[0x0][0x228] ;  /* 0x00008a0000247ab9 */ /* 0x000fe20000000a00 */
[----:B------:R-:W4:Y:S01]  /*125ba0*/  LDL.LU R58, [R1+0x2318] ;  /* 0x00231800013a7983 */ /* 0x000f220000300800 */
[----:B------:R-:W-:Y:S01]  /*125bb0*/  ULDC.64 UR40, c[0x0][0x228] ;  /* 0x00008a0000287ab9 */ /* 0x000fe20000000a00 */
[----:B------:R-:W-:Y:S01]  /*125bc0*/  ULDC.64 UR42, c[0x0][0x228] ;  /* 0x00008a00002a7ab9 */ /* 0x000fe20000000a00 */
        /* <DEDUP_REMOVED lines=21> */
[----:B------:R1:W-:Y:S01]  /*125d20*/  STL [R1+0x577c], R33 ;  /* 0x00577c2101007387 */ /* 0x0003e20000100800 */
        /* <DEDUP_REMOVED lines=9> */
[----:B-1----:R-:W4:Y:S01]  /*125dc0*/  LDL.LU R33, [R1+0x4e80] ;  /* 0x004e800001217983 */ /* 0x002f220000300800 */
[----:B------:R-:W-:Y:S01]  /*125dd0*/  ULDC UR57, c[0x0][0x22c] ;  /* 0x00008b0000397ab9 */ /* 0x000fe20000000800 */
[----:B------:R-:W-:Y:S01]  /*125de0*/  ULDC UR58, c[0x0][0x22c] ;  /* 0x00008b00003a7ab9 */ /* 0x000fe20000000800 */
[----:B------:R-:W-:Y:S01]  /*125df0*/  ULDC UR59, c[0x0][0x22c] ;  /* 0x00008b00003b7ab9 */ /* 0x000fe20000000800 */
[----:B------:R1:W-:Y:S01]  /*125e00*/  STL [R1+0x575c], R34 ;  /* 0x00575c2201007387 */ /* 0x0003e20000100800 */
[----:B------:R-:W-:Y:S01]  /*125e10*/  ULDC UR60, c[0x0][0x22c] ;  /* 0x00008b00003c7ab9 */ /* 0x000fe20000000800 */
[----:B------:R-:W-:-:S02]  /*125e20*/  ULDC UR61, c[0x0][0x22c] ;  /* 0x00008b00003d7ab9 */ /* 0x000fc40000000800 */
[----:B-1----:R-:W4:Y:S04]  /*125e30*/  LDL.LU R34, [R1+0x215c] ;  /* 0x00215c0001227983 */ /* 0x002f280000300800 */
[----:B------:R1:W-:Y:S04]  /*125e40*/  STL [R1+0x573c], R35 ;  /* 0x00573c2301007387 */ /* 0x0003e80000100800 */
[----:B-1----:R-:W4:Y:S04]  /*125e50*/  LDL.LU R35, [R1+0x4c6c] ;  /* 0x004c6c0001237983 */ /* 0x002f280000300800 */
[----:B------:R1:W-:Y:S04]  /*125e60*/  STL [R1+0x571c], R36 ;  /* 0x00571c2401007387 */ /* 0x0003e80000100800 */
[----:B-1----:R-:W4:Y:S04]  /*125e70*/  LDL.LU R36, [R1+0x1fac] ;  /* 0x001fac0001247983 */ /* 0x002f280000300800 */
[----:B------:R-:W-:Y:S04]  /*125e80*/  STL [R1+0x56fc], R2 ;  /* 0x0056fc0201007387 */ /* 0x000fe80000100800 */
[----:B------:R-:W-:Y:S04]  /*125e90*/  STL [R1+0x56e0], R3 ;  /* 0x0056e00301007387 */ /* 0x000fe80000100800 */
[----:B------:R-:W-:Y:S04]  /*125ea0*/  STL [R1+0x56dc], R32 ;  /* 0x0056dc2001007387 */ /* 0x000fe80000100800 */
[----:B------:R-:W-:Y:S04]  /*125eb0*/  STL [R1+0x56d8], R61 ;  /* 0x0056d83d01007387 */ /* 0x000fe80000100800 */
[----:B------:R-:W-:Y:S04]  /*125ec0*/  STL [R1+0x56d4], R60 ;  /* 0x0056d43c01007387 */ /* 0x000fe80000100800 */
[----:B------:R-:W-:Y:S04]  /*125ed0*/  STL [R1+0x56d0], R52 ;  /* 0x0056d03401007387 */ /* 0x000fe80000100800 */
[----:B------:R-:W-:Y:S04]  /*125ee0*/  STL.64 [R1+0x56c8], R50 ;  /* 0x0056c83201007387 */ /* 0x000fe80000100a00 */
[----:B------:R-:W-:Y:S04]  /*125ef0*/  STL.64 [R1+0x56c0], R48 ;  /* 0x0056c03001007387 */ /* 0x000fe80000100a00 */
[----:B------:R-:W-:Y:S04]  /*125f00*/  STL [R1+0x56b8], R47 ;  /* 0x0056b82f01007387 */ /* 0x000fe80000100800 */
[----:B------:R-:W-:Y:S04]  /*125f10*/  STL [R1+0x56b4], R46 ;  /* 0x0056b42e01007387 */ /* 0x000fe80000100800 */
[----:B------:R-:W-:Y:S04]  /*125f20*/  STL [R1+0x56b0], R45 ;  /* 0x0056b02d01007387 */ /* 0x000fe80000100800 */
[----:B------:R1:W-:Y:S04]  /*125f30*/  STL [R1+0x56ac], R44 ;  /* 0x0056ac2c01007387 */ /* 0x0003e80000100800 */
[----:B------:R-:W-:Y:S04]  /*125f40*/  STL [R1+0x56a8], R43 ;  /* 0x0056a82b01007387 */ /* 0x000fe80000100800 */
[----:B------:R-:W-:Y:S04]  /*125f50*/  STL [R1+0x56a4], R42 ;  /* 0x0056a42a01007387 */ /* 0x000fe80000100800 */
[----:B------:R4:W-:Y:S04]  /*125f60*/  STL [R1+0x56a0], R41 ;  /* 0x0056a02901007387 */ /* 0x0009e80000100800 */
[----:B------:R0:W-:Y:S04]  /*125f70*/  STL [R1+0x569c], R40 ;  /* 0x00569c2801007387 */ /* 0x0001e80000100800 */
[----:B------:R0:W-:Y:S04]  /*125f80*/  STL [R1+0x5698], R39 ;  /* 0x0056982701007387 */ /* 0x0001e80000100800 */
[----:B------:R0:W-:Y:S04]  /*125f90*/  STL [R1+0x5694], R38 ;  /* 0x0056942601007387 */ /* 0x0001e80000100800 */
[----:B-1----:R-:W4:Y:S01]  /*125fa0*/  LDL.LU R44, [R1+0x5400] ;  /* 0x00540000012c7983 */ /* 0x002f220000300800 */
[----:B--2---:R-:W-:-:S02]  /*125fb0*/  PRMT R52, R25, 0x5410, R22 ;  /* 0x0000541019347816 */ /* 0x004fc40000000016 */
[----:B---3--:R-:W-:Y:S02]  /*125fc0*/  PRMT R45, R27, 0x5410, R21 ;  /* 0x000054101b2d7816 */ /* 0x008fe40000000015 */
[----:B------:R-:W2:Y:S04]  /*125fd0*/  LDL.LU R27, [R1+0x5428] ;  /* 0x00542800011b7983 */ /* 0x000ea80000300800 */
[----:B------:R-:W3:Y:S04]  /*125fe0*/  LDL.LU R46, [R1+0x5458] ;  /* 0x00545800012e7983 */ /* 0x000ee80000300800 */
[----:B------:R-:W3:Y:S04]  /*125ff0*/  LDL.LU R61, [R1+0x5470] ;  /* 0x00547000013d7983 */ /* 0x000ee80000300800 */
[----:B------:R-:W3:Y:S01]  /*126000*/  LDL.LU R25, [R1+0x548c] ;  /* 0x00548c0001197983 */ /* 0x000ee20000300800 */
[----:B----4-:R-:W-:-:S03]  /*126010*/  PRMT R41, R26, 0x5410, R20 ;  /* 0x000054101a297816 */ /* 0x010fc60000000014 */
[----:B------:R-:W4:Y:S01]  /*126020*/  LDL.LU R26, [R1+0x22d8] ;  /* 0x0022d800011a7983 */ /* 0x000f220000300800 */
[----:B0-----:R-:W-:-:S03]  /*126030*/  PRMT R40, R56, 0x5410, R17 ;  /* 0x0000541038287816 */ /* 0x001fc60000000011 */
[----:B------:R-:W4:Y:S01]  /*126040*/  LDL.LU R56, [R1+0x22d4] ;  /* 0x0022d40001387983 */ /* 0x000f220000300800 */
[----:B------:R-:W-:Y:S02]  /*126050*/  PRMT R39, R53, 0x5410, R14 ;  /* 0x0000541035277816 */ /* 0x000fe4000000000e */
[----:B------:R-:W-:Y:S02]  /*126060*/  PRMT R3, R57, 0x5410, R13 ;  /* 0x0000541039037816 */ /* 0x000fe4000000000d */
[----:B------:R-:W-:Y:S02]  /*126070*/  PRMT R32, R59, 0x5410, R12 ;  /* 0x000054103b207816 */ /* 0x000fe4000000000c */
[----:B------:R-:W-:Y:S02]  /*126080*/  PRMT R42, R36, 0x5410, R19 ;  /* 0x00005410242a7816 */ /* 0x000fe40000000013 */
[----:B------:R-:W-:Y:S02]  /*126090*/  PRMT R36, R34, 0x5410, R18 ;  /* 0x0000541022247816 */ /* 0x000fe40000000012 */
[----:B------:R-:W-:-:S02]  /*1260a0*/  PRMT R34, R58, 0x5410, R16 ;  /* 0x000054103a227816 */ /* 0x000fc40000000010 */
        /* <DEDUP_REMOVED lines=9> */
[----:B------:R-:W-:-:S03]  /*126140*/  PRMT R38, R33, 0x5410, R11 ;  /* 0x0000541021267816 */ /* 0x000fc6000000000b */
[----:B------:R-:W4:Y:S01]  /*126150*/  LDL.LU R60, [R1+0x54f8] ;  /* 0x0054f800013c7983 */ /* 0x000f220000300800 */
[----:B------:R-:W-:Y:S02]  /*126160*/  PRMT R33, R23, 0x5410, R10 ;  /* 0x0000541017217816 */ /* 0x000fe4000000000a */
[----:B------:R-:W-:Y:S01]  /*126170*/  PRMT R2, R24, 0x5410, R9 ;  /* 0x0000541018027816 */ /* 0x000fe20000000009 */
[----:B------:R-:W4:Y:S04]  /*126180*/  LDL.LU R23, [R1+0x44] ;  /* 0x0000440001177983 */ /* 0x000f280000300800 */
[----:B------:R-:W4:Y:S01]  /*126190*/  LDL.LU R24, [R1+0x5520] ;  /* 0x0055200001187983 */ /* 0x000f220000300800 */
[----:B--2---:R-:W-:-:S03]  /*1261a0*/  PRMT R7, R27, 0x5410, R7 ;  /* 0x000054101b077816 */ /* 0x004fc60000000007 */
[----:B------:R-:W2:Y:S01]  /*1261b0*/  LDL.LU R27, [R1+0x34] ;  /* 0x00003400011b7983 */ /* 0x000ea20000300800 */
[----:B------:R-:W-:Y:S02]  /*1261c0*/  PRMT R8, R44, 0x5410, R8 ;  /* 0x000054102c087816 */ /* 0x000fe40000000008 */
[----:B---3--:R-:W-:Y:S02]  /*1261d0*/  PRMT R6, R46, 0x5410, R6 ;  /* 0x000054102e067816 */ /* 0x008fe40000000006 */
[----:B------:R-:W-:Y:S01]  /*1261e0*/  PRMT R5, R61, 0x5410, R5 ;  /* 0x000054103d057816 */ /* 0x000fe20000000005 */
[----:B------:R4:W-:Y:S01]  /*1261f0*/  STL [R1+0x1cf8], R8 ;  /* 0x001cf80801007387 */ /* 0x0009e20000100800 */
[----:B------:R-:W-:-:S03]  /*126200*/  PRMT R4, R25, 0x5410, R4 ;  /* 0x0000541019047816 */ /* 0x000fc60000000004 */
[----:B------:R-:W-:Y:S04]  /*126210*/  STL [R1+0x1cfc], R7 ;  /* 0x001cfc0701007387 */ /* 0x000fe80000100800 */
[----:B------:R0:W-:Y:S04]  /*126220*/  STL [R1+0x1d08], R6 ;  /* 0x001d080601007387 */ /* 0x0001e80000100800 */
[----:B------:R-:W-:Y:S01]  /*126230*/  STL [R1+0x1d0c], R5 ;  /* 0x001d0c0501007387 */ /* 0x000fe20000100800 */
[----:B----4-:R-:W-:-:S03]  /*126240*/  LOP3.LUT R8, R26, 0xffff, RZ, 0xc0, !PT ;  /* 0x0000ffff1a087812 */ /* 0x010fc600078ec0ff */
[----:B------:R-:W3:Y:S04]  /*126250*/  LDL.LU R61, [R1+0x30] ;  /* 0x00003000013d7983 */ /* 0x000ee80000300800 */
[----:B------:R1:W-:Y:S04]  /*126260*/  STL [R1+0x1d18], R4 ;  /* 0x001d180401007387 */ /* 0x0003e80000100800 */
[----:B------:R-:W4:Y:S04]  /*126270*/  LDL.LU R25, [R1+0x28] ;  /* 0x0000280001197983 */ /* 0x000f280000300800 */
[----:B------:R-:W4:Y:S01]  /*126280*/  LDL.LU R26, [R1+0x2c] ;  /* 0x00002c00011a7983 */ /* 0x000f220000300800 */
[----:B------:R-:W-:Y:S01]  /*126290*/  ULEA UR6, UR7, UR6, 0x18 ;  /* 0x0000000607067291 */ /* 0x000fe2000f8ec03f */
[----:B------:R-:W-:-:S02]  /*1262a0*/  LOP3.LUT R9, R56, 0xffff, RZ, 0xc0, !PT ;  /* 0x0000ffff38097812 */ /* 0x000fc400078ec0ff */
[----:B------:R-:W4:Y:S01]  /*1262b0*/  LDL.LU R56, [R1+0x22f0] ;  /* 0x0022f00001387983 */ /* 0x000f220000300800 */
[----:B------:R-:W-:Y:S01]  /*1262c0*/  PRMT R35, R35, 0x5410, R15 ;  /* 0x0000541023237816 */ /* 0x000fe2000000000f */
[----:B------:R-:W-:Y:S01]  /*1262d0*/  ULDC UR7, c[0x0][0x22c] ;  /* 0x00008b0000077ab9 */ /* 0x000fe20000000800 */
[----:B------:R-:W-:Y:S02]  /*1262e0*/  LOP3.LUT R10, R58, 0xffff, RZ, 0xc0, !PT ;  /* 0x0000ffff3a0a7812 */ /* 0x000fe400078ec0ff */
[----:B------:R-:W1:Y:S01]  /*1262f0*/  S2R R58, SR_TID.X ;  /* 0x00000000003a7919 */ /* 0x000e620000002100 */
[----:B------:R-:W-:Y:S02]  /*126300*/  LOP3.LUT R11, R47, 0xffff, RZ, 0xc0, !PT ;  /* 0x0000ffff2f0b7812 */ /* 0x000fe400078ec0ff */
[----:B0-----:R-:W-:Y:S02]  /*126310*/  PRMT R6, R53, 0x4210, R10 ;  /* 0x0000421035067816 */ /* 0x001fe4000000000a */
[----:B------:R-:W-:-:S02]  /*126320*/  PRMT R7, R57, 0x4210, R11 ;  /* 0x0000421039077816 */ /* 0x000fc4000000000b */
[----:B------:R-:W4:Y:S01]  /*126330*/  LDL.LU R57, [R1+0x22ec] ;  /* 0x0022ec0001397983 */ /* 0x000f220000300800 */
[----:B------:R-:W-:Y:S02]  /*126340*/  PRMT R13, R59, 0x5410, R50 ;  /* 0x000054103b0d7816 */ /* 0x000fe40000000032 */
[----:B-1----:R-:W-:-:S04]  /*126350*/  LOP3.LUT R58, R58, 0x1f, RZ, 0xc0, !PT ;  /* 0x0000001f3a3a7812 */ /* 0x002fc800078ec0ff */
[----:B------:R-:W-:Y:S01]  /*126360*/  LEA R53, R58, UR6, 0x4 ;  /* 0x000000063a357c11 */ /* 0x000fe2000f8e20ff */
[----:B------:R-:W-:Y:S01]  /*126370*/  ULDC UR6, c[0x0][0x22c] ;  /* 0x00008b0000067ab9 */ /* 0x000fe20000000800 */
[----:B------:R-:W4:Y:S04]  /*126380*/  LDL.LU R58, [R1+0x202c] ;  /* 0x00202c00013a7983 */ /* 0x000f280000300800 */
[----:B------:R-:W4:Y:S01]  /*126390*/  LDL.LU R59, [R1+0x2028] ;  /* 0x00202800013b7983 */ /* 0x000f220000300800 */
[----:B------:R-:W-:Y:S02]  /*1263a0*/  PRMT R12, R60, 0x5410, R51 ;  /* 0x000054103c0c7816 */ /* 0x000fe40000000033 */
[----:B------:R-:W-:Y:S01]  /*1263b0*/  PRMT R4, R48, 0x4210, R8 ;  /* 0x0000421030047816 */ /* 0x000fe20000000008 */
[----:B------:R-:W-:Y:S04]  /*1263c0*/  STL [R1+0x1d1c], R13 ;  /* 0x001d1c0d01007387 */ /* 0x000fe80000100800 */
[----:B------:R-:W4:Y:S04]  /*1263d0*/  LDL.LU R47, [R1+0x43c] ;  /* 0x00043c00012f7983 */ /* 0x000f280000300800 */
[----:B------:R-:W4:Y:S01]  /*1263e0*/  LDL.LU R48, [R1+0x40c] ;  /* 0x00040c0001307983 */ /* 0x000f220000300800 */
[----:B------:R-:W-:-:S03]  /*1263f0*/  PRMT R5, R49, 0x4210, R9 ;  /* 0x0000421031057816 */ /* 0x000fc60000000009 */
[----:B------:R0:W-:Y:S04]  /*126400*/  STL [R1+0x1d28], R12 ;  /* 0x001d280c01007387 */ /* 0x0001e80000100800 */
[----:B------:R-:W4:Y:S04]  /*126410*/  LDL.LU R49, [R1+0x408] ;  /* 0x0004080001317983 */ /* 0x000f280000300800 */
[----:B------:R-:W4:Y:S01]  /*126420*/  LDL.LU R50, [R1+0x404] ;  /* 0x0004040001327983 */ /* 0x000f220000300800 */
[----:B0-----:R-:W-:-:S03]  /*126430*/  PRMT R12, R24, 0x5410, R23 ;  /* 0x00005410180c7816 */ /* 0x001fc60000000017 */
[----:B------:R2:W-:Y:S04]  /*126440*/  STSM.16.M88.4 [R53], R4 ;  /* 0x0000000435007844 */ /* 0x0005e80000000200 */
[----:B------:R-:W-:Y:S01]  /*126450*/  STL [R1+0x1d2c], R12 ;  /* 0x001d2c0c01007387 */ /* 0x000fe20000100800 */
[----:B------:R-:W-:-:S03]  /*126460*/  NOP ;  /* 0x0000000000007918 */ /* 0x000fc60000000000 */
[----:B------:R-:W4:Y:S04]  /*126470*/  LDL.LU R51, [R1+0x50] ;  /* 0x0000500001337983 */ /* 0x000f280000300800 */
[----:B------:R-:W4:Y:S04]  /*126480*/  LDL.LU R23, [R1+0x40] ;  /* 0x0000400001177983 */ /* 0x000f280000300800 */
[----:B------:R-:W4:Y:S01]  /*126490*/  LDL.LU R24, [R1+0x3c] ;  /* 0x00003c0001187983 */ /* 0x000f220000300800 */
[----:B--2---:R-:W-:-:S03]  /*1264a0*/  PRMT R4, R27, 0x5210, R8 ;  /* 0x000052101b047816 */ /* 0x004fc60000000008 */
[----:B------:R-:W2:Y:S01]  /*1264b0*/  LDL.LU R27, [R1+0x38] ;  /* 0x00003800011b7983 */ /* 0x000ea20000300800 */
[----:B---3--:R-:W-:Y:S02]  /*1264c0*/  PRMT R5, R61, 0x5210, R9 ;  /* 0x000052103d057816 */ /* 0x008fe40000000009 */
[----:B----4-:R-:W-:Y:S02]  /*1264d0*/  PRMT R6, R25, 0x5210, R10 ;  /* 0x0000521019067816 */ /* 0x010fe4000000000a */
[----:B------:R-:W-:Y:S02]  /*1264e0*/  PRMT R7, R26, 0x5210, R11 ;  /* 0x000052101a077816 */ /* 0x000fe4000000000b */
[----:B------:R-:W0:Y:S01]  /*1264f0*/  LDS.128 R8, [R53] ;  /* 0x0000000035087984 */ /* 0x000e220000000c00 */
[----:B------:R-:W-:-:S03]  /*126500*/  NOP ;  /* 0x0000000000007918 */ /* 0x000fc60000000000 */
[----:B------:R1:W-:Y:S01]  /*126510*/  STSM.16.M88.4 [R53], R4 ;  /* 0x0000000435007844 */ /* 0x0003e20000000200 */
[----:B------:R-:W-:-:S03]  /*126520*/  NOP ;  /* 0x0000000000007918 */ /* 0x000fc60000000000 */
[----:B------:R-:W3:Y:S01]  /*126530*/  LDS.128 R12, [R53] ;  /* 0x00000000350c7984 */ /* 0x000ee20000000c00 */
[----:B-1----:R-:W-:-:S03]  /*126540*/  LOP3.LUT R4, R56, 0xffff, RZ, 0xc0, !PT ;  /* 0x0000ffff38047812 */ /* 0x002fc600078ec0ff */
[----:B0-----:R-:W-:Y:S04]  /*126550*/  STL.64 [R1+0x20], R8 ;  /* 0x0000200801007387 */ /* 0x001fe80000100a00 */
[----:B------:R0:W-:Y:S04]  /*126560*/  STL.64 [R1+0x28], R10 ;  /* 0x0000280a01007387 */ /* 0x0001e80000100a00 */
[----:B------:R-:W4:Y:S04]  /*126570*/  LDL.LU R60, [R1+0x2314] ;  /* 0x00231400013c7983 */ /* 0x000f280000300800 */
[----:B------:R-:W4:Y:S04]  /*126580*/  LDL.LU R61, [R1+0x22fc] ;  /* 0x0022fc00013d7983 */ /* 0x000f280000300800 */
[----:B------:R-:W4:Y:S04]  /*126590*/  LDL.LU R25, [R1+0x205c] ;  /* 0x00205c0001197983 */ /* 0x000f280000300800 */
[----:B------:R-:W4:Y:S04]  /*1265a0*/  LDL.LU R26, [R1+0x2058] ;  /* 0x00205800011a7983 */ /* 0x000f280000300800 */
[----:B------:R-:W4:Y:S01]  /*1265b0*/  LDL.LU R56, [R1+0x458] ;  /* 0x0004580001387983 */ /* 0x000f220000300800 */
[----:B------:R-:W-:-:S03]  /*1265c0*/  LOP3.LUT R5, R57, 0xffff, RZ, 0xc0, !PT ;  /* 0x0000ffff39057812 */ /* 0x000fc600078ec0ff */
[----:B------:R-:W4:Y:S01]  /*1265d0*/  LDL.LU R57, [R1+0x454] ;  /* 0x0004540001397983 */ /* 0x000f220000300800 */
[----:B------:R-:W-:-:S03]  /*1265e0*/  LOP3.LUT R6, R58, 0xffff, RZ, 0xc0, !PT ;  /* 0x0000ffff3a067812 */ /* 0x000fc600078ec0ff */
[----:B------:R-:W4:Y:S01]  /*1265f0*/  LDL.LU R58, [R1+0x450] ;  /* 0x00045000013a7983 */ /* 0x000f220000300800 */
[----:B------:R-:W-:-:S03]  /*126600*/  LOP3.LUT R7, R59, 0xffff, RZ, 0xc0, !PT ;  /* 0x0000ffff3b077812 */ /* 0x000fc600078ec0ff */
[----:B------:R-:W4:Y:S04]  /*126610*/  LDL.LU R59, [R1+0x44c] ;  /* 0x00044c00013b7983 */ /* 0x000f280000300800 */
[----:B---3--:R-:W-:Y:S04]  /*126620*/  STL.64 [R1+0x10], R12 ;  /* 0x0000100c01007387 */ /* 0x008fe80000100a00 */
[----:B------:R-:W-:Y:S01]  /*126630*/  STL.64 [R1+0x18], R14 ;  /* 0x0000180e01007387 */ /* 0x000fe20000100a00 */
[----:B------:R-:W-:Y:S01]  /*126640*/  NOP ;  /* 0x0000000000007918 */ /* 0x000fe20000000000 */
[----:B0-----:R-:W-:-:S02]  /*126650*/  PRMT R11, R50, 0x4210, R7 ;  /* 0x00004210320b7816 */ /* 0x001fc40000000007 */
[--C-:B------:R-:W-:Y:S02]  /*126660*/  PRMT R9, R48, 0x4210, R5.reuse ;  /* 0x0000421030097816 */ /* 0x100fe40000000005 */
[----:B------:R-:W-:Y:S02]  /*126670*/  PRMT R5, R23, 0x5210, R5 ;  /* 0x0000521017057816 */ /* 0x000fe40000000005 */
[----:B--2---:R-:W-:Y:S02]  /*126680*/  PRMT R7, R27, 0x5210, R7 ;  /* 0x000052101b077816 */ /* 0x004fe40000000007 */
[----:B------:R-:W2:Y:S04]  /*126690*/  LDL.LU R27, [R1+0x60] ;  /* 0x00006000011b7983 */ /* 0x000ea80000300800 */
[----:B------:R-:W3:Y:S01]  /*1266a0*/  LDL.LU R23, [R1+0x5c] ;  /* 0x00005c0001177983 */ /* 0x000ee20000300800 */
[----:B------:R-:W-:-:S02]  /*1266b0*/  PRMT R8, R47, 0x4210, R4 ;  /* 0x000042102f087816 */ /* 0x000fc40000000004 */
[----:B------:R-:W-:-:S05]  /*1266c0*/  PRMT R10, R49, 0x4210, R6 ;  /* 0x00004210310a7816 */ /* 0x000fca0000000006 */
[----:B------:R-:W-:Y:S01]  /*1266d0*/  STSM.16.M88.4 [R53], R8 ;  /* 0x0000000835007844 */ /* 0x000fe20000000200 */
[----:B------:R-:W-:-:S03]  /*1266e0*/  NOP ;  /* 0x0000000000007918 */ /* 0x000fc60000000000 */
[----:B------:R-:W0:Y:S01]  /*1266f0*/  LDS.128 R8, [R53] ;  /* 0x0000000035087984 */ /* 0x000e220000000c00 */
[----:B------:R-:W-:Y:S02]  /*126700*/  PRMT R4, R51, 0x5210, R4 ;  /* 0x0000521033047816 */ /* 0x000fe40000000004 */
[----:B------:R-:W-:Y:S01]  /*126710*/  PRMT R6, R24, 0x5210, R6 ;  /* 0x0000521018067816 */ /* 0x000fe20000000006 */
[----:B------:R-:W-:Y:S01]  /*126720*/  NOP ;  /* 0x0000000000007918 */ /* 0x000fe20000000000 */
[----:B------:R-:W3:Y:S04]  /*126730*/  LDL.LU R24, [R1+0x58] ;  /* 0x0000580001187983 */ /* 0x000ee80000300800 */
[----:B------:R4:W-:Y:S04]  /*126740*/  STSM.16.M88.4 [R53], R4 ;  /* 0x0000000435007844 */ /* 0x0009e80000000200 */
[----:B0-----:R0:W-:Y:S04]  /*126750*/  STL.64 [R1], R8 ;  /* 0x0000000801007387 */ /* 0x0011e80000100a00 */
[----:B------:R1:W-:Y:S04]  /*126760*/  STL.64 [R1+0x8], R10 ;  /* 0x0000080a01007387 */ /* 0x0003e80000100a00 */
[----:B------:R-:W3:Y:S01]  /*126770*/  LDL.LU R51, [R1+0x54] ;  /* 0x0000540001337983 */ /* 0x000ee20000300800 */
[----:B----4-:R-:W-:-:S02]  /*126780*/  LOP3.LUT R4, R60, 0xffff, RZ, 0xc0, !PT ;  /* 0x0000ffff3c047812 */ /* 0x010fc400078ec0ff */
[----:B------:R-:W-:Y:S02]  /*126790*/  LOP3.LUT R5, R61, 0xffff, RZ, 0xc0, !PT ;  /* 0x0000ffff3d057812 */ /* 0x000fe400078ec0ff */
[----:B------:R-:W-:Y:S02]  /*1267a0*/  LOP3.LUT R6, R25, 0xffff, RZ, 0xc0, !PT ;  /* 0x0000ffff19067812 */ /* 0x000fe400078ec0ff */
[----:B------:R-:W4:Y:S01]  /*1267b0*/  LDL.LU R25, [R1+0x2334] ;  /* 0x0023340001197983 */ /* 0x000f220000300800 */
[----:B------:R-:W-:-:S03]  /*1267c0*/  LOP3.LUT R7, R26, 0xffff, RZ, 0xc0, !PT ;  /* 0x0000ffff1a077812 */ /* 0x000fc600078ec0ff */
[----:B------:R-:W4:Y:S01]  /*1267d0*/  LDL.LU R26, [R1+0x2330] ;  /* 0x00233000011a7983 */ /* 0x000f220000300800 */
[----:B0-----:R-:W-:-:S03]  /*1267e0*/  PRMT R8, R56, 0x4210, R4 ;  /* 0x0000421038087816 */ /* 0x001fc60000000004 */
[----:B------:R-:W4:Y:S04]  /*1267f0*/  LDL.LU R60, [R1+0x207c] ;  /* 0x00207c00013c7983 */ /* 0x000f280000300800 */
[----:B------:R-:W4:Y:S04]  /*126800*/  LDL.LU R61, [R1+0x2078] ;  /* 0x00207800013d7983 */ /* 0x000f280000300800 */
[----:B------:R-:W4:Y:S04]  /*126810*/  LDL.LU R50, [R1+0x4ac] ;  /* 0x0004ac0001327983 */ /* 0x000f280000300800 */
[----:B------:R-:W4:Y:S04]  /*126820*/  LDL.LU R49, [R1+0x4a8] ;  /* 0x0004a80001317983 */ /* 0x000f280000300800 */
[----:B------:R-:W4:Y:S01]  /*126830*/  LDL.LU R48, [R1+0x4a0] ;  /* 0x0004a00001307983 */ /* 0x000f220000300800 */
[----:B------:R-:W-:-:S03]  /*126840*/  PRMT R9, R57, 0x4210, R5 ;  /* 0x0000421039097816 */ /* 0x000fc60000000005 */
[----:B------:R-:W4:Y:S01]  /*126850*/  LDL.LU R47, [R1+0x49c] ;  /* 0x00049c00012f7983 */ /* 0x000f220000300800 */
[----:B-1----:R-:W-:Y:S02]  /*126860*/  PRMT R10, R58, 0x4210, R6 ;  /* 0x000042103a0a7816 */ /* 0x002fe40000000006 */
[----:B------:R-:W-:Y:S01]  /*126870*/  PRMT R11, R59, 0x4210, R7 ;  /* 0x000042103b0b7816 */ /* 0x000fe20000000007 */
[----:B------:R-:W-:Y:S01]  /*126880*/  NOP ;  /* 0x0000000000007918 */ /* 0x000fe20000000000 */
[----:B------:R-:W0:Y:S01]  /*126890*/  LDS.128 R56, [R53] ;  /* 0x0000000035387984 */ /* 0x000e220000000c00 */
[----:B------:R-:W-:-:S03]  /*1268a0*/  NOP ;  /* 0x0000000000007918 */ /* 0x000fc60000000000 */
[----:B0-----:R-:W-:Y:S04]  /*1268b0*/  STL [R1+0x56f0], R56 ;  /* 0x0056f03801007387 */ /* 0x001fe80000100800 */
[----:B------:R-:W-:Y:S04]  /*1268c0*/  STL [R1+0x56ec], R57 ;  /* 0x0056ec3901007387 */ /* 0x000fe80000100800 */
[----:B------:R-:W-:Y:S04]  /*1268d0*/  STL [R1+0x56e8], R58 ;  /* 0x0056e83a01007387 */ /* 0x000fe80000100800 */
[----:B------:R-:W-:Y:S01]  /*1268e0*/  STL [R1+0x56e4], R59 ;  /* 0x0056e43b01007387 */ /* 0x000fe20000100800 */
[----:B--2---:R-:W-:-:S03]  /*1268f0*/  PRMT R4, R27, 0x5210, R4 ;  /* 0x000052101b047816 */ /* 0x004fc60000000004 */
[----:B------:R-:W2:Y:S01]  /*126900*/  LDL.LU R27, [R1+0x88] ;  /* 0x00008800011b7983 */ /* 0x000ea20000300800 */
[----:B---3--:R-:W-:-:S03]  /*126910*/  PRMT R5, R23, 0x5210, R5 ;  /* 0x0000521017057816 */ /* 0x008fc60000000005 */
[----:B------:R-:W3:Y:S04]  /*126920*/  LDL.LU R23, [R1+0x84] ;  /* 0x0000840001177983 */ /* 0x000ee80000300800 */
[----:B------:R-:W-:Y:S01]  /*126930*/  STSM.16.M88.4 [R53], R8 ;  /* 0x0000000835007844 */ /* 0x000fe20000000200 */
[----:B------:R-:W-:-:S03]  /*126940*/  NOP ;  /* 0x0000000000007918 */ /* 0x000fc60000000000 */
[----:B------:R-:W0:Y:S01]  /*126950*/  LDS.128 R8, [R53] ;  /* 0x0000000035087984 */ /* 0x000e220000000c00 */
[----:B------:R-:W-:-:S03]  /*126960*/  PRMT R6, R24, 0x5210, R6 ;  /* 0x0000521018067816 */ /* 0x000fc60000000006 */
[----:B------:R-:W3:Y:S01]  /*126970*/  LDL.LU R24, [R1+0x8c] ;  /* 0x00008c0001187983 */ /* 0x000ee20000300800 */
[----:B------:R-:W-:Y:S01]  /*126980*/  PRMT R7, R51, 0x5210, R7 ;  /* 0x0000521033077816 */ /* 0x000fe20000000007 */
[----:B------:R-:W-:Y:S02]  /*126990*/  NOP ;  /* 0x0000000000007918 */ /* 0x000fe40000000000 */
[----:B------:R-:W3:Y:S04]  /*1269a0*/  LDL.LU R51, [R1+0x80] ;  /* 0x0000800001337983 */ /* 0x000ee80000300800 */
[----:B------:R4:W-:Y:S01]  /*1269b0*/  STSM.16.M88.4 [R53], R4 ;  /* 0x0000000435007844 */ /* 0x0009e20000000200 */
[----:B------:R-:W-:-:S03]  /*1269c0*/  NOP ;  /* 0x0000000000007918 */ /* 0x000fc60000000000 */
[----:B------:R-:W1:Y:S04]  /*1269d0*/  LDS.128 R12, [R53] ;  /* 0x00000000350c7984 */ /* 0x000e680000000c00 */
[----:B0-----:R0:W-:Y:S04]  /*1269e0*/  STL.64 [R1+0x70], R8 ;  /* 0x0000700801007387 */ /* 0x0011e80000100a00 */
[----:B------:R0:W-:Y:S01]  /*1269f0*/  STL.64 [R1+0x78], R10 ;  /* 0x0000780a01007387 */ /* 0x0001e20000100a00 */
[----:B----4-:R-:W-:Y:S02]  /*126a00*/  LOP3.LUT R4, R25, 0xffff, RZ, 0xc0, !PT ;  /* 0x0000ffff19047812 */ /* 0x010fe400078ec0ff */
[----:B------:R-:W-:Y:S01]  /*126a10*/  LOP3.LUT R5, R26, 0xffff, RZ, 0xc0, !PT ;  /* 0x0000ffff1a057812 */ /* 0x000fe200078ec0ff */
[----:B------:R-:W4:Y:S01]  /*126a20*/  LDL.LU R25, [R1+0x235c] ;  /* 0x00235c0001197983 */ /* 0x000f220000300800 */
[----:B------:R-:W-:-:S03]  /*126a30*/  LOP3.LUT R6, R60, 0xffff, RZ, 0xc0, !PT ;  /* 0x0000ffff3c067812 */ /* 0x000fc600078ec0ff */
[----:B------:R-:W4:Y:S01]  /*126a40*/  LDL.LU R26, [R1+0x2358] ;  /* 0x00235800011a7983 */ /* 0x000f220000300800 */
[----:B------:R-:W-:-:S03]  /*126a50*/  LOP3.LUT R7, R61, 0xffff, RZ, 0xc0, !PT ;  /* 0x0000ffff3d077812 */ /* 0x000fc600078ec0ff */
[----:B------:R-:W4:Y:S01]  /*126a60*/  LDL.LU R60, [R1+0x209c] ;  /* 0x00209c00013c7983 */ /* 0x000f220000300800 */
[----:B0-----:R-:W-:-:S03]  /*126a70*/  PRMT R8, R50, 0x4210, R4 ;  /* 0x0000421032087816 */ /* 0x001fc60000000004 */
[----:B------:R-:W4:Y:S01]  /*126a80*/  LDL.LU R61, [R1+0x2098] ;  /* 0x00209800013d7983 */ /* 0x000f220000300800 */
[----:B------:R-:W-:-:S03]  /*126a90*/  PRMT R9, R49, 0x4210, R5 ;  /* 0x0000421031097816 */ /* 0x000fc60000000005 */
[----:B------:R-:W4:Y:S01]  /*126aa0*/  LDL.LU R50, [R1+0x548] ;  /* 0x0005480001327983 */ /* 0x000f220000300800 */
[----:B------:R-:W-:-:S03]  /*126ab0*/  PRMT R10, R48, 0x4210, R6 ;  /* 0x00004210300a7816 */ /* 0x000fc60000000006 */
[----:B------:R-:W4:Y:S04]  /*126ac0*/  LDL.LU R49, [R1+0x544] ;  /* 0x0005440001317983 */ /* 0x000f280000300800 */
[----:B------:R-:W4:Y:S04]  /*126ad0*/  LDL.LU R48, [R1+0x540] ;  /* 0x0005400001307983 */ /* 0x000f280000300800 */
[----:B------:R-:W4:Y:S04]  /*126ae0*/  LDL.LU R46, [R1+0x53c] ;  /* 0x00053c00012e7983 */ /* 0x000f280000300800 */
[----:B-1----:R-:W-:Y:S04]  /*126af0*/  STL.64 [R1+0x60], R12 ;  /* 0x0000600c01007387 */ /* 0x002fe80000100a00 */
[----:B------:R-:W-:Y:S01]  /*126b00*/  STL.64 [R1+0x68], R14 ;  /* 0x0000680e01007387 */ /* 0x000fe20000100a00 */
[----:B------:R-:W-:Y:S01]  /*126b10*/  NOP ;  /* 0x0000000000007918 */ /* 0x000fe20000000000 */
[----:B--2---:R-:W-:-:S02]  /*126b20*/  PRMT R4, R27, 0x5210, R4 ;  /* 0x000052101b047816 */ /* 0x004fc40000000004 */
[----:B------:R-:W2:Y:S01]  /*126b30*/  LDL.LU R27, [R1+0xa0] ;  /* 0x0000a000011b7983 */ /* 0x000ea20000300800 */
[----:B---3--:R-:W-:-:S03]  /*126b40*/  PRMT R5, R23, 0x5210, R5 ;  /* 0x0000521017057816 */ /* 0x008fc60000000005 */
[----:B------:R-:W3:Y:S01]  /*126b50*/  LDL.LU R23, [R1+0x9c] ;  /* 0x00009c0001177983 */ /* 0x000ee20000300800 */
[----:B------:R-:W-:-:S05]  /*126b60*/  PRMT R11, R47, 0x4210, R7 ;  /* 0x000042102f0b7816 */ /* 0x000fca0000000007 */
        /* <DEDUP_REMOVED lines=59> */
[----:B------:R-:W4:Y:S04]  /*126f20*/  LDL.LU R50, [R1+0x5d4] ;  /* 0x0005d40001327983 */ /* 0x000f280000300800 */
        /* <DEDUP_REMOVED lines=10> */
[----:B------:R-:W-:Y:S02]  /*126fd0*/  PRMT R10, R47, 0x4210, R6 ;  /* 0x000042102f0a7816 */ /* 0x000fe40000000006 */
        /* <DEDUP_REMOVED lines=62> */
[----:B------:R-:W4:Y:S04]  /*1273c0*/  LDL.LU R46, [R1+0x610] ;  /* 0x00061000012e7983 */ /* 0x000f280000300800 */
[----:B-1----:R-:W-:Y:S04]  /*1273d0*/  STL.64 [R1+0x100], R12 ;  /* 0x0001000c01007387 */ /* 0x002fe80000100a00 */
[----:B------:R-:W-:Y:S01]  /*1273e0*/  STL.64 [R1+0x108], R14 ;  /* 0x0001080e01007387 */ /* 0x000fe20000100a00 */
[----:B------:R-:W-:Y:S01]  /*1273f0*/  PRMT R9, R47, 0x4210, R5 ;  /* 0x000042102f097816 */ /* 0x000fe20000000005 */
        /* <DEDUP_REMOVED lines=62> */
[----:B------:R-:W4:Y:S04]  /*1277e0*/  LDL.LU R60, [R1+0x216c] ;  /* 0x00216c00013c7983 */ /* 0x000f280000300800 */
[----:B------:R-:W4:Y:S04]  /*1277f0*/  LDL.LU R61, [R1+0x2168] ;  /* 0x00216800013d7983 */ /* 0x000f280000300800 */
[----:B------:R-:W4:Y:S01]  /*127800*/  LDL.LU R22, [R1+0x638] ;  /* 0x0006380001167983 */ /* 0x000f220000300800 */
[----:B0-----:R-:W-:-:S03]  /*127810*/  PRMT R8, R47, 0x4210, R4 ;  /* 0x000042102f087816 */ /* 0x001fc60000000004 */
        /* <DEDUP_REMOVED lines=30> */
[----:B------:R-:W4:Y:S04]  /*127a00*/  LDL.LU R26, [R1+0x4d40] ;  /* 0x004d4000011a7983 */ /* 0x000f280000300800 */
[----:B------:R-:W4:Y:S01]  /*127a10*/  LDL.LU R60, [R1+0x2188] ;  /* 0x00218800013c7983 */ /* 0x000f220000300800 */
[----:B------:R-:W-:-:S03]  /*127a20*/  LOP3.LUT R7, R61, 0xffff, RZ, 0xc0, !PT ;  /* 0x0000ffff3d077812 */ /* 0x000fc600078ec0ff */
        /* <DEDUP_REMOVED lines=39> */
[----:B------:R-:W4:Y:S01]  /*127ca0*/  LDL.LU R43, [R1+0x674] ;  /* 0x00067400012b7983 */ /* 0x000f220000300800 */
[----:B------:R-:W-:-:S03]  /*127cb0*/  PRMT R11, R61, 0x4210, R7 ;  /* 0x000042103d0b7816 */ /* 0x000fc60000000007 */
        /* <DEDUP_REMOVED lines=15> */
[----:B------:R-:W3:Y:S04]  /*127db0*/  LDL.LU R24, [R1+0x1a8] ;  /* 0x0001a80001187983 */ /* 0x000ee80000300800 */
[----:B------:R-:W3:Y:S04]  /*127dc0*/  LDL.LU R46, [R1+0x1b0] ;  /* 0x0001b000012e7983 */ /* 0x000ee80000300800 */
[----:B0-----:R-:W-:Y:S04]  /*127dd0*/  STL.64 [R1+0x1d0], R8 ;  /* 0x0001d00801007387 */ /* 0x001fe80000100a00 */
[----:B------:R-:W-:Y:S01]  /*127de0*/  STL.64 [R1+0x1d8], R10 ;  /* 0x0001d80a01007387 */ /* 0x000fe20000100a00 */
[----:B------:R-:W-:Y:S01]  /*127df0*/  PRMT R7, R51, 0x5210, R7 ;  /* 0x0000521033077816 */ /* 0x000fe20000000007 */
[----:B------:R-:W-:-:S04]  /*127e00*/  NOP ;  /* 0x0000000000007918 */ /* 0x000fc80000000000 */
[----:B------:R4:W-:Y:S01]  /*127e10*/  STSM.16.M88.4 [R53], R4 ;  /* 0x0000000435007844 */ /* 0x0009e20000000200 */
[----:B------:R-:W-:-:S03]  /*127e20*/  NOP ;  /* 0x0000000000007918 */ /* 0x000fc60000000000 */
[----:B------:R-:W0:Y:S01]  /*127e30*/  LDS.128 R12, [R53] ;  /* 0x00000000350c7984 */ /* 0x000e220000000c00 */
[----:B----4-:R-:W-:-:S03]  /*127e40*/  LOP3.LUT R4, R25, 0xffff, RZ, 0xc0, !PT ;  /* 0x0000ffff19047812 */ /* 0x010fc600078ec0ff */
[----:B------:R-:W4:Y:S01]  /*127e50*/  LDL.LU R25, [R1+0x4d68] ;  /* 0x004d680001197983 */ /* 0x000f220000300800 */
[----:B------:R-:W-:-:S03]  /*127e60*/  LOP3.LUT R5, R26, 0xffff, RZ, 0xc0, !PT ;  /* 0x0000ffff1a057812 */ /* 0x000fc600078ec0ff */
[----:B------:R-:W4:Y:S04]  /*127e70*/  LDL.LU R26, [R1+0x4d64] ;  /* 0x004d6400011a7983 */ /* 0x000f280000300800 */
[----:B------:R-:W4:Y:S01]  /*127e80*/  LDL.LU R47, [R1+0x22a4] ;  /* 0x0022a400012f7983 */ /* 0x000f220000300800 */
[----:B------:R-:W-:-:S03]  /*127e90*/  LOP3.LUT R6, R60, 0xffff, RZ, 0xc0, !PT ;  /* 0x0000ffff3c067812 */ /* 0x000fc600078ec0ff */
[----:B------:R-:W4:Y:S04]  /*127ea0*/  LDL.LU R48, [R1+0x22a0] ;  /* 0x0022a00001307983 */ /* 0x000f280000300800 */
[----:B------:R-:W4:Y:S01]  /*127eb0*/  LDL.LU R49, [R1+0x688] ;  /* 0x0006880001317983 */ /* 0x000f220000300800 */
[----:B------:R-:W-:-:S03]  /*127ec0*/  PRMT R8, R22, 0x4210, R4 ;  /* 0x0000421016087816 */ /* 0x000fc60000000004 */
[----:B------:R-:W4:Y:S04]  /*127ed0*/  LDL.LU R50, [R1+0x684] ;  /* 0x0006840001327983 */ /* 0x000f280000300800 */
[----:B------:R-:W4:Y:S04]  /*127ee0*/  LDL.LU R51, [R1+0x680] ;  /* 0x0006800001337983 */ /* 0x000f280000300800 */
[----:B------:R-:W4:Y:S04]  /*127ef0*/  LDL.LU R60, [R1+0x67c] ;  /* 0x00067c00013c7983 */ /* 0x000f280000300800 */
[----:B0-----:R-:W-:Y:S04]  /*127f00*/  STL.64 [R1+0x1c0], R12 ;  /* 0x0001c00c01007387 */ /* 0x001fe80000100a00 */
[----:B------:R-:W-:Y:S01]  /*127f10*/  STL.64 [R1+0x1c8], R14 ;  /* 0x0001c80e01007387 */ /* 0x000fe20000100a00 */
[----:B------:R-:W-:Y:S01]  /*127f20*/  LOP3.LUT R7, R21, 0xffff, RZ, 0xc0, !PT ;  /* 0x0000ffff15077812 */ /* 0x000fe200078ec0ff */
[----:B------:R-:W-:-:S03]  /*127f30*/  NOP ;  /* 0x0000000000007918 */ /* 0x000fc60000000000 */
[----:B------:R-:W-:Y:S02]  /*127f40*/  PRMT R11, R61, 0x4210, R7 ;  /* 0x000042103d0b7816 */ /* 0x000fe40000000007 */
[--C-:B------:R-:W-:Y:S02]  /*127f50*/  PRMT R9, R43, 0x4210, R5.reuse ;  /* 0x000042102b097816 */ /* 0x100fe40000000005 */
[----:B--2---:R-:W-:Y:S02]  /*127f60*/  PRMT R4, R27, 0x5210, R4 ;  /* 0x000052101b047816 */ /* 0x004fe40000000004 */
[----:B------:R-:W2:Y:S04]  /*127f70*/  LDL.LU R27, [R1+0x1ec] ;  /* 0x0001ec00011b7983 */ /* 0x000ea80000300800 */
        /* <DEDUP_REMOVED lines=10> */
[----:B------:R-:W-:-:S04]  /*128020*/  NOP ;  /* 0x0000000000007918 */ /* 0x000fc80000000000 */
[----:B------:R4:W-:Y:S01]  /*128030*/  STSM.16.M88.4 [R53], R4 ;  /* 0x0000000435007844 */ /* 0x0009e20000000200 */
[----:B------:R-:W-:-:S03]  /*128040*/  NOP ;  /* 0x0000000000007918 */ /* 0x000fc60000000000 */
[----:B------:R-:W1:Y:S04]  /*128050*/  LDS.128 R12, [R53] ;  /* 0x00000000350c7984 */ /* 0x000e680000000c00 */
[----:B0-----:R0:W-:Y:S04]  /*128060*/  STL.64 [R1+0x1b0], R8 ;  /* 0x0001b00801007387 */ /* 0x0011e80000100a00 */
[----:B------:R1:W-:Y:S01]  /*128070*/  STL.64 [R1+0x1b8], R10 ;  /* 0x0001b80a01007387 */ /* 0x0003e20000100a00 */
[----:B----4-:R-:W-:-:S03]  /*128080*/  LOP3.LUT R4, R25, 0xffff, RZ, 0xc0, !PT ;  /* 0x0000ffff19047812 */ /* 0x010fc600078ec0ff */
[----:B------:R-:W4:Y:S01]  /*128090*/  LDL.LU R25, [R1+0x4d84] ;  /* 0x004d840001197983 */ /* 0x000f220000300800 */
[----:B------:R-:W-:-:S03]  /*1280a0*/  LOP3.LUT R5, R26, 0xffff, RZ, 0xc0, !PT ;  /* 0x0000ffff1a057812 */ /* 0x000fc600078ec0ff */
[----:B------:R-:W4:Y:S01]  /*1280b0*/  LDL.LU R26, [R1+0x4d78] ;  /* 0x004d7800011a7983 */ /* 0x000f220000300800 */
[----:B------:R-:W-:-:S03]  /*1280c0*/  LOP3.LUT R6, R47, 0xffff, RZ, 0xc0, !PT ;  /* 0x0000ffff2f067812 */ /* 0x000fc600078ec0ff */
[----:B------:R-:W4:Y:S01]  /*1280d0*/  LDL.LU R20, [R1+0x22ac] ;  /* 0x0022ac0001147983 */ /* 0x000f220000300800 */
[----:B------:R-:W-:-:S03]  /*1280e0*/  LOP3.LUT R7, R48, 0xffff, RZ, 0xc0, !PT ;  /* 0x0000ffff30077812 */ /* 0x000fc600078ec0ff */
[----:B------:R-:W4:Y:S04]  /*1280f0*/  LDL.LU R21, [R1+0x22a8] ;  /* 0x0022a80001157983 */ /* 0x000f280000300800 */
[----:B------:R-:W4:Y:S01]  /*128100*/  LDL.LU R22, [R1+0x6cc] ;  /* 0x0006cc0001167983 */ /* 0x000f220000300800 */
[----:B0-----:R-:W-:-:S03]  /*128110*/  PRMT R8, R49, 0x4210, R4 ;  /* 0x0000421031087816 */ /* 0x001fc60000000004 */
[----:B------:R-:W4:Y:S01]  /*128120*/  LDL.LU R43, [R1+0x6c8] ;  /* 0x0006c800012b7983 */ /* 0x000f220000300800 */
[----:B-1----:R-:W-:-:S03]  /*128130*/  PRMT R10, R51, 0x4210, R6 ;  /* 0x00004210330a7816 */ /* 0x002fc60000000006 */
[----:B------:R-:W4:Y:S01]  /*128140*/  LDL.LU R51, [R1+0x6c4] ;  /* 0x0006c40001337983 */ /* 0x000f220000300800 */
[----:B------:R-:W-:-:S03]  /*128150*/  PRMT R11, R60, 0x4210, R7 ;  /* 0x000042103c0b7816 */ /* 0x000fc60000000007 */
[----:B------:R-:W4:Y:S04]  /*128160*/  LDL.LU R60, [R1+0x68c] ;  /* 0x00068c00013c7983 */ /* 0x000f280000300800 */
[----:B------:R-:W-:Y:S04]  /*128170*/  STL.64 [R1+0x1a0], R12 ;  /* 0x0001a00c01007387 */ /* 0x000fe80000100a00 */
[----:B------:R-:W-:Y:S01]  /*128180*/  STL.64 [R1+0x1a8], R14 ;  /* 0x0001a80e01007387 */ /* 0x000fe20000100a00 */
[----:B------:R-:W-:Y:S01]  /*128190*/  PRMT R9, R50, 0x4210, R5 ;  /* 0x0000421032097816 */ /* 0x000fe20000000005 */
[----:B------:R-:W-:-:S04]  /*1281a0*/  NOP ;  /* 0x0000000000007918 */ /* 0x000fc80000000000 */
[----:B------:R-:W-:Y:S01]  /*1281b0*/  STSM.16.M88.4 [R53], R8 ;  /* 0x0000000835007844 */ /* 0x000fe20000000200 */
[----:B------:R-:W-:-:S03]  /*1281c0*/  NOP ;  /* 0x0000000000007918 */ /* 0x000fc60000000000 */
[----:B------:R-:W0:Y:S01]  /*1281d0*/  LDS.128 R8, [R53] ;  /* 0x0000000035087984 */ /* 0x000e220000000c00 */
[----:B--2---:R-:W-:-:S03]  /*1281e0*/  PRMT R4, R27, 0x5210, R4 ;  /* 0x000052101b047816 */ /* 0x004fc60000000004 */
[----:B------:R-:W2:Y:S01]  /*1281f0*/  LDL.LU R27, [R1+0x1f4] ;  /* 0x0001f400011b7983 */ /* 0x000ea20000300800 */
[----:B------:R-:W-:-:S03]  /*128200*/  PRMT R5, R61, 0x5210, R5 ;  /* 0x000052103d057816 */ /* 0x000fc60000000005 */
[----:B------:R-:W2:Y:S04]  /*128210*/  LDL.LU R61, [R1+0x1fc] ;  /* 0x0001fc00013d7983 */ /* 0x000ea80000300800 */
[----:B------:R-:W2:Y:S04]  /*128220*/  LDL.LU R44, [R1+0x1f8] ;  /* 0x0001f800012c7983 */ /* 0x000ea80000300800 */
[----:B------:R-:W2:Y:S01]  /*128230*/  LDL.LU R46, [R1+0x1e0] ;  /* 0x0001e000012e7983 */ /* 0x000ea20000300800 */
[----:B---3--:R-:W-:-:S03]  /*128240*/  PRMT R6, R23, 0x5210, R6 ;  /* 0x0000521017067816 */ /* 0x008fc60000000006 */
[----:B0-----:R-:W-:Y:S04]  /*128250*/  STL.64 [R1+0x190], R8 ;  /* 0x0001900801007387 */ /* 0x001fe80000100a00 */
[----:B------:R-:W-:Y:S04]  /*128260*/  STL.64 [R1+0x198], R10 ;  /* 0x0001980a01007387 */ /* 0x000fe80000100a00 */
[----:B------:R-:W3:Y:S01]  /*128270*/  LDL.LU R23, [R1+0x4d94] ;  /* 0x004d940001177983 */ /* 0x000ee20000300800 */
[----:B------:R-:W-:Y:S01]  /*128280*/  PRMT R7, R24, 0x5210, R7 ;  /* 0x0000521018077816 */ /* 0x000fe20000000007 */
[----:B------:R-:W-:-:S04]  /*128290*/  NOP ;  /* 0x0000000000007918 */ /* 0x000fc80000000000 */
[----:B------:R4:W-:Y:S01]  /*1282a0*/  STSM.16.M88.4 [R53], R4 ;  /* 0x0000000435007844 */ /* 0x0009e20000000200 */
[----:B------:R-:W-:-:S03]  /*1282b0*/  NOP ;  /* 0x0000000000007918 */ /* 0x000fc60000000000 */
[----:B------:R-:W0:Y:S04]  /*1282c0*/  LDS.128 R12, [R53] ;  /* 0x00000000350c7984 */ /* 0x000e280000000c00 */
[----:B------:R-:W3:Y:S04]  /*1282d0*/  LDL.LU R47, [R1+0x4d90] ;  /* 0x004d9000012f7983 */ /* 0x000ee80000300800 */
[----:B------:R-:W3:Y:S04]  /*1282e0*/  LDL.LU R48, [R1+0x22b4] ;  /* 0x0022b40001307983 */ /* 0x000ee80000300800 */
[----:B------:R-:W3:Y:S04]  /*1282f0*/  LDL.LU R49, [R1+0x22b0] ;  /* 0x0022b00001317983 */ /* 0x000ee80000300800 */
[----:B------:R-:W3:Y:S04]  /*128300*/  LDL.LU R50, [R1+0x6dc] ;  /* 0x0006dc0001327983 */ /* 0x000ee80000300800 */
[----:B------:R-:W3:Y:S01]  /*128310*/  LDL.LU R24, [R1+0x6d8] ;  /* 0x0006d80001187983 */ /* 0x000ee20000300800 */
[----:B----4-:R-:W-:-:S03]  /*128320*/  LOP3.LUT R4, R25, 0xffff, RZ, 0xc0, !PT ;  /* 0x0000ffff19047812 */ /* 0x010fc600078ec0ff */
[----:B------:R-:W4:Y:S01]  /*128330*/  LDL.LU R25, [R1+0x6d4] ;  /* 0x0006d40001197983 */ /* 0x000f220000300800 */
[----:B------:R-:W-:-:S03]  /*128340*/  LOP3.LUT R5, R26, 0xffff, RZ, 0xc0, !PT ;  /* 0x0000ffff1a057812 */ /* 0x000fc600078ec0ff */
[----:B------:R-:W4:Y:S04]  /*128350*/  LDL.LU R26, [R1+0x6d0] ;  /* 0x0006d000011a7983 */ /* 0x000f280000300800 */
[----:B0-----:R-:W-:Y:S01]  /*128360*/  STL.64 [R1+0x220], R12 ;  /* 0x0002200c01007387 */ /* 0x001fe20000100a00 */
[----:B------:R-:W-:-:S03]  /*128370*/  LOP3.LUT R6, R20, 0xffff, RZ, 0xc0, !PT ;  /* 0x0000ffff14067812 */ /* 0x000fc600078ec0ff */
[----:B------:R-:W-:Y:S01]  /*128380*/  STL.64 [R1+0x228], R14 ;  /* 0x0002280e01007387 */ /* 0x000fe20000100a00 */
[----:B------:R-:W-:Y:S01]  /*128390*/  LOP3.LUT R7, R21, 0xffff, RZ, 0xc0, !PT ;  /* 0x0000ffff15077812 */ /* 0x000fe200078ec0ff */
[----:B------:R-:W-:Y:S01]  /*1283a0*/  NOP ;  /* 0x0000000000007918 */ /* 0x000fe20000000000 */
[----:B------:R-:W-:Y:S02]  /*1283b0*/  PRMT R8, R22, 0x4210, R4 ;  /* 0x0000421016087816 */ /* 0x000fe40000000004 */
[----:B------:R-:W-:Y:S02]  /*1283c0*/  PRMT R9, R43, 0x4210, R5 ;  /* 0x000042102b097816 */ /* 0x000fe40000000005 */
[----:B------:R-:W-:Y:S02]  /*1283d0*/  PRMT R10, R51, 0x4210, R6 ;  /* 0x00004210330a7816 */ /* 0x000fe40000000006 */
[----:B------:R-:W-:-:S05]  /*1283e0*/  PRMT R11, R60, 0x4210, R7 ;  /* 0x000042103c0b7816 */ /* 0x000fca0000000007 */
[----:B------:R-:W-:Y:S01]  /*1283f0*/  STSM.16.M88.4 [R53], R8 ;  /* 0x0000000835007844 */ /* 0x000fe20000000200 */
[----:B------:R-:W-:-:S03]  /*128400*/  NOP ;  /* 0x0000000000007918 */ /* 0x000fc60000000000 */
[----:B------:R-:W0:Y:S01]  /*128410*/  LDS.128 R8, [R53] ;  /* 0x0000000035087984 */ /* 0x000e220000000c00 */
[----:B--2---:R-:W-:-:S03]  /*128420*/  PRMT R4, R27, 0x5210, R4 ;  /* 0x000052101b047816 */ /* 0x004fc60000000004 */
[----:B------:R-:W2:Y:S01]  /*128430*/  LDL.LU R27, [R1+0x238] ;  /* 0x00023800011b7983 */ /* 0x000ea20000300800 */
[----:B------:R-:W-:-:S03]  /*128440*/  PRMT R5, R61, 0x5210, R5 ;  /* 0x000052103d057816 */ /* 0x000fc60000000005 */
[----:B------:R-:W2:Y:S01]  /*128450*/  LDL.LU R51, [R1+0x234] ;  /* 0x0002340001337983 */ /* 0x000ea20000300800 */
[----:B------:R-:W-:-:S03]  /*128460*/  PRMT R6, R44, 0x5210, R6 ;  /* 0x000052102c067816 */ /* 0x000fc60000000006 */
[----:B------:R-:W2:Y:S01]  /*128470*/  LDL.LU R60, [R1+0x23c] ;  /* 0x00023c00013c7983 */ /* 0x000ea20000300800 */
[----:B------:R-:W-:Y:S01]  /*128480*/  PRMT R7, R46, 0x5210, R7 ;  /* 0x000052102e077816 */ /* 0x000fe20000000007 */
[----:B------:R-:W-:Y:S02]  /*128490*/  NOP ;  /* 0x0000000000007918 */ /* 0x000fe40000000000 */
[----:B------:R-:W2:Y:S04]  /*1284a0*/  LDL.LU R61, [R1+0x1e4] ;  /* 0x0001e400013d7983 */ /* 0x000ea80000300800 */
[----:B------:R3:W-:Y:S01]  /*1284b0*/  STSM.16.M88.4 [R53], R4 ;  /* 0x0000000435007844 */ /* 0x0007e20000000200 */
[----:B------:R-:W-:-:S03]  /*1284c0*/  NOP ;  /* 0x0000000000007918 */ /* 0x000fc60000000000 */
[----:B0-----:R0:W-:Y:S04]  /*1284d0*/  STL.64 [R1+0x210], R8 ;  /* 0x0002100801007387 */ /* 0x0011e80000100a00 */
[----:B------:R4:W-:Y:S04]  /*1284e0*/  STL.64 [R1+0x218], R10 ;  /* 0x0002180a01007387 */ /* 0x0009e80000100a00 */
[----:B------:R-:W1:Y:S01]  /*1284f0*/  LDS.128 R12, [R53] ;  /* 0x00000000350c7984 */ /* 0x000e620000000c00 */
[----:B---3--:R-:W-:-:S03]  /*128500*/  LOP3.LUT R4, R23, 0xffff, RZ, 0xc0, !PT ;  /* 0x0000ffff17047812 */ /* 0x008fc600078ec0ff */
[----:B------:R-:W3:Y:S01]  /*128510*/  LDL.LU R23, [R1+0x4da8] ;  /* 0x004da80001177983 */ /* 0x000ee20000300800 */
[----:B------:R-:W-:-:S03]  /*128520*/  LOP3.LUT R5, R47, 0xffff, RZ, 0xc0, !PT ;  /* 0x0000ffff2f057812 */ /* 0x000fc600078ec0ff */
[----:B------:R-:W3:Y:S01]  /*128530*/  LDL.LU R19, [R1+0x4da4] ;  /* 0x004da40001137983 */ /* 0x000ee20000300800 */
[----:B------:R-:W-:-:S03]  /*128540*/  LOP3.LUT R6, R48, 0xffff, RZ, 0xc0, !PT ;  /* 0x0000ffff30067812 */ /* 0x000fc600078ec0ff */
[----:B------:R-:W3:Y:S01]  /*128550*/  LDL.LU R20, [R1+0x22c0] ;  /* 0x0022c00001147983 */ /* 0x000ee20000300800 */
[----:B------:R-:W-:-:S03]  /*128560*/  LOP3.LUT R7, R49, 0xffff, RZ, 0xc0, !PT ;  /* 0x0000ffff31077812 */ /* 0x000fc600078ec0ff */
[----:B------:R-:W3:Y:S04]  /*128570*/  LDL.LU R21, [R1+0x22bc] ;  /* 0x0022bc0001157983 */ /* 0x000ee80000300800 */
[----:B------:R-:W3:Y:S01]  /*128580*/  LDL.LU R22, [R1+0x6ec] ;  /* 0x0006ec0001167983 */ /* 0x000ee20000300800 */
[----:B0-----:R-:W-:-:S03]  /*128590*/  PRMT R9, R24, 0x4210, R5 ;  /* 0x0000421018097816 */ /* 0x001fc60000000005 */
[----:B------:R-:W3:Y:S01]  /*1285a0*/  LDL.LU R24, [R1+0x6e8] ;  /* 0x0006e80001187983 */ /* 0x000ee20000300800 */
[----:B------:R-:W-:Y:S02]  /*1285b0*/  PRMT R8, R50, 0x4210, R4 ;  /* 0x0000421032087816 */ /* 0x000fe40000000004 */
[----:B----4-:R-:W-:Y:S02]  /*1285c0*/  PRMT R10, R25, 0x4210, R6 ;  /* 0x00004210190a7816 */ /* 0x010fe40000000006 */
[----:B------:R-:W4:Y:S01]  /*1285d0*/  LDL.LU R25, [R1+0x6e4] ;  /* 0x0006e40001197983 */ /* 0x000f220000300800 */
[----:B------:R-:W-:Y:S01]  /*1285e0*/  PRMT R11, R26, 0x4210, R7 ;  /* 0x000042101a0b7816 */ /* 0x000fe20000000007 */
[----:B------:R-:W-:Y:S02]  /*1285f0*/  NOP ;  /* 0x0000000000007918 */ /* 0x000fe40000000000 */
[----:B------:R-:W4:Y:S04]  /*128600*/  LDL.LU R26, [R1+0x6e0] ;  /* 0x0006e000011a7983 */ /* 0x000f280000300800 */
[----:B-1----:R-:W-:Y:S04]  /*128610*/  STL.64 [R1+0x200], R12 ;  /* 0x0002000c01007387 */ /* 0x002fe80000100a00 */
[----:B------:R-:W-:Y:S04]  /*128620*/  STL.64 [R1+0x208], R14 ;  /* 0x0002080e01007387 */ /* 0x000fe80000100a00 */
[----:B------:R-:W-:Y:S01]  /*128630*/  STSM.16.M88.4 [R53], R8 ;  /* 0x0000000835007844 */ /* 0x000fe20000000200 */
[----:B------:R-:W-:-:S03]  /*128640*/  NOP ;  /* 0x0000000000007918 */ /* 0x000fc60000000000 */
[----:B------:R-:W0:Y:S01]  /*128650*/  LDS.128 R8, [R53] ;  /* 0x0000000035087984 */ /* 0x000e220000000c00 */
[----:B--2---:R-:W-:-:S03]  /*128660*/  PRMT R4, R27, 0x5210, R4 ;  /* 0x000052101b047816 */ /* 0x004fc60000000004 */
[----:B------:R-:W2:Y:S04]  /*128670*/  LDL.LU R27, [R1+0x248] ;  /* 0x00024800011b7983 */ /* 0x000ea80000300800 */
[----:B------:R-:W2:Y:S04]  /*128680*/  LDL.LU R43, [R1+0x244] ;  /* 0x00024400012b7983 */ /* 0x000ea80000300800 */
[----:B------:R-:W2:Y:S04]  /*128690*/  LDL.LU R44, [R1+0x240] ;  /* 0x00024000012c7983 */ /* 0x000ea80000300800 */
[----:B------:R-:W2:Y:S04]  /*1286a0*/  LDL.LU R46, [R1+0x24c] ;  /* 0x00024c00012e7983 */ /* 0x000ea80000300800 */
[----:B0-----:R-:W-:Y:S01]  /*1286b0*/  STL.64 [R1+0x1f0], R8 ;  /* 0x0001f00801007387 */ /* 0x001fe20000100a00 */
[----:B------:R-:W-:-:S03]  /*1286c0*/  PRMT R5, R51, 0x5210, R5 ;  /* 0x0000521033057816 */ /* 0x000fc60000000005 */
[----:B------:R-:W-:Y:S01]  /*1286d0*/  STL.64 [R1+0x1f8], R10 ;  /* 0x0001f80a01007387 */ /* 0x000fe20000100a00 */
[----:B------:R-:W-:-:S03]  /*1286e0*/  PRMT R6, R60, 0x5210, R6 ;  /* 0x000052103c067816 */ /* 0x000fc60000000006 */
[----:B------:R-:W2:Y:S01]  /*1286f0*/  LDL.LU R47, [R1+0x4dbc] ;  /* 0x004dbc00012f7983 */ /* 0x000ea20000300800 */
[----:B------:R-:W-:Y:S01]  /*128700*/  PRMT R7, R61, 0x5210, R7 ;  /* 0x000052103d077816 */ /* 0x000fe20000000007 */
[----:B------:R-:W-:Y:S02]  /*128710*/  NOP ;  /* 0x0000000000007918 */ /* 0x000fe40000000000 */
[----:B------:R-:W2:Y:S04]  /*128720*/  LDL.LU R48, [R1+0x4db8] ;  /* 0x004db80001307983 */ /* 0x000ea80000300800 */
[----:B------:R-:W2:Y:S04]  /*128730*/  LDL.LU R49, [R1+0x22c8] ;  /* 0x0022c80001317983 */ /* 0x000ea80000300800 */
[----:B------:R-:W2:Y:S04]  /*128740*/  LDL.LU R50, [R1+0x22c4] ;  /* 0x0022c40001327983 */ /* 0x000ea80000300800 */
[----:B------:R-:W2:Y:S04]  /*128750*/  LDL.LU R51, [R1+0x6fc] ;  /* 0x0006fc0001337983 */ /* 0x000ea80000300800 */
[----:B------:R-:W2:Y:S04]  /*128760*/  LDL.LU R60, [R1+0x6f8] ;  /* 0x0006f800013c7983 */ /* 0x000ea80000300800 */
[----:B------:R-:W2:Y:S04]  /*128770*/  LDL.LU R61, [R1+0x6f4] ;  /* 0x0006f400013d7983 */ /* 0x000ea80000300800 */
[----:B------:R3:W-:Y:S01]  /*128780*/  STSM.16.M88.4 [R53], R4 ;  /* 0x0000000435007844 */ /* 0x0007e20000000200 */
[----:B------:R-:W-:-:S03]  /*128790*/  NOP ;  /* 0x0000000000007918 */ /* 0x000fc60000000000 */
[----:B------:R-:W0:Y:S01]  /*1287a0*/  LDS.128 R12, [R53] ;  /* 0x00000000350c7984 */ /* 0x000e220000000c00 */
[----:B---3--:R-:W-:-:S03]  /*1287b0*/  LOP3.LUT R4, R23, 0xffff, RZ, 0xc0, !PT ;  /* 0x0000ffff17047812 */ /* 0x008fc600078ec0ff */
[----:B------:R-:W3:Y:S01]  /*1287c0*/  LDL.LU R23, [R1+0x6f0] ;  /* 0x0006f00001177983 */ /* 0x000ee20000300800 */
[----:B------:R-:W-:Y:S02]  /*1287d0*/  LOP3.LUT R5, R19, 0xffff, RZ, 0xc0, !PT ;  /* 0x0000ffff13057812 */ /* 0x000fe400078ec0ff */
[----:B------:R-:W-:Y:S02]  /*1287e0*/  LOP3.LUT R6, R20, 0xffff, RZ, 0xc0, !PT ;  /* 0x0000ffff14067812 */ /* 0x000fe400078ec0ff */
[----:B------:R-:W-:Y:S02]  /*1287f0*/  LOP3.LUT R7, R21, 0xffff, RZ, 0xc0, !PT ;  /* 0x0000ffff15077812 */ /* 0x000fe400078ec0ff */
[----:B------:R-:W-:Y:S02]  /*128800*/  PRMT R9, R24, 0x4210, R5 ;  /* 0x0000421018097816 */ /* 0x000fe40000000005 */
[----:B------:R-:W-:Y:S01]  /*128810*/  PRMT R8, R22, 0x4210, R4 ;  /* 0x0000421016087816 */ /* 0x000fe20000000004 */
[----:B0-----:R-:W-:Y:S04]  /*128820*/  STL.64 [R1+0x1e0], R12 ;  /* 0x0001e00c01007387 */ /* 0x001fe80000100a00 */
[----:B------:R-:W-:Y:S01]  /*128830*/  STL.64 [R1+0x1e8], R14 ;  /* 0x0001e80e01007387 */ /* 0x000fe20000100a00 */
[----:B------:R-:W-:-:S03]  /*128840*/  NOP ;  /* 0x0000000000007918 */ /* 0x000fc60000000000 */
[----:B------:R-:W3:Y:S01]  /*128850*/  LDL.LU R24, [R1+0x27c] ;  /* 0x00027c0001187983 */ /* 0x000ee20000300800 */
[----:B----4-:R-:W-:-:S03]  /*128860*/  PRMT R10, R25, 0x4210, R6 ;  /* 0x00004210190a7816 */ /* 0x010fc60000000006 */
[----:B------:R-:W4:Y:S01]  /*128870*/  LDL.LU R25, [R1+0x278] ;  /* 0x0002780001197983 */ /* 0x000f220000300800 */
[----:B------:R-:W-:-:S03]  /*128880*/  PRMT R11, R26, 0x4210, R7 ;  /* 0x000042101a0b7816 */ /* 0x000fc60000000007 */
[----:B------:R-:W4:Y:S04]  /*128890*/  LDL.LU R26, [R1+0x274] ;  /* 0x00027400011a7983 */ /* 0x000f280000300800 */
[----:B------:R-:W-:Y:S01]  /*1288a0*/  STSM.16.M88.4 [R53], R8 ;  /* 0x0000000835007844 */ /* 0x000fe20000000200 */
[----:B------:R-:W-:-:S03]  /*1288b0*/  NOP ;  /* 0x0000000000007918 */ /* 0x000fc60000000000 */
[----:B------:R-:W0:Y:S01]  /*1288c0*/  LDS.128 R8, [R53] ;  /* 0x0000000035087984 */ /* 0x000e220000000c00 */
[----:B--2---:R-:W-:-:S03]  /*1288d0*/  PRMT R4, R27, 0x5210, R4 ;  /* 0x000052101b047816 */ /* 0x004fc60000000004 */
[----:B------:R-:W2:Y:S01]  /*1288e0*/  LDL.LU R27, [R1+0x230] ;  /* 0x00023000011b7983 */ /* 0x000ea20000300800 */
[----:B------:R-:W-:Y:S02]  /*1288f0*/  PRMT R5, R43, 0x5210, R5 ;  /* 0x000052102b057816 */ /* 0x000fe40000000005 */
[----:B------:R-:W-:Y:S02]  /*128900*/  PRMT R6, R44, 0x5210, R6 ;  /* 0x000052102c067816 */ /* 0x000fe40000000006 */
[----:B------:R-:W-:Y:S01]  /*128910*/  PRMT R7, R46, 0x5210, R7 ;  /* 0x000052102e077816 */ /* 0x000fe20000000007 */
[----:B------:R-:W-:Y:S01]  /*128920*/  NOP ;  /* 0x0000000000007918 */ /* 0x000fe20000000000 */
[----:B0-----:R-:W-:Y:S04]  /*128930*/  STL.64 [R1+0x260], R8 ;  /* 0x0002600801007387 */ /* 0x001fe80000100a00 */
[----:B------:R0:W-:Y:S01]  /*128940*/  STSM.16.M88.4 [R53], R4 ;  /* 0x0000000435007844 */ /* 0x0001e20000000200 */
[----:B------:R-:W-:-:S03]  /*128950*/  NOP ;  /* 0x0000000000007918 */ /* 0x000fc60000000000 */
[----:B------:R1:W-:Y:S04]  /*128960*/  STL.64 [R1+0x268], R10 ;  /* 0x0002680a01007387 */ /* 0x0003e80000100a00 */
[----:B------:R-:W2:Y:S04]  /*128970*/  LDL.LU R18, [R1+0x4dd0] ;  /* 0x004dd00001127983 */ /* 0x000ea80000300800 */
[----:B------:R-:W2:Y:S01]  /*128980*/  LDL.LU R19, [R1+0x4dcc] ;  /* 0x004dcc0001137983 */ /* 0x000ea20000300800 */
[----:B0-----:R-:W-:Y:S02]  /*128990*/  LOP3.LUT R5, R48, 0xffff, RZ, 0xc0, !PT ;  /* 0x0000ffff30057812 */ /* 0x001fe400078ec0ff */
[----:B------:R-:W-:Y:S01]  /*1289a0*/  LOP3.LUT R6, R49, 0xffff, RZ, 0xc0, !PT ;  /* 0x0000ffff31067812 */ /* 0x000fe200078ec0ff */
[----:B------:R-:W2:Y:S01]  /*1289b0*/  LDL.LU R20, [R1+0x22d0] ;  /* 0x0022d00001147983 */ /* 0x000ea20000300800 */
[----:B------:R-:W-:-:S03]  /*1289c0*/  LOP3.LUT R7, R50, 0xffff, RZ, 0xc0, !PT ;  /* 0x0000ffff32077812 */ /* 0x000fc600078ec0ff */
[----:B------:R-:W2:Y:S01]  /*1289d0*/  LDL.LU R21, [R1+0x22cc] ;  /* 0x0022cc0001157983 */ /* 0x000ea20000300800 */
[----:B------:R-:W-:-:S03]  /*1289e0*/  PRMT R9, R60, 0x4210, R5 ;  /* 0x000042103c097816 */ /* 0x000fc60000000005 */
[----:B------:R-:W2:Y:S01]  /*1289f0*/  LDL.LU R22, [R1+0x728] ;  /* 0x0007280001167983 */ /* 0x000ea20000300800 */
[----:B-1----:R-:W-:-:S03]  /*128a00*/  PRMT R10, R61, 0x4210, R6 ;  /* 0x000042103d0a7816 */ /* 0x002fc60000000006 */
[----:B------:R-:W2:Y:S04]  /*128a10*/  LDL.LU R60, [R1+0x724] ;  /* 0x00072400013c7983 */ /* 0x000ea80000300800 */
[----:B------:R-:W2:Y:S01]  /*128a20*/  LDL.LU R61, [R1+0x720] ;  /* 0x00072000013d7983 */ /* 0x000ea20000300800 */
[----:B------:R-:W-:-:S03]  /*128a30*/  LOP3.LUT R4, R47, 0xffff, RZ, 0xc0, !PT ;  /* 0x0000ffff2f047812 */ /* 0x000fc600078ec0ff */
[----:B------:R-:W0:Y:S01]  /*128a40*/  LDS.128 R12, [R53] ;  /* 0x00000000350c7984 */ /* 0x000e220000000c00 */
[----:B---3--:R-:W-:-:S03]  /*128a50*/  PRMT R11, R23, 0x4210, R7 ;  /* 0x00004210170b7816 */ /* 0x008fc60000000007 */
[----:B------:R-:W3:Y:S01]  /*128a60*/  LDL.LU R23, [R1+0x71c] ;  /* 0x00071c0001177983 */ /* 0x000ee20000300800 */
[----:B------:R-:W-:Y:S01]  /*128a70*/  PRMT R8, R51, 0x4210, R4 ;  /* 0x0000421033087816 */ /* 0x000fe20000000004 */
[----:B------:R-:W-:-:S04]  /*128a80*/  NOP ;  /* 0x0000000000007918 */ /* 0x000fc80000000000 */
[----:B------:R-:W-:Y:S01]  /*128a90*/  STSM.16.M88.4 [R53], R8 ;  /* 0x0000000835007844 */ /* 0x000fe20000000200 */
[----:B------:R-:W-:-:S03]  /*128aa0*/  NOP ;  /* 0x0000000000007918 */ /* 0x000fc60000000000 */
[----:B------:R-:W1:Y:S04]  /*128ab0*/  LDS.128 R8, [R53] ;  /* 0x0000000035087984 */ /* 0x000e680000000c00 */
[----:B0-----:R-:W-:Y:S04]  /*128ac0*/  STL.64 [R1+0x250], R12 ;  /* 0x0002500c01007387 */ /* 0x001fe80000100a00 */
[----:B------:R-:W-:Y:S01]  /*128ad0*/  STL.64 [R1+0x258], R14 ;  /* 0x0002580e01007387 */ /* 0x000fe20000100a00 */
[----:B------:R-:W-:-:S03]  /*128ae0*/  NOP ;  /* 0x0000000000007918 */ /* 0x000fc60000000000 */
[----:B------:R-:W3:Y:S04]  /*128af0*/  LDL.LU R43, [R1+0x284] ;  /* 0x00028400012b7983 */ /* 0x000ee80000300800 */
[----:B------:R-:W3:Y:S04]  /*128b00*/  LDL.LU R44, [R1+0x280] ;  /* 0x00028000012c7983 */ /* 0x000ee80000300800 */
[----:B------:R-:W3:Y:S04]  /*128b10*/  LDL.LU R46, [R1+0x288] ;  /* 0x00028800012e7983 */ /* 0x000ee80000300800 */
[----:B------:R-:W3:Y:S04]  /*128b20*/  LDL.LU R47, [R1+0x270] ;  /* 0x00027000012f7983 */ /* 0x000ee80000300800 */
[----:B------:R-:W3:Y:S04]  /*128b30*/  LDL.LU R48, [R1+0x4de4] ;  /* 0x004de40001307983 */ /* 0x000ee80000300800 */
[----:B------:R-:W3:Y:S01]  /*128b40*/  LDL.LU R49, [R1+0x4de0] ;  /* 0x004de00001317983 */ /* 0x000ee20000300800 */
[----:B------:R-:W-:-:S03]  /*128b50*/  PRMT R4, R24, 0x5210, R4 ;  /* 0x0000521018047816 */ /* 0x000fc60000000004 */
[----:B-1----:R-:W-:Y:S01]  /*128b60*/  STL.64 [R1+0x240], R8 ;  /* 0x0002400801007387 */ /* 0x002fe20000100a00 */
[----:B----4-:R-:W-:-:S03]  /*128b70*/  PRMT R5, R25, 0x5210, R5 ;  /* 0x0000521019057816 */ /* 0x010fc60000000005 */
[----:B------:R-:W-:Y:S04]  /*128b80*/  STL.64 [R1+0x248], R10 ;  /* 0x0002480a01007387 */ /* 0x000fe80000100a00 */
[----:B------:R-:W4:Y:S01]  /*128b90*/  LDL.LU R50, [R1+0x22e8] ;  /* 0x0022e80001327983 */ /* 0x000f220000300800 */
[----:B------:R-:W-:-:S03]  /*128ba0*/  PRMT R6, R26, 0x5210, R6 ;  /* 0x000052101a067816 */ /* 0x000fc60000000006 */
[----:B------:R-:W4:Y:S04]  /*128bb0*/  LDL.LU R51, [R1+0x22dc] ;  /* 0x0022dc0001337983 */ /* 0x000f280000300800 */
[----:B------:R-:W4:Y:S04]  /*128bc0*/  LDL.LU R24, [R1+0x788] ;  /* 0x0007880001187983 */ /* 0x000f280000300800 */
[----:B------:R-:W4:Y:S04]  /*128bd0*/  LDL.LU R25, [R1+0x784] ;  /* 0x0007840001197983 */ /* 0x000f280000300800 */
[----:B------:R-:W4:Y:S01]  /*128be0*/  LDL.LU R26, [R1+0x780] ;  /* 0x00078000011a7983 */ /* 0x000f220000300800 */
[----:B--2---:R-:W-:-:S03]  /*128bf0*/  PRMT R7, R27, 0x5210, R7 ;  /* 0x000052101b077816 */ /* 0x004fc60000000007 */
[----:B------:R-:W2:Y:S04]  /*128c00*/  LDL.LU R27, [R1+0x72c] ;  /* 0x00072c00011b7983 */ /* 0x000ea80000300800 */
[----:B------:R0:W-:Y:S01]  /*128c10*/  STSM.16.M88.4 [R53], R4 ;  /* 0x0000000435007844 */ /* 0x0001e20000000200 */
[----:B------:R-:W-:-:S03]  /*128c20*/  NOP ;  /* 0x0000000000007918 */ /* 0x000fc60000000000 */
[----:B------:R-:W1:Y:S01]  /*128c30*/  LDS.128 R12, [R53] ;  /* 0x00000000350c7984 */ /* 0x000e620000000c00 */
[----:B0-----:R-:W-:Y:S02]  /*128c40*/  LOP3.LUT R5, R19, 0xffff, RZ, 0xc0, !PT ;  /* 0x0000ffff13057812 */ /* 0x001fe400078ec0ff */
[----:B------:R-:W-:Y:S02]  /*128c50*/  LOP3.LUT R6, R20, 0xffff, RZ, 0xc0, !PT ;  /* 0x0000ffff14067812 */ /* 0x000fe400078ec0ff */
[----:B------:R-:W-:Y:S02]  /*128c60*/  LOP3.LUT R7, R21, 0xffff, RZ, 0xc0, !PT ;  /* 0x0000ffff15077812 */ /* 0x000fe400078ec0ff */
[----:B------:R-:W-:Y:S02]  /*128c70*/  PRMT R9, R60, 0x4210, R5 ;  /* 0x000042103c097816 */ /* 0x000fe40000000005 */
[----:B------:R-:W2:Y:S01]  /*128c80*/  LDL.LU R60, [R1+0x294] ;  /* 0x00029400013c7983 */ /* 0x000ea20000300800 */
[----:B------:R-:W-:-:S03]  /*128c90*/  PRMT R10, R61, 0x4210, R6 ;  /* 0x000042103d0a7816 */ /* 0x000fc60000000006 */
[----:B------:R-:W2:Y:S04]  /*128ca0*/  LDL.LU R61, [R1+0x290] ;  /* 0x00029000013d7983 */ /* 0x000ea80000300800 */
[----:B-1----:R-:W-:Y:S04]  /*128cb0*/  STL.64 [R1+0x230], R12 ;  /* 0x0002300c01007387 */ /* 0x002fe80000100a00 */
[----:B------:R-:W-:Y:S01]  /*128cc0*/  STL.64 [R1+0x238], R14 ;  /* 0x0002380e01007387 */ /* 0x000fe20000100a00 */
[----:B------:R-:W-:Y:S01]  /*128cd0*/  LOP3.LUT R4, R18, 0xffff, RZ, 0xc0, !PT ;  /* 0x0000ffff12047812 */ /* 0x000fe200078ec0ff */
[----:B------:R-:W-:Y:S01]  /*128ce0*/  NOP ;  /* 0x0000000000007918 */ /* 0x000fe20000000000 */
[----:B---3--:R-:W-:-:S02]  /*128cf0*/  PRMT R11, R23, 0x4210, R7 ;  /* 0x00004210170b7816 */ /* 0x008fc40000000007 */
[----:B------:R-:W3:Y:S01]  /*128d00*/  LDL.LU R23, [R1+0x28c] ;  /* 0x00028c0001177983 */ /* 0x000ee20000300800 */
[----:B------:R-:W-:-:S05]  /*128d10*/  PRMT R8, R22, 0x4210, R4 ;  /* 0x0000421016087816 */ /* 0x000fca0000000004 */
[----:B------:R-:W-:Y:S01]  /*128d20*/  STSM.16.M88.4 [R53], R8 ;  /* 0x0000000835007844 */ /* 0x000fe20000000200 */
[----:B------:R-:W-:-:S03]  /*128d30*/  NOP ;  /* 0x0000000000007918 */ /* 0x000fc60000000000 */
[----:B------:R-:W0:Y:S01]  /*128d40*/  LDS.128 R8, [R53] ;  /* 0x0000000035087984 */ /* 0x000e220000000c00 */
[----:B------:R-:W-:Y:S02]  /*128d50*/  PRMT R4, R43, 0x5210, R4 ;  /* 0x000052102b047816 */ /* 0x000fe40000000004 */
[----:B------:R-:W-:Y:S02]  /*128d60*/  PRMT R5, R44, 0x5210, R5 ;  /* 0x000052102c057816 */ /* 0x000fe40000000005 */
[----:B------:R-:W-:Y:S02]  /*128d70*/  PRMT R6, R46, 0x5210, R6 ;  /* 0x000052102e067816 */ /* 0x000fe40000000006 */
[----:B------:R-:W-:Y:S01]  /*128d80*/  PRMT R7, R47, 0x5210, R7 ;  /* 0x000052102f077816 */ /* 0x000fe20000000007 */
[----:B------:R-:W-:-:S04]  /*128d90*/  NOP ;  /* 0x0000000000007918 */ /* 0x000fc80000000000 */
[----:B------:R1:W-:Y:S01]  /*128da0*/  STSM.16.M88.4 [R53], R4 ;  /* 0x0000000435007844 */ /* 0x0003e20000000200 */
[----:B------:R-:W-:-:S03]  /*128db0*/  NOP ;  /* 0x0000000000007918 */ /* 0x000fc60000000000 */
[----:B0-----:R0:W-:Y:S04]  /*128dc0*/  STL.64 [R1+0x2c0], R8 ;  /* 0x0002c00801007387 */ /* 0x0011e80000100a00 */
[----:B------:R0:W-:Y:S04]  /*128dd0*/  STL.64 [R1+0x2c8], R10 ;  /* 0x0002c80a01007387 */ /* 0x0001e80000100a00 */
[----:B------:R-:W3:Y:S01]  /*128de0*/  LDL.LU R19, [R1+0x4df8] ;  /* 0x004df80001137983 */ /* 0x000ee20000300800 */
[----:B-1----:R-:W-:Y:S02]  /*128df0*/  LOP3.LUT R4, R48, 0xffff, RZ, 0xc0, !PT ;  /* 0x0000ffff30047812 */ /* 0x002fe400078ec0ff */
[----:B------:R-:W-:Y:S01]  /*128e00*/  LOP3.LUT R5, R49, 0xffff, RZ, 0xc0, !PT ;  /* 0x0000ffff31057812 */ /* 0x000fe200078ec0ff */
[----:B------:R-:W3:Y:S01]  /*128e10*/  LDL.LU R20, [R1+0x4df4] ;  /* 0x004df40001147983 */ /* 0x000ee20000300800 */
[----:B----4-:R-:W-:-:S02]  /*128e20*/  LOP3.LUT R6, R50, 0xffff, RZ, 0xc0, !PT ;  /* 0x0000ffff32067812 */ /* 0x010fc400078ec0ff */
[----:B------:R-:W-:Y:S01]  /*128e30*/  LOP3.LUT R7, R51, 0xffff, RZ, 0xc0, !PT ;  /* 0x0000ffff33077812 */ /* 0x000fe200078ec0ff */
[----:B------:R-:W4:Y:S01]  /*128e40*/  LDL.LU R21, [R1+0x22f8] ;  /* 0x0022f80001157983 */ /* 0x000f220000300800 */
[----:B0-----:R-:W-:Y:S02]  /*128e50*/  PRMT R8, R24, 0x4210, R4 ;  /* 0x0000421018087816 */ /* 0x001fe40000000004 */
[----:B------:R-:W-:Y:S01]  /*128e60*/  PRMT R9, R25, 0x4210, R5 ;  /* 0x0000421019097816 */ /* 0x000fe20000000005 */
[----:B------:R-:W4:Y:S01]  /*128e70*/  LDL.LU R22, [R1+0x22f4] ;  /* 0x0022f40001167983 */ /* 0x000f220000300800 */
[----:B------:R-:W-:-:S03]  /*128e80*/  PRMT R10, R26, 0x4210, R6 ;  /* 0x000042101a0a7816 */ /* 0x000fc60000000006 */
[----:B------:R-:W4:Y:S04]  /*128e90*/  LDL.LU R24, [R1+0x7b0] ;  /* 0x0007b00001187983 */ /* 0x000f280000300800 */
[----:B------:R-:W4:Y:S04]  /*128ea0*/  LDL.LU R25, [R1+0x7ac] ;  /* 0x0007ac0001197983 */ /* 0x000f280000300800 */
[----:B------:R-:W4:Y:S04]  /*128eb0*/  LDL.LU R26, [R1+0x7a8] ;  /* 0x0007a800011a7983 */ /* 0x000f280000300800 */
[----:B------:R-:W0:Y:S01]  /*128ec0*/  LDS.128 R12, [R53] ;  /* 0x00000000350c7984 */ /* 0x000e220000000c00 */
[----:B--2---:R-:W-:Y:S01]  /*128ed0*/  PRMT R11, R27, 0x4210, R7 ;  /* 0x000042101b0b7816 */ /* 0x004fe20000000007 */
[----:B------:R-:W-:-:S02]  /*128ee0*/  NOP ;  /* 0x0000000000007918 */ /* 0x000fc40000000000 */
[----:B------:R-:W2:Y:S04]  /*128ef0*/  LDL.LU R27, [R1+0x7a4] ;  /* 0x0007a400011b7983 */ /* 0x000ea80000300800 */
[----:B------:R-:W-:Y:S01]  /*128f00*/  STSM.16.M88.4 [R53], R8 ;  /* 0x0000000835007844 */ /* 0x000fe20000000200 */
[----:B------:R-:W-:-:S03]  /*128f10*/  NOP ;  /* 0x0000000000007918 */ /* 0x000fc60000000000 */
[----:B------:R-:W1:Y:S04]  /*128f20*/  LDS.128 R8, [R53] ;  /* 0x0000000035087984 */ /* 0x000e680000000c00 */
[----:B0-----:R-:W-:Y:S04]  /*128f30*/  STL.64 [R1+0x2b0], R12 ;  /* 0x0002b00c01007387 */ /* 0x001fe80000100a00 */
[----:B------:R-:W-:Y:S01]  /*128f40*/  STL.64 [R1+0x2b8], R14 ;  /* 0x0002b80e01007387 */ /* 0x000fe20000100a00 */
[----:B------:R-:W-:-:S03]  /*128f50*/  PRMT R4, R60, 0x5210, R4 ;  /* 0x000052103c047816 */ /* 0x000fc60000000004 */
[----:B------:R-:W2:Y:S01]  /*128f60*/  LDL.LU R43, [R1+0x2d4] ;  /* 0x0002d400012b7983 */ /* 0x000ea20000300800 */
[----:B------:R-:W-:-:S03]  /*128f70*/  PRMT R5, R61, 0x5210, R5 ;  /* 0x000052103d057816 */ /* 0x000fc60000000005 */
[----:B------:R-:W2:Y:S01]  /*128f80*/  LDL.LU R44, [R1+0x2dc] ;  /* 0x0002dc00012c7983 */ /* 0x000ea20000300800 */
[----:B---3--:R-:W-:-:S03]  /*128f90*/  PRMT R6, R23, 0x5210, R6 ;  /* 0x0000521017067816 */ /* 0x008fc60000000006 */
[----:B------:R-:W3:Y:S01]  /*128fa0*/  LDL.LU R46, [R1+0x2d0] ;  /* 0x0002d000012e7983 */ /* 0x000ee20000300800 */
[----:B------:R-:W-:Y:S01]  /*128fb0*/  PRMT R7, R55, 0x5210, R7 ;  /* 0x0000521037077816 */ /* 0x000fe20000000007 */
[----:B------:R-:W-:Y:S02]  /*128fc0*/  NOP ;  /* 0x0000000000007918 */ /* 0x000fe40000000000 */
[----:B------:R-:W3:Y:S04]  /*128fd0*/  LDL.LU R47, [R1+0x2d8] ;  /* 0x0002d800012f7983 */ /* 0x000ee80000300800 */
[----:B------:R-:W-:Y:S04]  /*128fe0*/  STL [R1+0x5780], R55 ;  /* 0x0057803701007387 */ /* 0x000fe80000100800 */
[----:B------:R-:W3:Y:S04]  /*128ff0*/  LDL.LU R48, [R1+0x4e08] ;  /* 0x004e080001307983 */ /* 0x000ee80000300800 */
[----:B------:R-:W3:Y:S04]  /*129000*/  LDL.LU R49, [R1+0x4e04] ;  /* 0x004e040001317983 */ /* 0x000ee80000300800 */
[----:B-1----:R-:W-:Y:S04]  /*129010*/  STL.64 [R1+0x2a0], R8 ;  /* 0x0002a00801007387 */ /* 0x002fe80000100a00 */
[----:B------:R-:W-:Y:S04]  /*129020*/  STL.64 [R1+0x2a8], R10 ;  /* 0x0002a80a01007387 */ /* 0x000fe80000100a00 */
[----:B------:R-:W3:Y:S04]  /*129030*/  LDL.LU R50, [R1+0x2328] ;  /* 0x0023280001327983 */ /* 0x000ee80000300800 */
[----:B------:R-:W3:Y:S04]  /*129040*/  LDL.LU R51, [R1+0x231c] ;  /* 0x00231c0001337983 */ /* 0x000ee80000300800 */
[----:B------:R-:W3:Y:S04]  /*129050*/  LDL.LU R60, [R1+0x7cc] ;  /* 0x0007cc00013c7983 */ /* 0x000ee80000300800 */
[----:B------:R-:W3:Y:S04]  /*129060*/  LDL.LU R61, [R1+0x7c8] ;  /* 0x0007c800013d7983 */ /* 0x000ee80000300800 */
[----:B------:R-:W3:Y:S04]  /*129070*/  LDL.LU R23, [R1+0x7bc] ;  /* 0x0007bc0001177983 */ /* 0x000ee80000300800 */
[----:B------:R0:W-:Y:S01]  /*129080*/  STSM.16.M88.4 [R53], R4 ;  /* 0x0000000435007844 */ /* 0x0001e20000000200 */
[----:B------:R-:W-:-:S03]  /*129090*/  NOP ;  /* 0x0000000000007918 */ /* 0x000fc60000000000 */
[----:B------:R-:W1:Y:S01]  /*1290a0*/  LDS.128 R12, [R53] ;  /* 0x00000000350c7984 */ /* 0x000e620000000c00 */
[----:B0-----:R-:W-:Y:S01]  /*1290b0*/  LOP3.LUT R4, R19, 0xffff, RZ, 0xc0, !PT ;  /* 0x0000ffff13047812 */ /* 0x001fe200078ec0ff */
[----:B------:R-:W-:Y:S01]  /*1290c0*/  NOP ;  /* 0x0000000000007918 */ /* 0x000fe20000000000 */
[----:B------:R-:W-:Y:S02]  /*1290d0*/  LOP3.LUT R5, R20, 0xffff, RZ, 0xc0, !PT ;  /* 0x0000ffff14057812 */ /* 0x000fe400078ec0ff */
[----:B----4-:R-:W-:Y:S02]  /*1290e0*/  LOP3.LUT R6, R21, 0xffff, RZ, 0xc0, !PT ;  /* 0x0000ffff15067812 */ /* 0x010fe400078ec0ff */
[----:B------:R-:W-:Y:S02]  /*1290f0*/  LOP3.LUT R7, R22, 0xffff, RZ, 0xc0, !PT ;  /* 0x0000ffff16077812 */ /* 0x000fe400078ec0ff */
[----:B------:R-:W-:Y:S02]  /*129100*/  PRMT R8, R24, 0x4210, R4 ;  /* 0x0000421018087816 */ /* 0x000fe40000000004 */
[----:B------:R-:W4:Y:S01]  /*129110*/  LDL.LU R24, [R1+0x7b4] ;  /* 0x0007b40001187983 */ /* 0x000f220000300800 */
[----:B------:R-:W-:-:S03]  /*129120*/  PRMT R9, R25, 0x4210, R5 ;  /* 0x0000421019097816 */ /* 0x000fc60000000005 */
[----:B------:R-:W4:Y:S01]  /*129130*/  LDL.LU R25, [R1+0x2e4] ;  /* 0x0002e40001197983 */ /* 0x000f220000300800 */
[----:B------:R-:W-:-:S03]  /*129140*/  PRMT R10, R26, 0x4210, R6 ;  /* 0x000042101a0a7816 */ /* 0x000fc60000000006 */
[----:B------:R-:W4:Y:S04]  /*129150*/  LDL.LU R26, [R1+0x2e0] ;  /* 0x0002e000011a7983 */ /* 0x000f280000300800 */
[----:B-1----:R-:W-:Y:S04]  /*129160*/  STL.64 [R1+0x290], R12 ;  /* 0x0002900c01007387 */ /* 0x002fe80000100a00 */
[----:B------:R-:W-:Y:S01]  /*129170*/  STL.64 [R1+0x298], R14 ;  /* 0x0002980e01007387 */ /* 0x000fe20000100a00 */
[----:B--2---:R-:W-:-:S03]  /*129180*/  PRMT R11, R27, 0x4210, R7 ;  /* 0x000042101b0b7816 */ /* 0x004fc60000000007 */
[----:B------:R-:W2:Y:S04]  /*129190*/  LDL.LU R27, [R1+0x2e8] ;  /* 0x0002e800011b7983 */ /* 0x000ea80000300800 */
[----:B------:R-:W-:Y:S01]  /*1291a0*/  STSM.16.M88.4 [R53], R8 ;  /* 0x0000000835007844 */ /* 0x000fe20000000200 */
[----:B------:R-:W-:-:S03]  /*1291b0*/  NOP ;  /* 0x0000000000007918 */ /* 0x000fc60000000000 */
[----:B------:R-:W0:Y:S01]  /*1291c0*/  LDS.128 R8, [R53] ;  /* 0x0000000035087984 */ /* 0x000e220000000c00 */
[----:B------:R-:W-:Y:S02]  /*1291d0*/  PRMT R4, R43, 0x5210, R4 ;  /* 0x000052102b047816 */ /* 0x000fe40000000004 */
[----:B------:R-:W-:Y:S01]  /*1291e0*/  PRMT R5, R44, 0x5210, R5 ;  /* 0x000052102c057816 */ /* 0x000fe20000000005 */
[----:B0-----:R-:W-:Y:S04]  /*1291f0*/  STL.64 [R1+0x280], R8 ;  /* 0x0002800801007387 */ /* 0x001fe80000100a00 */
[----:B------:R-:W-:Y:S04]  /*129200*/  STL.64 [R1+0x288], R10 ;  /* 0x0002880a01007387 */ /* 0x000fe80000100a00 */
[----:B------:R-:W2:Y:S04]  /*129210*/  LDL.LU R21, [R1+0x4e20] ;  /* 0x004e200001157983 */ /* 0x000ea80000300800 */
[----:B------:R-:W2:Y:S01]  /*129220*/  LDL.LU R22, [R1+0x4e18] ;  /* 0x004e180001167983 */ /* 0x000ea20000300800 */
[----:B---3--:R-:W-:-:S03]  /*129230*/  PRMT R6, R46, 0x5210, R6 ;  /* 0x000052102e067816 */ /* 0x008fc60000000006 */
[----:B------:R-:W3:Y:S04]  /*129240*/  LDL.LU R44, [R1+0x233c] ;  /* 0x00233c00012c7983 */ /* 0x000ee80000300800 */
[----:B------:R-:W3:Y:S01]  /*129250*/  LDL.LU R46, [R1+0x2338] ;  /* 0x00233800012e7983 */ /* 0x000ee20000300800 */
[----:B------:R-:W-:Y:S01]  /*129260*/  PRMT R7, R47, 0x5210, R7 ;  /* 0x000052102f077816 */ /* 0x000fe20000000007 */
[----:B------:R-:W-:-:S04]  /*129270*/  NOP ;  /* 0x0000000000007918 */ /* 0x000fc80000000000 */
[----:B------:R0:W-:Y:S01]  /*129280*/  STSM.16.M88.4 [R53], R4 ;  /* 0x0000000435007844 */ /* 0x0001e20000000200 */
[----:B------:R-:W-:-:S03]  /*129290*/  NOP ;  /* 0x0000000000007918 */ /* 0x000fc60000000000 */
[----:B------:R-:W3:Y:S04]  /*1292a0*/  LDL.LU R47, [R1+0x7e8] ;  /* 0x0007e800012f7983 */ /* 0x000ee80000300800 */
[----:B------:R-:W1:Y:S01]  /*1292b0*/  LDS.128 R12, [R53] ;  /* 0x00000000350c7984 */ /* 0x000e620000000c00 */
[----:B0-----:R-:W-:Y:S02]  /*1292c0*/  LOP3.LUT R6, R50, 0xffff, RZ, 0xc0, !PT ;  /* 0x0000ffff32067812 */ /* 0x001fe400078ec0ff */
[----:B------:R-:W-:Y:S02]  /*1292d0*/  LOP3.LUT R4, R48, 0xffff, RZ, 0xc0, !PT ;  /* 0x0000ffff30047812 */ /* 0x000fe400078ec0ff */
[----:B------:R-:W-:Y:S01]  /*1292e0*/  LOP3.LUT R5, R49, 0xffff, RZ, 0xc0, !PT ;  /* 0x0000ffff31057812 */ /* 0x000fe200078ec0ff */
[----:B------:R-:W3:Y:S04]  /*1292f0*/  LDL.LU R48, [R1+0x7dc] ;  /* 0x0007dc0001307983 */ /* 0x000ee80000300800 */
[----:B------:R-:W3:Y:S01]  /*129300*/  LDL.LU R49, [R1+0x7d8] ;  /* 0x0007d80001317983 */ /* 0x000ee20000300800 */
[----:B------:R-:W-:-:S03]  /*129310*/  PRMT R10, R23, 0x4210, R6 ;  /* 0x00004210170a7816 */ /* 0x000fc60000000006 */
[----:B------:R-:W3:Y:S01]  /*129320*/  LDL.LU R23, [R1+0x7d0] ;  /* 0x0007d00001177983 */ /* 0x000ee20000300800 */
[----:B------:R-:W-:Y:S02]  /*129330*/  LOP3.LUT R7, R51, 0xffff, RZ, 0xc0, !PT ;  /* 0x0000ffff33077812 */ /* 0x000fe400078ec0ff */
[----:B------:R-:W-:Y:S02]  /*129340*/  PRMT R8, R60, 0x4210, R4 ;  /* 0x000042103c087816 */ /* 0x000fe40000000004 */
[----:B------:R-:W-:Y:S01]  /*129350*/  PRMT R9, R61, 0x4210, R5 ;  /* 0x000042103d097816 */ /* 0x000fe20000000005 */
[----:B-1----:R-:W-:Y:S04]  /*129360*/  STL.64 [R1+0x270], R12 ;  /* 0x0002700c01007387 */ /* 0x002fe80000100a00 */
[----:B------:R-:W-:Y:S01]  /*129370*/  STL.64 [R1+0x278], R14 ;  /* 0x0002780e01007387 */ /* 0x000fe20000100a00 */
[----:B------:R-:W-:-:S03]  /*129380*/  NOP ;  /* 0x0000000000007918 */ /* 0x000fc60000000000 */
[----:B------:R-:W3:Y:S04]  /*129390*/  LDL.LU R43, [R1+0x30c] ;  /* 0x00030c00012b7983 */ /* 0x000ee80000300800 */
[----:B------:R-:W3:Y:S04]  /*1293a0*/  LDL.LU R50, [R1+0x308] ;  /* 0x0003080001327983 */ /* 0x000ee80000300800 */
[----:B------:R-:W3:Y:S04]  /*1293b0*/  LDL.LU R51, [R1+0x304] ;  /* 0x0003040001337983 */ /* 0x000ee80000300800 */
[----:B------:R-:W3:Y:S04]  /*1293c0*/  LDL.LU R60, [R1+0x300] ;  /* 0x00030000013c7983 */ /* 0x000ee80000300800 */
[----:B------:R-:W-:Y:S04]  /*1293d0*/  STL [R1+0x5784], R54 ;  /* 0x0057843601007387 */ /* 0x000fe80000100800 */
[----:B------:R-:W3:Y:S01]  /*1293e0*/  LDL.LU R61, [R1+0x4e34] ;  /* 0x004e3400013d7983 */ /* 0x000ee20000300800 */
[----:B----4-:R-:W-:-:S02]  /*1293f0*/  PRMT R11, R24, 0x4210, R7 ;  /* 0x00004210180b7816 */ /* 0x010fc40000000007 */
[----:B------:R-:W-:Y:S01]  /*129400*/  PRMT R4, R25, 0x5210, R4 ;  /* 0x0000521019047816 */ /* 0x000fe20000000004 */
[----:B------:R-:W4:Y:S04]  /*129410*/  LDL.LU R24, [R1+0x4e30] ;  /* 0x004e300001187983 */ /* 0x000f280000300800 */
[----:B------:R-:W-:Y:S01]  /*129420*/  STSM.16.M88.4 [R53], R8 ;  /* 0x0000000835007844 */ /* 0x000fe20000000200 */
[----:B------:R-:W-:-:S03]  /*129430*/  NOP ;  /* 0x0000000000007918 */ /* 0x000fc60000000000 */
[----:B------:R-:W0:Y:S01]  /*129440*/  LDS.128 R8, [R53] ;  /* 0x0000000035087984 */ /* 0x000e220000000c00 */
[----:B------:R-:W-:Y:S02]  /*129450*/  PRMT R5, R26, 0x5210, R5 ;  /* 0x000052101a057816 */ /* 0x000fe40000000005 */
[----:B------:R-:W-:Y:S01]  /*129460*/  PRMT R7, R54, 0x5210, R7 ;  /* 0x0000521036077816 */ /* 0x000fe20000000007 */
[----:B0-----:R-:W-:Y:S04]  /*129470*/  STL.64 [R1+0x2e0], R8 ;  /* 0x0002e00801007387 */ /* 0x001fe80000100a00 */
[----:B------:R-:W-:Y:S04]  /*129480*/  STL.64 [R1+0x2e8], R10 ;  /* 0x0002e80a01007387 */ /* 0x000fe80000100a00 */
[----:B------:R-:W4:Y:S04]  /*129490*/  LDL.LU R25, [R1+0x4cb4] ;  /* 0x004cb40001197983 */ /* 0x000f280000300800 */
[----:B------:R-:W4:Y:S01]  /*1294a0*/  LDL.LU R26, [R1+0x4cb0] ;  /* 0x004cb000011a7983 */ /* 0x000f220000300800 */
[----:B--2---:R-:W-:Y:S01]  /*1294b0*/  PRMT R6, R27, 0x5210, R6 ;  /* 0x000052101b067816 */ /* 0x004fe20000000006 */
[----:B------:R-:W-:-:S04]  /*1294c0*/  NOP ;  /* 0x0000000000007918 */ /* 0x000fc80000000000 */
[----:B------:R0:W-:Y:S01]  /*1294d0*/  STSM.16.M88.4 [R53], R4 ;  /* 0x0000000435007844 */ /* 0x0001e20000000200 */
[----:B------:R-:W-:-:S03]  /*1294e0*/  NOP ;  /* 0x0000000000007918 */ /* 0x000fc60000000000 */
[----:B------:R-:W1:Y:S04]  /*1294f0*/  LDS.128 R12, [R53] ;  /* 0x00000000350c7984 */ /* 0x000e680000000c00 */
[----:B------:R-:W2:Y:S01]  /*129500*/  LDL.LU R27, [R1+0x804] ;  /* 0x00080400011b7983 */ /* 0x000ea20000300800 */
[----:B0-----:R-:W-:Y:S02]  /*129510*/  LOP3.LUT R4, R21, 0xffff, RZ, 0xc0, !PT ;  /* 0x0000ffff15047812 */ /* 0x001fe400078ec0ff */
[----:B------:R-:W-:Y:S02]  /*129520*/  LOP3.LUT R5, R22, 0xffff, RZ, 0xc0, !PT ;  /* 0x0000ffff16057812 */ /* 0x000fe400078ec0ff */
[----:B---3--:R-:W-:Y:S02]  /*129530*/  LOP3.LUT R6, R44, 0xffff, RZ, 0xc0, !PT ;  /* 0x0000ffff2c067812 */ /* 0x008fe400078ec0ff */
[----:B------:R-:W3:Y:S01]  /*129540*/  LDL.LU R44, [R1+0x7fc] ;  /* 0x0007fc00012c7983 */ /* 0x000ee20000300800 */
[----:B------:R-:W-:-:S03]  /*129550*/  LOP3.LUT R7, R46, 0xffff, RZ, 0xc0, !PT ;  /* 0x0000ffff2e077812 */ /* 0x000fc600078ec0ff */
[----:B------:R-:W3:Y:S01]  /*129560*/  LDL.LU R46, [R1+0x7f4] ;  /* 0x0007f400012e7983 */ /* 0x000ee20000300800 */
[----:B------:R-:W-:-:S03]  /*129570*/  PRMT R8, R47, 0x4210, R4 ;  /* 0x000042102f087816 */ /* 0x000fc60000000004 */
[----:B------:R-:W3:Y:S01]  /*129580*/  LDL.LU R47, [R1+0x7f0] ;  /* 0x0007f000012f7983 */ /* 0x000ee20000300800 */
[----:B------:R-:W-:-:S03]  /*129590*/  PRMT R9, R48, 0x4210, R5 ;  /* 0x0000421030097816 */ /* 0x000fc60000000005 */
[----:B------:R-:W3:Y:S01]  /*1295a0*/  LDL.LU R48, [R1+0x394] ;  /* 0x0003940001307983 */ /* 0x000ee20000300800 */
[----:B------:R-:W-:-:S03]  /*1295b0*/  PRMT R10, R49, 0x4210, R6 ;  /* 0x00004210310a7816 */ /* 0x000fc60000000006 */
[----:B------:R-:W3:Y:S04]  /*1295c0*/  LDL.LU R49, [R1+0x390] ;  /* 0x0003900001317983 */ /* 0x000ee80000300800 */
[----:B-1----:R-:W-:Y:S01]  /*1295d0*/  STL.64 [R1+0x2d0], R12 ;  /* 0x0002d00c01007387 */ /* 0x002fe20000100a00 */
[----:B------:R-:W-:-:S03]  /*1295e0*/  PRMT R11, R23, 0x4210, R7 ;  /* 0x00004210170b7816 */ /* 0x000fc60000000007 */
[----:B------:R-:W-:Y:S01]  /*1295f0*/  STL.64 [R1+0x2d8], R14 ;  /* 0x0002d80e01007387 */ /* 0x000fe20000100a00 */
[----:B------:R-:W-:-:S03]  /*129600*/  NOP ;  /* 0x0000000000007918 */ /* 0x000fc60000000000 */
[----:B------:R-:W3:Y:S04]  /*129610*/  LDL.LU R23, [R1+0x398] ;  /* 0x0003980001177983 */ /* 0x000ee80000300800 */
        /* <DEDUP_REMOVED lines=10> */
[----:B------:R-:W2:Y:S04]  /*1296c0*/  LDS.128 R12, [R53] ;  /* 0x00000000350c7984 */ /* 0x000ea80000000c00 */
[----:B0-----:R2:W-:Y:S04]  /*1296d0*/  STL.64 [R1+0x120], R8 ;  /* 0x0001200801007387 */ /* 0x0015e80000100a00 */
[----:B------:R0:W-:Y:S01]  /*1296e0*/  STL.64 [R1+0x128], R10 ;  /* 0x0001280a01007387 */ /* 0x0001e20000100a00 */
[----:B-1----:R-:W-:-:S03]  /*1296f0*/  LOP3.LUT R4, R61, 0xffff, RZ, 0xc0, !PT ;  /* 0x0000ffff3d047812 */ /* 0x002fc600078ec0ff */
[----:B------:R-:W3:Y:S04]  /*129700*/  LDL.LU R50, [R1+0x4e48] ;  /* 0x004e480001327983 */ /* 0x000ee80000300800 */
[----:B------:R-:W3:Y:S04]  /*129710*/  LDL.LU R51, [R1+0x4e44] ;  /* 0x004e440001337983 */ /* 0x000ee80000300800 */
[----:B------:R-:W3:Y:S04]  /*129720*/  LDL.LU R60, [R1+0x4cc8] ;  /* 0x004cc800013c7983 */ /* 0x000ee80000300800 */
[----:B------:R-:W3:Y:S01]  /*129730*/  LDL.LU R61, [R1+0x4cc4] ;  /* 0x004cc400013d7983 */ /* 0x000ee20000300800 */
[----:B----4-:R-:W-:-:S03]  /*129740*/  LOP3.LUT R5, R24, 0xffff, RZ, 0xc0, !PT ;  /* 0x0000ffff18057812 */ /* 0x010fc600078ec0ff */
[----:B------:R-:W4:Y:S01]  /*129750*/  LDL.LU R24, [R1+0x828] ;  /* 0x0008280001187983 */ /* 0x000f220000300800 */
[----:B------:R-:W-:-:S03]  /*129760*/  LOP3.LUT R6, R25, 0xffff, RZ, 0xc0, !PT ;  /* 0x0000ffff19067812 */ /* 0x000fc600078ec0ff */
[----:B------:R-:W4:Y:S01]  /*129770*/  LDL.LU R25, [R1+0x824] ;  /* 0x0008240001197983 */ /* 0x000f220000300800 */
[----:B------:R-:W-:-:S03]  /*129780*/  LOP3.LUT R7, R26, 0xffff, RZ, 0xc0, !PT ;  /* 0x0000ffff1a077812 */ /* 0x000fc600078ec0ff */
[----:B------:R-:W4:Y:S01]  /*129790*/  LDL.LU R26, [R1+0x814] ;  /* 0x00081400011a7983 */ /* 0x000f220000300800 */
[----:B--2---:R-:W-:-:S03]  /*1297a0*/  PRMT R8, R27, 0x4210, R4 ;  /* 0x000042101b087816 */ /* 0x004fc60000000004 */
[----:B------:R-:W2:Y:S04]  /*1297b0*/  LDL.LU R27, [R1+0x80c] ;  /* 0x00080c00011b7983 */ /* 0x000ea80000300800 */
[----:B------:R-:W-:Y:S01]  /*1297c0*/  STL.64 [R1+0x30], R12 ;  /* 0x0000300c01007387 */ /* 0x000fe20000100a00 */
[----:B---3--:R-:W-:Y:S02]  /*1297d0*/  PRMT R9, R44, 0x4210, R5 ;  /* 0x000042102c097816 */ /* 0x008fe40000000005 */
[----:B0-----:R-:W-:Y:S02]  /*1297e0*/  PRMT R10, R46, 0x4210, R6 ;  /* 0x000042102e0a7816 */ /* 0x001fe40000000006 */
[----:B------:R-:W-:Y:S01]  /*1297f0*/  PRMT R11, R47, 0x4210, R7 ;  /* 0x000042102f0b7816 */ /* 0x000fe20000000007 */
[----:B------:R-:W-:-:S04]  /*129800*/  NOP ;  /* 0x0000000000007918 */ /* 0x000fc80000000000 */
[----:B------:R-:W-:Y:S01]  /*129810*/  STSM.16.M88.4 [R53], R8 ;  /* 0x0000000835007844 */ /* 0x000fe20000000200 */
[----:B------:R-:W-:Y:S01]  /*129820*/  PRMT R6, R23, 0x5210, R6 ;  /* 0x0000521017067816 */ /* 0x000fe20000000006 */
[----:B------:R-:W-:Y:S02]  /*129830*/  NOP ;  /* 0x0000000000007918 */ /* 0x000fe40000000000 */
[----:B------:R-:W0:Y:S01]  /*129840*/  LDS.128 R20, [R53] ;  /* 0x0000000035147984 */ /* 0x000e220000000c00 */
[----:B------:R-:W-:-:S03]  /*129850*/  PRMT R4, R48, 0x5210, R4 ;  /* 0x0000521030047816 */ /* 0x000fc60000000004 */
[----:B------:R-:W-:Y:S01]  /*129860*/  STL.64 [R1+0x38], R14 ;  /* 0x0000380e01007387 */ /* 0x000fe20000100a00 */
[----:B------:R-:W-:Y:S01]  /*129870*/  PRMT R5, R49, 0x5210, R5 ;  /* 0x0000521031057816 */ /* 0x000fe20000000005 */
[----:B------:R-:W-:Y:S02]  /*129880*/  NOP ;  /* 0x0000000000007918 */ /* 0x000fe40000000000 */
[----:B------:R-:W3:Y:S01]  /*129890*/  LDL.LU R46, [R1+0x3a0] ;  /* 0x0003a000012e7983 */ /* 0x000ee20000300800 */
[----:B------:R-:W-:-:S03]  /*1298a0*/  PRMT R7, R31, 0x5210, R7 ;  /* 0x000052101f077816 */ /* 0x000fc60000000007 */
[----:B------:R-:W3:Y:S04]  /*1298b0*/  LDL.LU R47, [R1+0x3a8] ;  /* 0x0003a800012f7983 */ /* 0x000ee80000300800 */
[----:B------:R-:W3:Y:S04]  /*1298c0*/  LDL.LU R48, [R1+0x39c] ;  /* 0x00039c0001307983 */ /* 0x000ee80000300800 */
[----:B------:R-:W3:Y:S04]  /*1298d0*/  LDL.LU R49, [R1+0x3a4] ;  /* 0x0003a40001317983 */ /* 0x000ee80000300800 */
[----:B------:R1:W-:Y:S01]  /*1298e0*/  STSM.16.M88.4 [R53], R4 ;  /* 0x0000000435007844 */ /* 0x0003e20000000200 */
[----:B------:R-:W-:-:S03]  /*1298f0*/  NOP ;  /* 0x0000000000007918 */ /* 0x000fc60000000000 */
[----:B------:R-:W2:Y:S04]  /*129900*/  LDS.128 R16, [R53] ;  /* 0x0000000035107984 */ /* 0x000ea80000000c00 */
[----:B0-----:R-:W-:Y:S04]  /*129910*/  STL [R1+0x5704], R20 ;  /* 0x0057041401007387 */ /* 0x001fe80000100800 */
[----:B------:R-:W-:Y:S04]  /*129920*/  STL [R1+0x5700], R21 ;  /* 0x0057001501007387 */ /* 0x000fe80000100800 */
[----:B------:R-:W-:Y:S04]  /*129930*/  STL [R1+0x56f8], R22 ;  /* 0x0056f81601007387 */ /* 0x000fe80000100800 */
[----:B------:R-:W-:Y:S01]  /*129940*/  STL [R1+0x56f4], R23 ;  /* 0x0056f41701007387 */ /* 0x000fe20000100800 */
[----:B-1----:R-:W-:-:S02]  /*129950*/  LOP3.LUT R4, R50, 0xffff, RZ, 0xc0, !PT ;  /* 0x0000ffff32047812 */ /* 0x002fc400078ec0ff */
[----:B------:R-:W-:Y:S01]  /*129960*/  LOP3.LUT R5, R51, 0xffff, RZ, 0xc0, !PT ;  /* 0x0000ffff33057812 */ /* 0x000fe200078ec0ff */
[----:B------:R-:W3:Y:S01]  /*129970*/  LDL.LU R50, [R1+0x4e58] ;  /* 0x004e580001327983 */ /* 0x000ee20000300800 */
[----:B------:R-:W-:-:S03]  /*129980*/  LOP3.LUT R6, R60, 0xffff, RZ, 0xc0, !PT ;  /* 0x0000ffff3c067812 */ /* 0x000fc600078ec0ff */
[----:B------:R-:W3:Y:S01]  /*129990*/  LDL.LU R51, [R1+0x4e54] ;  /* 0x004e540001337983 */ /* 0x000ee20000300800 */
[----:B------:R-:W-:-:S03]  /*1299a0*/  LOP3.LUT R7, R61, 0xffff, RZ, 0xc0, !PT ;  /* 0x0000ffff3d077812 */ /* 0x000fc600078ec0ff */
[----:B------:R-:W3:Y:S04]  /*1299b0*/  LDL.LU R60, [R1+0x4ce0] ;  /* 0x004ce000013c7983 */ /* 0x000ee80000300800 */
[----:B------:R-:W3:Y:S01]  /*1299c0*/  LDL.LU R61, [R1+0x4cdc] ;  /* 0x004cdc00013d7983 */ /* 0x000ee20000300800 */
[----:B----4-:R-:W-:-:S03]  /*1299d0*/  PRMT R8, R24, 0x4210, R4 ;  /* 0x0000421018087816 */ /* 0x010fc60000000004 */
[----:B------:R-:W4:Y:S01]  /*1299e0*/  LDL.LU R24, [R1+0x83c] ;  /* 0x00083c0001187983 */ /* 0x000f220000300800 */
[----:B------:R-:W-:-:S03]  /*1299f0*/  PRMT R9, R25, 0x4210, R5 ;  /* 0x0000421019097816 */ /* 0x000fc60000000005 */
[----:B------:R-:W4:Y:S01]  /*129a00*/  LDL.LU R25, [R1+0x838] ;  /* 0x0008380001197983 */ /* 0x000f220000300800 */
[----:B------:R-:W-:-:S03]  /*129a10*/  PRMT R10, R26, 0x4210, R6 ;  /* 0x000042101a0a7816 */ /* 0x000fc60000000006 */
[----:B------:R-:W4:Y:S01]  /*129a20*/  LDL.LU R26, [R1+0x834] ;  /* 0x00083400011a7983 */ /* 0x000f220000300800 */
[----:B--2---:R-:W-:Y:S01]  /*129a30*/  PRMT R11, R27, 0x4210, R7 ;  /* 0x000042101b0b7816 */ /* 0x004fe20000000007 */
[----:B------:R-:W-:Y:S02]  /*129a40*/  NOP ;  /* 0x0000000000007918 */ /* 0x000fe40000000000 */
[----:B------:R-:W2:Y:S04]  /*129a50*/  LDL.LU R27, [R1+0x830] ;  /* 0x00083000011b7983 */ /* 0x000ea80000300800 */
[----:B------:R-:W-:Y:S01]  /*129a60*/  STSM.16.M88.4 [R53], R8 ;  /* 0x0000000835007844 */ /* 0x000fe20000000200 */
[----:B------:R-:W-:-:S03]  /*129a70*/  NOP ;  /* 0x0000000000007918 */ /* 0x000fc60000000000 */
[----:B------:R-:W0:Y:S04]  /*129a80*/  LDS.128 R12, [R53] ;  /* 0x00000000350c7984 */ /* 0x000e280000000c00 */
[----:B------:R-:W-:Y:S04]  /*129a90*/  STL [R1+0x5714], R16 ;  /* 0x0057141001007387 */ /* 0x000fe80000100800 */
[----:B------:R-:W-:Y:S04]  /*129aa0*/  STL [R1+0x5710], R17 ;  /* 0x0057101101007387 */ /* 0x000fe80000100800 */
[----:B------:R-:W-:Y:S04]  /*129ab0*/  STL [R1+0x570c], R18 ;  /* 0x00570c1201007387 */ /* 0x000fe80000100800 */
[----:B------:R-:W-:Y:S04]  /*129ac0*/  STL [R1+0x5708], R19 ;  /* 0x0057081301007387 */ /* 0x000fe80000100800 */
[----:B------:R-:W2:Y:S04]  /*129ad0*/  LDL.LU R43, [R1+0x3b0] ;  /* 0x0003b000012b7983 */ /* 0x000ea80000300800 */
[----:B------:R-:W2:Y:S01]  /*129ae0*/  LDL.LU R44, [R1+0x3ac] ;  /* 0x0003ac00012c7983 */ /* 0x000ea20000300800 */
[----:B---3--:R-:W-:-:S03]  /*129af0*/  PRMT R4, R46, 0x5210, R4 ;  /* 0x000052102e047816 */ /* 0x008fc60000000004 */
[----:B------:R-:W3:Y:S01]  /*129b00*/  LDL.LU R46, [R1+0x3b4] ;  /* 0x0003b400012e7983 */ /* 0x000ee20000300800 */
[----:B------:R-:W-:Y:S02]  /*129b10*/  PRMT R5, R47, 0x5210, R5 ;  /* 0x000052102f057816 */ /* 0x000fe40000000005 */
[----:B------:R-:W-:Y:S01]  /*129b20*/  PRMT R6, R48, 0x5210, R6 ;  /* 0x0000521030067816 */ /* 0x000fe20000000006 */
[----:B0-----:R-:W-:Y:S01]  /*129b30*/  STL [R1+0x5728], R12 ;  /* 0x0057280c01007387 */ /* 0x001fe20000100800 */
[----:B------:R-:W-:-:S03]  /*129b40*/  PRMT R7, R49, 0x5210, R7 ;  /* 0x0000521031077816 */ /* 0x000fc60000000007 */
[----:B------:R-:W-:Y:S01]  /*129b50*/  STL [R1+0x5724], R13 ;  /* 0x0057240d01007387 */ /* 0x000fe20000100800 */
[----:B------:R-:W-:-:S03]  /*129b60*/  NOP ;  /* 0x0000000000007918 */ /* 0x000fc60000000000 */
[----:B------:R-:W-:Y:S04]  /*129b70*/  STL [R1+0x5720], R14 ;  /* 0x0057200e01007387 */ /* 0x000fe80000100800 */
[----:B------:R0:W-:Y:S01]  /*129b80*/  STSM.16.M88.4 [R53], R4 ;  /* 0x0000000435007844 */ /* 0x0001e20000000200 */
[----:B------:R-:W-:-:S03]  /*129b90*/  NOP ;  /* 0x0000000000007918 */ /* 0x000fc60000000000 */
[----:B------:R-:W-:Y:S04]  /*129ba0*/  STL [R1+0x5718], R15 ;  /* 0x0057180f01007387 */ /* 0x000fe80000100800 */
[----:B------:R-:W1:Y:S01]  /*129bb0*/  LDS.128 R8, [R53] ;  /* 0x0000000035087984 */ /* 0x000e620000000c00 */
[----:B0-----:R-:W-:-:S03]  /*129bc0*/  LOP3.LUT R7, R61, 0xffff, RZ, 0xc0, !PT ;  /* 0x0000ffff3d077812 */ /* 0x001fc600078ec0ff */
[----:B------:R-:W3:Y:S01]  /*129bd0*/  LDL.LU R61, [R1+0x4e6c] ;  /* 0x004e6c00013d7983 */ /* 0x000ee20000300800 */
[----:B------:R-:W-:-:S03]  /*129be0*/  LOP3.LUT R5, R51, 0xffff, RZ, 0xc0, !PT ;  /* 0x0000ffff33057812 */ /* 0x000fc600078ec0ff */
[----:B------:R-:W3:Y:S04]  /*129bf0*/  LDL.LU R56, [R1+0x4e68] ;  /* 0x004e680001387983 */ /* 0x000ee80000300800 */
[----:B------:R-:W3:Y:S04]  /*129c00*/  LDL.LU R47, [R1+0x4cf0] ;  /* 0x004cf000012f7983 */ /* 0x000ee80000300800 */
[----:B------:R-:W3:Y:S04]  /*129c10*/  LDL.LU R48, [R1+0x4cec] ;  /* 0x004cec0001307983 */ /* 0x000ee80000300800 */
[----:B------:R-:W3:Y:S01]  /*129c20*/  LDL.LU R51, [R1+0x1de8] ;  /* 0x001de80001337983 */ /* 0x000ee20000300800 */
[----:B------:R-:W-:-:S03]  /*129c30*/  LOP3.LUT R4, R50, 0xffff, RZ, 0xc0, !PT ;  /* 0x0000ffff32047812 */ /* 0x000fc600078ec0ff */
[----:B------:R-:W3:Y:S01]  /*129c40*/  LDL.LU R49, [R1+0x868] ;  /* 0x0008680001317983 */ /* 0x000ee20000300800 */
[----:B------:R-:W-:-:S03]  /*129c50*/  LOP3.LUT R6, R60, 0xffff, RZ, 0xc0, !PT ;  /* 0x0000ffff3c067812 */ /* 0x000fc600078ec0ff */
[----:B------:R-:W3:Y:S04]  /*129c60*/  LDL.LU R50, [R1+0x850] ;  /* 0x0008500001327983 */ /* 0x000ee80000300800 */
[----:B------:R-:W3:Y:S01]  /*129c70*/  LDL.LU R60, [R1+0x84c] ;  /* 0x00084c00013c7983 */ /* 0x000ee20000300800 */
[----:B----4-:R-:W-:Y:S02]  /*129c80*/  PRMT R24, R24, 0x4210, R4 ;  /* 0x0000421018187816 */ /* 0x010fe40000000004 */
[----:B------:R-:W-:Y:S02]  /*129c90*/  PRMT R25, R25, 0x4210, R5 ;  /* 0x0000421019197816 */ /* 0x000fe40000000005 */
[----:B------:R-:W-:Y:S01]  /*129ca0*/  PRMT R26, R26, 0x4210, R6 ;  /* 0x000042101a1a7816 */ /* 0x000fe20000000006 */
[----:B-1----:R-:W-:Y:S04]  /*129cb0*/  STL [R1+0x5738], R8 ;  /* 0x0057380801007387 */ /* 0x002fe80000100800 */
[----:B------:R-:W-:Y:S04]  /*129cc0*/  STL [R1+0x5734], R9 ;  /* 0x0057340901007387 */ /* 0x000fe80000100800 */
[----:B------:R-:W-:Y:S04]  /*129cd0*/  STL [R1+0x5730], R10 ;  /* 0x0057300a01007387 */ /* 0x000fe80000100800 */
[----:B------:R-:W-:Y:S01]  /*129ce0*/  STL [R1+0x572c], R11 ;  /* 0x00572c0b01007387 */ /* 0x000fe20000100800 */
[----:B------:R-:W-:Y:S01]  /*129cf0*/  NOP ;  /* 0x0000000000007918 */ /* 0x000fe20000000000 */
[----:B--2---:R-:W-:-:S05]  /*129d00*/  PRMT R27, R27, 0x4210, R7 ;  /* 0x000042101b1b7816 */ /* 0x004fca0000000007 */
[----:B------:R-:W-:Y:S01]  /*129d10*/  STSM.16.M88.4 [R53], R24 ;  /* 0x0000001835007844 */ /* 0x000fe20000000200 */
[----:B------:R-:W-:-:S03]  /*129d20*/  NOP ;  /* 0x0000000000007918 */ /* 0x000fc60000000000 */
[----:B------:R-:W0:Y:S01]  /*129d30*/  LDS.128 R8, [R53] ;  /* 0x0000000035087984 */ /* 0x000e220000000c00 */
[----:B------:R-:W-:Y:S02]  /*129d40*/  PRMT R7, R30, 0x5210, R7 ;  /* 0x000052101e077816 */ /* 0x000fe40000000007 */
[----:B------:R-:W-:Y:S02]  /*129d50*/  PRMT R4, R43, 0x5210, R4 ;  /* 0x000052102b047816 */ /* 0x000fe40000000004 */
[----:B------:R-:W2:Y:S01]  /*129d60*/  LDL.LU R43, [R1+0x3d8] ;  /* 0x0003d800012b7983 */ /* 0x000ea20000300800 */
[----:B------:R-:W-:-:S03]  /*129d70*/  PRMT R5, R44, 0x5210, R5 ;  /* 0x000052102c057816 */ /* 0x000fc60000000005 */
[----:B------:R-:W4:Y:S01]  /*129d80*/  LDL.LU R44, [R1+0x3d4] ;  /* 0x0003d400012c7983 */ /* 0x000f220000300800 */
[----:B---3--:R-:W-:Y:S01]  /*129d90*/  PRMT R6, R46, 0x5210, R6 ;  /* 0x000052102e067816 */ /* 0x008fe20000000006 */
[----:B------:R-:W-:Y:S02]  /*129da0*/  NOP ;  /* 0x0000000000007918 */ /* 0x000fe40000000000 */
[----:B------:R-:W3:Y:S04]  /*129db0*/  LDL.LU R46, [R1+0x3dc] ;  /* 0x0003dc00012e7983 */ /* 0x000ee80000300800 */
[----:B------:R1:W-:Y:S04]  /*129dc0*/  STSM.16.M88.4 [R53], R4 ;  /* 0x0000000435007844 */ /* 0x0003e80000000200 */
[----:B0-----:R-:W-:Y:S04]  /*129dd0*/  STL.64 [R1+0x3c0], R8 ;  /* 0x0003c00801007387 */ /* 0x001fe80000100a00 */
[----:B------:R-:W-:Y:S01]  /*129de0*/  STL.64 [R1+0x3c8], R10 ;  /* 0x0003c80a01007387 */ /* 0x000fe20000100a00 */
[----:B------:R-:W-:-:S03]  /*129df0*/  NOP ;  /* 0x0000000000007918 */ /* 0x000fc60000000000 */
[----:B------:R-:W0:Y:S01]  /*129e00*/  LDS.128 R8, [R53] ;  /* 0x0000000035087984 */ /* 0x000e220000000c00 */
[----:B-1----:R-:W-:-:S03]  /*129e10*/  LOP3.LUT R4, R61, 0xffff, RZ, 0xc0, !PT ;  /* 0x0000ffff3d047812 */ /* 0x002fc600078ec0ff */
[----:B------:R-:W3:Y:S01]  /*129e20*/  LDL.LU R61, [R1+0x4f74] ;  /* 0x004f7400013d7983 */ /* 0x000ee20000300800 */
[----:B------:R-:W-:-:S03]  /*129e30*/  PRMT R24, R51, 0x4210, R4 ;  /* 0x0000421033187816 */ /* 0x000fc60000000004 */
[----:B------:R-:W3:Y:S01]  /*129e40*/  LDL.LU R51, [R1+0x4f70] ;  /* 0x004f700001337983 */ /* 0x000ee20000300800 */
[----:B------:R-:W-:-:S03]  /*129e50*/  LOP3.LUT R6, R47, 0xffff, RZ, 0xc0, !PT ;  /* 0x0000ffff2f067812 */ /* 0x000fc600078ec0ff */
[----:B------:R-:W3:Y:S01]  /*129e60*/  LDL.LU R47, [R1+0x4d04] ;  /* 0x004d0400012f7983 */ /* 0x000ee20000300800 */
[----:B------:R-:W-:-:S03]  /*129e70*/  LOP3.LUT R5, R56, 0xffff, RZ, 0xc0, !PT ;  /* 0x0000ffff38057812 */ /* 0x000fc600078ec0ff */
[----:B------:R-:W3:Y:S01]  /*129e80*/  LDL.LU R55, [R1+0x4d00] ;  /* 0x004d000001377983 */ /* 0x000ee20000300800 */
[----:B------:R-:W-:-:S03]  /*129e90*/  LOP3.LUT R7, R48, 0xffff, RZ, 0xc0, !PT ;  /* 0x0000ffff30077812 */ /* 0x000fc600078ec0ff */
[----:B------:R-:W3:Y:S01]  /*129ea0*/  LDL.LU R59, [R1+0x1e48] ;  /* 0x001e4800013b7983 */ /* 0x000ee20000300800 */
[----:B------:R-:W-:-:S03]  /*129eb0*/  PRMT R25, R49, 0x4210, R5 ;  /* 0x0000421031197816 */ /* 0x000fc60000000005 */
[----:B------:R-:W3:Y:S01]  /*129ec0*/  LDL.LU R58, [R1+0x1e38] ;  /* 0x001e3800013a7983 */ /* 0x000ee20000300800 */
[----:B------:R-:W-:-:S03]  /*129ed0*/  PRMT R26, R50, 0x4210, R6 ;  /* 0x00004210321a7816 */ /* 0x000fc60000000006 */
[----:B------:R-:W3:Y:S04]  /*129ee0*/  LDL.LU R57, [R1+0x1e28] ;  /* 0x001e280001397983 */ /* 0x000ee80000300800 */
[----:B------:R-:W3:Y:S01]  /*129ef0*/  LDL.LU R48, [R1+0x1e1c] ;  /* 0x001e1c0001307983 */ /* 0x000ee20000300800 */
[----:B------:R-:W-:Y:S01]  /*129f00*/  PRMT R27, R60, 0x4210, R7 ;  /* 0x000042103c1b7816 */ /* 0x000fe20000000007 */
[----:B------:R-:W-:Y:S02]  /*129f10*/  NOP ;  /* 0x0000000000007918 */ /* 0x000fe40000000000 */
[----:B------:R-:W3:Y:S04]  /*129f20*/  LDL.LU R49, [R1+0x3e8] ;  /* 0x0003e80001317983 */ /* 0x000ee80000300800 */
[----:B------:R-:W3:Y:S04]  /*129f30*/  LDL.LU R50, [R1+0x3e4] ;  /* 0x0003e40001327983 */ /* 0x000ee80000300800 */
[----:B0-----:R-:W-:Y:S04]  /*129f40*/  STL.64 [R1+0x3b0], R8 ;  /* 0x0003b00801007387 */ /* 0x001fe80000100a00 */
[----:B------:R-:W-:Y:S04]  /*129f50*/  STL.64 [R1+0x3b8], R10 ;  /* 0x0003b80a01007387 */ /* 0x000fe80000100a00 */
[----:B------:R-:W3:Y:S04]  /*129f60*/  LDL.LU R60, [R1+0x3e0] ;  /* 0x0003e000013c7983 */ /* 0x000ee80000300800 */
[----:B------:R-:W-:Y:S01]  /*129f70*/  STSM.16.M88.4 [R53], R24 ;  /* 0x0000001835007844 */ /* 0x000fe20000000200 */
[----:B------:R-:W-:-:S03]  /*129f80*/  NOP ;  /* 0x0000000000007918 */ /* 0x000fc60000000000 */
[----:B------:R-:W0:Y:S01]  /*129f90*/  LDS.128 R8, [R53] ;  /* 0x0000000035087984 */ /* 0x000e220000000c00 */
[----:B------:R-:W-:-:S03]  /*129fa0*/  PRMT R7, R29, 0x5210, R7 ;  /* 0x000052101d077816 */ /* 0x000fc60000000007 */
[----:B------:R-:W3:Y:S04]  /*129fb0*/  LDL.LU R56, [R1+0x4f84] ;  /* 0x004f840001387983 */ /* 0x000ee80000300800 */
[----:B0-----:R-:W-:Y:S04]  /*129fc0*/  STL.64 [R1+0x3a0], R8 ;  /* 0x0003a00801007387 */ /* 0x001fe80000100a00 */
[----:B------:R-:W-:Y:S01]  /*129fd0*/  STL.64 [R1+0x3a8], R10 ;  /* 0x0003a80a01007387 */ /* 0x000fe20000100a00 */
[----:B------:R-:W-:Y:S01]  /*129fe0*/  NOP ;  /* 0x0000000000007918 */ /* 0x000fe20000000000 */
[----:B--2---:R-:W-:-:S02]  /*129ff0*/  PRMT R4, R43, 0x5210, R4 ;  /* 0x000052102b047816 */ /* 0x004fc40000000004 */
[----:B------:R-:W2:Y:S01]  /*12a000*/  LDL.LU R43, [R1+0x4f80] ;  /* 0x004f8000012b7983 */ /* 0x000ea20000300800 */
[----:B----4-:R-:W-:-:S03]  /*12a010*/  PRMT R5, R44, 0x5210, R5 ;  /* 0x000052102c057816 */ /* 0x010fc60000000005 */
[----:B------:R-:W4:Y:S01]  /*12a020*/  LDL.LU R44, [R1+0x4d20] ;  /* 0x004d2000012c7983 */ /* 0x000f220000300800 */
[----:B---3--:R-:W-:-:S03]  /*12a030*/  PRMT R6, R46, 0x5210, R6 ;  /* 0x000052102e067816 */ /* 0x008fc60000000006 */
[----:B------:R-:W3:Y:S04]  /*12a040*/  LDL.LU R46, [R1+0x4d18] ;  /* 0x004d1800012e7983 */ /* 0x000ee80000300800 */
[----:B------:R0:W-:Y:S01]  /*12a050*/  STSM.16.M88.4 [R53], R4 ;  /* 0x0000000435007844 */ /* 0x0001e20000000200 */
[----:B------:R-:W-:-:S03]  /*12a060*/  NOP ;  /* 0x0000000000007918 */ /* 0x000fc60000000000 */
[----:B------:R-:W1:Y:S01]  /*12a070*/  LDS.128 R8, [R53] ;  /* 0x0000000035087984 */ /* 0x000e620000000c00 */
[----:B0-----:R-:W-:-:S03]  /*12a080*/  LOP3.LUT R4, R61, 0xffff, RZ, 0xc0, !PT ;  /* 0x0000ffff3d047812 */ /* 0x001fc600078ec0ff */
[----:B------:R-:W2:Y:S01]  /*12a090*/  LDL.LU R61, [R1+0x1f88] ;  /* 0x001f8800013d7983 */ /* 0x000ea20000300800 */
[----:B------:R-:W-:-:S03]  /*12a0a0*/  LOP3.LUT R5, R51, 0xffff, RZ, 0xc0, !PT ;  /* 0x0000ffff33057812 */ /* 0x000fc600078ec0ff */
[----:B------:R-:W4:Y:S01]  /*12a0b0*/  LDL.LU R51, [R1+0x1f78] ;  /* 0x001f780001337983 */ /* 0x000f220000300800 */
[----:B------:R-:W-:-:S03]  /*12a0c0*/  LOP3.LUT R6, R47, 0xffff, RZ, 0xc0, !PT ;  /* 0x0000ffff2f067812 */ /* 0x000fc600078ec0ff */
[----:B------:R-:W3:Y:S01]  /*12a0d0*/  LDL.LU R47, [R1+0x1f68] ;  /* 0x001f6800012f7983 */ /* 0x000ee20000300800 */
[----:B------:R-:W-:Y:S02]  /*12a0e0*/  LOP3.LUT R7, R55, 0xffff, RZ, 0xc0, !PT ;  /* 0x0000ffff37077812 */ /* 0x000fe400078ec0ff */
[----:B------:R-:W-:Y:S02]  /*12a0f0*/  PRMT R24, R59, 0x4210, R4 ;  /* 0x000042103b187816 */ /* 0x000fe40000000004 */
[----:B------:R-:W-:Y:S02]  /*12a100*/  PRMT R25, R58, 0x4210, R5 ;  /* 0x000042103a197816 */ /* 0x000fe40000000005 */
[----:B------:R-:W-:Y:S02]  /*12a110*/  PRMT R27, R48, 0x4210, R7 ;  /* 0x00004210301b7816 */ /* 0x000fe40000000007 */
[----:B------:R-:W3:Y:S01]  /*12a120*/  LDL.LU R48, [R1+0x1f38] ;  /* 0x001f380001307983 */ /* 0x000ee20000300800 */
[----:B------:R-:W-:Y:S01]  /*12a130*/  PRMT R26, R57, 0x4210, R6 ;  /* 0x00004210391a7816 */ /* 0x000fe20000000006 */
[----:B------:R-:W-:-:S02]  /*12a140*/  NOP ;  /* 0x0000000000007918 */ /* 0x000fc40000000000 */
[----:B-1----:R-:W-:Y:S04]  /*12a150*/  STL.64 [R1+0x390], R8 ;  /* 0x0003900801007387 */ /* 0x002fe80000100a00 */
[----:B------:R-:W-:Y:S04]  /*12a160*/  STL.64 [R1+0x398], R10 ;  /* 0x0003980a01007387 */ /* 0x000fe80000100a00 */
[----:B------:R-:W-:Y:S01]  /*12a170*/  STSM.16.M88.4 [R53], R24 ;  /* 0x0000001835007844 */ /* 0x000fe20000000200 */
[----:B------:R-:W-:Y:S01]  /*12a180*/  NOP ;  /* 0x0000000000007918 */ /* 0x000fe20000000000 */
[----:B------:R-:W-:-:S02]  /*12a190*/  PRMT R6, R60, 0x5210, R6 ;  /* 0x000052103c067816 */ /* 0x000fc40000000006 */
[----:B------:R-:W0:Y:S04]  /*12a1a0*/  LDS.128 R8, [R53] ;  /* 0x0000000035087984 */ /* 0x000e280000000c00 */
[----:B------:R-:W3:Y:S01]  /*12a1b0*/  LDL.LU R60, [R1+0x3f0] ;  /* 0x0003f000013c7983 */ /* 0x000ee20000300800 */
[----:B------:R-:W-:Y:S02]  /*12a1c0*/  PRMT R5, R50, 0x5210, R5 ;  /* 0x0000521032057816 */ /* 0x000fe40000000005 */
[----:B------:R-:W-:Y:S01]  /*12a1d0*/  PRMT R4, R49, 0x5210, R4 ;  /* 0x0000521031047816 */ /* 0x000fe20000000004 */
[----:B------:R-:W3:Y:S01]  /*12a1e0*/  LDL.LU R50, [R1+0x3f8] ;  /* 0x0003f80001327983 */ /* 0x000ee20000300800 */
[----:B------:R-:W-:Y:S01]  /*12a1f0*/  PRMT R7, R28, 0x5210, R7 ;  /* 0x000052101c077816 */ /* 0x000fe20000000007 */
[----:B------:R-:W-:-:S02]  /*12a200*/  NOP ;  /* 0x0000000000007918 */ /* 0x000fc40000000000 */
[----:B------:R-:W3:Y:S01]  /*12a210*/  LDL.LU R49, [R1+0x3ec] ;  /* 0x0003ec0001317983 */ /* 0x000ee20000300800 */
[----:B------:R-:W-:-:S03]  /*12a220*/  LOP3.LUT R28, R56, 0xffff, RZ, 0xc0, !PT ;  /* 0x0000ffff381c7812 */ /* 0x000fc600078ec0ff */
[----:B0-----:R-:W-:Y:S04]  /*12a230*/  STL.64 [R1+0x300], R8 ;  /* 0x0003000801007387 */ /* 0x001fe80000100a00 */
[----:B------:R-:W-:Y:S04]  /*12a240*/  STL.64 [R1+0x308], R10 ;  /* 0x0003080a01007387 */ /* 0x000fe80000100a00 */
[----:B------:R-:W3:Y:S01]  /*12a250*/  LDL.LU R58, [R1+0x3f4] ;  /* 0x0003f400013a7983 */ /* 0x000ee20000300800 */
[----:B--2---:R-:W-:-:S03]  /*12a260*/  PRMT R24, R61, 0x4210, R28 ;  /* 0x000042103d187816 */ /* 0x004fc6000000001c */
[----:B------:R-:W2:Y:S01]  /*12a270*/  LDL.LU R61, [R1+0x4f98] ;  /* 0x004f9800013d7983 */ /* 0x000ea20000300800 */
[----:B------:R-:W-:-:S03]  /*12a280*/  LOP3.LUT R29, R43, 0xffff, RZ, 0xc0, !PT ;  /* 0x0000ffff2b1d7812 */ /* 0x000fc600078ec0ff */
[----:B------:R-:W-:Y:S01]  /*12a290*/  STSM.16.M88.4 [R53], R4 ;  /* 0x0000000435007844 */ /* 0x000fe20000000200 */
[----:B------:R-:W-:-:S03]  /*12a2a0*/  NOP ;  /* 0x0000000000007918 */ /* 0x000fc60000000000 */
[----:B------:R-:W0:Y:S01]  /*12a2b0*/  LDS.128 R4, [R53] ;  /* 0x0000000035047984 */ /* 0x000e220000000c00 */
[----:B----4-:R-:W-:-:S03]  /*12a2c0*/  PRMT R25, R51, 0x4210, R29 ;  /* 0x0000421033197816 */ /* 0x010fc6000000001d */
[----:B------:R-:W4:Y:S01]  /*12a2d0*/  LDL.LU R51, [R1+0x4f94] ;  /* 0x004f940001337983 */ /* 0x000f220000300800 */
[----:B------:R-:W-:Y:S02]  /*12a2e0*/  LOP3.LUT R30, R44, 0xffff, RZ, 0xc0, !PT ;  /* 0x0000ffff2c1e7812 */ /* 0x000fe400078ec0ff */
[----:B---3--:R-:W-:Y:S01]  /*12a2f0*/  LOP3.LUT R31, R46, 0xffff, RZ, 0xc0, !PT ;  /* 0x0000ffff2e1f7812 */ /* 0x008fe200078ec0ff */
[----:B------:R-:W3:Y:S01]  /*12a300*/  LDL.LU R57, [R1+0x4d3c] ;  /* 0x004d3c0001397983 */ /* 0x000ee20000300800 */
[----:B------:R-:W-:-:S03]  /*12a310*/  PRMT R26, R47, 0x4210, R30 ;  /* 0x000042102f1a7816 */ /* 0x000fc6000000001e */
[----:B------:R-:W3:Y:S04]  /*12a320*/  LDL.LU R56, [R1+0x4d38] ;  /* 0x004d380001387983 */ /* 0x000ee80000300800 */
[----:B------:R-:W3:Y:S04]  /*12a330*/  LDL.LU R43, [R1+0x204c] ;  /* 0x00204c00012b7983 */ /* 0x000ee80000300800 */
[----:B------:R-:W3:Y:S04]  /*12a340*/  LDL.LU R44, [R1+0x200c] ;  /* 0x00200c00012c7983 */ /* 0x000ee80000300800 */
[----:B------:R-:W3:Y:S01]  /*12a350*/  LDL.LU R46, [R1+0x1fd8] ;  /* 0x001fd800012e7983 */ /* 0x000ee20000300800 */
[----:B------:R-:W-:Y:S01]  /*12a360*/  PRMT R27, R48, 0x4210, R31 ;  /* 0x00004210301b7816 */ /* 0x000fe2000000001f */
[----:B------:R-:W-:-:S02]  /*12a370*/  NOP ;  /* 0x0000000000007918 */ /* 0x000fc40000000000 */
[----:B------:R-:W3:Y:S04]  /*12a380*/  LDL.LU R47, [R1+0x1fb8] ;  /* 0x001fb800012f7983 */ /* 0x000ee80000300800 */
[----:B------:R1:W-:Y:S04]  /*12a390*/  STSM.16.M88.4 [R53], R24 ;  /* 0x0000001835007844 */ /* 0x0003e80000000200 */
[----:B0-----:R-:W-:Y:S04]  /*12a3a0*/  STL [R1+0x574c], R4 ;  /* 0x00574c0401007387 */ /* 0x001fe80000100800 */
[----:B------:R-:W-:Y:S04]  /*12a3b0*/  STL [R1+0x5748], R5 ;  /* 0x0057480501007387 */ /* 0x000fe80000100800 */
[----:B------:R-:W-:Y:S04]  /*12a3c0*/  STL [R1+0x5744], R6 ;  /* 0x0057440601007387 */ /* 0x000fe80000100800 */
[----:B------:R-:W-:Y:S01]  /*12a3d0*/  STL [R1+0x5740], R7 ;  /* 0x0057400701007387 */ /* 0x000fe20000100800 */
[----:B-1----:R-:W-:Y:S01]  /*12a3e0*/  PRMT R24, R60, 0x5210, R28 ;  /* 0x000052103c187816 */ /* 0x002fe2000000001c */
[----:B------:R-:W-:-:S02]  /*12a3f0*/  NOP ;  /* 0x0000000000007918 */ /* 0x000fc40000000000 */
[----:B------:R-:W3:Y:S04]  /*12a400*/  LDL.LU R60, [R1+0x41c] ;  /* 0x00041c00013c7983 */ /* 0x000ee80000300800 */
[----:B------:R-:W0:Y:S01]  /*12a410*/  LDS.128 R4, [R53] ;  /* 0x0000000035047984 */ /* 0x000e220000000c00 */
[----:B------:R-:W-:Y:S02]  /*12a420*/  PRMT R25, R50, 0x5210, R29 ;  /* 0x0000521032197816 */ /* 0x000fe4000000001d */
[----:B------:R-:W-:Y:S01]  /*12a430*/  PRMT R26, R49, 0x5210, R30 ;  /* 0x00005210311a7816 */ /* 0x000fe2000000001e */
[----:B------:R-:W3:Y:S04]  /*12a440*/  LDL.LU R50, [R1+0x418] ;  /* 0x0004180001327983 */ /* 0x000ee80000300800 */
[----:B------:R-:W3:Y:S04]  /*12a450*/  LDL.LU R48, [R1+0x420] ;  /* 0x0004200001307983 */ /* 0x000ee80000300800 */
[----:B------:R-:W3:Y:S01]  /*12a460*/  LDL.LU R49, [R1+0x3d0] ;  /* 0x0003d00001317983 */ /* 0x000ee20000300800 */
[----:B------:R-:W-:Y:S01]  /*12a470*/  PRMT R27, R58, 0x5210, R31 ;  /* 0x000052103a1b7816 */ /* 0x000fe2000000001f */
[----:B------:R-:W-:-:S04]  /*12a480*/  NOP ;  /* 0x0000000000007918 */ /* 0x000fc80000000000 */
[----:B------:R2:W-:Y:S04]  /*12a490*/  STSM.16.M88.4 [R53], R24 ;  /* 0x0000001835007844 */ /* 0x0005e80000000200 */
[----:B0-----:R-:W-:Y:S04]  /*12a4a0*/  STL.64 [R1+0x400], R4 ;  /* 0x0004000401007387 */ /* 0x001fe80000100a00 */
[----:B------:R-:W-:Y:S01]  /*12a4b0*/  STL.64 [R1+0x408], R6 ;  /* 0x0004080601007387 */ /* 0x000fe20000100a00 */
[----:B------:R-:W-:-:S03]  /*12a4c0*/  NOP ;  /* 0x0000000000007918 */ /* 0x000fc60000000000 */
[----:B------:R-:W0:Y:S01]  /*12a4d0*/  LDS.128 R4, [R53] ;  /* 0x0000000035047984 */ /* 0x000e220000000c00 */
[----:B--2---:R-:W-:-:S03]  /*12a4e0*/  LOP3.LUT R24, R61, 0xffff, RZ, 0xc0, !PT ;  /* 0x0000ffff3d187812 */ /* 0x004fc600078ec0ff */
[----:B------:R-:W2:Y:S01]  /*12a4f0*/  LDL.LU R61, [R1+0x4fb4] ;  /* 0x004fb400013d7983 */ /* 0x000ea20000300800 */
[----:B----4-:R-:W-:-:S03]  /*12a500*/  LOP3.LUT R25, R51, 0xffff, RZ, 0xc0, !PT ;  /* 0x0000ffff33197812 */ /* 0x010fc600078ec0ff */
[----:B------:R-:W4:Y:S01]  /*12a510*/  LDL.LU R51, [R1+0x4fb0] ;  /* 0x004fb00001337983 */ /* 0x000f220000300800 */
[----:B---3--:R-:W-:-:S03]  /*12a520*/  LOP3.LUT R26, R57, 0xffff, RZ, 0xc0, !PT ;  /* 0x0000ffff391a7812 */ /* 0x008fc600078ec0ff */
[----:B------:R-:W3:Y:S01]  /*12a530*/  LDL.LU R20, [R1+0x4d4c] ;  /* 0x004d4c0001147983 */ /* 0x000ee20000300800 */
[----:B------:R-:W-:-:S03]  /*12a540*/  LOP3.LUT R27, R56, 0xffff, RZ, 0xc0, !PT ;  /* 0x0000ffff381b7812 */ /* 0x000fc600078ec0ff */
[----:B------:R-:W3:Y:S01]  /*12a550*/  LDL.LU R54, [R1+0x4d48] ;  /* 0x004d480001367983 */ /* 0x000ee20000300800 */
[----:B------:R-:W-:-:S03]  /*12a560*/  PRMT R28, R43, 0x4210, R24 ;  /* 0x000042102b1c7816 */ /* 0x000fc60000000018 */
[----:B------:R-:W3:Y:S04]  /*12a570*/  LDL.LU R55, [R1+0x213c] ;  /* 0x00213c0001377983 */ /* 0x000ee80000300800 */
[----:B------:R-:W3:Y:S01]  /*12a580*/  LDL.LU R43, [R1+0x210c] ;  /* 0x00210c00012b7983 */ /* 0x000ee20000300800 */
[----:B------:R-:W-:-:S03]  /*12a590*/  PRMT R30, R46, 0x4210, R26 ;  /* 0x000042102e1e7816 */ /* 0x000fc6000000001a */
[----:B------:R-:W3:Y:S01]  /*12a5a0*/  LDL.LU R46, [R1+0x20dc] ;  /* 0x0020dc00012e7983 */ /* 0x000ee20000300800 */
[----:B------:R-:W-:-:S03]  /*12a5b0*/  PRMT R31, R47, 0x4210, R27 ;  /* 0x000042102f1f7816 */ /* 0x000fc6000000001b */
[----:B------:R-:W3:Y:S04]  /*12a5c0*/  LDL.LU R47, [R1+0x20ac] ;  /* 0x0020ac00012f7983 */ /* 0x000ee80000300800 */
[----:B0-----:R-:W-:Y:S04]  /*12a5d0*/  STL.64 [R1+0x3f0], R4 ;  /* 0x0003f00401007387 */ /* 0x001fe80000100a00 */
[----:B------:R-:W-:Y:S01]  /*12a5e0*/  STL.64 [R1+0x3f8], R6 ;  /* 0x0003f80601007387 */ /* 0x000fe20000100a00 */
[----:B------:R-:W-:Y:S01]  /*12a5f0*/  PRMT R29, R44, 0x4210, R25 ;  /* 0x000042102c1d7816 */ /* 0x000fe20000000019 */
[----:B------:R-:W-:Y:S01]  /*12a600*/  NOP ;  /* 0x0000000000007918 */ /* 0x000fe20000000000 */
[----:B------:R-:W-:-:S02]  /*12a610*/  PRMT R24, R60, 0x5210, R24 ;  /* 0x000052103c187816 */ /* 0x000fc40000000018 */
[----:B------:R-:W3:Y:S04]  /*12a620*/  LDL.LU R60, [R1+0x42c] ;  /* 0x00042c00013c7983 */ /* 0x000ee80000300800 */
[----:B------:R-:W-:Y:S01]  /*12a630*/  STSM.16.M88.4 [R53], R28 ;  /* 0x0000001c35007844 */ /* 0x000fe20000000200 */
[----:B------:R-:W-:-:S03]  /*12a640*/  NOP ;  /* 0x0000000000007918 */ /* 0x000fc60000000000 */
[----:B------:R-:W0:Y:S01]  /*12a650*/  LDS.128 R4, [R53] ;  /* 0x0000000035047984 */ /* 0x000e220000000c00 */
[----:B------:R-:W-:Y:S02]  /*12a660*/  PRMT R25, R50, 0x5210, R25 ;  /* 0x0000521032197816 */ /* 0x000fe40000000019 */
[----:B------:R-:W-:Y:S01]  /*12a670*/  PRMT R26, R48, 0x5210, R26 ;  /* 0x00005210301a7816 */ /* 0x000fe2000000001a */
[----:B------:R-:W3:Y:S01]  /*12a680*/  LDL.LU R50, [R1+0x428] ;  /* 0x0004280001327983 */ /* 0x000ee20000300800 */
[----:B------:R-:W-:Y:S01]  /*12a690*/  PRMT R27, R49, 0x5210, R27 ;  /* 0x00005210311b7816 */ /* 0x000fe2000000001b */
[----:B------:R-:W-:Y:S02]  /*12a6a0*/  NOP ;  /* 0x0000000000007918 */ /* 0x000fe40000000000 */
[----:B------:R-:W3:Y:S04]  /*12a6b0*/  LDL.LU R59, [R1+0x424] ;  /* 0x00042400013b7983 */ /* 0x000ee80000300800 */
[----:B------:R-:W3:Y:S04]  /*12a6c0*/  LDL.LU R58, [R1+0x410] ;  /* 0x00041000013a7983 */ /* 0x000ee80000300800 */
[----:B------:R2:W-:Y:S04]  /*12a6d0*/  STSM.16.M88.4 [R53], R24 ;  /* 0x0000001835007844 */ /* 0x0005e80000000200 */
[----:B0-----:R-:W-:Y:S04]  /*12a6e0*/  STL.64 [R1+0x3e0], R4 ;  /* 0x0003e00401007387 */ /* 0x001fe80000100a00 */
[----:B------:R-:W-:Y:S01]  /*12a6f0*/  STL.64 [R1+0x3e8], R6 ;  /* 0x0003e80601007387 */ /* 0x000fe20000100a00 */
[----:B------:R-:W-:-:S03]  /*12a700*/  NOP ;  /* 0x0000000000007918 */ /* 0x000fc60000000000 */
[----:B------:R-:W0:Y:S01]  /*12a710*/  LDS.128 R4, [R53] ;  /* 0x0000000035047984 */ /* 0x000e220000000c00 */
[----:B--2---:R-:W-:-:S03]  /*12a720*/  LOP3.LUT R24, R61, 0xffff, RZ, 0xc0, !PT ;  /* 0x0000ffff3d187812 */ /* 0x004fc600078ec0ff */
[----:B------:R-:W2:Y:S04]  /*12a730*/  LDL.LU R61, [R1+0x4fd0] ;  /* 0x004fd000013d7983 */ /* 0x000ea80000300800 */
[----:B------:R-:W2:Y:S04]  /*12a740*/  LDL.LU R57, [R1+0x4fcc] ;  /* 0x004fcc0001397983 */ /* 0x000ea80000300800 */
[----:B------:R-:W2:Y:S04]  /*12a750*/  LDL.LU R56, [R1+0x4d5c] ;  /* 0x004d5c0001387983 */ /* 0x000ea80000300800 */
[----:B------:R-:W2:Y:S01]  /*12a760*/  LDL.LU R44, [R1+0x4d58] ;  /* 0x004d5800012c7983 */ /* 0x000ea20000300800 */
[----:B----4-:R-:W-:-:S03]  /*12a770*/  LOP3.LUT R25, R51, 0xffff, RZ, 0xc0, !PT ;  /* 0x0000ffff33197812 */ /* 0x010fc600078ec0ff */
[----:B------:R-:W4:Y:S04]  /*12a780*/  LDL.LU R48, [R1+0x21cc] ;  /* 0x0021cc0001307983 */ /* 0x000f280000300800 */
[----:B------:R-:W4:Y:S04]  /*12a790*/  LDL.LU R49, [R1+0x21c8] ;  /* 0x0021c80001317983 */ /* 0x000f280000300800 */
[----:B------:R-:W4:Y:S01]  /*12a7a0*/  LDL.LU R51, [R1+0x21b8] ;  /* 0x0021b80001337983 */ /* 0x000f220000300800 */
[----:B---3--:R-:W-:Y:S02]  /*12a7b0*/  PRMT R28, R55, 0x4210, R24 ;  /* 0x00004210371c7816 */ /* 0x008fe40000000018 */
[----:B------:R-:W-:-:S02]  /*12a7c0*/  PRMT R29, R43, 0x4210, R25 ;  /* 0x000042102b1d7816 */ /* 0x000fc40000000019 */
[----:B------:R-:W3:Y:S01]  /*12a7d0*/  LDL.LU R43, [R1+0x218c] ;  /* 0x00218c00012b7983 */ /* 0x000ee20000300800 */
[----:B------:R-:W-:-:S03]  /*12a7e0*/  LOP3.LUT R26, R20, 0xffff, RZ, 0xc0, !PT ;  /* 0x0000ffff141a7812 */ /* 0x000fc600078ec0ff */
[----:B0-----:R-:W-:Y:S01]  /*12a7f0*/  STL.64 [R1+0x3d0], R4 ;  /* 0x0003d00401007387 */ /* 0x001fe20000100a00 */
[----:B------:R-:W-:-:S03]  /*12a800*/  LOP3.LUT R27, R54, 0xffff, RZ, 0xc0, !PT ;  /* 0x0000ffff361b7812 */ /* 0x000fc600078ec0ff */
[----:B------:R-:W-:Y:S01]  /*12a810*/  STL.64 [R1+0x3d8], R6 ;  /* 0x0003d80601007387 */ /* 0x000fe20000100a00 */
[----:B------:R-:W-:Y:S01]  /*12a820*/  PRMT R30, R46, 0x4210, R26 ;  /* 0x000042102e1e7816 */ /* 0x000fe2000000001a */
[----:B------:R-:W-:Y:S01]  /*12a830*/  NOP ;  /* 0x0000000000007918 */ /* 0x000fe20000000000 */
[----:B------:R-:W-:-:S05]  /*12a840*/  PRMT R31, R47, 0x4210, R27 ;  /* 0x000042102f1f7816 */ /* 0x000fca000000001b */
[----:B------:R-:W-:Y:S01]  /*12a850*/  STSM.16.M88.4 [R53], R28 ;  /* 0x0000001c35007844 */ /* 0x000fe20000000200 */
[----:B------:R-:W-:-:S03]  /*12a860*/  NOP ;  /* 0x0000000000007918 */ /* 0x000fc60000000000 */
[----:B------:R-:W0:Y:S01]  /*12a870*/  LDS.128 R4, [R53] ;  /* 0x0000000035047984 */ /* 0x000e220000000c00 */
[----:B------:R-:W-:-:S03]  /*12a880*/  PRMT R24, R60, 0x5210, R24 ;  /* 0x000052103c187816 */ /* 0x000fc60000000018 */
[----:B------:R-:W3:Y:S04]  /*12a890*/  LDL.LU R60, [R1+0x434] ;  /* 0x00043400013c7983 */ /* 0x000ee80000300800 */
[----:B------:R-:W3:Y:S04]  /*12a8a0*/  LDL.LU R46, [R1+0x430] ;  /* 0x00043000012e7983 */ /* 0x000ee80000300800 */
[----:B------:R-:W3:Y:S01]  /*12a8b0*/  LDL.LU R47, [R1+0x438] ;  /* 0x00043800012f7983 */ /* 0x000ee20000300800 */
[----:B------:R-:W-:-:S03]  /*12a8c0*/  PRMT R25, R50, 0x5210, R25 ;  /* 0x0000521032197816 */ /* 0x000fc60000000019 */
[----:B------:R-:W3:Y:S01]  /*12a8d0*/  LDL.LU R50, [R1+0x414] ;  /* 0x0004140001327983 */ /* 0x000ee20000300800 */
[----:B------:R-:W-:Y:S02]  /*12a8e0*/  PRMT R26, R59, 0x5210, R26 ;  /* 0x000052103b1a7816 */ /* 0x000fe4000000001a */
        /* <DEDUP_REMOVED lines=9> */
[----:B------:R-:W-:-:S03]  /*12a980*/  LOP3.LUT R25, R57, 0xffff, RZ, 0xc0, !PT ;  /* 0x0000ffff39197812 */ /* 0x000fc600078ec0ff */
[----:B------:R-:W2:Y:S01]  /*12a990*/  LDL.LU R20, [R1+0x4fe0] ;  /* 0x004fe00001147983 */ /* 0x000ea20000300800 */
[----:B------:R-:W-:-:S03]  /*12a9a0*/  LOP3.LUT R26, R56, 0xffff, RZ, 0xc0, !PT ;  /* 0x0000ffff381a7812 */ /* 0x000fc600078ec0ff */
[----:B------:R-:W2:Y:S01]  /*12a9b0*/  LDL.LU R54, [R1+0x4d74] ;  /* 0x004d740001367983 */ /* 0x000ea20000300800 */
[----:B------:R-:W-:-:S03]  /*12a9c0*/  LOP3.LUT R27, R44, 0xffff, RZ, 0xc0, !PT ;  /* 0x0000ffff2c1b7812 */ /* 0x000fc600078ec0ff */
[----:B------:R-:W2:Y:S01]  /*12a9d0*/  LDL.LU R56, [R1+0x4d6c] ;  /* 0x004d6c0001387983 */ /* 0x000ea20000300800 */
[----:B----4-:R-:W-:-:S03]  /*12a9e0*/  PRMT R28, R48, 0x4210, R24 ;  /* 0x00004210301c7816 */ /* 0x010fc60000000018 */
[----:B------:R-:W4:Y:S01]  /*12a9f0*/  LDL.LU R44, [R1+0x4c58] ;  /* 0x004c5800012c7983 */ /* 0x000f220000300800 */
[----:B------:R-:W-:-:S03]  /*12aa00*/  PRMT R29, R49, 0x4210, R25 ;  /* 0x00004210311d7816 */ /* 0x000fc60000000019 */
[----:B------:R-:W4:Y:S01]  /*12aa10*/  LDL.LU R48, [R1+0x2354] ;  /* 0x0023540001307983 */ /* 0x000f220000300800 */
[----:B------:R-:W-:-:S03]  /*12aa20*/  PRMT R30, R51, 0x4210, R26 ;  /* 0x00004210331e7816 */ /* 0x000fc6000000001a */
[----:B------:R-:W4:Y:S04]  /*12aa30*/  LDL.LU R49, [R1+0x21dc] ;  /* 0x0021dc0001317983 */ /* 0x000f280000300800 */
[----:B------:R-:W4:Y:S01]  /*12aa40*/  LDL.LU R51, [R1+0x21d8] ;  /* 0x0021d80001337983 */ /* 0x000f220000300800 */
[----:B---3--:R-:W-:Y:S01]  /*12aa50*/  PRMT R31, R43, 0x4210, R27 ;  /* 0x000042102b1f7816 */ /* 0x008fe2000000001b */
[----:B------:R-:W-:Y:S02]  /*12aa60*/  NOP ;  /* 0x0000000000007918 */ /* 0x000fe40000000000 */
[----:B0-----:R-:W-:Y:S04]  /*12aa70*/  STL.64 [R1+0x440], R4 ;  /* 0x0004400401007387 */ /* 0x001fe80000100a00 */
[----:B------:R-:W-:Y:S04]  /*12aa80*/  STL.64 [R1+0x448], R6 ;  /* 0x0004480601007387 */ /* 0x000fe80000100a00 */
[----:B------:R-:W-:Y:S01]  /*12aa90*/  STSM.16.M88.4 [R53], R28 ;  /* 0x0000001c35007844 */ /* 0x000fe20000000200 */
[----:B------:R-:W-:-:S03]  /*12aaa0*/  NOP ;  /* 0x0000000000007918 */ /* 0x000fc60000000000 */
[----:B------:R-:W0:Y:S01]  /*12aab0*/  LDS.128 R4, [R53] ;  /* 0x0000000035047984 */ /* 0x000e220000000c00 */
[----:B------:R-:W-:-:S03]  /*12aac0*/  PRMT R24, R60, 0x5210, R24 ;  /* 0x000052103c187816 */ /* 0x000fc60000000018 */
[----:B------:R-:W3:Y:S04]  /*12aad0*/  LDL.LU R60, [R1+0x474] ;  /* 0x00047400013c7983 */ /* 0x000ee80000300800 */
[----:B------:R-:W3:Y:S04]  /*12aae0*/  LDL.LU R55, [R1+0x47c] ;  /* 0x00047c0001377983 */ /* 0x000ee80000300800 */
[----:B------:R-:W3:Y:S04]  /*12aaf0*/  LDL.LU R59, [R1+0x470] ;  /* 0x00047000013b7983 */ /* 0x000ee80000300800 */
[----:B------:R-:W3:Y:S01]  /*12ab00*/  LDL.LU R58, [R1+0x478] ;  /* 0x00047800013a7983 */ /* 0x000ee20000300800 */
[----:B------:R-:W-:-:S02]  /*12ab10*/  PRMT R25, R46, 0x5210, R25 ;  /* 0x000052102e197816 */ /* 0x000fc40000000019 */
[----:B------:R-:W-:Y:S02]  /*12ab20*/  PRMT R26, R47, 0x5210, R26 ;  /* 0x000052102f1a7816 */ /* 0x000fe4000000001a */
[----:B------:R-:W-:Y:S01]  /*12ab30*/  PRMT R27, R50, 0x5210, R27 ;  /* 0x00005210321b7816 */ /* 0x000fe2000000001b */
[----:B------:R-:W-:Y:S01]  /*12ab40*/  NOP ;  /* 0x0000000000007918 */ /* 0x000fe20000000000 */
[----:B0-----:R-:W-:Y:S04]  /*12ab50*/  STL.64 [R1+0x430], R4 ;  /* 0x0004300401007387 */ /* 0x001fe80000100a00 */
[----:B------:R-:W-:Y:S04]  /*12ab60*/  STL.64 [R1+0x438], R6 ;  /* 0x0004380601007387 */ /* 0x000fe80000100a00 */
[----:B------:R-:W3:Y:S04]  /*12ab70*/  LDL.LU R57, [R1+0x4ff8] ;  /* 0x004ff80001397983 */ /* 0x000ee80000300800 */
[----:B------:R-:W3:Y:S04]  /*12ab80*/  LDL.LU R43, [R1+0x4ff4] ;  /* 0x004ff400012b7983 */ /* 0x000ee80000300800 */
[----:B------:R-:W3:Y:S04]  /*12ab90*/  LDL.LU R46, [R1+0x4d8c] ;  /* 0x004d8c00012e7983 */ /* 0x000ee80000300800 */
[----:B------:R2:W-:Y:S01]  /*12aba0*/  STSM.16.M88.4 [R53], R24 ;  /* 0x0000001835007844 */ /* 0x0005e20000000200 */
[----:B------:R-:W-:-:S03]  /*12abb0*/  NOP ;  /* 0x0000000000007918 */ /* 0x000fc60000000000 */
[----:B------:R-:W3:Y:S04]  /*12abc0*/  LDL.LU R47, [R1+0x4d88] ;  /* 0x004d8800012f7983 */ /* 0x000ee80000300800 */
[----:B------:R-:W3:Y:S04]  /*12abd0*/  LDL.LU R50, [R1+0x4c68] ;  /* 0x004c680001327983 */ /* 0x000ee80000300800 */
[----:B------:R-:W0:Y:S01]  /*12abe0*/  LDS.128 R4, [R53] ;  /* 0x0000000035047984 */ /* 0x000e220000000c00 */
[----:B--2---:R-:W-:-:S03]  /*12abf0*/  LOP3.LUT R24, R61, 0xffff, RZ, 0xc0, !PT ;  /* 0x0000ffff3d187812 */ /* 0x004fc600078ec0ff */
[----:B------:R-:W2:Y:S01]  /*12ac00*/  LDL.LU R61, [R1+0x4c64] ;  /* 0x004c6400013d7983 */ /* 0x000ea20000300800 */
[----:B------:R-:W-:-:S04]  /*12ac10*/  LOP3.LUT R27, R56, 0xffff, RZ, 0xc0, !PT ;  /* 0x0000ffff381b7812 */ /* 0x000fc800078ec0ff */
[----:B----4-:R-:W-:Y:S02]  /*12ac20*/  PRMT R31, R51, 0x4210, R27 ;  /* 0x00004210331f7816 */ /* 0x010fe4000000001b */
[----:B------:R-:W4:Y:S04]  /*12ac30*/  LDL.LU R51, [R1+0x4c60] ;  /* 0x004c600001337983 */ /* 0x000f280000300800 */
[----:B------:R-:W4:Y:S01]  /*12ac40*/  LDL.LU R56, [R1+0x4c5c] ;  /* 0x004c5c0001387983 */ /* 0x000f220000300800 */
[----:B------:R-:W-:Y:S02]  /*12ac50*/  LOP3.LUT R25, R20, 0xffff, RZ, 0xc0, !PT ;  /* 0x0000ffff14197812 */ /* 0x000fe400078ec0ff */
[----:B------:R-:W-:Y:S01]  /*12ac60*/  LOP3.LUT R26, R54, 0xffff, RZ, 0xc0, !PT ;  /* 0x0000ffff361a7812 */ /* 0x000fe200078ec0ff */
[----:B0-----:R-:W-:Y:S01]  /*12ac70*/  STL.64 [R1+0x420], R4 ;  /* 0x0004200401007387 */ /* 0x001fe20000100a00 */
[----:B------:R-:W-:-:S03]  /*12ac80*/  PRMT R28, R44, 0x4210, R24 ;  /* 0x000042102c1c7816 */ /* 0x000fc60000000018 */
[----:B------:R-:W-:Y:S01]  /*12ac90*/  STL.64 [R1+0x428], R6 ;  /* 0x0004280601007387 */ /* 0x000fe20000100a00 */
[----:B------:R-:W-:Y:S01]  /*12aca0*/  PRMT R29, R48, 0x4210, R25 ;  /* 0x00004210301d7816 */ /* 0x000fe20000000019 */
[----:B------:R-:W-:Y:S02]  /*12acb0*/  NOP ;  /* 0x0000000000007918 */ /* 0x000fe40000000000 */
[----:B------:R-:W4:Y:S01]  /*12acc0*/  LDL.LU R44, [R1+0x484] ;  /* 0x00048400012c7983 */ /* 0x000f220000300800 */
[----:B------:R-:W-:-:S03]  /*12acd0*/  PRMT R30, R49, 0x4210, R26 ;  /* 0x00004210311e7816 */ /* 0x000fc6000000001a */
[----:B------:R-:W4:Y:S04]  /*12ace0*/  LDL.LU R48, [R1+0x480] ;  /* 0x0004800001307983 */ /* 0x000f280000300800 */
[----:B------:R-:W4:Y:S04]  /*12acf0*/  LDL.LU R49, [R1+0x488] ;  /* 0x0004880001317983 */ /* 0x000f280000300800 */
[----:B------:R-:W-:Y:S01]  /*12ad00*/  STSM.16.M88.4 [R53], R28 ;  /* 0x0000001c35007844 */ /* 0x000fe20000000200 */
[----:B------:R-:W-:-:S03]  /*12ad10*/  NOP ;  /* 0x0000000000007918 */ /* 0x000fc60000000000 */
[----:B------:R-:W0:Y:S01]  /*12ad20*/  LDS.128 R4, [R53] ;  /* 0x0000000035047984 */ /* 0x000e220000000c00 */
[----:B---3--:R-:W-:-:S03]  /*12ad30*/  PRMT R24, R60, 0x5210, R24 ;  /* 0x000052103c187816 */ /* 0x008fc60000000018 */
[----:B------:R-:W3:Y:S01]  /*12ad40*/  LDL.LU R60, [R1+0x460] ;  /* 0x00046000013c7983 */ /* 0x000ee20000300800 */
[----:B------:R-:W-:Y:S02]  /*12ad50*/  PRMT R25, R55, 0x5210, R25 ;  /* 0x0000521037197816 */ /* 0x000fe40000000019 */
[----:B------:R-:W-:Y:S02]  /*12ad60*/  PRMT R26, R59, 0x5210, R26 ;  /* 0x000052103b1a7816 */ /* 0x000fe4000000001a */
[----:B------:R-:W-:Y:S01]  /*12ad70*/  PRMT R27, R58, 0x5210, R27 ;  /* 0x000052103a1b7816 */ /* 0x000fe2000000001b */
[----:B------:R-:W-:-:S04]  /*12ad80*/  NOP ;  /* 0x0000000000007918 */ /* 0x000fc80000000000 */
[----:B------:R1:W-:Y:S04]  /*12ad90*/  STSM.16.M88.4 [R53], R24 ;  /* 0x0000001835007844 */ /* 0x0003e80000000200 */
[----:B0-----:R-:W-:Y:S01]  /*12ada0*/  STL.64 [R1+0x410], R4 ;  /* 0x0004100401007387 */ /* 0x001fe20000100a00 */
[----:B-1----:R-:W-:-:S03]  /*12adb0*/  LOP3.LUT R24, R57, 0xffff, RZ, 0xc0, !PT ;  /* 0x0000ffff39187812 */ /* 0x002fc600078ec0ff */
[----:B------:R-:W-:Y:S01]  /*12adc0*/  STL.64 [R1+0x418], R6 ;  /* 0x0004180601007387 */ /* 0x000fe20000100a00 */
[----:B------:R-:W-:Y:S01]  /*12add0*/  LOP3.LUT R25, R43, 0xffff, RZ, 0xc0, !PT ;  /* 0x0000ffff2b197812 */ /* 0x000fe200078ec0ff */
[----:B------:R-:W-:Y:S02]  /*12ade0*/  NOP ;  /* 0x0000000000007918 */ /* 0x000fe40000000000 */
[----:B------:R-:W3:Y:S01]  /*12adf0*/  LDL.LU R20, [R1+0x501c] ;  /* 0x00501c0001147983 */ /* 0x000ee20000300800 */
[----:B------:R-:W-:-:S03]  /*12ae00*/  LOP3.LUT R26, R46, 0xffff, RZ, 0xc0, !PT ;  /* 0x0000ffff2e1a7812 */ /* 0x000fc600078ec0ff */
[----:B------:R-:W3:Y:S01]  /*12ae10*/  LDL.LU R54, [R1+0x5018] ;  /* 0x0050180001367983 */ /* 0x000ee20000300800 */
[----:B------:R-:W-:-:S03]  /*12ae20*/  LOP3.LUT R27, R47, 0xffff, RZ, 0xc0, !PT ;  /* 0x0000ffff2f1b7812 */ /* 0x000fc600078ec0ff */
[----:B------:R-:W3:Y:S01]  /*12ae30*/  LDL.LU R43, [R1+0x4da0] ;  /* 0x004da000012b7983 */ /* 0x000ee20000300800 */
[----:B------:R-:W-:-:S03]  /*12ae40*/  PRMT R28, R50, 0x4210, R24 ;  /* 0x00004210321c7816 */ /* 0x000fc60000000018 */
[----:B------:R-:W3:Y:S04]  /*12ae50*/  LDL.LU R46, [R1+0x4d9c] ;  /* 0x004d9c00012e7983 */ /* 0x000ee80000300800 */
[----:B------:R-:W3:Y:S04]  /*12ae60*/  LDL.LU R47, [R1+0x4c7c] ;  /* 0x004c7c00012f7983 */ /* 0x000ee80000300800 */
[----:B------:R-:W3:Y:S04]  /*12ae70*/  LDL.LU R50, [R1+0x4c78] ;  /* 0x004c780001327983 */ /* 0x000ee80000300800 */
[----:B------:R-:W0:Y:S01]  /*12ae80*/  LDS.128 R4, [R53] ;  /* 0x0000000035047984 */ /* 0x000e220000000c00 */
[----:B--2---:R-:W-:-:S03]  /*12ae90*/  PRMT R29, R61, 0x4210, R25 ;  /* 0x000042103d1d7816 */ /* 0x004fc60000000019 */
[----:B------:R-:W2:Y:S01]  /*12aea0*/  LDL.LU R61, [R1+0x4c74] ;  /* 0x004c7400013d7983 */ /* 0x000ea20000300800 */
[----:B----4-:R-:W-:-:S03]  /*12aeb0*/  PRMT R30, R51, 0x4210, R26 ;  /* 0x00004210331e7816 */ /* 0x010fc6000000001a */
[----:B------:R-:W4:Y:S01]  /*12aec0*/  LDL.LU R51, [R1+0x4c70] ;  /* 0x004c700001337983 */ /* 0x000f220000300800 */
[----:B------:R-:W-:Y:S01]  /*12aed0*/  PRMT R31, R56, 0x4210, R27 ;  /* 0x00004210381f7816 */ /* 0x000fe2000000001b */
[----:B------:R-:W-:-:S04]  /*12aee0*/  NOP ;  /* 0x0000000000007918 */ /* 0x000fc80000000000 */
[----:B------:R-:W-:Y:S04]  /*12aef0*/  STSM.16.M88.4 [R53], R28 ;  /* 0x0000001c35007844 */ /* 0x000fe80000000200 */
[----:B0-----:R-:W-:Y:S04]  /*12af00*/  STL.64 [R1+0x4b0], R4 ;  /* 0x0004b00401007387 */ /* 0x001fe80000100a00 */
[----:B------:R-:W-:Y:S01]  /*12af10*/  STL.64 [R1+0x4b8], R6 ;  /* 0x0004b80601007387 */ /* 0x000fe20000100a00 */
[----:B------:R-:W-:-:S03]  /*12af20*/  NOP ;  /* 0x0000000000007918 */ /* 0x000fc60000000000 */
[----:B------:R-:W0:Y:S04]  /*12af30*/  LDS.128 R4, [R53] ;  /* 0x0000000035047984 */ /* 0x000e280000000c00 */
[----:B------:R-:W4:Y:S04]  /*12af40*/  LDL.LU R55, [R1+0x4c0] ;  /* 0x0004c00001377983 */ /* 0x000f280000300800 */
[----:B------:R-:W4:Y:S04]  /*12af50*/  LDL.LU R59, [R1+0x48c] ;  /* 0x00048c00013b7983 */ /* 0x000f280000300800 */
[----:B------:R-:W4:Y:S04]  /*12af60*/  LDL.LU R58, [R1+0x4c4] ;  /* 0x0004c400013a7983 */ /* 0x000f280000300800 */
[----:B------:R-:W4:Y:S01]  /*12af70*/  LDL.LU R57, [R1+0x464] ;  /* 0x0004640001397983 */ /* 0x000f220000300800 */
[----:B------:R-:W-:-:S03]  /*12af80*/  PRMT R24, R44, 0x5210, R24 ;  /* 0x000052102c187816 */ /* 0x000fc60000000018 */
[----:B------:R-:W4:Y:S01]  /*12af90*/  LDL.LU R56, [R1+0x5038] ;  /* 0x0050380001387983 */ /* 0x000f220000300800 */
[----:B------:R-:W-:-:S03]  /*12afa0*/  PRMT R25, R48, 0x5210, R25 ;  /* 0x0000521030197816 */ /* 0x000fc60000000019 */
[----:B------:R-:W4:Y:S01]  /*12afb0*/  LDL.LU R44, [R1+0x5030] ;  /* 0x00503000012c7983 */ /* 0x000f220000300800 */
[----:B------:R-:W-:Y:S02]  /*12afc0*/  PRMT R26, R49, 0x5210, R26 ;  /* 0x00005210311a7816 */ /* 0x000fe4000000001a */
[----:B---3--:R-:W-:Y:S01]  /*12afd0*/  PRMT R27, R60, 0x5210, R27 ;  /* 0x000052103c1b7816 */ /* 0x008fe2000000001b */
        /* <DEDUP_REMOVED lines=8> */
[----:B------:R-:W1:Y:S01]  /*12b060*/  LDS.128 R4, [R53] ;  /* 0x0000000035047984 */ /* 0x000e620000000c00 */
[----:B0-----:R-:W-:-:S04]  /*12b070*/  LOP3.LUT R26, R43, 0xffff, RZ, 0xc0, !PT ;  /* 0x0000ffff2b1a7812 */ /* 0x001fc800078ec0ff */
[----:B--2---:R-:W-:Y:S02]  /*12b080*/  PRMT R30, R61, 0x4210, R26 ;  /* 0x000042103d1e7816 */ /* 0x004fe4000000001a */
[----:B------:R-:W2:Y:S01]  /*12b090*/  LDL.LU R61, [R1+0x4c90] ;  /* 0x004c9000013d7983 */ /* 0x000ea20000300800 */
[----:B------:R-:W-:-:S03]  /*12b0a0*/  LOP3.LUT R27, R46, 0xffff, RZ, 0xc0, !PT ;  /* 0x0000ffff2e1b7812 */ /* 0x000fc600078ec0ff */
[----:B------:R-:W2:Y:S01]  /*12b0b0*/  LDL.LU R43, [R1+0x4c88] ;  /* 0x004c8800012b7983 */ /* 0x000ea20000300800 */
[----:B------:R-:W-:Y:S02]  /*12b0c0*/  LOP3.LUT R24, R20, 0xffff, RZ, 0xc0, !PT ;  /* 0x0000ffff14187812 */ /* 0x000fe400078ec0ff */
[----:B------:R-:W-:Y:S01]  /*12b0d0*/  LOP3.LUT R25, R54, 0xffff, RZ, 0xc0, !PT ;  /* 0x0000ffff36197812 */ /* 0x000fe200078ec0ff */
[----:B------:R-:W2:Y:S01]  /*12b0e0*/  LDL.LU R46, [R1+0x4c84] ;  /* 0x004c8400012e7983 */ /* 0x000ea20000300800 */
[----:B------:R-:W-:Y:S02]  /*12b0f0*/  PRMT R28, R47, 0x4210, R24 ;  /* 0x000042102f1c7816 */ /* 0x000fe40000000018 */
[----:B------:R-:W-:Y:S01]  /*12b100*/  PRMT R29, R50, 0x4210, R25 ;  /* 0x00004210321d7816 */ /* 0x000fe20000000019 */
[----:B------:R-:W2:Y:S04]  /*12b110*/  LDL.LU R47, [R1+0x4d0] ;  /* 0x0004d000012f7983 */ /* 0x000ea80000300800 */
[----:B------:R-:W2:Y:S04]  /*12b120*/  LDL.LU R50, [R1+0x4cc] ;  /* 0x0004cc0001327983 */ /* 0x000ea80000300800 */
[----:B-1----:R-:W-:Y:S01]  /*12b130*/  STL.64 [R1+0x490], R4 ;  /* 0x0004900401007387 */ /* 0x002fe20000100a00 */
[----:B----4-:R-:W-:Y:S01]  /*12b140*/  PRMT R31, R51, 0x4210, R27 ;  /* 0x00004210331f7816 */ /* 0x010fe2000000001b */
[----:B------:R-:W-:-:S04]  /*12b150*/  NOP ;  /* 0x0000000000007918 */ /* 0x000fc80000000000 */
[----:B------:R-:W-:Y:S04]  /*12b160*/  STSM.16.M88.4 [R53], R28 ;  /* 0x0000001c35007844 */ /* 0x000fe80000000200 */
[----:B------:R-:W-:Y:S01]  /*12b170*/  STL.64 [R1+0x498], R6 ;  /* 0x0004980601007387 */ /* 0x000fe20000100a00 */
[----:B------:R-:W-:-:S03]  /*12b180*/  NOP ;  /* 0x0000000000007918 */ /* 0x000fc60000000000 */
[----:B------:R-:W0:Y:S04]  /*12b190*/  LDS.128 R4, [R53] ;  /* 0x0000000035047984 */ /* 0x000e280000000c00 */
[----:B------:R-:W4:Y:S01]  /*12b1a0*/  LDL.LU R51, [R1+0x4c8] ;  /* 0x0004c80001337983 */ /* 0x000f220000300800 */
[----:B------:R-:W-:Y:S02]  /*12b1b0*/  PRMT R24, R55, 0x5210, R24 ;  /* 0x0000521037187816 */ /* 0x000fe40000000018 */
[----:B------:R-:W-:Y:S02]  /*12b1c0*/  PRMT R25, R59, 0x5210, R25 ;  /* 0x000052103b197816 */ /* 0x000fe40000000019 */
[----:B------:R-:W-:Y:S02]  /*12b1d0*/  PRMT R26, R58, 0x5210, R26 ;  /* 0x000052103a1a7816 */ /* 0x000fe4000000001a */
[----:B------:R-:W-:Y:S01]  /*12b1e0*/  PRMT R27, R57, 0x5210, R27 ;  /* 0x00005210391b7816 */ /* 0x000fe2000000001b */
[----:B------:R-:W-:-:S04]  /*12b1f0*/  NOP ;  /* 0x0000000000007918 */ /* 0x000fc80000000000 */
[----:B------:R1:W-:Y:S04]  /*12b200*/  STSM.16.M88.4 [R53], R24 ;  /* 0x0000001835007844 */ /* 0x0003e80000000200 */
[----:B0-----:R-:W-:Y:S04]  /*12b210*/  STL.64 [R1+0x480], R4 ;  /* 0x0004800401007387 */ /* 0x001fe80000100a00 */
[----:B------:R-:W-:Y:S01]  /*12b220*/  STL.64 [R1+0x488], R6 ;  /* 0x0004880601007387 */ /* 0x000fe20000100a00 */
[----:B-1----:R-:W-:Y:S01]  /*12b230*/  LOP3.LUT R24, R56, 0xffff, RZ, 0xc0, !PT ;  /* 0x0000ffff38187812 */ /* 0x002fe200078ec0ff */
[----:B------:R-:W-:-:S02]  /*12b240*/  NOP ;  /* 0x0000000000007918 */ /* 0x000fc40000000000 */
[----:B------:R-:W4:Y:S01]  /*12b250*/  LDL.LU R55, [R1+0x5048] ;  /* 0x0050480001377983 */ /* 0x000f220000300800 */
[----:B------:R-:W-:-:S03]  /*12b260*/  LOP3.LUT R25, R44, 0xffff, RZ, 0xc0, !PT ;  /* 0x0000ffff2c197812 */ /* 0x000fc600078ec0ff */
[----:B------:R-:W4:Y:S01]  /*12b270*/  LDL.LU R57, [R1+0x5044] ;  /* 0x0050440001397983 */ /* 0x000f220000300800 */
[----:B---3--:R-:W-:-:S03]  /*12b280*/  LOP3.LUT R26, R48, 0xffff, RZ, 0xc0, !PT ;  /* 0x0000ffff301a7812 */ /* 0x008fc600078ec0ff */
        /* <DEDUP_REMOVED lines=9> */
[----:B------:R-:W2:Y:S04]  /*12b320*/  LDL.LU R61, [R1+0x4c98] ;  /* 0x004c9800013d7983 */ /* 0x000ea80000300800 */
[----:B0-----:R-:W-:Y:S01]  /*12b330*/  STL.64 [R1+0x470], R4 ;  /* 0x0004700401007387 */ /* 0x001fe20000100a00 */
[----:B------:R-:W-:-:S03]  /*12b340*/  PRMT R30, R43, 0x4210, R26 ;  /* 0x000042102b1e7816 */ /* 0x000fc6000000001a */
[----:B------:R-:W-:Y:S01]  /*12b350*/  STL.64 [R1+0x478], R6 ;  /* 0x0004780601007387 */ /* 0x000fe20000100a00 */
[----:B------:R-:W-:Y:S01]  /*12b360*/  PRMT R31, R46, 0x4210, R27 ;  /* 0x000042102e1f7816 */ /* 0x000fe2000000001b */
[----:B------:R-:W-:Y:S02]  /*12b370*/  NOP ;  /* 0x0000000000007918 */ /* 0x000fe40000000000 */
[----:B------:R-:W2:Y:S04]  /*12b380*/  LDL.LU R59, [R1+0x4d8] ;  /* 0x0004d800013b7983 */ /* 0x000ea80000300800 */
[----:B------:R-:W2:Y:S04]  /*12b390*/  LDL.LU R58, [R1+0x508] ;  /* 0x00050800013a7983 */ /* 0x000ea80000300800 */
[----:B------:R-:W2:Y:S04]  /*12b3a0*/  LDL.LU R43, [R1+0x4d4] ;  /* 0x0004d400012b7983 */ /* 0x000ea80000300800 */
[----:B------:R-:W2:Y:S01]  /*12b3b0*/  LDL.LU R46, [R1+0x4dc] ;  /* 0x0004dc00012e7983 */ /* 0x000ea20000300800 */
[----:B------:R-:W-:-:S02]  /*12b3c0*/  PRMT R24, R47, 0x5210, R24 ;  /* 0x000052102f187816 */ /* 0x000fc40000000018 */
[----:B------:R-:W-:Y:S01]  /*12b3d0*/  PRMT R25, R50, 0x5210, R25 ;  /* 0x0000521032197816 */ /* 0x000fe20000000019 */
[----:B------:R-:W2:Y:S04]  /*12b3e0*/  LDL.LU R47, [R1+0x5058] ;  /* 0x00505800012f7983 */ /* 0x000ea80000300800 */
[----:B------:R-:W2:Y:S04]  /*12b3f0*/  LDL.LU R50, [R1+0x5054] ;  /* 0x0050540001327983 */ /* 0x000ea80000300800 */
[----:B------:R-:W-:Y:S01]  /*12b400*/  STSM.16.M88.4 [R53], R28 ;  /* 0x0000001c35007844 */ /* 0x000fe20000000200 */
[----:B------:R-:W-:-:S03]  /*12b410*/  NOP ;  /* 0x0000000000007918 */ /* 0x000fc60000000000 */
[----:B------:R-:W0:Y:S01]  /*12b420*/  LDS.128 R4, [R53] ;  /* 0x0000000035047984 */ /* 0x000e220000000c00 */
[----:B----4-:R-:W-:Y:S02]  /*12b430*/  PRMT R26, R51, 0x5210, R26 ;  /* 0x00005210331a7816 */ /* 0x010fe4000000001a */
[----:B------:R-:W-:Y:S01]  /*12b440*/  PRMT R27, R52, 0x5210, R27 ;  /* 0x00005210341b7816 */ /* 0x000fe2000000001b */
[----:B------:R-:W-:-:S04]  /*12b450*/  NOP ;  /* 0x0000000000007918 */ /* 0x000fc80000000000 */
[----:B------:R3:W-:Y:S04]  /*12b460*/  STSM.16.M88.4 [R53], R24 ;  /* 0x0000001835007844 */ /* 0x0007e80000000200 */
[----:B0-----:R-:W-:Y:S04]  /*12b470*/  STL.64 [R1+0x4f0], R4 ;  /* 0x0004f00401007387 */ /* 0x001fe80000100a00 */
[----:B------:R-:W-:Y:S01]  /*12b480*/  STL.64 [R1+0x4f8], R6 ;  /* 0x0004f80601007387 */ /* 0x000fe20000100a00 */
[----:B------:R-:W-:-:S03]  /*12b490*/  NOP ;  /* 0x0000000000007918 */ /* 0x000fc60000000000 */
[----:B------:R-:W4:Y:S01]  /*12b4a0*/  LDL.LU R51, [R1+0x4ddc] ;  /* 0x004ddc0001337983 */ /* 0x000f220000300800 */
[----:B---3--:R-:W-:-:S03]  /*12b4b0*/  LOP3.LUT R26, R56, 0xffff, RZ, 0xc0, !PT ;  /* 0x0000ffff381a7812 */ /* 0x008fc600078ec0ff */
[----:B------:R-:W3:Y:S01]  /*12b4c0*/  LDL.LU R52, [R1+0x4dd8] ;  /* 0x004dd80001347983 */ /* 0x000ee20000300800 */
[----:B------:R-:W-:Y:S02]  /*12b4d0*/  LOP3.LUT R25, R57, 0xffff, RZ, 0xc0, !PT ;  /* 0x0000ffff39197812 */ /* 0x000fe400078ec0ff */
[----:B------:R-:W-:Y:S01]  /*12b4e0*/  LOP3.LUT R27, R44, 0xffff, RZ, 0xc0, !PT ;  /* 0x0000ffff2c1b7812 */ /* 0x000fe200078ec0ff */
[----:B------:R-:W0:Y:S01]  /*12b4f0*/  LDS.128 R4, [R53] ;  /* 0x0000000035047984 */ /* 0x000e220000000c00 */
[----:B------:R-:W-:-:S03]  /*12b500*/  PRMT R30, R60, 0x4210, R26 ;  /* 0x000042103c1e7816 */ /* 0x000fc6000000001a */
[----:B------:R-:W3:Y:S04]  /*12b510*/  LDL.LU R60, [R1+0x4e84] ;  /* 0x004e8400013c7983 */ /* 0x000ee80000300800 */
[----:B------:R-:W3:Y:S04]  /*12b520*/  LDL.LU R57, [R1+0x4e7c] ;  /* 0x004e7c0001397983 */ /* 0x000ee80000300800 */
[----:B------:R-:W3:Y:S04]  /*12b530*/  LDL.LU R56, [R1+0x4e78] ;  /* 0x004e780001387983 */ /* 0x000ee80000300800 */
[----:B------:R-:W3:Y:S01]  /*12b540*/  LDL.LU R44, [R1+0x4d7c] ;  /* 0x004d7c00012c7983 */ /* 0x000ee20000300800 */
[----:B------:R-:W-:-:S02]  /*12b550*/  LOP3.LUT R24, R55, 0xffff, RZ, 0xc0, !PT ;  /* 0x0000ffff37187812 */ /* 0x000fc400078ec0ff */
[----:B------:R-:W-:Y:S02]  /*12b560*/  PRMT R29, R49, 0x4210, R25 ;  /* 0x00004210311d7816 */ /* 0x000fe40000000019 */
[----:B------:R-:W-:Y:S02]  /*12b570*/  PRMT R28, R48, 0x4210, R24 ;  /* 0x00004210301c7816 */ /* 0x000fe40000000018 */
[----:B------:R-:W3:Y:S04]  /*12b580*/  LDL.LU R48, [R1+0x510] ;  /* 0x0005100001307983 */ /* 0x000ee80000300800 */
[----:B------:R-:W3:Y:S04]  /*12b590*/  LDL.LU R49, [R1+0x50c] ;  /* 0x00050c0001317983 */ /* 0x000ee80000300800 */
[----:B0-----:R-:W-:Y:S04]  /*12b5a0*/  STL.64 [R1+0x4e0], R4 ;  /* 0x0004e00401007387 */ /* 0x001fe80000100a00 */
[----:B------:R-:W-:Y:S01]  /*12b5b0*/  STL.64 [R1+0x4e8], R6 ;  /* 0x0004e80601007387 */ /* 0x000fe20000100a00 */
[----:B------:R-:W-:Y:S01]  /*12b5c0*/  NOP ;  /* 0x0000000000007918 */ /* 0x000fe20000000000 */
[----:B--2---:R-:W-:-:S02]  /*12b5d0*/  PRMT R31, R61, 0x4210, R27 ;  /* 0x000042103d1f7816 */ /* 0x004fc4000000001b */
[----:B------:R-:W2:Y:S04]  /*12b5e0*/  LDL.LU R61, [R1+0x514] ;  /* 0x00051400013d7983 */ /* 0x000ea80000300800 */
        /* <DEDUP_REMOVED lines=14> */
[----:B------:R-:W2:Y:S04]  /*12b6d0*/  LDL.LU R58, [R1+0x5068] ;  /* 0x00506800013a7983 */ /* 0x000ea80000300800 */
[----:B------:R-:W2:Y:S04]  /*12b6e0*/  LDL.LU R43, [R1+0x5064] ;  /* 0x00506400012b7983 */ /* 0x000ea80000300800 */
[----:B------:R-:W2:Y:S04]  /*12b6f0*/  LDL.LU R46, [R1+0x4df0] ;  /* 0x004df000012e7983 */ /* 0x000ea80000300800 */
[----:B------:R-:W2:Y:S04]  /*12b700*/  LDL.LU R47, [R1+0x4dec] ;  /* 0x004dec00012f7983 */ /* 0x000ea80000300800 */
[----:B------:R-:W2:Y:S04]  /*12b710*/  LDL.LU R50, [R1+0x4e94] ;  /* 0x004e940001327983 */ /* 0x000ea80000300800 */
[----:B------:R-:W0:Y:S01]  /*12b720*/  LDS.128 R4, [R53] ;  /* 0x0000000035047984 */ /* 0x000e220000000c00 */
[----:B----4-:R-:W-:-:S03]  /*12b730*/  LOP3.LUT R26, R51, 0xffff, RZ, 0xc0, !PT ;  /* 0x0000ffff331a7812 */ /* 0x010fc600078ec0ff */
[----:B------:R-:W4:Y:S01]  /*12b740*/  LDL.LU R51, [R1+0x4e90] ;  /* 0x004e900001337983 */ /* 0x000f220000300800 */
[----:B---3--:R-:W-:-:S03]  /*12b750*/  LOP3.LUT R27, R52, 0xffff, RZ, 0xc0, !PT ;  /* 0x0000ffff341b7812 */ /* 0x008fc600078ec0ff */
[----:B------:R-:W3:Y:S01]  /*12b760*/  LDL.LU R52, [R1+0x4e8c] ;  /* 0x004e8c0001347983 */ /* 0x000ee20000300800 */
[----:B------:R-:W-:-:S03]  /*12b770*/  PRMT R28, R60, 0x4210, R24 ;  /* 0x000042103c1c7816 */ /* 0x000fc60000000018 */
[----:B------:R-:W3:Y:S01]  /*12b780*/  LDL.LU R60, [R1+0x4e88] ;  /* 0x004e8800013c7983 */ /* 0x000ee20000300800 */
[----:B------:R-:W-:Y:S02]  /*12b790*/  PRMT R29, R57, 0x4210, R25 ;  /* 0x00004210391d7816 */ /* 0x000fe40000000019 */
[----:B------:R-:W-:Y:S02]  /*12b7a0*/  PRMT R30, R56, 0x4210, R26 ;  /* 0x00004210381e7816 */ /* 0x000fe4000000001a */
[----:B------:R-:W-:Y:S01]  /*12b7b0*/  PRMT R31, R44, 0x4210, R27 ;  /* 0x000042102c1f7816 */ /* 0x000fe2000000001b */
[----:B------:R-:W-:-:S04]  /*12b7c0*/  NOP ;  /* 0x0000000000007918 */ /* 0x000fc80000000000 */
[----:B------:R-:W-:Y:S04]  /*12b7d0*/  STSM.16.M88.4 [R53], R28 ;  /* 0x0000001c35007844 */ /* 0x000fe80000000200 */
[----:B0-----:R-:W-:Y:S04]  /*12b7e0*/  STL.64 [R1+0x4c0], R4 ;  /* 0x0004c00401007387 */ /* 0x001fe80000100a00 */
[----:B------:R-:W-:Y:S01]  /*12b7f0*/  STL.64 [R1+0x4c8], R6 ;  /* 0x0004c80601007387 */ /* 0x000fe20000100a00 */
[----:B------:R-:W-:-:S03]  /*12b800*/  NOP ;  /* 0x0000000000007918 */ /* 0x000fc60000000000 */
[----:B------:R-:W0:Y:S04]  /*12b810*/  LDS.128 R4, [R53] ;  /* 0x0000000035047984 */ /* 0x000e280000000c00 */
[----:B------:R-:W3:Y:S04]  /*12b820*/  LDL.LU R57, [R1+0x520] ;  /* 0x0005200001397983 */ /* 0x000ee80000300800 */
[----:B------:R-:W3:Y:S01]  /*12b830*/  LDL.LU R56, [R1+0x51c] ;  /* 0x00051c0001387983 */ /* 0x000ee20000300800 */
[----:B------:R-:W-:-:S03]  /*12b840*/  PRMT R27, R45, 0x5210, R27 ;  /* 0x000052102d1b7816 */ /* 0x000fc6000000001b */
[----:B------:R-:W3:Y:S01]  /*12b850*/  LDL.LU R44, [R1+0x518] ;  /* 0x00051800012c7983 */ /* 0x000ee20000300800 */
[----:B------:R-:W-:-:S03]  /*12b860*/  PRMT R24, R48, 0x5210, R24 ;  /* 0x0000521030187816 */ /* 0x000fc60000000018 */
[----:B------:R-:W3:Y:S01]  /*12b870*/  LDL.LU R45, [R1+0x5084] ;  /* 0x00508400012d7983 */ /* 0x000ee20000300800 */
[----:B------:R-:W-:-:S03]  /*12b880*/  PRMT R25, R49, 0x5210, R25 ;  /* 0x0000521031197816 */ /* 0x000fc60000000019 */
[----:B------:R-:W3:Y:S04]  /*12b890*/  LDL.LU R48, [R1+0x507c] ;  /* 0x00507c0001307983 */ /* 0x000ee80000300800 */
[----:B0-----:R-:W-:Y:S04]  /*12b8a0*/  STL.64 [R1+0x550], R4 ;  /* 0x0005500401007387 */ /* 0x001fe80000100a00 */
[----:B------:R-:W-:Y:S01]  /*12b8b0*/  STL.64 [R1+0x558], R6 ;  /* 0x0005580601007387 */ /* 0x000fe20000100a00 */
[----:B------:R-:W-:-:S03]  /*12b8c0*/  NOP ;  /* 0x0000000000007918 */ /* 0x000fc60000000000 */
[----:B------:R-:W3:Y:S01]  /*12b8d0*/  LDL.LU R49, [R1+0x4e00] ;  /* 0x004e000001317983 */ /* 0x000ee20000300800 */
        /* <DEDUP_REMOVED lines=10> */
[----:B------:R-:W-:-:S03]  /*12b980*/  LOP3.LUT R27, R47, 0xffff, RZ, 0xc0, !PT ;  /* 0x0000ffff2f1b7812 */ /* 0x000fc600078ec0ff */
[----:B------:R-:W2:Y:S04]  /*12b990*/  LDL.LU R43, [R1+0x4ea0] ;  /* 0x004ea000012b7983 */ /* 0x000ea80000300800 */
[----:B------:R-:W2:Y:S04]  /*12b9a0*/  LDL.LU R46, [R1+0x4e9c] ;  /* 0x004e9c00012e7983 */ /* 0x000ea80000300800 */
[----:B------:R-:W2:Y:S01]  /*12b9b0*/  LDL.LU R47, [R1+0x4e98] ;  /* 0x004e9800012f7983 */ /* 0x000ea20000300800 */
[----:B----4-:R-:W-:-:S03]  /*12b9c0*/  PRMT R29, R51, 0x4210, R25 ;  /* 0x00004210331d7816 */ /* 0x010fc60000000019 */
[----:B------:R-:W4:Y:S01]  /*12b9d0*/  LDL.LU R51, [R1+0x568] ;  /* 0x0005680001337983 */ /* 0x000f220000300800 */
[----:B---3--:R-:W-:-:S03]  /*12b9e0*/  PRMT R30, R52, 0x4210, R26 ;  /* 0x00004210341e7816 */ /* 0x008fc6000000001a */
[----:B------:R-:W3:Y:S04]  /*12b9f0*/  LDL.LU R52, [R1+0x564] ;  /* 0x0005640001347983 */ /* 0x000ee80000300800 */
[----:B-1----:R-:W-:Y:S04]  /*12ba00*/  STL.64 [R1+0x540], R4 ;  /* 0x0005400401007387 */ /* 0x002fe80000100a00 */
[----:B------:R-:W-:Y:S01]  /*12ba10*/  STL.64 [R1+0x548], R6 ;  /* 0x0005480601007387 */ /* 0x000fe20000100a00 */
[----:B------:R-:W-:Y:S01]  /*12ba20*/  NOP ;  /* 0x0000000000007918 */ /* 0x000fe20000000000 */
[----:B------:R-:W-:-:S02]  /*12ba30*/  PRMT R31, R60, 0x4210, R27 ;  /* 0x000042103c1f7816 */ /* 0x000fc4000000001b */
        /* <DEDUP_REMOVED lines=8> */
[----:B------:R-:W-:Y:S01]  /*12bac0*/  NOP ;  /* 0x0000000000007918 */ /* 0x000fe20000000000 */
[----:B0-----:R-:W-:Y:S04]  /*12bad0*/  STL.64 [R1+0x530], R4 ;  /* 0x0005300401007387 */ /* 0x001fe80000100a00 */
[----:B------:R-:W-:Y:S04]  /*12bae0*/  STL.64 [R1+0x538], R6 ;  /* 0x0005380601007387 */ /* 0x000fe80000100a00 */
[----:B------:R-:W3:Y:S04]  /*12baf0*/  LDL.LU R56, [R1+0x5090] ;  /* 0x0050900001387983 */ /* 0x000ee80000300800 */
[----:B------:R0:W-:Y:S01]  /*12bb00*/  STSM.16.M88.4 [R53], R24 ;  /* 0x0000001835007844 */ /* 0x0001e20000000200 */
[----:B------:R-:W-:-:S03]  /*12bb10*/  NOP ;  /* 0x0000000000007918 */ /* 0x000fc60000000000 */
[----:B------:R-:W3:Y:S04]  /*12bb20*/  LDL.LU R41, [R1+0x508c] ;  /* 0x00508c0001297983 */ /* 0x000ee80000300800 */
[----:B------:R-:W3:Y:S04]  /*12bb30*/  LDL.LU R44, [R1+0x4e10] ;  /* 0x004e1000012c7983 */ /* 0x000ee80000300800 */
[----:B------:R-:W1:Y:S01]  /*12bb40*/  LDS.128 R4, [R53] ;  /* 0x0000000035047984 */ /* 0x000e620000000c00 */
[----:B0-----:R-:W-:Y:S02]  /*12bb50*/  LOP3.LUT R24, R45, 0xffff, RZ, 0xc0, !PT ;  /* 0x0000ffff2d187812 */ /* 0x001fe400078ec0ff */
[----:B------:R-:W-:Y:S01]  /*12bb60*/  LOP3.LUT R25, R48, 0xffff, RZ, 0xc0, !PT ;  /* 0x0000ffff30197812 */ /* 0x000fe200078ec0ff */
[----:B------:R-:W3:Y:S01]  /*12bb70*/  LDL.LU R45, [R1+0x4e0c] ;  /* 0x004e0c00012d7983 */ /* 0x000ee20000300800 */
[----:B------:R-:W-:-:S03]  /*12bb80*/  LOP3.LUT R26, R49, 0xffff, RZ, 0xc0, !PT ;  /* 0x0000ffff311a7812 */ /* 0x000fc600078ec0ff */
[----:B------:R-:W3:Y:S04]  /*12bb90*/  LDL.LU R48, [R1+0x4eb4] ;  /* 0x004eb40001307983 */ /* 0x000ee80000300800 */
[----:B------:R-:W3:Y:S01]  /*12bba0*/  LDL.LU R49, [R1+0x4eb0] ;  /* 0x004eb00001317983 */ /* 0x000ee20000300800 */
[----:B--2---:R-:W-:-:S03]  /*12bbb0*/  LOP3.LUT R27, R61, 0xffff, RZ, 0xc0, !PT ;  /* 0x0000ffff3d1b7812 */ /* 0x004fc600078ec0ff */
[----:B------:R-:W2:Y:S01]  /*12bbc0*/  LDL.LU R61, [R1+0x4eac] ;  /* 0x004eac00013d7983 */ /* 0x000ea20000300800 */
[----:B------:R-:W-:-:S03]  /*12bbd0*/  PRMT R28, R50, 0x4210, R24 ;  /* 0x00004210321c7816 */ /* 0x000fc60000000018 */
[----:B------:R-:W2:Y:S01]  /*12bbe0*/  LDL.LU R50, [R1+0x4ea8] ;  /* 0x004ea80001327983 */ /* 0x000ea20000300800 */
[----:B------:R-:W-:Y:S02]  /*12bbf0*/  PRMT R29, R43, 0x4210, R25 ;  /* 0x000042102b1d7816 */ /* 0x000fe40000000019 */
[----:B------:R-:W-:Y:S02]  /*12bc00*/  PRMT R30, R46, 0x4210, R26 ;  /* 0x000042102e1e7816 */ /* 0x000fe4000000001a */
[----:B------:R-:W-:Y:S01]  /*12bc10*/  PRMT R31, R47, 0x4210, R27 ;  /* 0x000042102f1f7816 */ /* 0x000fe2000000001b */
[----:B------:R-:W-:-:S04]  /*12bc20*/  NOP ;  /* 0x0000000000007918 */ /* 0x000fc80000000000 */
[----:B------:R-:W-:Y:S04]  /*12bc30*/  STSM.16.M88.4 [R53], R28 ;  /* 0x0000001c35007844 */ /* 0x000fe80000000200 */
[----:B-1----:R-:W-:Y:S04]  /*12bc40*/  STL.64 [R1+0x520], R4 ;  /* 0x0005200401007387 */ /* 0x002fe80000100a00 */
[----:B------:R-:W-:Y:S01]  /*12bc50*/  STL.64 [R1+0x528], R6 ;  /* 0x0005280601007387 */ /* 0x000fe20000100a00 */
[----:B------:R-:W-:-:S03]  /*12bc60*/  NOP ;  /* 0x0000000000007918 */ /* 0x000fc60000000000 */
[----:B------:R-:W0:Y:S01]  /*12bc70*/  LDS.128 R4, [R53] ;  /* 0x0000000035047984 */ /* 0x000e220000000c00 */
[----:B------:R-:W-:-:S03]  /*12bc80*/  PRMT R27, R42, 0x5210, R27 ;  /* 0x000052102a1b7816 */ /* 0x000fc6000000001b */
[----:B------:R-:W2:Y:S04]  /*12bc90*/  LDL.LU R42, [R1+0x574] ;  /* 0x00057400012a7983 */ /* 0x000ea80000300800 */
[----:B------:R-:W2:Y:S04]  /*12bca0*/  LDL.LU R43, [R1+0x57c] ;  /* 0x00057c00012b7983 */ /* 0x000ea80000300800 */
[----:B------:R-:W2:Y:S01]  /*12bcb0*/  LDL.LU R46, [R1+0x570] ;  /* 0x00057000012e7983 */ /* 0x000ea20000300800 */
[----:B----4-:R-:W-:-:S03]  /*12bcc0*/  PRMT R24, R51, 0x5210, R24 ;  /* 0x0000521033187816 */ /* 0x010fc60000000018 */
[----:B------:R-:W4:Y:S01]  /*12bcd0*/  LDL.LU R47, [R1+0x578] ;  /* 0x00057800012f7983 */ /* 0x000f220000300800 */
[----:B---3--:R-:W-:-:S03]  /*12bce0*/  PRMT R25, R52, 0x5210, R25 ;  /* 0x0000521034197816 */ /* 0x008fc60000000019 */
[----:B------:R-:W3:Y:S01]  /*12bcf0*/  LDL.LU R51, [R1+0x509c] ;  /* 0x00509c0001337983 */ /* 0x000ee20000300800 */
[----:B------:R-:W-:Y:S01]  /*12bd00*/  PRMT R26, R60, 0x5210, R26 ;  /* 0x000052103c1a7816 */ /* 0x000fe2000000001a */
[----:B------:R-:W-:Y:S02]  /*12bd10*/  NOP ;  /* 0x0000000000007918 */ /* 0x000fe40000000000 */
[----:B------:R-:W3:Y:S04]  /*12bd20*/  LDL.LU R52, [R1+0x5098] ;  /* 0x0050980001347983 */ /* 0x000ee80000300800 */
[----:B0-----:R-:W-:Y:S04]  /*12bd30*/  STL.64 [R1+0x510], R4 ;  /* 0x0005100401007387 */ /* 0x001fe80000100a00 */
[----:B------:R-:W-:Y:S04]  /*12bd40*/  STL.64 [R1+0x518], R6 ;  /* 0x0005180601007387 */ /* 0x000fe80000100a00 */
[----:B------:R-:W3:Y:S04]  /*12bd50*/  LDL.LU R60, [R1+0x4e2c] ;  /* 0x004e2c00013c7983 */ /* 0x000ee80000300800 */
[----:B------:R0:W-:Y:S01]  /*12bd60*/  STSM.16.M88.4 [R53], R24 ;  /* 0x0000001835007844 */ /* 0x0001e20000000200 */
[----:B------:R-:W-:-:S03]  /*12bd70*/  NOP ;  /* 0x0000000000007918 */ /* 0x000fc60000000000 */
[----:B------:R-:W1:Y:S01]  /*12bd80*/  LDS.128 R4, [R53] ;  /* 0x0000000035047984 */ /* 0x000e620000000c00 */
[----:B0-----:R-:W-:-:S04]  /*12bd90*/  LOP3.LUT R26, R44, 0xffff, RZ, 0xc0, !PT ;  /* 0x0000ffff2c1a7812 */ /* 0x001fc800078ec0ff */
[----:B--2---:R-:W-:Y:S02]  /*12bda0*/  PRMT R30, R61, 0x4210, R26 ;  /* 0x000042103d1e7816 */ /* 0x004fe4000000001a */
[----:B------:R-:W2:Y:S01]  /*12bdb0*/  LDL.LU R61, [R1+0x4e28] ;  /* 0x004e2800013d7983 */ /* 0x000ea20000300800 */
[----:B------:R-:W-:Y:S02]  /*12bdc0*/  LOP3.LUT R24, R56, 0xffff, RZ, 0xc0, !PT ;  /* 0x0000ffff38187812 */ /* 0x000fe400078ec0ff */
[----:B------:R-:W-:Y:S01]  /*12bdd0*/  LOP3.LUT R25, R41, 0xffff, RZ, 0xc0, !PT ;  /* 0x0000ffff29197812 */ /* 0x000fe200078ec0ff */
[----:B------:R-:W2:Y:S01]  /*12bde0*/  LDL.LU R56, [R1+0x4ec4] ;  /* 0x004ec40001387983 */ /* 0x000ea20000300800 */
[----:B------:R-:W-:-:S03]  /*12bdf0*/  LOP3.LUT R27, R45, 0xffff, RZ, 0xc0, !PT ;  /* 0x0000ffff2d1b7812 */ /* 0x000fc600078ec0ff */
[----:B------:R-:W2:Y:S01]  /*12be00*/  LDL.LU R41, [R1+0x4ec0] ;  /* 0x004ec00001297983 */ /* 0x000ea20000300800 */
[----:B------:R-:W-:-:S03]  /*12be10*/  PRMT R28, R48, 0x4210, R24 ;  /* 0x00004210301c7816 */ /* 0x000fc60000000018 */
[----:B------:R-:W2:Y:S01]  /*12be20*/  LDL.LU R44, [R1+0x4ebc] ;  /* 0x004ebc00012c7983 */ /* 0x000ea20000300800 */
[----:B------:R-:W-:-:S03]  /*12be30*/  PRMT R29, R49, 0x4210, R25 ;  /* 0x00004210311d7816 */ /* 0x000fc60000000019 */
[----:B------:R-:W2:Y:S04]  /*12be40*/  LDL.LU R45, [R1+0x4eb8] ;  /* 0x004eb800012d7983 */ /* 0x000ea80000300800 */
[----:B------:R-:W2:Y:S04]  /*12be50*/  LDL.LU R48, [R1+0x5b8] ;  /* 0x0005b80001307983 */ /* 0x000ea80000300800 */
[----:B------:R-:W2:Y:S04]  /*12be60*/  LDL.LU R49, [R1+0x5b0] ;  /* 0x0005b00001317983 */ /* 0x000ea80000300800 */
[----:B-1----:R-:W-:Y:S04]  /*12be70*/  STL.64 [R1+0x500], R4 ;  /* 0x0005000401007387 */ /* 0x002fe80000100a00 */
[----:B------:R-:W-:Y:S01]  /*12be80*/  STL.64 [R1+0x508], R6 ;  /* 0x0005080601007387 */ /* 0x000fe20000100a00 */
[----:B------:R-:W-:Y:S01]  /*12be90*/  NOP ;  /* 0x0000000000007918 */ /* 0x000fe20000000000 */
[----:B------:R-:W-:-:S02]  /*12bea0*/  PRMT R31, R50, 0x4210, R27 ;  /* 0x00004210321f7816 */ /* 0x000fc4000000001b */
[----:B------:R-:W2:Y:S04]  /*12beb0*/  LDL.LU R50, [R1+0x5b4] ;  /* 0x0005b40001327983 */ /* 0x000ea80000300800 */
[----:B------:R-:W-:Y:S01]  /*12bec0*/  STSM.16.M88.4 [R53], R28 ;  /* 0x0000001c35007844 */ /* 0x000fe20000000200 */
[----:B------:R-:W-:-:S03]  /*12bed0*/  NOP ;  /* 0x0000000000007918 */ /* 0x000fc60000000000 */
[----:B------:R-:W0:Y:S01]  /*12bee0*/  LDS.128 R4, [R53] ;  /* 0x0000000035047984 */ /* 0x000e220000000c00 */
[----:B------:R-:W-:Y:S02]  /*12bef0*/  PRMT R24, R42, 0x5210, R24 ;  /* 0x000052102a187816 */ /* 0x000fe40000000018 */
[----:B------:R-:W-:Y:S02]  /*12bf00*/  PRMT R25, R43, 0x5210, R25 ;  /* 0x000052102b197816 */ /* 0x000fe40000000019 */
[----:B------:R-:W-:Y:S02]  /*12bf10*/  PRMT R26, R46, 0x5210, R26 ;  /* 0x000052102e1a7816 */ /* 0x000fe4000000001a */
[----:B----4-:R-:W-:Y:S01]  /*12bf20*/  PRMT R27, R47, 0x5210, R27 ;  /* 0x000052102f1b7816 */ /* 0x010fe2000000001b */
[----:B------:R-:W-:Y:S01]  /*12bf30*/  NOP ;  /* 0x0000000000007918 */ /* 0x000fe20000000000 */
[----:B0-----:R-:W-:Y:S04]  /*12bf40*/  STL.64 [R1+0x590], R4 ;  /* 0x0005900401007387 */ /* 0x001fe80000100a00 */
[----:B------:R-:W-:Y:S04]  /*12bf50*/  STL.64 [R1+0x598], R6 ;  /* 0x0005980601007387 */ /* 0x000fe80000100a00 */
[----:B------:R-:W4:Y:S04]  /*12bf60*/  LDL.LU R42, [R1+0x50a8] ;  /* 0x0050a800012a7983 */ /* 0x000f280000300800 */
[----:B------:R-:W4:Y:S04]  /*12bf70*/  LDL.LU R43, [R1+0x50a4] ;  /* 0x0050a400012b7983 */ /* 0x000f280000300800 */
[----:B------:R3:W-:Y:S01]  /*12bf80*/  STSM.16.M88.4 [R53], R24 ;  /* 0x0000001835007844 */ /* 0x0007e20000000200 */
[----:B------:R-:W-:-:S03]  /*12bf90*/  NOP ;  /* 0x0000000000007918 */ /* 0x000fc60000000000 */
[----:B------:R-:W4:Y:S04]  /*12bfa0*/  LDL.LU R46, [R1+0x4e3c] ;  /* 0x004e3c00012e7983 */ /* 0x000f280000300800 */
[----:B------:R-:W4:Y:S04]  /*12bfb0*/  LDL.LU R47, [R1+0x4e38] ;  /* 0x004e3800012f7983 */ /* 0x000f280000300800 */
[----:B------:R-:W0:Y:S01]  /*12bfc0*/  LDS.128 R4, [R53] ;  /* 0x0000000035047984 */ /* 0x000e220000000c00 */
[----:B---3--:R-:W-:Y:S02]  /*12bfd0*/  LOP3.LUT R24, R51, 0xffff, RZ, 0xc0, !PT ;  /* 0x0000ffff33187812 */ /* 0x008fe400078ec0ff */
[----:B------:R-:W-:Y:S01]  /*12bfe0*/  LOP3.LUT R25, R52, 0xffff, RZ, 0xc0, !PT ;  /* 0x0000ffff34197812 */ /* 0x000fe200078ec0ff */
[----:B------:R-:W3:Y:S01]  /*12bff0*/  LDL.LU R51, [R1+0x5448] ;  /* 0x0054480001337983 */ /* 0x000ee20000300800 */
[----:B------:R-:W-:-:S03]  /*12c000*/  LOP3.LUT R26, R60, 0xffff, RZ, 0xc0, !PT ;  /* 0x0000ffff3c1a7812 */ /* 0x000fc600078ec0ff */
[----:B------:R-:W3:Y:S04]  /*12c010*/  LDL.LU R52, [R1+0x543c] ;  /* 0x00543c0001347983 */ /* 0x000ee80000300800 */
[----:B------:R-:W3:Y:S01]  /*12c020*/  LDL.LU R60, [R1+0x4ecc] ;  /* 0x004ecc00013c7983 */ /* 0x000ee20000300800 */
[----:B--2---:R-:W-:-:S03]  /*12c030*/  LOP3.LUT R27, R61, 0xffff, RZ, 0xc0, !PT ;  /* 0x0000ffff3d1b7812 */ /* 0x004fc600078ec0ff */
[----:B------:R-:W2:Y:S01]  /*12c040*/  LDL.LU R61, [R1+0x4ec8] ;  /* 0x004ec800013d7983 */ /* 0x000ea20000300800 */
[----:B------:R-:W-:Y:S02]  /*12c050*/  PRMT R28, R56, 0x4210, R24 ;  /* 0x00004210381c7816 */ /* 0x000fe40000000018 */
        /* <DEDUP_REMOVED lines=8> */
[----:B------:R-:W0:Y:S01]  /*12c0e0*/  LDS.128 R4, [R53] ;  /* 0x0000000035047984 */ /* 0x000e220000000c00 */
[----:B------:R-:W-:-:S03]  /*12c0f0*/  PRMT R24, R48, 0x5210, R24 ;  /* 0x0000521030187816 */ /* 0x000fc60000000018 */
[----:B------:R-:W2:Y:S04]  /*12c100*/  LDL.LU R44, [R1+0x5c4] ;  /* 0x0005c400012c7983 */ /* 0x000ea80000300800 */
        /* <DEDUP_REMOVED lines=8> */
[----:B0-----:R-:W-:Y:S04]  /*12c190*/  STL.64 [R1+0x570], R4 ;  /* 0x0005700401007387 */ /* 0x001fe80000100a00 */
[----:B------:R-:W-:Y:S04]  /*12c1a0*/  STL.64 [R1+0x578], R6 ;  /* 0x0005780601007387 */ /* 0x000fe80000100a00 */
[----:B------:R-:W2:Y:S04]  /*12c1b0*/  LDL.LU R36, [R1+0x4e50] ;  /* 0x004e500001247983 */ /* 0x000ea80000300800 */
[----:B------:R4:W-:Y:S01]  /*12c1c0*/  STSM.16.M88.4 [R53], R24 ;  /* 0x0000001835007844 */ /* 0x0009e20000000200 */
[----:B------:R-:W-:-:S03]  /*12c1d0*/  NOP ;  /* 0x0000000000007918 */ /* 0x000fc60000000000 */
[----:B------:R-:W0:Y:S01]  /*12c1e0*/  LDS.128 R4, [R53] ;  /* 0x0000000035047984 */ /* 0x000e220000000c00 */
[----:B----4-:R-:W-:-:S04]  /*12c1f0*/  LOP3.LUT R26, R46, 0xffff, RZ, 0xc0, !PT ;  /* 0x0000ffff2e1a7812 */ /* 0x010fc800078ec0ff */
[----:B---3--:R-:W-:Y:S02]  /*12c200*/  PRMT R30, R60, 0x4210, R26 ;  /* 0x000042103c1e7816 */ /* 0x008fe4000000001a */
[----:B------:R-:W3:Y:S01]  /*12c210*/  LDL.LU R60, [R1+0x4e4c] ;  /* 0x004e4c00013c7983 */ /* 0x000ee20000300800 */
[----:B------:R-:W-:Y:S02]  /*12c220*/  LOP3.LUT R24, R42, 0xffff, RZ, 0xc0, !PT ;  /* 0x0000ffff2a187812 */ /* 0x000fe400078ec0ff */
[----:B------:R-:W-:Y:S01]  /*12c230*/  LOP3.LUT R25, R43, 0xffff, RZ, 0xc0, !PT ;  /* 0x0000ffff2b197812 */ /* 0x000fe200078ec0ff */
[----:B------:R-:W4:Y:S01]  /*12c240*/  LDL.LU R41, [R1+0x546c] ;  /* 0x00546c0001297983 */ /* 0x000f220000300800 */
[----:B------:R-:W-:-:S03]  /*12c250*/  LOP3.LUT R27, R47, 0xffff, RZ, 0xc0, !PT ;  /* 0x0000ffff2f1b7812 */ /* 0x000fc600078ec0ff */
[----:B------:R-:W4:Y:S01]  /*12c260*/  LDL.LU R42, [R1+0x5468] ;  /* 0x00546800012a7983 */ /* 0x000f220000300800 */
[----:B------:R-:W-:-:S03]  /*12c270*/  PRMT R28, R51, 0x4210, R24 ;  /* 0x00004210331c7816 */ /* 0x000fc60000000018 */
[----:B------:R-:W4:Y:S01]  /*12c280*/  LDL.LU R46, [R1+0x5460] ;  /* 0x00546000012e7983 */ /* 0x000f220000300800 */
[----:B------:R-:W-:-:S03]  /*12c290*/  PRMT R29, R52, 0x4210, R25 ;  /* 0x00004210341d7816 */ /* 0x000fc60000000019 */
[----:B------:R-:W4:Y:S04]  /*12c2a0*/  LDL.LU R47, [R1+0x5450] ;  /* 0x00545000012f7983 */ /* 0x000f280000300800 */
[----:B------:R-:W4:Y:S04]  /*12c2b0*/  LDL.LU R51, [R1+0x5f0] ;  /* 0x0005f00001337983 */ /* 0x000f280000300800 */
[----:B------:R-:W4:Y:S04]  /*12c2c0*/  LDL.LU R52, [R1+0x5cc] ;  /* 0x0005cc0001347983 */ /* 0x000f280000300800 */
        /* <DEDUP_REMOVED lines=15> */
[----:B------:R-:W2:Y:S04]  /*12c3c0*/  LDL.LU R43, [R1+0x50c8] ;  /* 0x0050c800012b7983 */ /* 0x000ea80000300800 */
[----:B------:R-:W2:Y:S04]  /*12c3d0*/  LDL.LU R44, [R1+0x50c4] ;  /* 0x0050c400012c7983 */ /* 0x000ea80000300800 */
[----:B------:R0:W-:Y:S01]  /*12c3e0*/  STSM.16.M88.4 [R53], R24 ;  /* 0x0000001835007844 */ /* 0x0001e20000000200 */
[----:B------:R-:W-:-:S03]  /*12c3f0*/  NOP ;  /* 0x0000000000007918 */ /* 0x000fc60000000000 */
[----:B------:R-:W2:Y:S04]  /*12c400*/  LDL.LU R45, [R1+0x4e60] ;  /* 0x004e6000012d7983 */ /* 0x000ea80000300800 */
[----:B------:R-:W2:Y:S04]  /*12c410*/  LDL.LU R48, [R1+0x4e5c] ;  /* 0x004e5c0001307983 */ /* 0x000ea80000300800 */
[----:B------:R-:W1:Y:S01]  /*12c420*/  LDS.128 R4, [R53] ;  /* 0x0000000035047984 */ /* 0x000e620000000c00 */
[----:B0-----:R-:W-:Y:S02]  /*12c430*/  LOP3.LUT R24, R49, 0xffff, RZ, 0xc0, !PT ;  /* 0x0000ffff31187812 */ /* 0x001fe400078ec0ff */
[----:B------:R-:W-:Y:S01]  /*12c440*/  LOP3.LUT R25, R50, 0xffff, RZ, 0xc0, !PT ;  /* 0x0000ffff32197812 */ /* 0x000fe200078ec0ff */
[----:B------:R-:W2:Y:S04]  /*12c450*/  LDL.LU R49, [R1+0x5498] ;  /* 0x0054980001317983 */ /* 0x000ea80000300800 */
[----:B------:R-:W2:Y:S01]  /*12c460*/  LDL.LU R50, [R1+0x5490] ;  /* 0x0054900001327983 */ /* 0x000ea20000300800 */
[----:B------:R-:W-:-:S03]  /*12c470*/  LOP3.LUT R26, R36, 0xffff, RZ, 0xc0, !PT ;  /* 0x0000ffff241a7812 */ /* 0x000fc600078ec0ff */
[----:B------:R-:W2:Y:S01]  /*12c480*/  LDL.LU R36, [R1+0x5488] ;  /* 0x0054880001247983 */ /* 0x000ea20000300800 */
[----:B---3--:R-:W-:-:S03]  /*12c490*/  LOP3.LUT R27, R60, 0xffff, RZ, 0xc0, !PT ;  /* 0x0000ffff3c1b7812 */ /* 0x008fc600078ec0ff */
[----:B------:R-:W3:Y:S01]  /*12c4a0*/  LDL.LU R60, [R1+0x5480] ;  /* 0x00548000013c7983 */ /* 0x000ee20000300800 */
[----:B----4-:R-:W-:-:S03]  /*12c4b0*/  PRMT R28, R41, 0x4210, R24 ;  /* 0x00004210291c7816 */ /* 0x010fc60000000018 */
[----:B-1----:R-:W-:Y:S01]  /*12c4c0*/  STL.64 [R1+0x5d0], R4 ;  /* 0x0005d00401007387 */ /* 0x002fe20000100a00 */
[----:B------:R-:W-:-:S03]  /*12c4d0*/  PRMT R29, R42, 0x4210, R25 ;  /* 0x000042102a1d7816 */ /* 0x000fc60000000019 */
[----:B------:R-:W-:Y:S01]  /*12c4e0*/  STL.64 [R1+0x5d8], R6 ;  /* 0x0005d80601007387 */ /* 0x000fe20000100a00 */
[----:B------:R-:W-:Y:S01]  /*12c4f0*/  NOP ;  /* 0x0000000000007918 */ /* 0x000fe20000000000 */
[----:B------:R-:W-:Y:S02]  /*12c500*/  PRMT R30, R46, 0x4210, R26 ;  /* 0x000042102e1e7816 */ /* 0x000fe4000000001a */
[----:B------:R-:W-:Y:S01]  /*12c510*/  PRMT R31, R47, 0x4210, R27 ;  /* 0x000042102f1f7816 */ /* 0x000fe2000000001b */
[----:B------:R-:W4:Y:S01]  /*12c520*/  LDL.LU R46, [R1+0x5f8] ;  /* 0x0005f800012e7983 */ /* 0x000f220000300800 */
[----:B------:R-:W-:-:S03]  /*12c530*/  PRMT R24, R51, 0x5210, R24 ;  /* 0x0000521033187816 */ /* 0x000fc60000000018 */
[----:B------:R-:W4:Y:S01]  /*12c540*/  LDL.LU R47, [R1+0x600] ;  /* 0x00060000012f7983 */ /* 0x000f220000300800 */
[----:B------:R-:W-:-:S03]  /*12c550*/  PRMT R25, R52, 0x5210, R25 ;  /* 0x0000521034197816 */ /* 0x000fc60000000019 */
[----:B------:R-:W4:Y:S04]  /*12c560*/  LDL.LU R51, [R1+0x5f4] ;  /* 0x0005f40001337983 */ /* 0x000f280000300800 */
[----:B------:R-:W4:Y:S01]  /*12c570*/  LDL.LU R52, [R1+0x5fc] ;  /* 0x0005fc0001347983 */ /* 0x000f220000300800 */
[----:B------:R-:W-:Y:S02]  /*12c580*/  PRMT R27, R34, 0x5210, R27 ;  /* 0x00005210221b7816 */ /* 0x000fe4000000001b */
[----:B--2---:R-:W-:Y:S02]  /*12c590*/  PRMT R26, R61, 0x5210, R26 ;  /* 0x000052103d1a7816 */ /* 0x004fe4000000001a */
[----:B------:R-:W2:Y:S04]  /*12c5a0*/  LDL.LU R61, [R1+0x50d4] ;  /* 0x0050d400013d7983 */ /* 0x000ea80000300800 */
[----:B------:R-:W2:Y:S04]  /*12c5b0*/  LDL.LU R34, [R1+0x50d0] ;  /* 0x0050d00001227983 */ /* 0x000ea80000300800 */
[----:B------:R-:W-:Y:S01]  /*12c5c0*/  STSM.16.M88.4 [R53], R28 ;  /* 0x0000001c35007844 */ /* 0x000fe20000000200 */
[----:B------:R-:W-:-:S03]  /*12c5d0*/  NOP ;  /* 0x0000000000007918 */ /* 0x000fc60000000000 */
[----:B------:R-:W0:Y:S01]  /*12c5e0*/  LDS.128 R4, [R53] ;  /* 0x0000000035047984 */ /* 0x000e220000000c00 */
[----:B------:R-:W-:-:S03]  /*12c5f0*/  NOP ;  /* 0x0000000000007918 */ /* 0x000fc60000000000 */
[----:B------:R1:W-:Y:S04]  /*12c600*/  STSM.16.M88.4 [R53], R24 ;  /* 0x0000001835007844 */ /* 0x0003e80000000200 */
[----:B0-----:R-:W-:Y:S04]  /*12c610*/  STL.64 [R1+0x5c0], R4 ;  /* 0x0005c00401007387 */ /* 0x001fe80000100a00 */
[----:B------:R-:W-:Y:S01]  /*12c620*/  STL.64 [R1+0x5c8], R6 ;  /* 0x0005c80601007387 */ /* 0x000fe20000100a00 */
[----:B------:R-:W-:-:S03]  /*12c630*/  NOP ;  /* 0x0000000000007918 */ /* 0x000fc60000000000 */
[----:B------:R-:W0:Y:S01]  /*12c640*/  LDS.128 R4, [R53] ;  /* 0x0000000035047984 */ /* 0x000e220000000c00 */
[----:B-1----:R-:W-:Y:S02]  /*12c650*/  LOP3.LUT R26, R45, 0xffff, RZ, 0xc0, !PT ;  /* 0x0000ffff2d1a7812 */ /* 0x002fe400078ec0ff */
[----:B------:R-:W-:Y:S02]  /*12c660*/  LOP3.LUT R24, R43, 0xffff, RZ, 0xc0, !PT ;  /* 0x0000ffff2b187812 */ /* 0x000fe400078ec0ff */
[----:B------:R-:W-:Y:S02]  /*12c670*/  LOP3.LUT R25, R44, 0xffff, RZ, 0xc0, !PT ;  /* 0x0000ffff2c197812 */ /* 0x000fe400078ec0ff */
[----:B------:R-:W-:Y:S02]  /*12c680*/  LOP3.LUT R27, R48, 0xffff, RZ, 0xc0, !PT ;  /* 0x0000ffff301b7812 */ /* 0x000fe400078ec0ff */
[----:B------:R-:W-:Y:S02]  /*12c690*/  PRMT R28, R49, 0x4210, R24 ;  /* 0x00004210311c7816 */ /* 0x000fe40000000018 */
[----:B------:R-:W-:-:S02]  /*12c6a0*/  PRMT R30, R36, 0x4210, R26 ;  /* 0x00004210241e7816 */ /* 0x000fc4000000001a */
[----:B------:R-:W2:Y:S01]  /*12c6b0*/  LDL.LU R36, [R1+0x4f68] ;  /* 0x004f680001247983 */ /* 0x000ea20000300800 */
[----:B------:R-:W-:-:S03]  /*12c6c0*/  PRMT R29, R50, 0x4210, R25 ;  /* 0x00004210321d7816 */ /* 0x000fc60000000019 */
[----:B------:R-:W2:Y:S04]  /*12c6d0*/  LDL.LU R41, [R1+0x4e74] ;  /* 0x004e740001297983 */ /* 0x000ea80000300800 */
[----:B------:R-:W2:Y:S04]  /*12c6e0*/  LDL.LU R42, [R1+0x54c0] ;  /* 0x0054c000012a7983 */ /* 0x000ea80000300800 */
[----:B------:R-:W2:Y:S04]  /*12c6f0*/  LDL.LU R43, [R1+0x54b8] ;  /* 0x0054b800012b7983 */ /* 0x000ea80000300800 */
[----:B------:R-:W2:Y:S04]  /*12c700*/  LDL.LU R44, [R1+0x54b4] ;  /* 0x0054b400012c7983 */ /* 0x000ea80000300800 */
[----:B------:R-:W2:Y:S04]  /*12c710*/  LDL.LU R48, [R1+0x54a4] ;  /* 0x0054a40001307983 */ /* 0x000ea80000300800 */
[----:B------:R-:W2:Y:S04]  /*12c720*/  LDL.LU R49, [R1+0x608] ;  /* 0x0006080001317983 */ /* 0x000ea80000300800 */
[----:B------:R-:W2:Y:S04]  /*12c730*/  LDL.LU R50, [R1+0x604] ;  /* 0x0006040001327983 */ /* 0x000ea80000300800 */
[----:B0-----:R-:W-:Y:S04]  /*12c740*/  STL.64 [R1+0x5b0], R4 ;  /* 0x0005b00401007387 */ /* 0x001fe80000100a00 */
[----:B------:R-:W-:Y:S01]  /*12c750*/  STL.64 [R1+0x5b8], R6 ;  /* 0x0005b80601007387 */ /* 0x000fe20000100a00 */
[----:B------:R-:W-:Y:S01]  /*12c760*/  NOP ;  /* 0x0000000000007918 */ /* 0x000fe20000000000 */
[----:B---3--:R-:W-:-:S02]  /*12c770*/  PRMT R31, R60, 0x4210, R27 ;  /* 0x000042103c1f7816 */ /* 0x008fc4000000001b */
[----:B------:R-:W3:Y:S04]  /*12c780*/  LDL.LU R60, [R1+0x60c] ;  /* 0x00060c00013c7983 */ /* 0x000ee80000300800 */
[----:B------:R-:W-:Y:S01]  /*12c790*/  STSM.16.M88.4 [R53], R28 ;  /* 0x0000001c35007844 */ /* 0x000fe20000000200 */
[----:B------:R-:W-:-:S03]  /*12c7a0*/  NOP ;  /* 0x0000000000007918 */ /* 0x000fc60000000000 */
[----:B------:R-:W0:Y:S01]  /*12c7b0*/  LDS.128 R4, [R53] ;  /* 0x0000000035047984 */ /* 0x000e220000000c00 */
[----:B----4-:R-:W-:Y:S02]  /*12c7c0*/  PRMT R24, R46, 0x5210, R24 ;  /* 0x000052102e187816 */ /* 0x010fe40000000018 */
[----:B------:R-:W-:Y:S02]  /*12c7d0*/  PRMT R25, R47, 0x5210, R25 ;  /* 0x000052102f197816 */ /* 0x000fe40000000019 */
[----:B------:R-:W-:Y:S02]  /*12c7e0*/  PRMT R26, R51, 0x5210, R26 ;  /* 0x00005210331a7816 */ /* 0x000fe4000000001a */
[----:B------:R-:W-:Y:S01]  /*12c7f0*/  PRMT R27, R52, 0x5210, R27 ;  /* 0x00005210341b7816 */ /* 0x000fe2000000001b */
[----:B------:R-:W-:-:S04]  /*12c800*/  NOP ;  /* 0x0000000000007918 */ /* 0x000fc80000000000 */
[----:B------:R2:W-:Y:S04]  /*12c810*/  STSM.16.M88.4 [R53], R24 ;  /* 0x0000001835007844 */ /* 0x0005e80000000200 */
[----:B0-----:R-:W-:Y:S04]  /*12c820*/  STL.64 [R1+0x640], R4 ;  /* 0x0006400401007387 */ /* 0x001fe80000100a00 */
[----:B------:R-:W-:Y:S01]  /*12c830*/  STL.64 [R1+0x648], R6 ;  /* 0x0006480601007387 */ /* 0x000fe20000100a00 */
[----:B------:R-:W-:-:S03]  /*12c840*/  NOP ;  /* 0x0000000000007918 */ /* 0x000fc60000000000 */
[----:B------:R-:W4:Y:S04]  /*12c850*/  LDL.LU R45, [R1+0x50f0] ;  /* 0x0050f000012d7983 */ /* 0x000f280000300800 */
[----:B------:R-:W4:Y:S04]  /*12c860*/  LDL.LU R46, [R1+0x50ec] ;  /* 0x0050ec00012e7983 */ /* 0x000f280000300800 */
[----:B------:R-:W4:Y:S04]  /*12c870*/  LDL.LU R47, [R1+0x4f7c] ;  /* 0x004f7c00012f7983 */ /* 0x000f280000300800 */
[----:B------:R-:W4:Y:S04]  /*12c880*/  LDL.LU R51, [R1+0x4f78] ;  /* 0x004f780001337983 */ /* 0x000f280000300800 */
[----:B------:R-:W4:Y:S04]  /*12c890*/  LDL.LU R52, [R1+0x54ec] ;  /* 0x0054ec0001347983 */ /* 0x000f280000300800 */
[----:B------:R-:W0:Y:S01]  /*12c8a0*/  LDS.128 R4, [R53] ;  /* 0x0000000035047984 */ /* 0x000e220000000c00 */
[----:B--2---:R-:W-:-:S03]  /*12c8b0*/  LOP3.LUT R24, R61, 0xffff, RZ, 0xc0, !PT ;  /* 0x0000ffff3d187812 */ /* 0x004fc600078ec0ff */
[----:B------:R-:W2:Y:S01]  /*12c8c0*/  LDL.LU R61, [R1+0x54e4] ;  /* 0x0054e400013d7983 */ /* 0x000ea20000300800 */
[----:B------:R-:W-:-:S03]  /*12c8d0*/  LOP3.LUT R25, R34, 0xffff, RZ, 0xc0, !PT ;  /* 0x0000ffff22197812 */ /* 0x000fc600078ec0ff */
[----:B------:R-:W2:Y:S01]  /*12c8e0*/  LDL.LU R34, [R1+0x54d8] ;  /* 0x0054d80001227983 */ /* 0x000ea20000300800 */
[----:B------:R-:W-:-:S03]  /*12c8f0*/  LOP3.LUT R26, R36, 0xffff, RZ, 0xc0, !PT ;  /* 0x0000ffff241a7812 */ /* 0x000fc600078ec0ff */
[----:B------:R-:W2:Y:S01]  /*12c900*/  LDL.LU R36, [R1+0x54d4] ;  /* 0x0054d40001247983 */ /* 0x000ea20000300800 */
[----:B------:R-:W-:Y:S02]  /*12c910*/  LOP3.LUT R27, R41, 0xffff, RZ, 0xc0, !PT ;  /* 0x0000ffff291b7812 */ /* 0x000fe400078ec0ff */
        /* <DEDUP_REMOVED lines=10> */
[----:B------:R-:W-:Y:S02]  /*12c9c0*/  PRMT R24, R49, 0x5210, R24 ;  /* 0x0000521031187816 */ /* 0x000fe40000000018 */
[----:B------:R-:W-:Y:S01]  /*12c9d0*/  PRMT R25, R50, 0x5210, R25 ;  /* 0x0000521032197816 */ /* 0x000fe20000000019 */
[----:B------:R-:W2:Y:S04]  /*12c9e0*/  LDL.LU R48, [R1+0x65c] ;  /* 0x00065c0001307983 */ /* 0x000ea80000300800 */
[----:B------:R-:W2:Y:S04]  /*12c9f0*/  LDL.LU R49, [R1+0x658] ;  /* 0x0006580001317983 */ /* 0x000ea80000300800 */
[----:B------:R-:W2:Y:S01]  /*12ca00*/  LDL.LU R50, [R1+0x654] ;  /* 0x0006540001327983 */ /* 0x000ea20000300800 */
[----:B------:R-:W-:-:S02]  /*12ca10*/  PRMT R27, R35, 0x5210, R27 ;  /* 0x00005210231b7816 */ /* 0x000fc4000000001b */
[----:B---3--:R-:W-:Y:S01]  /*12ca20*/  PRMT R26, R60, 0x5210, R26 ;  /* 0x000052103c1a7816 */ /* 0x008fe2000000001a */
[----:B------:R-:W-:Y:S01]  /*12ca30*/  NOP ;  /* 0x0000000000007918 */ /* 0x000fe20000000000 */
[----:B------:R-:W3:Y:S04]  /*12ca40*/  LDL.LU R60, [R1+0x510c] ;  /* 0x00510c00013c7983 */ /* 0x000ee80000300800 */
[----:B------:R-:W3:Y:S04]  /*12ca50*/  LDL.LU R35, [R1+0x5108] ;  /* 0x0051080001237983 */ /* 0x000ee80000300800 */
[----:B------:R4:W-:Y:S04]  /*12ca60*/  STSM.16.M88.4 [R53], R24 ;  /* 0x0000001835007844 */ /* 0x0009e80000000200 */
[----:B0-----:R-:W-:Y:S04]  /*12ca70*/  STL.64 [R1+0x620], R4 ;  /* 0x0006200401007387 */ /* 0x001fe80000100a00 */
[----:B------:R-:W-:Y:S01]  /*12ca80*/  STL.64 [R1+0x628], R6 ;  /* 0x0006280601007387 */ /* 0x000fe20000100a00 */
[----:B------:R-:W-:-:S03]  /*12ca90*/  NOP ;  /* 0x0000000000007918 */ /* 0x000fc60000000000 */
[----:B------:R-:W0:Y:S01]  /*12caa0*/  LDS.128 R4, [R53] ;  /* 0x0000000035047984 */ /* 0x000e220000000c00 */
[----:B----4-:R-:W-:-:S04]  /*12cab0*/  LOP3.LUT R26, R47, 0xffff, RZ, 0xc0, !PT ;  /* 0x0000ffff2f1a7812 */ /* 0x010fc800078ec0ff */
[----:B--2---:R-:W-:Y:S02]  /*12cac0*/  PRMT R30, R34, 0x4210, R26 ;  /* 0x00004210221e7816 */ /* 0x004fe4000000001a */
[----:B------:R-:W2:Y:S01]  /*12cad0*/  LDL.LU R34, [R1+0x4f90] ;  /* 0x004f900001227983 */ /* 0x000ea20000300800 */
[----:B------:R-:W-:Y:S02]  /*12cae0*/  LOP3.LUT R24, R45, 0xffff, RZ, 0xc0, !PT ;  /* 0x0000ffff2d187812 */ /* 0x000fe400078ec0ff */
[----:B------:R-:W-:Y:S01]  /*12caf0*/  LOP3.LUT R25, R46, 0xffff, RZ, 0xc0, !PT ;  /* 0x0000ffff2e197812 */ /* 0x000fe200078ec0ff */
[----:B------:R-:W4:Y:S01]  /*12cb00*/  LDL.LU R42, [R1+0x4f8c] ;  /* 0x004f8c00012a7983 */ /* 0x000f220000300800 */
[----:B------:R-:W-:Y:S02]  /*12cb10*/  LOP3.LUT R27, R51, 0xffff, RZ, 0xc0, !PT ;  /* 0x0000ffff331b7812 */ /* 0x000fe400078ec0ff */
[----:B------:R-:W-:Y:S01]  /*12cb20*/  PRMT R28, R52, 0x4210, R24 ;  /* 0x00004210341c7816 */ /* 0x000fe20000000018 */
[----:B------:R-:W4:Y:S01]  /*12cb30*/  LDL.LU R43, [R1+0x5524] ;  /* 0x00552400012b7983 */ /* 0x000f220000300800 */
[----:B------:R-:W-:-:S03]  /*12cb40*/  PRMT R29, R61, 0x4210, R25 ;  /* 0x000042103d1d7816 */ /* 0x000fc60000000019 */
[----:B------:R-:W4:Y:S04]  /*12cb50*/  LDL.LU R44, [R1+0x5518] ;  /* 0x00551800012c7983 */ /* 0x000f280000300800 */
[----:B------:R-:W4:Y:S04]  /*12cb60*/  LDL.LU R45, [R1+0x5514] ;  /* 0x00551400012d7983 */ /* 0x000f280000300800 */
[----:B------:R-:W4:Y:S04]  /*12cb70*/  LDL.LU R51, [R1+0x5504] ;  /* 0x0055040001337983 */ /* 0x000f280000300800 */
[----:B------:R-:W4:Y:S04]  /*12cb80*/  LDL.LU R52, [R1+0x664] ;  /* 0x0006640001347983 */ /* 0x000f280000300800 */
[----:B------:R-:W4:Y:S04]  /*12cb90*/  LDL.LU R61, [R1+0x660] ;  /* 0x00066000013d7983 */ /* 0x000f280000300800 */
[----:B0-----:R-:W-:Y:S04]  /*12cba0*/  STL.64 [R1+0x610], R4 ;  /* 0x0006100401007387 */ /* 0x001fe80000100a00 */
[----:B------:R-:W-:Y:S01]  /*12cbb0*/  STL.64 [R1+0x618], R6 ;  /* 0x0006180601007387 */ /* 0x000fe20000100a00 */
[----:B------:R-:W-:Y:S01]  /*12cbc0*/  NOP ;  /* 0x0000000000007918 */ /* 0x000fe20000000000 */
[----:B------:R-:W-:-:S02]  /*12cbd0*/  PRMT R31, R36, 0x4210, R27 ;  /* 0x00004210241f7816 */ /* 0x000fc4000000001b */
[----:B------:R-:W4:Y:S04]  /*12cbe0*/  LDL.LU R36, [R1+0x668] ;  /* 0x0006680001247983 */ /* 0x000f280000300800 */
[----:B------:R-:W-:Y:S01]  /*12cbf0*/  STSM.16.M88.4 [R53], R28 ;  /* 0x0000001c35007844 */ /* 0x000fe20000000200 */
[----:B------:R-:W-:-:S03]  /*12cc00*/  NOP ;  /* 0x0000000000007918 */ /* 0x000fc60000000000 */
[----:B------:R-:W0:Y:S01]  /*12cc10*/  LDS.128 R4, [R53] ;  /* 0x0000000035047984 */ /* 0x000e220000000c00 */
[----:B------:R-:W-:Y:S02]  /*12cc20*/  PRMT R27, R39, 0x5210, R27 ;  /* 0x00005210271b7816 */ /* 0x000fe4000000001b */
[----:B------:R-:W-:Y:S02]  /*12cc30*/  PRMT R24, R48, 0x5210, R24 ;  /* 0x0000521030187816 */ /* 0x000fe40000000018 */
[----:B------:R-:W-:Y:S02]  /*12cc40*/  PRMT R25, R49, 0x5210, R25 ;  /* 0x0000521031197816 */ /* 0x000fe40000000019 */
[----:B------:R-:W-:Y:S01]  /*12cc50*/  PRMT R26, R50, 0x5210, R26 ;  /* 0x00005210321a7816 */ /* 0x000fe2000000001a */
[----:B0-----:R-:W-:Y:S01]  /*12cc60*/  STL.64 [R1+0x600], R4 ;  /* 0x0006000401007387 */ /* 0x001fe20000100a00 */
[----:B------:R-:W-:-:S03]  /*12cc70*/  NOP ;  /* 0x0000000000007918 */ /* 0x000fc60000000000 */
[----:B------:R-:W-:Y:S04]  /*12cc80*/  STL.64 [R1+0x608], R6 ;  /* 0x0006080601007387 */ /* 0x000fe80000100a00 */
[----:B------:R-:W4:Y:S04]  /*12cc90*/  LDL.LU R46, [R1+0x5124] ;  /* 0x00512400012e7983 */ /* 0x000f280000300800 */
        /* <DEDUP_REMOVED lines=9> */
[----:B------:R-:W3:Y:S04]  /*12cd30*/  LDL.LU R60, [R1+0x5544] ;  /* 0x00554400013c7983 */ /* 0x000ee80000300800 */
[----:B------:R-:W3:Y:S01]  /*12cd40*/  LDL.LU R35, [R1+0x5538] ;  /* 0x0055380001237983 */ /* 0x000ee20000300800 */
[----:B--2---:R-:W-:-:S03]  /*12cd50*/  LOP3.LUT R26, R34, 0xffff, RZ, 0xc0, !PT ;  /* 0x0000ffff221a7812 */ /* 0x004fc600078ec0ff */
[----:B------:R-:W2:Y:S01]  /*12cd60*/  LDL.LU R34, [R1+0x5534] ;  /* 0x0055340001227983 */ /* 0x000ea20000300800 */
[----:B----4-:R-:W-:-:S03]  /*12cd70*/  LOP3.LUT R27, R42, 0xffff, RZ, 0xc0, !PT ;  /* 0x0000ffff2a1b7812 */ /* 0x010fc600078ec0ff */
[----:B0-----:R-:W-:Y:S01]  /*12cd80*/  STL.64 [R1+0x5f0], R4 ;  /* 0x0005f00401007387 */ /* 0x001fe20000100a00 */
[----:B------:R-:W-:-:S03]  /*12cd90*/  PRMT R28, R43, 0x4210, R24 ;  /* 0x000042102b1c7816 */ /* 0x000fc60000000018 */
[----:B------:R-:W-:Y:S01]  /*12cda0*/  STL.64 [R1+0x5f8], R6 ;  /* 0x0005f80601007387 */ /* 0x000fe20000100a00 */
[----:B------:R-:W-:Y:S01]  /*12cdb0*/  NOP ;  /* 0x0000000000007918 */ /* 0x000fe20000000000 */
[----:B------:R-:W-:Y:S02]  /*12cdc0*/  PRMT R29, R44, 0x4210, R25 ;  /* 0x000042102c1d7816 */ /* 0x000fe40000000019 */
[----:B------:R-:W-:Y:S02]  /*12cdd0*/  PRMT R30, R45, 0x4210, R26 ;  /* 0x000042102d1e7816 */ /* 0x000fe4000000001a */
[----:B------:R-:W-:Y:S02]  /*12cde0*/  PRMT R31, R51, 0x4210, R27 ;  /* 0x00004210331f7816 */ /* 0x000fe4000000001b */
[----:B------:R-:W-:Y:S02]  /*12cdf0*/  PRMT R25, R61, 0x5210, R25 ;  /* 0x000052103d197816 */ /* 0x000fe40000000019 */
[----:B------:R-:W4:Y:S01]  /*12ce00*/  LDL.LU R61, [R1+0x6a0] ;  /* 0x0006a000013d7983 */ /* 0x000f220000300800 */
[----:B------:R-:W-:-:S03]  /*12ce10*/  PRMT R24, R52, 0x5210, R24 ;  /* 0x0000521034187816 */ /* 0x000fc60000000018 */
[----:B------:R-:W-:Y:S01]  /*12ce20*/  STSM.16.M88.4 [R53], R28 ;  /* 0x0000001c35007844 */ /* 0x000fe20000000200 */
[----:B------:R-:W-:-:S03]  /*12ce30*/  NOP ;  /* 0x0000000000007918 */ /* 0x000fc60000000000 */
[----:B------:R-:W4:Y:S01]  /*12ce40*/  LDL.LU R51, [R1+0x6a8] ;  /* 0x0006a80001337983 */ /* 0x000f220000300800 */
[----:B------:R-:W-:-:S03]  /*12ce50*/  PRMT R27, R3, 0x5210, R27 ;  /* 0x00005210031b7816 */ /* 0x000fc6000000001b */
[----:B------:R-:W0:Y:S04]  /*12ce60*/  LDS.128 R4, [R53] ;  /* 0x0000000035047984 */ /* 0x000e280000000c00 */
[----:B------:R-:W4:Y:S04]  /*12ce70*/  LDL.LU R52, [R1+0x66c] ;  /* 0x00066c0001347983 */ /* 0x000f280000300800 */
[----:B------:R-:W4:Y:S01]  /*12ce80*/  LDL.LU R3, [R1+0x6a4] ;  /* 0x0006a40001037983 */ /* 0x000f220000300800 */
[----:B------:R-:W-:Y:S01]  /*12ce90*/  PRMT R26, R36, 0x5210, R26 ;  /* 0x00005210241a7816 */ /* 0x000fe2000000001a */
[----:B------:R-:W-:-:S04]  /*12cea0*/  NOP ;  /* 0x0000000000007918 */ /* 0x000fc80000000000 */
[----:B------:R1:W-:Y:S04]  /*12ceb0*/  STSM.16.M88.4 [R53], R24 ;  /* 0x0000001835007844 */ /* 0x0003e80000000200 */
[----:B------:R-:W4:Y:S04]  /*12cec0*/  LDL.LU R36, [R1+0x5138] ;  /* 0x0051380001247983 */ /* 0x000f280000300800 */
        /* <DEDUP_REMOVED lines=8> */
[----:B---3--:R-:W-:Y:S02]  /*12cf50*/  PRMT R30, R35, 0x4210, R26 ;  /* 0x00004210231e7816 */ /* 0x008fe4000000001a */
[----:B------:R-:W3:Y:S04]  /*12cf60*/  LDL.LU R35, [R1+0x5134] ;  /* 0x0051340001237983 */ /* 0x000ee80000300800 */
[----:B------:R-:W3:Y:S04]  /*12cf70*/  LDL.LU R42, [R1+0x4fc4] ;  /* 0x004fc400012a7983 */ /* 0x000ee80000300800 */
[----:B------:R-:W3:Y:S01]  /*12cf80*/  LDL.LU R43, [R1+0x4fc0] ;  /* 0x004fc000012b7983 */ /* 0x000ee20000300800 */
[----:B------:R-:W-:-:S03]  /*12cf90*/  PRMT R29, R60, 0x4210, R25 ;  /* 0x000042103c1d7816 */ /* 0x000fc60000000019 */
[----:B------:R-:W3:Y:S04]  /*12cfa0*/  LDL.LU R44, [R1+0x555c] ;  /* 0x00555c00012c7983 */ /* 0x000ee80000300800 */
[----:B------:R-:W3:Y:S04]  /*12cfb0*/  LDL.LU R45, [R1+0x5558] ;  /* 0x00555800012d7983 */ /* 0x000ee80000300800 */
[----:B------:R-:W3:Y:S04]  /*12cfc0*/  LDL.LU R46, [R1+0x5554] ;  /* 0x00555400012e7983 */ /* 0x000ee80000300800 */
[----:B------:R-:W3:Y:S04]  /*12cfd0*/  LDL.LU R47, [R1+0x5550] ;  /* 0x00555000012f7983 */ /* 0x000ee80000300800 */
[----:B------:R-:W3:Y:S01]  /*12cfe0*/  LDL.LU R60, [R1+0x6b0] ;  /* 0x0006b000013c7983 */ /* 0x000ee20000300800 */
[----:B--2---:R-:W-:-:S03]  /*12cff0*/  PRMT R31, R34, 0x4210, R27 ;  /* 0x00004210221f7816 */ /* 0x004fc6000000001b */
[----:B------:R-:W2:Y:S01]  /*12d000*/  LDL.LU R34, [R1+0x6ac] ;  /* 0x0006ac0001227983 */ /* 0x000ea20000300800 */
[----:B------:R-:W-:Y:S01]  /*12d010*/  PRMT R28, R50, 0x4210, R24 ;  /* 0x00004210321c7816 */ /* 0x000fe20000000018 */
[----:B------:R-:W-:Y:S02]  /*12d020*/  NOP ;  /* 0x0000000000007918 */ /* 0x000fe40000000000 */
[----:B0-----:R-:W-:Y:S04]  /*12d030*/  STL.64 [R1+0x670], R4 ;  /* 0x0006700401007387 */ /* 0x001fe80000100a00 */
[----:B------:R-:W-:Y:S04]  /*12d040*/  STSM.16.M88.4 [R53], R28 ;  /* 0x0000001c35007844 */ /* 0x000fe80000000200 */
[----:B------:R-:W-:Y:S01]  /*12d050*/  STL.64 [R1+0x678], R6 ;  /* 0x0006780601007387 */ /* 0x000fe20000100a00 */
[----:B------:R-:W-:-:S03]  /*12d060*/  NOP ;  /* 0x0000000000007918 */ /* 0x000fc60000000000 */
[----:B------:R-:W0:Y:S01]  /*12d070*/  LDS.128 R4, [R53] ;  /* 0x0000000035047984 */ /* 0x000e220000000c00 */
[----:B----4-:R-:W-:-:S03]  /*12d080*/  PRMT R24, R61, 0x5210, R24 ;  /* 0x000052103d187816 */ /* 0x010fc60000000018 */
[----:B------:R-:W4:Y:S01]  /*12d090*/  LDL.LU R61, [R1+0x6b4] ;  /* 0x0006b400013d7983 */ /* 0x000f220000300800 */
        /* <DEDUP_REMOVED lines=8> */
[----:B------:R-:W0:Y:S04]  /*12d120*/  LDS.128 R4, [R53] ;  /* 0x0000000035047984 */ /* 0x000e280000000c00 */
[----:B------:R-:W4:Y:S04]  /*12d130*/  LDL.LU R48, [R1+0x514c] ;  /* 0x00514c0001307983 */ /* 0x000f280000300800 */
[----:B------:R-:W4:Y:S04]  /*12d140*/  LDL.LU R49, [R1+0x5148] ;  /* 0x0051480001317983 */ /* 0x000f280000300800 */
[----:B------:R-:W4:Y:S04]  /*12d150*/  LDL.LU R50, [R1+0x4fdc] ;  /* 0x004fdc0001327983 */ /* 0x000f280000300800 */
[----:B------:R-:W4:Y:S04]  /*12d160*/  LDL.LU R51, [R1+0x4fd4] ;  /* 0x004fd40001337983 */ /* 0x000f280000300800 */
[----:B------:R-:W4:Y:S04]  /*12d170*/  LDL.LU R52, [R1+0x556c] ;  /* 0x00556c0001347983 */ /* 0x000f280000300800 */
[----:B------:R-:W4:Y:S01]  /*12d180*/  LDL.LU R3, [R1+0x5568] ;  /* 0x0055680001037983 */ /* 0x000f220000300800 */
[----:B-1----:R-:W-:-:S03]  /*12d190*/  LOP3.LUT R24, R36, 0xffff, RZ, 0xc0, !PT ;  /* 0x0000ffff24187812 */ /* 0x002fc600078ec0ff */
[----:B------:R-:W4:Y:S01]  /*12d1a0*/  LDL.LU R36, [R1+0x5564] ;  /* 0x0055640001247983 */ /* 0x000f220000300800 */
[----:B---3--:R-:W-:-:S03]  /*12d1b0*/  LOP3.LUT R25, R35, 0xffff, RZ, 0xc0, !PT ;  /* 0x0000ffff23197812 */ /* 0x008fc600078ec0ff */
[----:B------:R-:W3:Y:S04]  /*12d1c0*/  LDL.LU R35, [R1+0x5560] ;  /* 0x0055600001237983 */ /* 0x000ee80000300800 */
[----:B0-----:R-:W-:Y:S04]  /*12d1d0*/  STL.64 [R1+0x650], R4 ;  /* 0x0006500401007387 */ /* 0x001fe80000100a00 */
[----:B------:R-:W-:Y:S01]  /*12d1e0*/  STL.64 [R1+0x658], R6 ;  /* 0x0006580601007387 */ /* 0x000fe20000100a00 */
[----:B------:R-:W-:Y:S01]  /*12d1f0*/  LOP3.LUT R26, R42, 0xffff, RZ, 0xc0, !PT ;  /* 0x0000ffff2a1a7812 */ /* 0x000fe200078ec0ff */
[----:B------:R-:W-:Y:S01]  /*12d200*/  NOP ;  /* 0x0000000000007918 */ /* 0x000fe20000000000 */
[----:B------:R-:W-:-:S02]  /*12d210*/  PRMT R29, R45, 0x4210, R25 ;  /* 0x000042102d1d7816 */ /* 0x000fc40000000019 */
[----:B--2---:R-:W-:Y:S02]  /*12d220*/  PRMT R25, R34, 0x5210, R25 ;  /* 0x0000521022197816 */ /* 0x004fe40000000019 */
[----:B------:R-:W2:Y:S01]  /*12d230*/  LDL.LU R34, [R1+0x6bc] ;  /* 0x0006bc0001227983 */ /* 0x000ea20000300800 */
[----:B------:R-:W-:Y:S02]  /*12d240*/  LOP3.LUT R27, R43, 0xffff, RZ, 0xc0, !PT ;  /* 0x0000ffff2b1b7812 */ /* 0x000fe400078ec0ff */
[----:B------:R-:W-:Y:S02]  /*12d250*/  PRMT R28, R44, 0x4210, R24 ;  /* 0x000042102c1c7816 */ /* 0x000fe40000000018 */
[----:B------:R-:W-:Y:S02]  /*12d260*/  PRMT R30, R46, 0x4210, R26 ;  /* 0x000042102e1e7816 */ /* 0x000fe4000000001a */
[----:B------:R-:W-:-:S05]  /*12d270*/  PRMT R31, R47, 0x4210, R27 ;  /* 0x000042102f1f7816 */ /* 0x000fca000000001b */
[----:B------:R-:W-:Y:S01]  /*12d280*/  STSM.16.M88.4 [R53], R28 ;  /* 0x0000001c35007844 */ /* 0x000fe20000000200 */
[----:B------:R-:W-:-:S03]  /*12d290*/  NOP ;  /* 0x0000000000007918 */ /* 0x000fc60000000000 */
[----:B------:R-:W0:Y:S01]  /*12d2a0*/  LDS.128 R4, [R53] ;  /* 0x0000000035047984 */ /* 0x000e220000000c00 */
[----:B------:R-:W-:-:S03]  /*12d2b0*/  PRMT R24, R60, 0x5210, R24 ;  /* 0x000052103c187816 */ /* 0x000fc60000000018 */
[----:B------:R-:W2:Y:S01]  /*12d2c0*/  LDL.LU R60, [R1+0x6b8] ;  /* 0x0006b800013c7983 */ /* 0x000ea20000300800 */
[----:B----4-:R-:W-:-:S03]  /*12d2d0*/  PRMT R26, R61, 0x5210, R26 ;  /* 0x000052103d1a7816 */ /* 0x010fc6000000001a */
[----:B------:R-:W4:Y:S01]  /*12d2e0*/  LDL.LU R61, [R1+0x6c0] ;  /* 0x0006c000013d7983 */ /* 0x000f220000300800 */
[----:B------:R-:W-:Y:S01]  /*12d2f0*/  PRMT R27, R32, 0x5210, R27 ;  /* 0x00005210201b7816 */ /* 0x000fe2000000001b */
[----:B------:R-:W-:Y:S02]  /*12d300*/  NOP ;  /* 0x0000000000007918 */ /* 0x000fe40000000000 */
[----:B------:R-:W4:Y:S04]  /*12d310*/  LDL.LU R32, [R1+0x5164] ;  /* 0x0051640001207983 */ /* 0x000f280000300800 */
        /* <DEDUP_REMOVED lines=8> */
[----:B------:R-:W-:Y:S02]  /*12d3a0*/  PRMT R29, R3, 0x4210, R25 ;  /* 0x00004210031d7816 */ /* 0x000fe40000000019 */
[----:B------:R-:W4:Y:S04]  /*12d3b0*/  LDL.LU R3, [R1+0x5160] ;  /* 0x0051600001037983 */ /* 0x000f280000300800 */
[----:B------:R-:W4:Y:S04]  /*12d3c0*/  LDL.LU R43, [R1+0x4ff0] ;  /* 0x004ff000012b7983 */ /* 0x000f280000300800 */
[----:B------:R-:W4:Y:S01]  /*12d3d0*/  LDL.LU R44, [R1+0x4fe8] ;  /* 0x004fe800012c7983 */ /* 0x000f220000300800 */
[----:B------:R-:W-:-:S03]  /*12d3e0*/  PRMT R30, R36, 0x4210, R26 ;  /* 0x00004210241e7816 */ /* 0x000fc6000000001a */
[----:B------:R-:W4:Y:S01]  /*12d3f0*/  LDL.LU R45, [R1+0x557c] ;  /* 0x00557c00012d7983 */ /* 0x000f220000300800 */
[----:B------:R-:W-:-:S03]  /*12d400*/  LOP3.LUT R27, R51, 0xffff, RZ, 0xc0, !PT ;  /* 0x0000ffff331b7812 */ /* 0x000fc600078ec0ff */
[----:B------:R-:W4:Y:S04]  /*12d410*/  LDL.LU R46, [R1+0x5578] ;  /* 0x00557800012e7983 */ /* 0x000f280000300800 */
[----:B------:R-:W4:Y:S04]  /*12d420*/  LDL.LU R47, [R1+0x5574] ;  /* 0x00557400012f7983 */ /* 0x000f280000300800 */
[----:B------:R-:W4:Y:S04]  /*12d430*/  LDL.LU R48, [R1+0x5570] ;  /* 0x0055700001307983 */ /* 0x000f280000300800 */
[----:B------:R-:W4:Y:S01]  /*12d440*/  LDL.LU R36, [R1+0x708] ;  /* 0x0007080001247983 */ /* 0x000f220000300800 */
[----:B------:R-:W-:-:S02]  /*12d450*/  PRMT R28, R52, 0x4210, R24 ;  /* 0x00004210341c7816 */ /* 0x000fc40000000018 */
[----:B---3--:R-:W-:Y:S01]  /*12d460*/  PRMT R31, R35, 0x4210, R27 ;  /* 0x00004210231f7816 */ /* 0x008fe2000000001b */
[----:B------:R-:W-:Y:S01]  /*12d470*/  NOP ;  /* 0x0000000000007918 */ /* 0x000fe20000000000 */
[----:B------:R-:W3:Y:S04]  /*12d480*/  LDL.LU R35, [R1+0x704] ;  /* 0x0007040001237983 */ /* 0x000ee80000300800 */
[----:B0-----:R-:W-:Y:S04]  /*12d490*/  STL.64 [R1+0x6e0], R4 ;  /* 0x0006e00401007387 */ /* 0x001fe80000100a00 */
[----:B------:R-:W-:Y:S01]  /*12d4a0*/  STL.64 [R1+0x6e8], R6 ;  /* 0x0006e80601007387 */ /* 0x000fe20000100a00 */
[----:B--2---:R-:W-:-:S03]  /*12d4b0*/  PRMT R24, R34, 0x5210, R24 ;  /* 0x0000521022187816 */ /* 0x004fc60000000018 */
[----:B------:R-:W2:Y:S04]  /*12d4c0*/  LDL.LU R34, [R1+0x700] ;  /* 0x0007000001227983 */ /* 0x000ea80000300800 */
[----:B------:R-:W-:Y:S01]  /*12d4d0*/  STSM.16.M88.4 [R53], R28 ;  /* 0x0000001c35007844 */ /* 0x000fe20000000200 */
[----:B------:R-:W-:-:S03]  /*12d4e0*/  NOP ;  /* 0x0000000000007918 */ /* 0x000fc60000000000 */
[----:B------:R-:W0:Y:S01]  /*12d4f0*/  LDS.128 R4, [R53] ;  /* 0x0000000035047984 */ /* 0x000e220000000c00 */
[----:B------:R-:W-:Y:S02]  /*12d500*/  PRMT R27, R38, 0x5210, R27 ;  /* 0x00005210261b7816 */ /* 0x000fe4000000001b */
[----:B------:R-:W-:Y:S02]  /*12d510*/  PRMT R25, R60, 0x5210, R25 ;  /* 0x000052103c197816 */ /* 0x000fe40000000019 */
[----:B----4-:R-:W-:Y:S01]  /*12d520*/  PRMT R26, R61, 0x5210, R26 ;  /* 0x000052103d1a7816 */ /* 0x010fe2000000001a */
[----:B------:R-:W-:-:S04]  /*12d530*/  NOP ;  /* 0x0000000000007918 */ /* 0x000fc80000000000 */
[----:B------:R1:W-:Y:S04]  /*12d540*/  STSM.16.M88.4 [R53], R24 ;  /* 0x0000001835007844 */ /* 0x0003e80000000200 */
[----:B0-----:R-:W-:Y:S04]  /*12d550*/  STL.64 [R1+0x6d0], R4 ;  /* 0x0006d00401007387 */ /* 0x001fe80000100a00 */
[----:B------:R-:W-:Y:S01]  /*12d560*/  STL.64 [R1+0x6d8], R6 ;  /* 0x0006d80601007387 */ /* 0x000fe20000100a00 */
[----:B------:R-:W-:-:S03]  /*12d570*/  NOP ;  /* 0x0000000000007918 */ /* 0x000fc60000000000 */
[----:B------:R-:W0:Y:S04]  /*12d580*/  LDS.128 R4, [R53] ;  /* 0x0000000035047984 */ /* 0x000e280000000c00 */
[----:B------:R-:W4:Y:S04]  /*12d590*/  LDL.LU R49, [R1+0x517c] ;  /* 0x00517c0001317983 */ /* 0x000f280000300800 */
[----:B------:R-:W4:Y:S01]  /*12d5a0*/  LDL.LU R50, [R1+0x5174] ;  /* 0x0051740001327983 */ /* 0x000f220000300800 */
[----:B-1----:R-:W-:-:S03]  /*12d5b0*/  LOP3.LUT R24, R32, 0xffff, RZ, 0xc0, !PT ;  /* 0x0000ffff20187812 */ /* 0x002fc600078ec0ff */
[----:B------:R-:W4:Y:S04]  /*12d5c0*/  LDL.LU R51, [R1+0x5008] ;  /* 0x0050080001337983 */ /* 0x000f280000300800 */
[----:B------:R-:W4:Y:S04]  /*12d5d0*/  LDL.LU R52, [R1+0x5000] ;  /* 0x0050000001347983 */ /* 0x000f280000300800 */
[----:B------:R-:W4:Y:S04]  /*12d5e0*/  LDL.LU R60, [R1+0x5590] ;  /* 0x00559000013c7983 */ /* 0x000f280000300800 */
[----:B------:R-:W4:Y:S04]  /*12d5f0*/  LDL.LU R61, [R1+0x558c] ;  /* 0x00558c00013d7983 */ /* 0x000f280000300800 */
        /* <DEDUP_REMOVED lines=8> */
[--C-:B------:R-:W-:Y:S02]  /*12d680*/  PRMT R28, R45, 0x4210, R24.reuse ;  /* 0x000042102d1c7816 */ /* 0x100fe40000000018 */
[----:B------:R-:W-:Y:S02]  /*12d690*/  PRMT R29, R46, 0x4210, R25 ;  /* 0x000042102e1d7816 */ /* 0x000fe40000000019 */
[----:B------:R-:W-:Y:S02]  /*12d6a0*/  PRMT R24, R36, 0x5210, R24 ;  /* 0x0000521024187816 */ /* 0x000fe40000000018 */
[----:B------:R-:W4:Y:S01]  /*12d6b0*/  LDL.LU R36, [R1+0x710] ;  /* 0x0007100001247983 */ /* 0x000f220000300800 */
[----:B------:R-:W-:-:S02]  /*12d6c0*/  PRMT R30, R47, 0x4210, R26 ;  /* 0x000042102f1e7816 */ /* 0x000fc4000000001a */
[--C-:B------:R-:W-:Y:S02]  /*12d6d0*/  PRMT R31, R48, 0x4210, R27.reuse ;  /* 0x00004210301f7816 */ /* 0x100fe4000000001b */
[----:B------:R-:W-:Y:S02]  /*12d6e0*/  PRMT R27, R33, 0x5210, R27 ;  /* 0x00005210211b7816 */ /* 0x000fe4000000001b */
[----:B---3--:R-:W-:Y:S02]  /*12d6f0*/  PRMT R25, R35, 0x5210, R25 ;  /* 0x0000521023197816 */ /* 0x008fe40000000019 */
[----:B------:R-:W3:Y:S01]  /*12d700*/  LDL.LU R35, [R1+0x718] ;  /* 0x0007180001237983 */ /* 0x000ee20000300800 */
[----:B--2---:R-:W-:-:S03]  /*12d710*/  PRMT R26, R34, 0x5210, R26 ;  /* 0x00005210221a7816 */ /* 0x004fc6000000001a */
        /* <DEDUP_REMOVED lines=11> */
[----:B----4-:R-:W-:Y:S02]  /*12d7d0*/  LOP3.LUT R26, R51, 0xffff, RZ, 0xc0, !PT ;  /* 0x0000ffff331a7812 */ /* 0x010fe400078ec0ff */
[----:B------:R-:W-:Y:S02]  /*12d7e0*/  LOP3.LUT R27, R52, 0xffff, RZ, 0xc0, !PT ;  /* 0x0000ffff341b7812 */ /* 0x000fe400078ec0ff */
[----:B------:R-:W-:Y:S02]  /*12d7f0*/  LOP3.LUT R24, R49, 0xffff, RZ, 0xc0, !PT ;  /* 0x0000ffff31187812 */ /* 0x000fe400078ec0ff */
[----:B------:R-:W-:Y:S02]  /*12d800*/  PRMT R30, R32, 0x4210, R26 ;  /* 0x00004210201e7816 */ /* 0x000fe4000000001a */
[----:B------:R-:W4:Y:S04]  /*12d810*/  LDL.LU R32, [R1+0x5194] ;  /* 0x0051940001207983 */ /* 0x000f280000300800 */
[----:B------:R-:W4:Y:S01]  /*12d820*/  LDL.LU R43, [R1+0x518c] ;  /* 0x00518c00012b7983 */ /* 0x000f220000300800 */
[----:B------:R-:W-:-:S03]  /*12d830*/  PRMT R31, R3, 0x4210, R27 ;  /* 0x00004210031f7816 */ /* 0x000fc6000000001b */
[----:B------:R-:W4:Y:S04]  /*12d840*/  LDL.LU R44, [R1+0x515c] ;  /* 0x00515c00012c7983 */ /* 0x000f280000300800 */
[----:B------:R-:W4:Y:S04]  /*12d850*/  LDL.LU R45, [R1+0x502c] ;  /* 0x00502c00012d7983 */ /* 0x000f280000300800 */
[----:B------:R-:W4:Y:S04]  /*12d860*/  LDL.LU R3, [R1+0x5028] ;  /* 0x0050280001037983 */ /* 0x000f280000300800 */
[----:B------:R-:W4:Y:S04]  /*12d870*/  LDL.LU R46, [R1+0x55a0] ;  /* 0x0055a000012e7983 */ /* 0x000f280000300800 */
[----:B------:R-:W4:Y:S01]  /*12d880*/  LDL.LU R47, [R1+0x559c] ;  /* 0x00559c00012f7983 */ /* 0x000f220000300800 */
[----:B------:R-:W-:-:S03]  /*12d890*/  LOP3.LUT R25, R50, 0xffff, RZ, 0xc0, !PT ;  /* 0x0000ffff32197812 */ /* 0x000fc600078ec0ff */
[----:B------:R-:W4:Y:S01]  /*12d8a0*/  LDL.LU R48, [R1+0x5598] ;  /* 0x0055980001307983 */ /* 0x000f220000300800 */
[----:B------:R-:W-:-:S03]  /*12d8b0*/  PRMT R28, R60, 0x4210, R24 ;  /* 0x000042103c1c7816 */ /* 0x000fc60000000018 */
[----:B------:R-:W4:Y:S01]  /*12d8c0*/  LDL.LU R49, [R1+0x5594] ;  /* 0x0055940001317983 */ /* 0x000f220000300800 */
[----:B------:R-:W-:-:S03]  /*12d8d0*/  PRMT R24, R36, 0x5210, R24 ;  /* 0x0000521024187816 */ /* 0x000fc60000000018 */
[----:B0-----:R-:W-:Y:S04]  /*12d8e0*/  STL.64 [R1+0x720], R4 ;  /* 0x0007200401007387 */ /* 0x001fe80000100a00 */
[----:B------:R-:W-:Y:S01]  /*12d8f0*/  STL.64 [R1+0x728], R6 ;  /* 0x0007280601007387 */ /* 0x000fe20000100a00 */
[----:B------:R-:W-:-:S03]  /*12d900*/  NOP ;  /* 0x0000000000007918 */ /* 0x000fc60000000000 */
[----:B------:R-:W4:Y:S01]  /*12d910*/  LDL.LU R50, [R1+0x5168] ;  /* 0x0051680001327983 */ /* 0x000f220000300800 */
[----:B------:R-:W-:-:S03]  /*12d920*/  PRMT R29, R61, 0x4210, R25 ;  /* 0x000042103d1d7816 */ /* 0x000fc60000000019 */
[----:B------:R-:W4:Y:S04]  /*12d930*/  LDL.LU R36, [R1+0x5624] ;  /* 0x0056240001247983 */ /* 0x000f280000300800 */
[----:B------:R-:W4:Y:S01]  /*12d940*/  LDL.LU R51, [R1+0x774] ;  /* 0x0007740001337983 */ /* 0x000f220000300800 */
[----:B---3--:R-:W-:-:S03]  /*12d950*/  PRMT R25, R35, 0x5210, R25 ;  /* 0x0000521023197816 */ /* 0x008fc60000000019 */
[----:B------:R-:W3:Y:S04]  /*12d960*/  LDL.LU R35, [R1+0x5178] ;  /* 0x0051780001237983 */ /* 0x000ee80000300800 */
[----:B------:R-:W3:Y:S01]  /*12d970*/  LDL.LU R52, [R1+0x5620] ;  /* 0x0056200001347983 */ /* 0x000ee20000300800 */
[----:B--2---:R-:W-:-:S03]  /*12d980*/  PRMT R26, R34, 0x5210, R26 ;  /* 0x00005210221a7816 */ /* 0x004fc6000000001a */
[----:B------:R-:W2:Y:S01]  /*12d990*/  LDL.LU R34, [R1+0x758] ;  /* 0x0007580001227983 */ /* 0x000ea20000300800 */
[----:B------:R-:W-:-:S03]  /*12d9a0*/  PRMT R27, R33, 0x5210, R27 ;  /* 0x00005210211b7816 */ /* 0x000fc6000000001b */
[----:B------:R-:W2:Y:S04]  /*12d9b0*/  LDL.LU R33, [R1+0x5180] ;  /* 0x0051800001217983 */ /* 0x000ea80000300800 */
[----:B------:R-:W-:Y:S01]  /*12d9c0*/  STSM.16.M88.4 [R53], R28 ;  /* 0x0000001c35007844 */ /* 0x000fe20000000200 */
[----:B------:R-:W-:-:S03]  /*12d9d0*/  NOP ;  /* 0x0000000000007918 */ /* 0x000fc60000000000 */
[----:B------:R-:W0:Y:S01]  /*12d9e0*/  LDS.128 R4, [R53] ;  /* 0x0000000035047984 */ /* 0x000e220000000c00 */
[----:B------:R-:W-:-:S03]  /*12d9f0*/  NOP ;  /* 0x0000000000007918 */ /* 0x000fc60000000000 */
[----:B------:R-:W-:Y:S01]  /*12da00*/  STSM.16.M88.4 [R53], R24 ;  /* 0x0000001835007844 */ /* 0x000fe20000000200 */
[----:B------:R-:W-:-:S03]  /*12da10*/  NOP ;  /* 0x0000000000007918 */ /* 0x000fc60000000000 */
[----:B------:R-:W1:Y:S04]  /*12da20*/  LDS.128 R8, [R53] ;  /* 0x0000000035087984 */ /* 0x000e680000000c00 */
[----:B------:R-:W2:Y:S04]  /*12da30*/  LDL.LU R60, [R1+0x5614] ;  /* 0x00561400013c7983 */ /* 0x000ea80000300800 */
[----:B------:R-:W2:Y:S04]  /*12da40*/  LDL.LU R61, [R1+0x730] ;  /* 0x00073000013d7983 */ /* 0x000ea80000300800 */
[----:B0-----:R0:W-:Y:S04]  /*12da50*/  STL.64 [R1+0x710], R4 ;  /* 0x0007100401007387 */ /* 0x0011e80000100a00 */
[----:B------:R1:W-:Y:S01]  /*12da60*/  STL.64 [R1+0x718], R6 ;  /* 0x0007180601007387 */ /* 0x0003e20000100a00 */
[----:B----4-:R-:W-:-:S03]  /*12da70*/  LOP3.LUT R31, R32, 0xffff, RZ, 0xc0, !PT ;  /* 0x0000ffff201f7812 */ /* 0x010fc600078ec0ff */
[----:B------:R-:W4:Y:S01]  /*12da80*/  LDL.LU R32, [R1+0x500c] ;  /* 0x00500c0001207983 */ /* 0x000f220000300800 */
[----:B0-----:R-:W-:-:S03]  /*12da90*/  LOP3.LUT R5, R43, 0xffff, RZ, 0xc0, !PT ;  /* 0x0000ffff2b057812 */ /* 0x001fc600078ec0ff */
[----:B-1----:R-:W-:Y:S01]  /*12daa0*/  STL.64 [R1+0x700], R8 ;  /* 0x0007000801007387 */ /* 0x002fe20000100a00 */
[----:B------:R-:W-:Y:S02]  /*12dab0*/  LOP3.LUT R28, R44, 0xffff, RZ, 0xc0, !PT ;  /* 0x0000ffff2c1c7812 */ /* 0x000fe400078ec0ff */
[----:B------:R-:W-:Y:S02]  /*12dac0*/  LOP3.LUT R4, R45, 0xffff, RZ, 0xc0, !PT ;  /* 0x0000ffff2d047812 */ /* 0x000fe400078ec0ff */
[----:B------:R-:W-:Y:S01]  /*12dad0*/  LOP3.LUT R3, R3, 0xffff, RZ, 0xc0, !PT ;  /* 0x0000ffff03037812 */ /* 0x000fe200078ec0ff */
[----:B------:R-:W-:Y:S01]  /*12dae0*/  STL.64 [R1+0x708], R10 ;  /* 0x0007080a01007387 */ /* 0x000fe20000100a00 */
[----:B------:R-:W-:-:S03]  /*12daf0*/  PRMT R24, R46, 0x4210, R31 ;  /* 0x000042102e187816 */ /* 0x000fc6000000001f */
[----:B------:R-:W-:Y:S01]  /*12db00*/  STL [R1+0x5750], R53 ;  /* 0x0057503501007387 */ /* 0x000fe20000100800 */
[----:B------:R-:W-:Y:S02]  /*12db10*/  PRMT R25, R47, 0x4210, R5 ;  /* 0x000042102f197816 */ /* 0x000fe40000000005 */
[----:B------:R-:W-:Y:S02]  /*12db20*/  PRMT R26, R48, 0x4210, R4 ;  /* 0x00004210301a7816 */ /* 0x000fe40000000004 */
[----:B------:R-:W-:Y:S01]  /*12db30*/  PRMT R27, R49, 0x4210, R3 ;  /* 0x00004210311b7816 */ /* 0x000fe20000000003 */
[----:B------:R-:W-:-:S04]  /*12db40*/  NOP ;  /* 0x0000000000007918 */ /* 0x000fc80000000000 */
[----:B------:R0:W-:Y:S01]  /*12db50*/  STSM.16.M88.4 [R53], R24 ;  /* 0x0000001835007844 */ /* 0x0001e20000000200 */
[----:B------:R-:W-:-:S03]  /*12db60*/  PRMT R7, R36, 0x4210, R28 ;  /* 0x0000421024077816 */ /* 0x000fc6000000001c */
[----:B------:R-:W4:Y:S01]  /*12db70*/  LDL.LU R36, [R1+0x5610] ;  /* 0x0056100001247983 */ /* 0x000f220000300800 */
[----:B------:R-:W-:Y:S02]  /*12db80*/  PRMT R6, R51, 0x5210, R28 ;  /* 0x0000521033067816 */ /* 0x000fe4000000001c */
[----:B0-----:R-:W-:Y:S01]  /*12db90*/  LOP3.LUT R24, R50, 0xffff, RZ, 0xc0, !PT ;  /* 0x0000ffff32187812 */ /* 0x001fe200078ec0ff */
[----:B------:R0:W-:Y:S01]  /*12dba0*/  STL [R1+0x860], R7 ;  /* 0x0008600701007387 */ /* 0x0001e20000100800 */
[----:B---3--:R-:W-:-:S03]  /*12dbb0*/  LOP3.LUT R25, R35, 0xffff, RZ, 0xc0, !PT ;  /* 0x0000ffff23197812 */ /* 0x008fc600078ec0ff */
[----:B------:R-:W3:Y:S01]  /*12dbc0*/  LDL.LU R35, [R1+0x768] ;  /* 0x0007680001237983 */ /* 0x000ee20000300800 */
[----:B0-----:R-:W-:-:S03]  /*12dbd0*/  PRMT R7, R52, 0x4210, R24 ;  /* 0x0000421034077816 */ /* 0x001fc60000000018 */
[----:B------:R2:W-:Y:S02]  /*12dbe0*/  STL [R1+0x820], R6 ;  /* 0x0008200601007387 */ /* 0x0005e40000100800 */
[----:B--2---:R-:W-:Y:S02]  /*12dbf0*/  PRMT R6, R34, 0x5210, R24 ;  /* 0x0000521022067816 */ /* 0x004fe40000000018 */
[----:B------:R-:W2:Y:S01]  /*12dc00*/  LDL.LU R34, [R1+0x5188] ;  /* 0x0051880001227983 */ /* 0x000ea20000300800 */
[----:B------:R-:W-:-:S03]  /*12dc10*/  LOP3.LUT R26, R33, 0xffff, RZ, 0xc0, !PT ;  /* 0x0000ffff211a7812 */ /* 0x000fc600078ec0ff */
[----:B------:R0:W-:Y:S04]  /*12dc20*/  STL [R1+0x864], R7 ;  /* 0x0008640701007387 */ /* 0x0001e80000100800 */
[----:B------:R1:W-:Y:S04]  /*12dc30*/  STL [R1+0x824], R6 ;  /* 0x0008240601007387 */ /* 0x0003e80000100800 */
[----:B------:R-:W2:Y:S01]  /*12dc40*/  LDL.LU R33, [R1+0x560c] ;  /* 0x00560c0001217983 */ /* 0x000ea20000300800 */
[----:B0-----:R-:W-:-:S03]  /*12dc50*/  PRMT R7, R60, 0x4210, R25 ;  /* 0x000042103c077816 */ /* 0x001fc60000000019 */
[----:B------:R-:W2:Y:S01]  /*12dc60*/  LDL.LU R60, [R1+0x740] ;  /* 0x00074000013c7983 */ /* 0x000ea20000300800 */
[----:B-1----:R-:W-:-:S03]  /*12dc70*/  PRMT R6, R61, 0x5210, R25 ;  /* 0x000052103d067816 */ /* 0x002fc60000000019 */
[----:B------:R-:W-:Y:S04]  /*12dc80*/  STL [R1+0x850], R7 ;  /* 0x0008500701007387 */ /* 0x000fe80000100800 */
[----:B------:R-:W2:Y:S04]  /*12dc90*/  LDL.LU R58, [R1+0x5190] ;  /* 0x00519000013a7983 */ /* 0x000ea80000300800 */
        /* <DEDUP_REMOVED lines=15> */
[----:B----4-:R-:W-:-:S03]  /*12dd90*/  LOP3.LUT R24, R32, 0xffff, RZ, 0xc0, !PT ;  /* 0x0000ffff20187812 */ /* 0x010fc600078ec0ff */
[----:B------:R-:W4:Y:S04]  /*12dda0*/  LDL.LU R49, [R1+0x51a0] ;  /* 0x0051a00001317983 */ /* 0x000f280000300800 */
[----:B------:R-:W4:Y:S04]  /*12ddb0*/  LDL.LU R50, [R1+0x55ec] ;  /* 0x0055ec0001327983 */ /* 0x000f280000300800 */
[----:B------:R-:W4:Y:S04]  /*12ddc0*/  LDL.LU R32, [R1+0x770] ;  /* 0x0007700001207983 */ /* 0x000f280000300800 */
[----:B------:R-:W4:Y:S01]  /*12ddd0*/  LDL.LU R51, [R1+0x51a4] ;  /* 0x0051a40001337983 */ /* 0x000f220000300800 */
[----:B0-----:R-:W-:-:S03]  /*12dde0*/  PRMT R6, R36, 0x4210, R26 ;  /* 0x0000421024067816 */ /* 0x001fc6000000001a */
[----:B------:R-:W4:Y:S04]  /*12ddf0*/  LDL.LU R36, [R1+0x55e8] ;  /* 0x0055e80001247983 */ /* 0x000f280000300800 */
[----:B------:R3:W-:Y:S04]  /*12de00*/  STL [R1+0x854], R6 ;  /* 0x0008540601007387 */ /* 0x0007e80000100800 */
[----:B------:R-:W4:Y:S01]  /*12de10*/  LDL.LU R52, [R1+0x764] ;  /* 0x0007640001347983 */ /* 0x000f220000300800 */
[----:B---3--:R-:W-:-:S03]  /*12de20*/  PRMT R6, R35, 0x5210, R26 ;  /* 0x0000521023067816 */ /* 0x008fc6000000001a */
[----:B------:R-:W3:Y:S04]  /*12de30*/  LDL.LU R35, [R1+0x504c] ;  /* 0x00504c0001237983 */ /* 0x000ee80000300800 */
[----:B------:R0:W-:Y:S01]  /*12de40*/  STL [R1+0x814], R6 ;  /* 0x0008140601007387 */ /* 0x0001e20000100800 */
[----:B--2---:R-:W-:-:S03]  /*12de50*/  LOP3.LUT R25, R34, 0xffff, RZ, 0xc0, !PT ;  /* 0x0000ffff22197812 */ /* 0x004fc600078ec0ff */
[----:B------:R-:W2:Y:S01]  /*12de60*/  LDL.LU R34, [R1+0x55e4] ;  /* 0x0055e40001227983 */ /* 0x000ea20000300800 */
[----:B------:R-:W-:-:S03]  /*12de70*/  PRMT R7, R33, 0x4210, R24 ;  /* 0x0000421021077816 */ /* 0x000fc60000000018 */
[----:B------:R-:W2:Y:S04]  /*12de80*/  LDL.LU R33, [R1+0x73c] ;  /* 0x00073c0001217983 */ /* 0x000ea80000300800 */
[----:B------:R1:W-:Y:S01]  /*12de90*/  STL [R1+0x858], R7 ;  /* 0x0008580701007387 */ /* 0x0003e20000100800 */
[----:B0-----:R-:W-:-:S03]  /*12dea0*/  PRMT R6, R60, 0x5210, R24 ;  /* 0x000052103c067816 */ /* 0x001fc60000000018 */
[----:B------:R-:W2:Y:S04]  /*12deb0*/  LDL.LU R60, [R1+0x51b4] ;  /* 0x0051b400013c7983 */ /* 0x000ea80000300800 */
[----:B------:R0:W-:Y:S01]  /*12dec0*/  STL [R1+0x818], R6 ;  /* 0x0008180601007387 */ /* 0x0001e20000100800 */
[----:B------:R-:W-:Y:S02]  /*12ded0*/  LOP3.LUT R26, R58, 0xffff, RZ, 0xc0, !PT ;  /* 0x0000ffff3a1a7812 */ /* 0x000fe400078ec0ff */
[--C-:B-1----:R-:W-:Y:S02]  /*12dee0*/  PRMT R7, R57, 0x4210, R25.reuse ;  /* 0x0000421039077816 */ /* 0x102fe40000000019 */
[----:B0-----:R-:W-:Y:S02]  /*12def0*/  PRMT R6, R61, 0x5210, R25 ;  /* 0x000052103d067816 */ /* 0x001fe40000000019 */
[----:B------:R-:W2:Y:S04]  /*12df00*/  LDL.LU R61, [R1+0x55e0] ;  /* 0x0055e000013d7983 */ /* 0x000ea80000300800 */
[----:B------:R0:W-:Y:S01]  /*12df10*/  STL [R1+0x840], R7 ;  /* 0x0008400701007387 */ /* 0x0001e20000100800 */
[----:B------:R-:W-:-:S03]  /*12df20*/  LOP3.LUT R24, R56, 0xffff, RZ, 0xc0, !PT ;  /* 0x0000ffff38187812 */ /* 0x000fc600078ec0ff */
[----:B------:R1:W-:Y:S01]  /*12df30*/  STL [R1+0x740], R6 ;  /* 0x0007400601007387 */ /* 0x0003e20000100800 */
[--C-:B0-----:R-:W-:Y:S02]  /*12df40*/  PRMT R7, R38, 0x4210, R26.reuse ;  /* 0x0000421026077816 */ /* 0x101fe4000000001a */
[----:B-1----:R-:W-:-:S03]  /*12df50*/  PRMT R6, R39, 0x5210, R26 ;  /* 0x0000521027067816 */ /* 0x002fc6000000001a */
        /* <DEDUP_REMOVED lines=16> */
[----:B----4-:R-:W-:-:S03]  /*12e060*/  LOP3.LUT R25, R49, 0xffff, RZ, 0xc0, !PT ;  /* 0x0000ffff31197812 */ /* 0x010fc600078ec0ff */
[----:B------:R1:W-:Y:S01]  /*12e070*/  STL [R1+0x734], R6 ;  /* 0x0007340601007387 */ /* 0x0003e20000100800 */
[--C-:B0-----:R-:W-:Y:S02]  /*12e080*/  PRMT R7, R50, 0x4210, R24.reuse ;  /* 0x0000421032077816 */ /* 0x101fe40000000018 */
[----:B-1----:R-:W-:Y:S02]  /*12e090*/  PRMT R6, R32, 0x5210, R24 ;  /* 0x0000521020067816 */ /* 0x002fe40000000018 */
[----:B------:R-:W4:Y:S01]  /*12e0a0*/  LDL.LU R32, [R1+0x778] ;  /* 0x0007780001207983 */ /* 0x000f220000300800 */
[----:B------:R-:W-:-:S03]  /*12e0b0*/  LOP3.LUT R26, R51, 0xffff, RZ, 0xc0, !PT ;  /* 0x0000ffff331a7812 */ /* 0x000fc600078ec0ff */
[----:B------:R0:W-:Y:S04]  /*12e0c0*/  STL [R1+0x838], R7 ;  /* 0x0008380701007387 */ /* 0x0001e80000100800 */
[----:B------:R1:W-:Y:S01]  /*12e0d0*/  STL [R1+0x738], R6 ;  /* 0x0007380601007387 */ /* 0x0003e20000100800 */
[----:B0-----:R-:W-:-:S03]  /*12e0e0*/  PRMT R7, R36, 0x4210, R25 ;  /* 0x0000421024077816 */ /* 0x001fc60000000019 */
[----:B------:R-:W4:Y:S01]  /*12e0f0*/  LDL.LU R36, [R1+0x51b8] ;  /* 0x0051b80001247983 */ /* 0x000f220000300800 */
[----:B-1----:R-:W-:-:S03]  /*12e100*/  PRMT R6, R52, 0x5210, R25 ;  /* 0x0000521034067816 */ /* 0x002fc60000000019 */
[----:B------:R2:W-:Y:S01]  /*12e110*/  STL [R1+0x780], R7 ;  /* 0x0007800701007387 */ /* 0x0005e20000100800 */
[----:B---3--:R-:W-:-:S03]  /*12e120*/  LOP3.LUT R24, R35, 0xffff, RZ, 0xc0, !PT ;  /* 0x0000ffff23187812 */ /* 0x008fc600078ec0ff */
[----:B------:R-:W3:Y:S04]  /*12e130*/  LDL.LU R35, [R1+0x55d8] ;  /* 0x0055d80001237983 */ /* 0x000ee80000300800 */
[----:B------:R0:W-:Y:S01]  /*12e140*/  STL [R1+0x690], R6 ;  /* 0x0006900601007387 */ /* 0x0001e20000100800 */
[----:B--2---:R-:W-:-:S03]  /*12e150*/  PRMT R7, R34, 0x4210, R26 ;  /* 0x0000421022077816 */ /* 0x004fc6000000001a */
[----:B------:R-:W2:Y:S04]  /*12e160*/  LDL.LU R34, [R1+0x760] ;  /* 0x0007600001227983 */ /* 0x000ea80000300800 */
[----:B------:R-:W-:Y:S01]  /*12e170*/  STL [R1+0x784], R7 ;  /* 0x0007840701007387 */ /* 0x000fe20000100800 */
[----:B0-----:R-:W-:-:S03]  /*12e180*/  PRMT R6, R33, 0x5210, R26 ;  /* 0x0000521021067816 */ /* 0x001fc6000000001a */
[----:B------:R-:W2:Y:S04]  /*12e190*/  LDL.LU R33, [R1+0x505c] ;  /* 0x00505c0001217983 */ /* 0x000ea80000300800 */
[----:B------:R0:W-:Y:S04]  /*12e1a0*/  STL [R1+0x694], R6 ;  /* 0x0006940601007387 */ /* 0x0001e80000100800 */
[----:B------:R-:W2:Y:S04]  /*12e1b0*/  LDL.LU R58, [R1+0x55d4] ;  /* 0x0055d400013a7983 */ /* 0x000ea80000300800 */
[----:B------:R-:W2:Y:S04]  /*12e1c0*/  LDL.LU R57, [R1+0x79c] ;  /* 0x00079c0001397983 */ /* 0x000ea80000300800 */
[----:B------:R-:W2:Y:S04]  /*12e1d0*/  LDL.LU R41, [R1+0x51bc] ;  /* 0x0051bc0001297983 */ /* 0x000ea80000300800 */
[----:B------:R-:W2:Y:S04]  /*12e1e0*/  LDL.LU R56, [R1+0x55d0] ;  /* 0x0055d00001387983 */ /* 0x000ea80000300800 */
[----:B------:R-:W2:Y:S01]  /*12e1f0*/  LDL.LU R38, [R1+0x75c] ;  /* 0x00075c0001267983 */ /* 0x000ea20000300800 */
[----:B0-----:R-:W-:-:S05]  /*12e200*/  PRMT R6, R61, 0x4210, R24 ;  /* 0x000042103d067816 */ /* 0x001fca0000000018 */
        /* <DEDUP_REMOVED lines=14> */
[----:B------:R-:W-:-:S03]  /*12e2f0*/  LOP3.LUT R25, R60, 0xffff, RZ, 0xc0, !PT ;  /* 0x0000ffff3c197812 */ /* 0x000fc600078ec0ff */
[----:B------:R-:W2:Y:S04]  /*12e300*/  LDL.LU R60, [R1+0x55b0] ;  /* 0x0055b000013c7983 */ /* 0x000ea80000300800 */
[----:B------:R-:W2:Y:S01]  /*12e310*/  LDL.LU R61, [R1+0x77c] ;  /* 0x00077c00013d7983 */ /* 0x000ea20000300800 */
[----:B----4-:R-:W-:-:S05]  /*12e320*/  PRMT R6, R32, 0x5210, R24 ;  /* 0x0000521020067816 */ /* 0x010fca0000000018 */
[----:B------:R2:W-:Y:S04]  /*12e330*/  STL [R1+0x698], R6 ;  /* 0x0006980601007387 */ /* 0x0005e80000100800 */
[----:B------:R-:W4:Y:S01]  /*12e340*/  LDL.LU R32, [R1+0x55ac] ;  /* 0x0055ac0001207983 */ /* 0x000f220000300800 */
[----:B------:R-:W-:-:S03]  /*12e350*/  LOP3.LUT R26, R36, 0xffff, RZ, 0xc0, !PT ;  /* 0x0000ffff241a7812 */ /* 0x000fc600078ec0ff */
[----:B------:R-:W4:Y:S01]  /*12e360*/  LDL.LU R36, [R1+0x794] ;  /* 0x0007940001247983 */ /* 0x000f220000300800 */
[----:B---3--:R-:W-:-:S03]  /*12e370*/  PRMT R7, R35, 0x4210, R25 ;  /* 0x0000421023077816 */ /* 0x008fc60000000019 */
[----:B------:R-:W3:Y:S04]  /*12e380*/  LDL.LU R35, [R1+0x76c] ;  /* 0x00076c0001237983 */ /* 0x000ee80000300800 */
[----:B------:R0:W-:Y:S01]  /*12e390*/  STL [R1+0x770], R7 ;  /* 0x0007700701007387 */ /* 0x0001e20000100800 */
[----:B--2---:R-:W-:-:S03]  /*12e3a0*/  PRMT R6, R34, 0x5210, R25 ;  /* 0x0000521022067816 */ /* 0x004fc60000000019 */
[----:B------:R-:W2:Y:S04]  /*12e3b0*/  LDL.LU R34, [R1+0x74c] ;  /* 0x00074c0001227983 */ /* 0x000ea80000300800 */
[----:B------:R1:W-:Y:S01]  /*12e3c0*/  STL [R1+0x5a0], R6 ;  /* 0x0005a00601007387 */ /* 0x0003e20000100800 */
[----:B------:R-:W-:-:S03]  /*12e3d0*/  LOP3.LUT R24, R33, 0xffff, RZ, 0xc0, !PT ;  /* 0x0000ffff21187812 */ /* 0x000fc600078ec0ff */
[----:B------:R-:W2:Y:S01]  /*12e3e0*/  LDL.LU R33, [R1+0x790] ;  /* 0x0007900001217983 */ /* 0x000ea20000300800 */
[----:B0-----:R-:W-:-:S05]  /*12e3f0*/  PRMT R7, R58, 0x4210, R26 ;  /* 0x000042103a077816 */ /* 0x001fca000000001a */
[----:B------:R0:W-:Y:S01]  /*12e400*/  STL [R1+0x774], R7 ;  /* 0x0007740701007387 */ /* 0x0001e20000100800 */
[----:B------:R-:W-:-:S03]  /*12e410*/  LOP3.LUT R25, R41, 0xffff, RZ, 0xc0, !PT ;  /* 0x0000ffff29197812 */ /* 0x000fc600078ec0ff */
[----:B------:R-:W2:Y:S01]  /*12e420*/  LDL.LU R41, [R1+0x138] ;  /* 0x0001380001297983 */ /* 0x000ea20000300800 */
[----:B-1----:R-:W-:Y:S02]  /*12e430*/  PRMT R6, R57, 0x5210, R26 ;  /* 0x0000521039067816 */ /* 0x002fe4000000001a */
[----:B0-----:R-:W-:-:S03]  /*12e440*/  PRMT R7, R56, 0x4210, R24 ;  /* 0x0000421038077816 */ /* 0x001fc60000000018 */
[----:B------:R0:W-:Y:S04]  /*12e450*/  STL [R1+0x5a4], R6 ;  /* 0x0005a40601007387 */ /* 0x0001e80000100800 */
[----:B------:R1:W-:Y:S01]  /*12e460*/  STL [R1+0x778], R7 ;  /* 0x0007780701007387 */ /* 0x0003e20000100800 */
[----:B0-----:R-:W-:-:S05]  /*12e470*/  PRMT R6, R38, 0x5210, R24 ;  /* 0x0000521026067816 */ /* 0x001fca0000000018 */
[----:B------:R0:W-:Y:S01]  /*12e480*/  STL [R1+0x5a8], R6 ;  /* 0x0005a80601007387 */ /* 0x0001e20000100800 */
[----:B------:R-:W-:Y:S02]  /*12e490*/  LOP3.LUT R26, R39, 0xffff, RZ, 0xc0, !PT ;  /* 0x0000ffff271a7812 */ /* 0x000fe400078ec0ff */
[--C-:B-1----:R-:W-:Y:S02]  /*12e4a0*/  PRMT R7, R40, 0x4210, R25.reuse ;  /* 0x0000421028077816 */ /* 0x102fe40000000019 */
[----:B0-----:R-:W-:-:S03]  /*12e4b0*/  PRMT R6, R42, 0x5210, R25 ;  /* 0x000052102a067816 */ /* 0x001fc60000000019 */
[----:B------:R0:W-:Y:S04]  /*12e4c0*/  STL [R1+0x760], R7 ;  /* 0x0007600701007387 */ /* 0x0001e80000100800 */
[----:B------:R1:W-:Y:S01]  /*12e4d0*/  STL [R1+0x460], R6 ;  /* 0x0004600601007387 */ /* 0x0003e20000100800 */
[----:B------:R-:W-:Y:S02]  /*12e4e0*/  LOP3.LUT R24, R43, 0xffff, RZ, 0xc0, !PT ;  /* 0x0000ffff2b187812 */ /* 0x000fe400078ec0ff */
[--C-:B0-----:R-:W-:Y:S02]  /*12e4f0*/  PRMT R7, R44, 0x4210, R26.reuse ;  /* 0x000042102c077816 */ /* 0x101fe4000000001a */
[----:B-1----:R-:W-:-:S03]  /*12e500*/  PRMT R6, R45, 0x5210, R26 ;  /* 0x000052102d067816 */ /* 0x002fc6000000001a */
[----:B------:R0:W-:Y:S01]  /*12e510*/  STL [R1+0x764], R7 ;  /* 0x0007640701007387 */ /* 0x0001e20000100800 */
[----:B------:R-:W-:-:S03]  /*12e520*/  LOP3.LUT R28, R46, 0xffff, RZ, 0xc0, !PT ;  /* 0x0000ffff2e1c7812 */ /* 0x000fc600078ec0ff */
[----:B------:R1:W-:Y:S01]  /*12e530*/  STL [R1+0x464], R6 ;  /* 0x0004640601007387 */ /* 0x0003e20000100800 */
[--C-:B0-----:R-:W-:Y:S02]  /*12e540*/  PRMT R7, R47, 0x4210, R24.reuse ;  /* 0x000042102f077816 */ /* 0x101fe40000000018 */
[----:B-1----:R-:W-:-:S03]  /*12e550*/  PRMT R6, R48, 0x5210, R24 ;  /* 0x0000521030067816 */ /* 0x002fc60000000018 */
[----:B------:R-:W-:Y:S04]  /*12e560*/  STL [R1+0x768], R7 ;  /* 0x0007680701007387 */ /* 0x000fe80000100800 */
[----:B------:R0:W-:Y:S01]  /*12e570*/  STL [R1+0x468], R6 ;  /* 0x0004680601007387 */ /* 0x0001e20000100800 */
[----:B------:R-:W-:Y:S02]  /*12e580*/  LOP3.LUT R29, R49, 0xffff, RZ, 0xc0, !PT ;  /* 0x0000ffff311d7812 */ /* 0x000fe400078ec0ff */
[--C-:B0-----:R-:W-:Y:S02]  /*12e590*/  PRMT R6, R51, 0x4210, R28.reuse ;  /* 0x0000421033067816 */ /* 0x101fe4000000001c */
[----:B------:R-:W-:-:S05]  /*12e5a0*/  PRMT R28, R52, 0x5210, R28 ;  /* 0x00005210341c7816 */ /* 0x000fca000000001c */
[----:B------:R-:W-:Y:S04]  /*12e5b0*/  STL [R1+0x5754], R28 ;  /* 0x0057541c01007387 */ /* 0x000fe80000100800 */
[----:B------:R0:W-:Y:S01]  /*12e5c0*/  STL [R1+0x750], R6 ;  /* 0x0007500601007387 */ /* 0x0001e20000100800 */
[----:B------:R-:W-:Y:S02]  /*12e5d0*/  LOP3.LUT R30, R50, 0xffff, RZ, 0xc0, !PT ;  /* 0x0000ffff321e7812 */ /* 0x000fe400078ec0ff */
[--C-:B0-----:R-:W-:Y:S02]  /*12e5e0*/  PRMT R6, R60, 0x4210, R29.reuse ;  /* 0x000042103c067816 */ /* 0x101fe4000000001d */
[----:B------:R-:W-:-:S05]  /*12e5f0*/  PRMT R29, R61, 0x5210, R29 ;  /* 0x000052103d1d7816 */ /* 0x000fca000000001d */
[----:B------:R-:W-:Y:S04]  /*12e600*/  STL [R1+0x5758], R29 ;  /* 0x0057581d01007387 */ /* 0x000fe80000100800 */
[----:B------:R4:W-:Y:S01]  /*12e610*/  STL [R1+0x754], R6 ;  /* 0x0007540601007387 */ /* 0x0009e20000100800 */
[----:B------:R-:W-:Y:S02]  /*12e620*/  PRMT R27, R2, 0x5210, R3 ;  /* 0x00005210021b7816 */ /* 0x000fe40000000003 */
[--C-:B----4-:R-:W-:Y:S02]  /*12e630*/  PRMT R6, R32, 0x4210, R30.reuse ;  /* 0x0000421020067816 */ /* 0x110fe4000000001e */
[----:B------:R-:W-:-:S05]  /*12e640*/  PRMT R30, R36, 0x5210, R30 ;  /* 0x00005210241e7816 */ /* 0x000fca000000001e */
[----:B------:R-:W-:Y:S04]  /*12e650*/  STL [R1+0x5760], R30 ;  /* 0x0057601e01007387 */ /* 0x000fe80000100800 */
[----:B------:R-:W-:Y:S01]  /*12e660*/  STL [R1+0x758], R6 ;  /* 0x0007580601007387 */ /* 0x000fe20000100800 */
[----:B---3--:R-:W-:-:S05]  /*12e670*/  PRMT R24, R35, 0x5210, R31 ;  /* 0x0000521023187816 */ /* 0x008fca000000001f */
[----:B------:R-:W-:Y:S01]  /*12e680*/  STL [R1+0x5764], R24 ;  /* 0x0057641801007387 */ /* 0x000fe20000100800 */
[----:B--2---:R-:W-:-:S05]  /*12e690*/  PRMT R25, R34, 0x5210, R5 ;  /* 0x0000521022197816 */ /* 0x004fca0000000005 */
[----:B------:R-:W-:Y:S01]  /*12e6a0*/  STL [R1+0x5768], R25 ;  /* 0x0057681901007387 */ /* 0x000fe20000100800 */
[----:B------:R-:W-:-:S05]  /*12e6b0*/  PRMT R26, R33, 0x5210, R4 ;  /* 0x00005210211a7816 */ /* 0x000fca0000000004 */
[----:B------:R-:W-:Y:S04]  /*12e6c0*/  STL [R1+0x576c], R26 ;  /* 0x00576c1a01007387 */ /* 0x000fe80000100800 */
[----:B------:R-:W-:Y:S01]  /*12e6d0*/  STL [R1+0x5770], R27 ;  /* 0x0057701b01007387 */ /* 0x000fe20000100800 */
[C---:B------:R-:W-:Y:S02]  /*12e6e0*/  VIADD R3, R41.reuse, 0x1ad ;  /* 0x000001ad29037836 */ /* 0x040fe40000000000 */
[C---:B------:R-:W-:Y:S02]  /*12e6f0*/  VIADD R4, R41.reuse, 0x1ae ;  /* 0x000001ae29047836 */ /* 0x040fe40000000000 */
[C---:B------:R-:W-:Y:S01]  /*12e700*/  VIADD R2, R41.reuse, 0x1af ;  /* 0x000001af29027836 */ /* 0x040fe20000000000 */
[----:B------:R0:W-:Y:S04]  /*12e710*/  STL [R1+0x1cbc], R3 ;  /* 0x001cbc0301007387 */ /* 0x0001e80000100800 */
[----:B------:R1:W-:Y:S04]  /*12e720*/  STL [R1+0x1cb8], R4 ;  /* 0x001cb80401007387 */ /* 0x0003e80000100800 */
[----:B------:R2:W-:Y:S01]  /*12e730*/  STL [R1+0x1cac], R2 ;  /* 0x001cac0201007387 */ /* 0x0005e20000100800 */
[----:B0-----:R-:W-:-:S02]  /*12e740*/  VIADD R3, R41, 0x1b0 ;  /* 0x000001b029037836 */ /* 0x001fc40000000000 */
[C---:B-1----:R-:W-:Y:S02]  /*12e750*/  VIADD R4, R41.reuse, 0x1b3 ;  /* 0x000001b329047836 */ /* 0x042fe40000000000 */
[C---:B--2---:R-:W-:Y:S01]  /*12e760*/  VIADD R2, R41.reuse, 0x1b2 ;  /* 0x000001b229027836 */ /* 0x044fe20000000000 */
[----:B------:R0:W-:Y:S04]  /*12e770*/  STL [R1+0x1ca8], R3 ;  /* 0x001ca80301007387 */ /* 0x0001e80000100800 */
[----:B------:R1:W-:Y:S01]  /*12e780*/  STL [R1+0x1c98], R2 ;  /* 0x001c980201007387 */ /* 0x0003e20000100800 */
[----:B0-----:R-:W-:-:S03]  /*12e790*/  VIADD R3, R41, 0x1b4 ;  /* 0x000001b429037836 */ /* 0x001fc60000000000 */
        /* <DEDUP_REMOVED lines=36> */
[----:B------:R-:W-:Y:S01]  /*12e9e0*/  STL [R1+0x84c], R4 ;  /* 0x00084c0401007387 */ /* 0x000fe20000100800 */
[----:B--2---:R-:W-:-:S03]  /*12e9f0*/  VIADD R2, R41, 0x1c8 ;  /* 0x000001c829027836 */ /* 0x004fc60000000000 */
[----:B------:R0:W-:Y:S04]  /*12ea00*/  STL [R1+0x83c], R3 ;  /* 0x00083c0301007387 */ /* 0x0001e80000100800 */
[----:B------:R1:W-:Y:S04]  /*12ea10*/  STL [R1+0x82c], R2 ;  /* 0x00082c0201007387 */ /* 0x0003e80000100800 */
[----:B------:R-:W2:Y:S01]  /*12ea20*/  LDL.LU R51, [R1+0x50cc] ;  /* 0x0050cc0001337983 */ /* 0x000ea20000300800 */
[C---:B0-----:R-:W-:Y:S02]  /*12ea30*/  VIADD R3, R41.reuse, 0x1ca ;  /* 0x000001ca29037836 */ /* 0x041fe40000000000 */
[----:B------:R-:W-:-:S02]  /*12ea40*/  VIADD R27, R41, 0x1cc ;  /* 0x000001cc291b7836 */ /* 0x000fc40000000000 */
[C---:B-1----:R-:W-:Y:S02]  /*12ea50*/  VIADD R2, R41.reuse, 0x1cb ;  /* 0x000001cb29027836 */ /* 0x042fe40000000000 */
[----:B------:R-:W-:Y:S01]  /*12ea60*/  VIADD R26, R41, 0x1cd ;  /* 0x000001cd291a7836 */ /* 0x000fe20000000000 */
[----:B------:R-:W-:Y:S04]  /*12ea70*/  STL [R1+0x81c], R3 ;  /* 0x00081c0301007387 */ /* 0x000fe80000100800 */
[----:B------:R-:W-:Y:S04]  /*12ea80*/  STL [R1+0x80c], R2 ;  /* 0x00080c0201007387 */ /* 0x000fe80000100800 */
[----:B------:R-:W-:Y:S04]  /*12ea90*/  STL [R1+0x5774], R27 ;  /* 0x0057741b01007387 */ /* 0x000fe80000100800 */
[----:B------:R0:W-:Y:S04]  /*12eaa0*/  STL [R1+0x5778], R26 ;  /* 0x0057781a01007387 */ /* 0x0001e80000100800 */
[----:B0-----:R-:W3:Y:S04]  /*12eab0*/  LDL.LU R26, [R1+0x1cbc] ;  /* 0x001cbc00011a7983 */ /* 0x001ee80000300800 */
[----:B------:R-:W4:Y:S01]  /*12eac0*/  LDL.LU R27, [R1+0x1cb8] ;  /* 0x001cb800011b7983 */ /* 0x000f220000300800 */
[----:B------:R-:W-:Y:S01]  /*12ead0*/  NOP ;  /* 0x0000000000007918 */ /* 0x000fe20000000000 */
[----:B--2---:R-:W-:-:S05]  /*12eae0*/  LOP3.LUT R38, R51, 0xffff, RZ, 0xc0, !PT ;  /* 0x0000ffff33267812 */ /* 0x004fca00078ec0ff */
[----:B------:R0:W-:Y:S04]  /*12eaf0*/  STL [R1+0x1d7c], R38 ;  /* 0x001d7c2601007387 */ /* 0x0001e80000100800 */
[----:B------:R-:W2:Y:S04]  /*12eb00*/  LDL R51, [R1+0x140] ;  /* 0x0001400001337983 */ /* 0x000ea80000100800 */
[----:B------:R-:W4:Y:S04]  /*12eb10*/  LDL R40, [R1+0x13c] ;  /* 0x00013c0001287983 */ /* 0x000f280000100800 */
[----:B0-----:R-:W3:Y:S04]  /*12eb20*/  LDL R38, [R1+0x144] ;  /* 0x0001440001267983 */ /* 0x001ee80000100800 */
[----:B------:R-:W4:Y:S01]  /*12eb30*/  LDL R39, [R1+0x148] ;  /* 0x0001480001277983 */ /* 0x000f220000100800 */
[C---:B------:R-:W-:Y:S01]  /*12eb40*/  ISETP.LT.AND P0, PT, R41.reuse, UR23, !P1 ;  /* 0x0000001729007c0c */ /* 0x040fe2000cf01270 */
[C---:B------:R-:W-:Y:S01]  /*12eb50*/  VIADD R54, R41.reuse, 0x1b1 ;  /* 0x000001b129367836 */ /* 0x040fe20000000000 */
[----:B------:R-:W-:Y:S01]  /*12eb60*/  LOP3.LUT P1, RZ, R0, 0x80, RZ, 0xc0, !PT ;  /* 0x0000008000ff7812 */ /* 0x000fe2000782c0ff */
[----:B------:R-:W-:Y:S01]  /*12eb70*/  VIADD R55, R41, 0x1b9 ;  /* 0x000001b929377836 */ /* 0x000fe20000000000 */
[----:B------:R-:W-:-:S09]  /*12eb80*/  ULDC UR23, c[0x0][0x22c] ;  /* 0x00008b0000177ab9 */ /* 0x000fd20000000800 */
[----:B------:R-:W-:-:S04]  /*12eb90*/  @P0 LOP3.LUT R37, R37, 0x200000, RZ, 0xfc, !PT ;  /* 0x0020000025250812 */ /* 0x000fc800078efcff */
[----:B------:R-:W-:Y:S02]  /*12eba0*/  LOP3.LUT R37, R37, 0xffefffff, RZ, 0xc0, !PT ;  /* 0xffefffff25257812 */ /* 0x000fe400078ec0ff */
[----:B--2---:R-:W-:Y:S01]  /*12ebb0*/  ISETP.LT.AND P0, PT, R51, UR26, !P1 ;  /* 0x0000001a33007c0c */ /* 0x004fe2000cf01270 */
[----:B------:R-:W-:Y:S01]  /*12ebc0*/  ULDC UR26, c[0x0][0x228] ;  /* 0x00008a00001a7ab9 */ /* 0x000fe20000000800 */
[----:B---3--:R-:W-:Y:S01]  /*12ebd0*/  ISETP.LT.AND P2, PT, R38, UR24, !P1 ;  /* 0x0000001826007c0c */ /* 0x008fe2000cf41270 */
[C---:B------:R-:W-:Y:S01]  /*12ebe0*/  VIADD R33, R41.reuse, 0x1c9 ;  /* 0x000001c929217836 */ /* 0x040fe20000000000 */
[----:B------:R-:W-:Y:S01]  /*12ebf0*/  LOP3.LUT R0, R0, 0x7fffffff, RZ, 0xc0, !PT ;  /* 0x7fffffff00007812 */ /* 0x000fe200078ec0ff */
[----:B------:R-:W-:Y:S01]  /*12ec00*/  VIADD R25, R41, 0x1ce ;  /* 0x000001ce29197836 */ /* 0x000fe20000000000 */
[----:B------:R-:W-:-:S09]  /*12ec10*/  ULDC UR24, c[0x0][0x22c] ;  /* 0x00008b0000187ab9 */ /* 0x000fd20000000800 */
[----:B------:R-:W-:-:S04]  /*12ec20*/  @P2 LOP3.LUT R37, R37, 0x100000, RZ, 0xfc, !PT ;  /* 0x0010000025252812 */ /* 0x000fc800078efcff */
[----:B------:R-:W-:-:S04]  /*12ec30*/  LOP3.LUT R37, R37, 0xfff7ffff, RZ, 0xc0, !PT ;  /* 0xfff7ffff25257812 */ /* 0x000fc800078ec0ff */
[----:B------:R-:W-:Y:S02]  /*12ec40*/  @P0 LOP3.LUT R37, R37, 0x80000, RZ, 0xfc, !PT ;  /* 0x0008000025250812 */ /* 0x000fe400078efcff */
[----:B------:R-:W-:Y:S01]  /*12ec50*/  ISETP.GE.AND P0, PT, R26, UR38, PT ;  /* 0x000000261a007c0c */ /* 0x000fe2000bf06270 */
[----:B------:R-:W-:Y:S01]  /*12ec60*/  ULDC.64 UR38, c[0x0][0x228] ;  /* 0x00008a0000267ab9 */ /* 0x000fe20000000a00 */
[----:B------:R-:W2:Y:S02]  /*12ec70*/  LDL.LU R26, [R1+0x1cac] ;  /* 0x001cac00011a7983 */ /* 0x000ea40000300800 */
[----:B----4-:R-:W-:Y:S01]  /*12ec80*/  ISETP.LT.AND P3, PT, R40, UR28, !P0 ;  /* 0x0000001c28007c0c */ /* 0x010fe2000c761270 */
        /* <DEDUP_REMOVED lines=36> */
[----:B------:R-:W-:-:S03]  /*12eed0*/  ULDC UR30, c[0x0][0x228] ;  /* 0x00008a00001e7ab9 */ /* 0x000fc60000000800 */
        /* <DEDUP_REMOVED lines=17> */
[----:B------:R-:W-:Y:S01]  /*12eff0*/  LOP3.LUT R37, R37, 0xffffffbf, RZ, 0xc0, !PT ;  /* 0xffffffbf25257812 */ /* 0x000fe200078ec0ff */
[----:B------:R-:W2:Y:S01]  /*12f000*/  LDL.LU R27, [R1+0x1c98] ;  /* 0x001c9800011b7983 */ /* 0x000ea20000300800 */
        /* <DEDUP_REMOVED lines=17> */
[----:B------:R-:W3:Y:S04]  /*12f120*/  LDL.LU R54, [R1+0x5784] ;  /* 0x0057840001367983 */ /* 0x000ee80000300800 */
[----:B------:R-:W4:Y:S01]  /*12f130*/  LDL.LU R26, [R1+0x1c8c] ;  /* 0x001c8c00011a7983 */ /* 0x000f220000300800 */
[----:B------:R-:W-:Y:S01]  /*12f140*/  ISETP.LT.AND P3, PT, R40, UR22, !P0 ;  /* 0x0000001628007c0c */ /* 0x000fe2000c761270 */
[----:B------:R-:W-:Y:S01]  /*12f150*/  VIADD R24, R41, 0x1cf ;  /* 0x000001cf29187836 */ /* 0x000fe20000000000 */
[----:B------:R-:W-:Y:S01]  /*12f160*/  ISETP.LT.AND P2, PT, R39, UR26, !P0 ;  /* 0x0000001a27007c0c */ /* 0x000fe2000c741270 */
[----:B------:R-:W-:Y:S01]  /*12f170*/  ULDC UR26, c[0x0][0x228] ;  /* 0x00008a00001a7ab9 */ /* 0x000fe20000000800 */
[----:B------:R-:W-:Y:S01]  /*12f180*/  ISETP.LT.AND P1, PT, R38, UR28, !P0 ;  /* 0x0000001c26007c0c */ /* 0x000fe2000c721270 */
[----:B------:R-:W-:Y:S01]  /*12f190*/  ULDC UR28, c[0x0][0x228] ;  /* 0x00008a00001c7ab9 */ /* 0x000fe20000000800 */
[----:B------:R-:W-:Y:S01]  /*12f1a0*/  ISETP.LT.AND P0, PT, R51, UR30, !P0 ;  /* 0x0000001e33007c0c */ /* 0x000fe2000c701270 */
[----:B------:R-:W-:Y:S01]  /*12f1b0*/  ULDC UR30, c[0x0][0x228] ;  /* 0x00008a00001e7ab9 */ /* 0x000fe20000000800 */
[----:B------:R-:W-:Y:S01]  /*12f1c0*/  LOP3.LUT R37, R37, 0xfffffffb, RZ, 0xc0, !PT ;  /* 0xfffffffb25257812 */ /* 0x000fe200078ec0ff */
[----:B------:R-:W-:Y:S01]  /*12f1d0*/  VIADD R30, R41, 0x1d0 ;  /* 0x000001d0291e7836 */ /* 0x000fe20000000000 */
[----:B------:R-:W-:-:S03]  /*12f1e0*/  ULDC UR22, c[0x0][0x22c] ;  /* 0x00008b0000167ab9 */ /* 0x000fc60000000800 */
[----:B------:R-:W-:-:S04]  /*12f1f0*/  @P3 LOP3.LUT R37, R37, 0x4, RZ, 0xfc, !PT ;  /* 0x0000000425253812 */ /* 0x000fc800078efcff */
[----:B------:R-:W-:-:S04]  /*12f200*/  LOP3.LUT R37, R37, 0xfffffffd, RZ, 0xc0, !PT ;  /* 0xfffffffd25257812 */ /* 0x000fc800078ec0ff */
[----:B------:R-:W-:-:S04]  /*12f210*/  @P2 LOP3.LUT R37, R37, 0x2, RZ, 0xfc, !PT ;  /* 0x0000000225252812 */ /* 0x000fc800078efcff */
[----:B------:R-:W-:-:S04]  /*12f220*/  LOP3.LUT R37, R37, 0xfffffffe, RZ, 0xc0, !PT ;  /* 0xfffffffe25257812 */ /* 0x000fc800078ec0ff */
[----:B------:R-:W-:Y:S02]  /*12f230*/  @P1 LOP3.LUT R37, R37, 0x1, RZ, 0xfc, !PT ;  /* 0x0000000125251812 */ /* 0x000fe400078efcff */
[----:B---3--:R-:W-:-:S04]  /*12f240*/  LOP3.LUT R54, R54, 0x7fffffff, RZ, 0xc0, !PT ;  /* 0x7fffffff36367812 */ /* 0x008fc800078ec0ff */
[----:B------:R-:W-:Y:S02]  /*12f250*/  @P0 LOP3.LUT R54, R54, 0x80000000, RZ, 0xfc, !PT ;  /* 0x8000000036360812 */ /* 0x000fe400078efcff */
[----:B--2---:R-:W-:Y:S01]  /*12f260*/  ISETP.GE.AND P0, PT, R27, UR34, PT ;  /* 0x000000221b007c0c */ /* 0x004fe2000bf06270 */
[----:B------:R-:W-:Y:S01]  /*12f270*/  ULDC UR34, c[0x0][0x228] ;  /* 0x00008a0000227ab9 */ /* 0x000fe20000000800 */
[----:B------:R-:W2:Y:S02]  /*12f280*/  LDL.LU R27, [R1+0x1c88] ;  /* 0x001c8800011b7983 */ /* 0x000ea40000300800 */
[----:B------:R-:W-:Y:S01]  /*12f290*/  ISETP.LT.AND P3, PT, R40, UR26, !P0 ;  /* 0x0000001a28007c0c */ /* 0x000fe2000c761270 */
[----:B------:R-:W-:Y:S01]  /*12f2a0*/  VIADD R34, R41, 0x1d1 ;  /* 0x000001d129227836 */ /* 0x000fe20000000000 */
[----:B------:R-:W-:Y:S01]  /*12f2b0*/  ISETP.LT.AND P2, PT, R39, UR28, !P0 ;  /* 0x0000001c27007c0c */ /* 0x000fe2000c741270 */
[----:B------:R-:W-:Y:S01]  /*12f2c0*/  ULDC UR28, c[0x0][0x228] ;  /* 0x00008a00001c7ab9 */ /* 0x000fe20000000800 */
[----:B------:R-:W-:Y:S01]  /*12f2d0*/  LOP3.LUT R54, R54, 0xbfffffff, RZ, 0xc0, !PT ;  /* 0xbfffffff36367812 */ /* 0x000fe200078ec0ff */
[C---:B------:R-:W-:Y:S01]  /*12f2e0*/  VIADD R29, R41.reuse, 0x1d2 ;  /* 0x000001d2291d7836 */ /* 0x040fe20000000000 */
[----:B------:R-:W-:Y:S01]  /*12f2f0*/  ISETP.LT.AND P1, PT, R38, UR30, !P0 ;  /* 0x0000001e26007c0c */ /* 0x000fe2000c721270 */
[----:B------:R-:W-:Y:S01]  /*12f300*/  ULDC UR30, c[0x0][0x228] ;  /* 0x00008a00001e7ab9 */ /* 0x000fe20000000800 */
[----:B------:R-:W-:Y:S01]  /*12f310*/  VIADD R28, R41, 0x1d3 ;  /* 0x000001d3291c7836 */ /* 0x000fe20000000000 */
[----:B------:R-:W-:-:S04]  /*12f320*/  ULDC UR26, c[0x0][0x22c] ;  /* 0x00008b00001a7ab9 */ /* 0x000fc80000000800 */
        /* <DEDUP_REMOVED lines=9> */
[----:B----4-:R-:W-:Y:S01]  /*12f3c0*/  ISETP.GE.AND P0, PT, R26, UR36, PT ;  /* 0x000000241a007c0c */ /* 0x010fe2000bf06270 */
[----:B------:R-:W-:Y:S01]  /*12f3d0*/  ULDC UR36, c[0x0][0x228] ;  /* 0x00008a0000247ab9 */ /* 0x000fe20000000800 */
[----:B------:R-:W3:Y:S02]  /*12f3e0*/  LDL.LU R26, [R1+0x1c7c] ;  /* 0x001c7c00011a7983 */ /* 0x000ee40000300800 */
        /* <DEDUP_REMOVED lines=86> */
[----:B------:R-:W-:-:S03]  /*12f950*/  ULDC UR44, c[0x0][0x228] ;  /* 0x00008a00002c7ab9 */ /* 0x000fc60000000800 */
        /* <DEDUP_REMOVED lines=21> */
[C---:B------:R-:W-:Y:S01]  /*12fab0*/  VIADD R16, R41.reuse, 0x1e3 ;  /* 0x000001e329107836 */ /* 0x040fe20000000000 */
[----:B------:R-:W2:Y:S01]  /*12fac0*/  LDL.LU R27, [R1+0x1c48] ;  /* 0x001c4800011b7983 */ /* 0x000ea20000300800 */
[----:B------:R-:W-:Y:S01]  /*12fad0*/  VIADD R17, R41, 0x1e4 ;  /* 0x000001e429117836 */ /* 0x000fe20000000000 */
[----:B------:R-:W-:Y:S01]  /*12fae0*/  ISETP.LT.AND P3, PT, R40, UR38, !P0 ;  /* 0x0000002628007c0c */ /* 0x000fe2000c761270 */
[----:B------:R-:W-:Y:S01]  /*12faf0*/  ULDC UR38, c[0x0][0x228] ;  /* 0x00008a0000267ab9 */ /* 0x000fe20000000800 */
[----:B------:R-:W-:Y:S01]  /*12fb00*/  ISETP.LT.AND P2, PT, R39, UR40, !P0 ;  /* 0x0000002827007c0c */ /* 0x000fe2000c741270 */
[----:B------:R-:W-:Y:S01]  /*12fb10*/  ULDC UR40, c[0x0][0x228] ;  /* 0x00008a0000287ab9 */ /* 0x000fe20000000800 */
[----:B------:R-:W-:Y:S01]  /*12fb20*/  ISETP.LT.AND P1, PT, R38, UR42, !P0 ;  /* 0x0000002a26007c0c */ /* 0x000fe2000c721270 */
[----:B------:R-:W-:Y:S01]  /*12fb30*/  ULDC UR42, c[0x0][0x228] ;  /* 0x00008a00002a7ab9 */ /* 0x000fe20000000800 */
[----:B------:R-:W-:Y:S01]  /*12fb40*/  VIADD R18, R41, 0x1e5 ;  /* 0x000001e529127836 */ /* 0x000fe20000000000 */
        /* <DEDUP_REMOVED lines=11> */
[----:B------:R-:W-:Y:S01]  /*12fc00*/  VIADD R19, R41, 0x1e6 ;  /* 0x000001e629137836 */ /* 0x000fe20000000000 */
[----:B------:R-:W3:Y:S01]  /*12fc10*/  LDL.LU R55, [R1+0x5780] ;  /* 0x0057800001377983 */ /* 0x000ee20000300800 */
[----:B------:R-:W-:Y:S01]  /*12fc20*/  LOP3.LUT R54, R54, 0xfffffffb, RZ, 0xc0, !PT ;  /* 0xfffffffb36367812 */ /* 0x000fe200078ec0ff */
[----:B------:R-:W-:Y:S02]  /*12fc30*/  ULDC UR7, c[0x0][0x22c] ;  /* 0x00008b0000077ab9 */ /* 0x000fe40000000800 */
[----:B------:R-:W4:Y:S01]  /*12fc40*/  LDL.LU R26, [R1+0x1c2c] ;  /* 0x001c2c00011a7983 */ /* 0x000f220000300800 */
[----:B------:R-:W-:Y:S01]  /*12fc50*/  ISETP.LT.AND P3, PT, R40, UR38, !P0 ;  /* 0x0000002628007c0c */ /* 0x000fe2000c761270 */
[----:B------:R-:W-:Y:S01]  /*12fc60*/  ULDC UR38, c[0x0][0x228] ;  /* 0x00008a0000267ab9 */ /* 0x000fe20000000800 */
        /* <DEDUP_REMOVED lines=14> */
[----:B------:R-:W-:Y:S01]  /*12fd50*/  VIADD R20, R41, 0x1e7 ;  /* 0x000001e729147836 */ /* 0x000fe20000000000 */
[----:B------:R-:W2:Y:S01]  /*12fd60*/  LDL.LU R27, [R1+0x1c28] ;  /* 0x001c2800011b7983 */ /* 0x000ea20000300800 */
[----:B------:R-:W-:Y:S01]  /*12fd70*/  LOP3.LUT R55, R55, 0xbfffffff, RZ, 0xc0, !PT ;  /* 0xbfffffff37377812 */ /* 0x000fe200078ec0ff */
[----:B------:R-:W-:Y:S01]  /*12fd80*/  ULDC UR8, c[0x0][0x22c] ;  /* 0x00008b0000087ab9 */ /* 0x000fe20000000800 */
        /* <DEDUP_REMOVED lines=16> */
[----:B------:R-:W-:Y:S01]  /*12fe90*/  VIADD R21, R41, 0x1e8 ;  /* 0x000001e829157836 */ /* 0x000fe20000000000 */
[----:B------:R-:W3:Y:S01]  /*12fea0*/  LDL.LU R26, [R1+0x1c1c] ;  /* 0x001c1c00011a7983 */ /* 0x000ee20000300800 */
        /* <DEDUP_REMOVED lines=127> */
[----:B------:R-:W-:Y:S01]  /*1306a0*/  ULDC UR42, c[0x0][0x228] ;  /* 0x00008a00002a7ab9 */ /* 0x000fe20000000800 */
[----:B------:R-:W-:Y:S01]  /*1306b0*/  ISETP.LT.AND P0, PT, R51, UR44, !P0 ;  /* 0x0000002c33007c0c */ /* 0x000fe2000c701270 */
[----:B------:R-:W-:-:S12]  /*1306c0*/  ULDC UR44, c[0x0][0x228] ;  /* 0x00008a00002c7ab9 */ /* 0x000fd80000000800 */
[----:B------:R-:W-:Y:S02]  /*1306d0*/  @P0 LOP3.LUT R0, R0, 0x80000000, RZ, 0xfc, !PT ;  /* 0x8000000000000812 */ /* 0x000fe400078efcff */
[----:B------:R-:W-:-:S04]  /*1306e0*/  @P3 LOP3.LUT R55, R55, 0x4, RZ, 0xfc, !PT ;  /* 0x0000000437373812 */ /* 0x000fc800078efcff */
[----:B------:R-:W-:Y:S02]  /*1306f0*/  LOP3.LUT R55, R55, 0xfffffffd, RZ, 0xc0, !PT ;  /* 0xfffffffd37377812 */ /* 0x000fe400078ec0ff */
[----:B--2---:R-:W-:Y:S01]  /*130700*/  ISETP.GE.AND P0, PT, R27, UR16, PT ;  /* 0x000000101b007c0c */ /* 0x004fe2000bf06270 */
[----:B------:R-:W-:Y:S01]  /*130710*/  ULDC UR16, c[0x0][0x228] ;  /* 0x00008a0000107ab9 */ /* 0x000fe20000000800 */
[----:B------:R-:W2:Y:S02]  /*130720*/  LDL.LU R27, [R1+0x868] ;  /* 0x00086800011b7983 */ /* 0x000ea40000300800 */
[----:B------:R-:W-:Y:S01]  /*130730*/  ISETP.LT.AND P3, PT, R40, UR38, !P0 ;  /* 0x0000002628007c0c */ /* 0x000fe2000c761270 */
[----:B------:R-:W-:Y:S01]  /*130740*/  ULDC UR38, c[0x0][0x228] ;  /* 0x00008a0000267ab9 */ /* 0x000fe20000000800 */
[----:B------:R-:W-:Y:S02]  /*130750*/  @P2 LOP3.LUT R55, R55, 0x2, RZ, 0xfc, !PT ;  /* 0x0000000237372812 */ /* 0x000fe400078efcff */
[----:B------:R-:W-:Y:S01]  /*130760*/  ISETP.LT.AND P2, PT, R39, UR40, !P0 ;  /* 0x0000002827007c0c */ /* 0x000fe2000c741270 */
[----:B------:R-:W-:Y:S01]  /*130770*/  ULDC UR40, c[0x0][0x228] ;  /* 0x00008a0000287ab9 */ /* 0x000fe20000000800 */
[----:B------:R-:W-:-:S02]  /*130780*/  LOP3.LUT R0, R0, 0xbfffffff, RZ, 0xc0, !PT ;  /* 0xbfffffff00007812 */ /* 0x000fc400078ec0ff */
[----:B------:R-:W-:-:S05]  /*130790*/  LOP3.LUT R55, R55, 0xfffffffe, RZ, 0xc0, !PT ;  /* 0xfffffffe37377812 */ /* 0x000fca00078ec0ff */
        /* <DEDUP_REMOVED lines=91> */
[----:B------:R-:W3:Y:S01]  /*130d50*/  LDL.LU R26, [R1+0x81c] ;  /* 0x00081c00011a7983 */ /* 0x000ee20000300800 */
[----:B------:R-:W-:Y:S01]  /*130d60*/  ISETP.LT.AND P3, PT, R40, UR17, !P0 ;  /* 0x0000001128007c0c */ /* 0x000fe2000c761270 */
[----:B------:R-:W-:Y:S01]  /*130d70*/  VIADD R59, R41, 0x1ef ;  /* 0x000001ef293b7836 */ /* 0x000fe20000000000 */
        /* <DEDUP_REMOVED lines=35> */
[----:B------:R-:W2:Y:S04]  /*130fb0*/  LDL.LU R33, [R1+0x577c] ;  /* 0x00577c0001217983 */ /* 0x000ea80000300800 */
        /* <DEDUP_REMOVED lines=8> */
[----:B------:R-:W-:Y:S01]  /*131040*/  ULDC UR23, c[0x0][0x228] ;  /* 0x00008a0000177ab9 */ /* 0x000fe20000000800 */
[----:B------:R-:W-:-:S05]  /*131050*/  LOP3.LUT R0, R0, 0xfffffffb, RZ, 0xc0, !PT ;  /* 0xfffffffb00007812 */ /* 0x000fca00078ec0ff */
[----:B------:R-:W-:-:S04]  /*131060*/  @P3 LOP3.LUT R0, R0, 0x4, RZ, 0xfc, !PT ;  /* 0x0000000400003812 */ /* 0x000fc800078efcff */
[----:B------:R-:W-:-:S04]  /*131070*/  LOP3.LUT R0, R0, 0xfffffffd, RZ, 0xc0, !PT ;  /* 0xfffffffd00007812 */ /* 0x000fc800078ec0ff */
[----:B------:R-:W-:-:S04]  /*131080*/  @P2 LOP3.LUT R0, R0, 0x2, RZ, 0xfc, !PT ;  /* 0x0000000200002812 */ /* 0x000fc800078efcff */
[----:B------:R-:W-:-:S04]  /*131090*/  LOP3.LUT R0, R0, 0xfffffffe, RZ, 0xc0, !PT ;  /* 0xfffffffe00007812 */ /* 0x000fc800078ec0ff */
[----:B------:R-:W-:Y:S02]  /*1310a0*/  @P1 LOP3.LUT R0, R0, 0x1, RZ, 0xfc, !PT ;  /* 0x0000000100001812 */ /* 0x000fe400078efcff */
[----:B--2---:R-:W-:-:S04]  /*1310b0*/  LOP3.LUT R33, R33, 0x7fffffff, RZ, 0xc0, !PT ;  /* 0x7fffffff21217812 */ /* 0x004fc800078ec0ff */
        /* <DEDUP_REMOVED lines=40> */
[----:B---3--:R-:W-:Y:S01]  /*131340*/  ISETP.GE.AND P0, PT, R27, UR49, PT ;  /* 0x000000311b007c0c */ /* 0x008fe2000bf06270 */
[----:B------:R-:W-:Y:S01]  /*131350*/  ULDC UR49, c[0x0][0x228] ;  /* 0x00008a0000317ab9 */ /* 0x000fe20000000800 */
[----:B------:R-:W3:Y:S02]  /*131360*/  LDL.LU R27, [R1+0x5770] ;  /* 0x00577000011b7983 */ /* 0x000ee40000300800 */
        /* <DEDUP_REMOVED lines=17> */
[----:B------:R-:W-:Y:S01]  /*131480*/  LOP3.LUT R33, R33, 0xfffbffff, RZ, 0xc0, !PT ;  /* 0xfffbffff21217812 */ /* 0x000fe200078ec0ff */
[----:B------:R-:W3:Y:S01]  /*131490*/  LDL.LU R26, [R1+0x576c] ;  /* 0x00576c00011a7983 */ /* 0x000ee20000300800 */
        /* <DEDUP_REMOVED lines=74> */
[----:B------:R-:W4:Y:S02]  /*131940*/  LDL.LU R34, [R1+0x575c] ;  /* 0x00575c0001227983 */ /* 0x000f240000300800 */
        /* <DEDUP_REMOVED lines=14> */
[----:B----4-:R-:W-:-:S04]  /*131a30*/  LOP3.LUT R34, R34, 0x7fffffff, RZ, 0xc0, !PT ;  /* 0x7fffffff22227812 */ /* 0x010fc800078ec0ff */
        /* <DEDUP_REMOVED lines=42> */
[----:B------:R-:W4:Y:S01]  /*131ce0*/  LDL.LU R53, [R1+0x5750] ;  /* 0x0057500001357983 */ /* 0x000f220000300800 */
        /* <DEDUP_REMOVED lines=366> */
[----:B------:R-:W-:-:S08]  /*1333d0*/  ULDC UR49, c[0x0][0x228] ;  /* 0x00008a0000317ab9 */ /* 0x000fd00000000800 */
        /* <DEDUP_REMOVED lines=12> */
[----:B------:R-:W-:Y:S01]  /*1334a0*/  LOP3.LUT R36, R36, 0xffffffbf, RZ, 0xc0, !PT ;  /* 0xffffffbf24247812 */ /* 0x000fe200078ec0ff */
[----:B------:R-:W3:Y:S01]  /*1334b0*/  LDL.LU R21, [R1+0x5700] ;  /* 0x0057000001157983 */ /* 0x000ee20000300800 */
[----:B------:R-:W-:Y:S01]  /*1334c0*/  ISETP.LT.AND P3, PT, R40, UR50, !P0 ;  /* 0x0000003228007c0c */ /* 0x000fe2000c761270 */
[----:B------:R-:W-:Y:S01]  /*1334d0*/  ULDC UR50, c[0x0][0x228] ;  /* 0x00008a0000327ab9 */ /* 0x000fe20000000800 */
[----:B------:R-:W-:Y:S01]  /*1334e0*/  ISETP.LT.AND P2, PT, R39, UR46, !P0 ;  /* 0x0000002e27007c0c */ /* 0x000fe2000c741270 */
[----:B------:R-:W-:Y:S01]  /*1334f0*/  ULDC UR46, c[0x0][0x228] ;  /* 0x00008a00002e7ab9 */ /* 0x000fe20000000800 */
[----:B------:R-:W-:Y:S01]  /*133500*/  ISETP.LT.AND P1, PT, R38, UR47, !P0 ;  /* 0x0000002f26007c0c */ /* 0x000fe2000c721270 */
[----:B------:R-:W-:Y:S01]  /*133510*/  ULDC UR47, c[0x0][0x228] ;  /* 0x00008a00002f7ab9 */ /* 0x000fe20000000800 */
[----:B------:R-:W-:-:S07]  /*133520*/  ULDC UR9, c[0x0][0x228] ;  /* 0x00008a0000097ab9 */ /* 0x000fce0000000800 */
        /* <DEDUP_REMOVED lines=11> */
[----:B------:R-:W4:Y:S01]  /*1335e0*/  LDL.LU R2, [R1+0x56fc] ;  /* 0x0056fc0001027983 */ /* 0x000f220000300800 */
        /* <DEDUP_REMOVED lines=18> */
[----:B------:R-:W-:Y:S01]  /*133710*/  VIADD R52, R41, 0x1f4 ;  /* 0x000001f429347836 */ /* 0x000fe20000000000 */
[----:B------:R-:W-:Y:S01]  /*133720*/  LOP3.LUT R2, R2, 0xbfffffff, RZ, 0xc0, !PT ;  /* 0xbfffffff02027812 */ /* 0x000fe200078ec0ff */
[----:B------:R-:W4:Y:S01]  /*133730*/  LDL.LU R22, [R1+0x56f8] ;  /* 0x0056f80001167983 */ /* 0x000f220000300800 */
        /* <DEDUP_REMOVED lines=39> */
[----:B------:R-:W2:Y:S01]  /*1339b0*/  LDL.LU R56, [R1+0x56f0] ;  /* 0x0056f00001387983 */ /* 0x000ea20000300800 */
        /* <DEDUP_REMOVED lines=44> */
[C---:B------:R-:W-:Y:S01]  /*133c80*/  VIADD R46, R41.reuse, 0x1fa ;  /* 0x000001fa292e7836 */ /* 0x040fe20000000000 */
[----:B------:R-:W-:Y:S01]  /*133c90*/  ISETP.LT.AND P1, PT, R38, UR26, !P0 ;  /* 0x0000001a26007c0c */ /* 0x000fe2000c721270 */
[----:B------:R-:W-:-:S08]  /*133ca0*/  VIADD R47, R41, 0x1f9 ;  /* 0x000001f9292f7836 */ /* 0x000fd00000000000 */
[----:B------:R-:W-:Y:S01]  /*133cb0*/  @P3 LOP3.LUT R2, R2, 0x4000, RZ, 0xfc, !PT ;  /* 0x0000400002023812 */ /* 0x000fe200078efcff */
[----:B------:R-:W-:Y:S01]  /*133cc0*/  ULDC UR20, c[0x0][0x228] ;  /* 0x00008a0000147ab9 */ /* 0x000fe20000000800 */
[----:B------:R-:W-:Y:S01]  /*133cd0*/  ISETP.GE.AND P5, PT, R46, UR35, PT ;  /* 0x000000232e007c0c */ /* 0x000fe2000bfa6270 */
[----:B------:R-:W-:Y:S01]  /*133ce0*/  ULDC UR26, c[0x0][0x228] ;  /* 0x00008a00001a7ab9 */ /* 0x000fe20000000800 */
[----:B------:R-:W-:-:S04]  /*133cf0*/  LOP3.LUT R2, R2, 0xffffdfff, RZ, 0xc0, !PT ;  /* 0xffffdfff02027812 */ /* 0x000fc800078ec0ff */
[----:B------:R-:W-:Y:S02]  /*133d00*/  @P2 LOP3.LUT R2, R2, 0x2000, RZ, 0xfc, !PT ;  /* 0x0000200002022812 */ /* 0x000fe400078efcff */
[----:B------:R-:W-:Y:S01]  /*133d10*/  ISETP.LT.AND P0, PT, R51, UR60, !P0 ;  /* 0x0000003c33007c0c */ /* 0x000fe2000c701270 */
[C---:B------:R-:W-:Y:S01]  /*133d20*/  VIADD R45, R41.reuse, 0x1fb ;  /* 0x000001fb292d7836 */ /* 0x040fe20000000000 */
[----:B------:R-:W-:Y:S01]  /*133d30*/  LOP3.LUT R2, R2, 0xffffefff, RZ, 0xc0, !PT ;  /* 0xffffefff02027812 */ /* 0x000fe200078ec0ff */
[----:B------:R-:W-:Y:S01]  /*133d40*/  VIADD R44, R41, 0x1fc ;  /* 0x000001fc292c7836 */ /* 0x000fe20000000000 */
[----:B------:R-:W-:Y:S01]  /*133d50*/  ISETP.GE.AND P6, PT, R47, UR33, PT ;  /* 0x000000212f007c0c */ /* 0x000fe2000bfc6270 */
[C---:B------:R-:W-:Y:S01]  /*133d60*/  VIADD R43, R41.reuse, 0x1fd ;  /* 0x000001fd292b7836 */ /* 0x040fe20000000000 */
[----:B------:R-:W-:Y:S01]  /*133d70*/  @P1 LOP3.LUT R2, R2, 0x1000, RZ, 0xfc, !PT ;  /* 0x0000100002021812 */ /* 0x000fe200078efcff */
[----:B------:R-:W-:Y:S01]  /*133d80*/  VIADD R42, R41, 0x1fe ;  /* 0x000001fe292a7836 */ /* 0x000fe20000000000 */
[----:B------:R-:W-:-:S02]  /*133d90*/  ULDC UR60, c[0x0][0x228] ;  /* 0x00008a00003c7ab9 */ /* 0x000fc40000000800 */
[----:B------:R-:W-:-:S04]  /*133da0*/  LOP3.LUT R2, R2, 0xfffff7ff, RZ, 0xc0, !PT ;  /* 0xfffff7ff02027812 */ /* 0x000fc800078ec0ff */
[----:B------:R-:W-:Y:S02]  /*133db0*/  @P0 LOP3.LUT R2, R2, 0x800, RZ, 0xfc, !PT ;  /* 0x0000080002020812 */ /* 0x000fe400078efcff */
[----:B------:R-:W-:Y:S01]  /*133dc0*/  ISETP.GE.AND P0, PT, R59, UR16, PT ;  /* 0x000000103b007c0c */ /* 0x000fe2000bf06270 */
[----:B------:R-:W-:Y:S01]  /*133dd0*/  ULDC UR16, c[0x0][0x22c] ;  /* 0x00008b0000107ab9 */ /* 0x000fe20000000800 */
[----:B------:R-:W-:Y:S01]  /*133de0*/  LOP3.LUT R2, R2, 0xfffffbff, RZ, 0xc0, !PT ;  /* 0xfffffbff02027812 */ /* 0x000fe200078ec0ff */
[----:B------:R-:W2:Y:S01]  /*133df0*/  LDL.LU R59, [R1+0x56e4] ;  /* 0x0056e400013b7983 */ /* 0x000ea20000300800 */
[----:B------:R-:W-:Y:S01]  /*133e00*/  ISETP.LT.AND P2, PT, R40, UR7, !P0 ;  /* 0x0000000728007c0c */ /* 0x000fe2000c741270 */
[----:B------:R-:W-:Y:S01]  /*133e10*/  VIADD R41, R41, 0x1ff ;  /* 0x000001ff29297836 */ /* 0x000fe20000000000 */
[----:B------:R-:W-:Y:S01]  /*133e20*/  ISETP.LT.AND P1, PT, R39, UR18, !P0 ;  /* 0x0000001227007c0c */ /* 0x000fe2000c721270 */
[----:B------:R-:W-:Y:S01]  /*133e30*/  ULDC UR18, c[0x0][0x22c] ;  /* 0x00008b0000127ab9 */ /* 0x000fe20000000800 */
[----:B------:R-:W-:Y:S01]  /*133e40*/  ISETP.GE.AND P4, PT, R45, UR37, PT ;  /* 0x000000252d007c0c */ /* 0x000fe2000bf86270 */
[----:B------:R-:W-:-:S08]  /*133e50*/  ULDC UR7, c[0x0][0x228] ;  /* 0x00008a0000077ab9 */ /* 0x000fd00000000800 */
[----:B------:R-:W-:-:S04]  /*133e60*/  @P2 LOP3.LUT R2, R2, 0x400, RZ, 0xfc, !PT ;  /* 0x0000040002022812 */ /* 0x000fc800078efcff */
[----:B------:R-:W-:Y:S02]  /*133e70*/  LOP3.LUT R2, R2, 0xfffffdff, RZ, 0xc0, !PT ;  /* 0xfffffdff02027812 */ /* 0x000fe400078ec0ff */
[----:B------:R-:W-:Y:S02]  /*133e80*/  ISETP.LT.AND P2, PT, R38, UR19, !P0 ;  /* 0x0000001326007c0c */ /* 0x000fe4000c741270 */
[----:B------:R-:W-:Y:S02]  /*133e90*/  @P1 LOP3.LUT R2, R2, 0x200, RZ, 0xfc, !PT ;  /* 0x0000020002021812 */ /* 0x000fe400078efcff */
[----:B------:R-:W-:Y:S02]  /*133ea0*/  ISETP.LT.AND P1, PT, R51, UR8, !P0 ;  /* 0x0000000833007c0c */ /* 0x000fe4000c721270 */
[----:B------:R-:W-:Y:S01]  /*133eb0*/  ISETP.GE.AND P0, PT, R3, UR18, PT ;  /* 0x0000001203007c0c */ /* 0x000fe2000bf06270 */
[----:B------:R-:W-:Y:S01]  /*133ec0*/  ULDC UR18, c[0x0][0x22c] ;  /* 0x00008b0000127ab9 */ /* 0x000fe20000000800 */
        /* <DEDUP_REMOVED lines=8> */
[----:B------:R-:W-:-:S07]  /*133f50*/  ISETP.LT.AND P2, PT, R51, UR28, !P0 ;  /* 0x0000001c33007c0c */ /* 0x000fce000c741270 */
[----:B------:R-:W-:Y:S02]  /*133f60*/  @P1 LOP3.LUT R2, R2, 0x40, RZ, 0xfc, !PT ;  /* 0x0000004002021812 */ /* 0x000fe400078efcff */
[----:B------:R-:W-:Y:S02]  /*133f70*/  ISETP.LT.AND P1, PT, R38, UR44, !P0 ;  /* 0x0000002c26007c0c */ /* 0x000fe4000c721270 */
[----:B------:R-:W-:Y:S01]  /*133f80*/  ISETP.GE.AND P0, PT, R32, UR18, PT ;  /* 0x0000001220007c0c */ /* 0x000fe2000bf06270 */
[----:B------:R-:W-:Y:S01]  /*133f90*/  ULDC UR18, c[0x0][0x22c] ;  /* 0x00008b0000127ab9 */ /* 0x000fe20000000800 */
[----:B------:R-:W4:Y:S01]  /*133fa0*/  LDL.LU R32, [R1+0x56dc] ;  /* 0x0056dc0001207983 */ /* 0x000f220000300800 */
        /* <DEDUP_REMOVED lines=13> */
[----:B------:R-:W-:Y:S02]  /*134080*/  @P3 LOP3.LUT R2, R2, 0x2, RZ, 0xfc, !PT ;  /* 0x0000000202023812 */ /* 0x000fe400078efcff */
[----:B------:R-:W-:-:S02]  /*134090*/  ISETP.GE.AND P0, PT, R61, UR18, PT ;  /* 0x000000123d007c0c */ /* 0x000fc4000bf06270 */
[----:B------:R-:W-:Y:S01]  /*1340a0*/  LOP3.LUT R2, R2, 0xfffffffe, RZ, 0xc0, !PT ;  /* 0xfffffffe02027812 */ /* 0x000fe200078ec0ff */
[----:B------:R-:W2:Y:S03]  /*1340b0*/  LDL.LU R61, [R1+0x56d8] ;  /* 0x0056d800013d7983 */ /* 0x000ea60000300800 */
[----:B------:R-:W-:Y:S02]  /*1340c0*/  @P1 LOP3.LUT R2, R2, 0x1, RZ, 0xfc, !PT ;  /* 0x0000000102021812 */ /* 0x000fe400078efcff */
[----:B------:R-:W-:Y:S02]  /*1340d0*/  ISETP.LT.AND P1, PT, R40, UR9, !P0 ;  /* 0x0000000928007c0c */ /* 0x000fe4000c721270 */
[----:B------:R-:W-:Y:S02]  /*1340e0*/  ISETP.LT.AND P3, PT, R39, UR59, !P0 ;  /* 0x0000003b27007c0c */ /* 0x000fe4000c761270 */
[----:B---3--:R-:W-:-:S04]  /*1340f0*/  LOP3.LUT R3, R3, 0x7fffffff, RZ, 0xc0, !PT ;  /* 0x7fffffff03037812 */ /* 0x008fc800078ec0ff */
[----:B------:R-:W-:-:S04]  /*134100*/  @P2 LOP3.LUT R3, R3, 0x80000000, RZ, 0xfc, !PT ;  /* 0x8000000003032812 */ /* 0x000fc800078efcff */
        /* <DEDUP_REMOVED lines=8> */
[----:B------:R-:W-:Y:S01]  /*134190*/  @P2 LOP3.LUT R3, R3, 0x10000000, RZ, 0xfc, !PT ;  /* 0x1000000003032812 */ /* 0x000fe200078efcff */
[----:B------:R-:W2:Y:S01]  /*1341a0*/  LDL.LU R60, [R1+0x56d4] ;  /* 0x0056d400013c7983 */ /* 0x000ea20000300800 */
        /* <DEDUP_REMOVED lines=13> */
[----:B------:R-:W3:Y:S01]  /*134280*/  LDL.LU R52, [R1+0x56d0] ;  /* 0x0056d00001347983 */ /* 0x000ee20000300800 */
        /* <DEDUP_REMOVED lines=54> */
[----:B------:R-:W-:-:S04]  /*1345f0*/  @P2 LOP3.LUT R3, R3, 0x80, RZ, 0xfc, !PT ;  /* 0x0000008003032812 */ /* 0x000fc800078efcff */
[----:B------:R-:W-:Y:S02]  /*134600*/  LOP3.LUT R3, R3, 0xffffffbf, RZ, 0xc0, !PT ;  /* 0xffffffbf03037812 */ /* 0x000fe400078ec0ff */
[----:B------:R-:W-:Y:S02]  /*134610*/  ISETP.LT.AND P2, PT, R39, UR14, !P0 ;  /* 0x0000000e27007c0c */ /* 0x000fe4000c741270 */
[----:B------:R-:W-:Y:S02]  /*134620*/  @P1 LOP3.LUT R3, R3, 0x40, RZ, 0xfc, !PT ;  /* 0x0000004003031812 */ /* 0x000fe400078efcff */
[----:B------:R-:W-:Y:S02]  /*134630*/  ISETP.LT.AND P1, PT, R38, UR6, !P0 ;  /* 0x0000000626007c0c */ /* 0x000fe4000c721270 */
[----:B------:R-:W-:Y:S02]  /*134640*/  ISETP.LT.AND P0, PT, R51, UR15, !P0 ;  /* 0x0000000f33007c0c */ /* 0x000fe4000c701270 */
[----:B------:R-:W0:Y:S01]  /*134650*/  LDS.128 R48, [R53] ;  /* 0x0000000035307984 */ /* 0x000e220000000c00 */
[----:B------:R-:W-:-:S04]  /*134660*/  LOP3.LUT R3, R3, 0xffffffdf, RZ, 0xc0, !PT ;  /* 0xffffffdf03037812 */ /* 0x000fc800078ec0ff */
[----:B------:R-:W-:Y:S02]  /*134670*/  @P2 LOP3.LUT R3, R3, 0x20, RZ, 0xfc, !PT ;  /* 0x0000002003032812 */ /* 0x000fe400078efcff */
[----:B----4-:R-:W-:Y:S02]  /*134680*/  LOP3.LUT R32, R32, 0xffffff7f, RZ, 0xc0, !PT ;  /* 0xffffff7f20207812 */ /* 0x010fe400078ec0ff */
[----:B------:R-:W-:Y:S02]  /*134690*/  LOP3.LUT R3, R3, 0xffffffef, RZ, 0xc0, !PT ;  /* 0xffffffef03037812 */ /* 0x000fe400078ec0ff */
[----:B------:R-:W-:Y:S02]  /*1346a0*/  @P5 LOP3.LUT R32, R32, 0x80, RZ, 0xfc, !PT ;  /* 0x0000008020205812 */ /* 0x000fe400078efcff */
[----:B------:R-:W-:Y:S02]  /*1346b0*/  @P1 LOP3.LUT R3, R3, 0x10, RZ, 0xfc, !PT ;  /* 0x0000001003031812 */ /* 0x000fe400078efcff */
[----:B------:R-:W-:-:S02]  /*1346c0*/  ISETP.LT.AND P5, PT, R40, UR20, !P6 ;  /* 0x0000001428007c0c */ /* 0x000fc4000f7a1270 */
[----:B------:R-:W-:-:S04]  /*1346d0*/  LOP3.LUT R3, R3, 0xfffffff7, RZ, 0xc0, !PT ;  /* 0xfffffff703037812 */ /* 0x000fc800078ec0ff */
[----:B------:R-:W-:-:S04]  /*1346e0*/  @P0 LOP3.LUT R3, R3, 0x8, RZ, 0xfc, !PT ;  /* 0x0000000803030812 */ /* 0x000fc800078efcff */
[----:B------:R-:W-:-:S04]  /*1346f0*/  LOP3.LUT R3, R3, 0xfffffffb, RZ, 0xc0, !PT ;  /* 0xfffffffb03037812 */ /* 0x000fc800078ec0ff */
[----:B------:R-:W-:Y:S02]  /*134700*/  @P5 LOP3.LUT R3, R3, 0x4, RZ, 0xfc, !PT ;  /* 0x0000000403035812 */ /* 0x000fe400078efcff */
[----:B------:R-:W-:Y:S02]  /*134710*/  ISETP.LT.AND P5, PT, R39, UR26, !P6 ;  /* 0x0000001a27007c0c */ /* 0x000fe4000f7a1270 */
[----:B------:R-:W-:Y:S01]  /*134720*/  ISETP.GE.AND P3, PT, R44, UR39, PT ;  /* 0x000000272c007c0c */ /* 0x000fe2000bf66270 */
[----:B0-----:R-:W-:Y:S04]  /*134730*/  STL.64 [R1+0x6a0], R48 ;  /* 0x0006a03001007387 */ /* 0x001fe80000100a00 */
[----:B------:R0:W-:Y:S01]  /*134740*/  STL.64 [R1+0x6a8], R50 ;  /* 0x0006a83201007387 */ /* 0x0001e20000100a00 */
[----:B------:R-:W-:-:S02]  /*134750*/  ISETP.GE.AND P2, PT, R43, UR41, PT ;  /* 0x000000292b007c0c */ /* 0x000fc4000bf46270 */
[----:B------:R-:W-:Y:S02]  /*134760*/  LOP3.LUT R3, R3, 0xfffffffd, RZ, 0xc0, !PT ;  /* 0xfffffffd03037812 */ /* 0x000fe400078ec0ff */
[----:B------:R-:W-:Y:S01]  /*134770*/  ISETP.GE.AND P1, PT, R42, UR43, PT ;  /* 0x0000002b2a007c0c */ /* 0x000fe2000bf26270 */
[----:B0-----:R-:W4:Y:S04]  /*134780*/  LDL.LU.64 R50, [R1+0x56c8] ;  /* 0x0056c80001327983 */ /* 0x001f280000300a00 */
[----:B------:R-:W3:Y:S04]  /*134790*/  LDL.LU.64 R48, [R1+0x56c0] ;  /* 0x0056c00001307983 */ /* 0x000ee80000300a00 */
[----:B------:R-:W2:Y:S04]  /*1347a0*/  LDL.LU R47, [R1+0x56b8] ;  /* 0x0056b800012f7983 */ /* 0x000ea80000300800 */
[----:B------:R-:W2:Y:S01]  /*1347b0*/  LDL.LU R46, [R1+0x56b4] ;  /* 0x0056b400012e7983 */ /* 0x000ea20000300800 */
[----:B------:R-:W-:-:S03]  /*1347c0*/  ISETP.GE.AND P0, PT, R41, UR45, PT ;  /* 0x0000002d29007c0c */ /* 0x000fc6000bf06270 */
[----:B------:R-:W4:Y:S04]  /*1347d0*/  LDL.LU R45, [R1+0x56b0] ;  /* 0x0056b000012d7983 */ /* 0x000f280000300800 */
[----:B------:R-:W4:Y:S01]  /*1347e0*/  LDL.LU R44, [R1+0x56ac] ;  /* 0x0056ac00012c7983 */ /* 0x000f220000300800 */
[----:B------:R-:W-:-:S03]  /*1347f0*/  @P5 LOP3.LUT R3, R3, 0x2, RZ, 0xfc, !PT ;  /* 0x0000000203035812 */ /* 0x000fc600078efcff */
[----:B------:R-:W3:Y:S01]  /*134800*/  LDL.LU R43, [R1+0x56a8] ;  /* 0x0056a800012b7983 */ /* 0x000ee20000300800 */
[----:B------:R-:W-:-:S03]  /*134810*/  ISETP.LT.AND P5, PT, R38, UR60, !P6 ;  /* 0x0000003c26007c0c */ /* 0x000fc6000f7a1270 */
[----:B------:R-:W3:Y:S04]  /*134820*/  LDL.LU R42, [R1+0x56a4] ;  /* 0x0056a400012a7983 */ /* 0x000ee80000300800 */
[----:B------:R-:W2:Y:S04]  /*134830*/  LDL.LU R41, [R1+0x56a0] ;  /* 0x0056a00001297983 */ /* 0x000ea80000300800 */
[----:B------:R-:W2:Y:S04]  /*134840*/  LDL.LU R40, [R1+0x569c] ;  /* 0x00569c0001287983 */ /* 0x000ea80000300800 */
[----:B------:R-:W4:Y:S04]  /*134850*/  LDL.LU R39, [R1+0x5698] ;  /* 0x0056980001277983 */ /* 0x000f280000300800 */
[----:B------:R-:W4:Y:S01]  /*134860*/  LDL.LU R38, [R1+0x5694] ;  /* 0x0056940001267983 */ /* 0x000f220000300800 */
[----:B------:R-:W-:-:S04]  /*134870*/  LOP3.LUT R3, R3, 0xfffffffe, RZ, 0xc0, !PT ;  /* 0xfffffffe03037812 */ /* 0x000fc800078ec0ff */
[----:B------:R-:W-:Y:S02]  /*134880*/  @P5 LOP3.LUT R3, R3, 0x1, RZ, 0xfc, !PT ;  /* 0x0000000103035812 */ /* 0x000fe400078efcff */
[C---:B------:R-:W-:Y:S01]  /*134890*/  LOP3.LUT P5, RZ, R32.reuse, 0x80, RZ, 0xc0, !PT ;  /* 0x0000008020ff7812 */ /* 0x040fe200078ac0ff */
[----:B------:R-:W-:Y:S01]  /*1348a0*/  NOP ;  /* 0x0000000000007918 */ /* 0x000fe20000000000 */
[----:B---3--:R-:W-:Y:S01]  /*1348b0*/  STL.64 [R1+0x5758], R42 ;  /* 0x0057582a01007387 */ /* 0x008fe20000100a00 */
[----:B------:R-:W-:Y:S01]  /*1348c0*/  LOP3.LUT R32, R32, 0xf7ffffff, RZ, 0xc0, !PT ;  /* 0xf7ffffff20207812 */ /* 0x000fe200078ec0ff */
[----:B------:R-:W-:Y:S01]  /*1348d0*/  ULDC UR6, c[0x0][0x228] ;  /* 0x00008a0000067ab9 */ /* 0x000fe20000000800 */
[----:B------:R-:W-:Y:S01]  /*1348e0*/  ULDC UR8, c[0x0][0x228] ;  /* 0x00008a0000087ab9 */ /* 0x000fe20000000800 */
[----:B--2---:R0:W-:Y:S04]  /*1348f0*/  STL.64 [R1+0x5750], R40 ;  /* 0x0057502801007387 */ /* 0x0041e80000100a00 */
[----:B0-----:R-:W2:Y:S04]  /*134900*/  LDL.LU R41, [R1+0x38c] ;  /* 0x00038c0001297983 */ /* 0x001ea80000300800 */
[----:B------:R-:W-:Y:S04]  /*134910*/  STL.64 [R1+0x5748], R46 ;  /* 0x0057482e01007387 */ /* 0x000fe80000100a00 */
[----:B----4-:R-:W-:Y:S04]  /*134920*/  STL.64 [R1+0x5740], R44 ;  /* 0x0057402c01007387 */ /* 0x010fe80000100a00 */
[----:B------:R-:W-:Y:S04]  /*134930*/  STL.64 [R1+0x5738], R50 ;  /* 0x0057383201007387 */ /* 0x000fe80000100a00 */
[----:B------:R-:W-:Y:S04]  /*134940*/  STL.64 [R1+0x5730], R60 ;  /* 0x0057303c01007387 */ /* 0x000fe80000100a00 */
[----:B------:R0:W-:Y:S04]  /*134950*/  STL.64 [R1+0x5728], R20 ;  /* 0x0057281401007387 */ /* 0x0001e80000100a00 */
[----:B------:R-:W-:Y:S04]  /*134960*/  STL.64 [R1+0x5720], R16 ;  /* 0x0057201001007387 */ /* 0x000fe80000100a00 */
[----:B------:R1:W-:Y:S04]  /*134970*/  STL.64 [R1+0x5718], R22 ;  /* 0x0057181601007387 */ /* 0x0003e80000100a00 */
[----:B0-----:R-:W3:Y:S04]  /*134980*/  LDL.LU R20, [R1+0x760] ;  /* 0x0007600001147983 */ /* 0x001ee80000300800 */
[----:B------:R-:W3:Y:S04]  /*134990*/  LDL.LU R21, [R1+0x764] ;  /* 0x0007640001157983 */ /* 0x000ee80000300800 */
[----:B-1----:R-:W3:Y:S04]  /*1349a0*/  LDL.LU R22, [R1+0x768] ;  /* 0x0007680001167983 */ /* 0x002ee80000300800 */
[----:B------:R-:W4:Y:S04]  /*1349b0*/  LDL.LU R47, [R1+0x1d7c] ;  /* 0x001d7c00012f7983 */ /* 0x000f280000300800 */
[----:B------:R-:W4:Y:S04]  /*1349c0*/  LDL.LU R31, [R1+0x1cf8] ;  /* 0x001cf800011f7983 */ /* 0x000f280000300800 */
[----:B------:R-:W3:Y:S04]  /*1349d0*/  LDL.LU R43, [R1+0x50dc] ;  /* 0x0050dc00012b7983 */ /* 0x000ee80000300800 */
[----:B------:R-:W3:Y:S04]  /*1349e0*/  LDL.LU R40, [R1+0x55dc] ;  /* 0x0055dc0001287983 */ /* 0x000ee80000300800 */
[----:B------:R0:W-:Y:S04]  /*1349f0*/  STL.64 [R1+0x5710], R18 ;  /* 0x0057101201007387 */ /* 0x0001e80000100a00 */
[----:B------:R-:W3:Y:S04]  /*134a00*/  LDL.LU R16, [R1+0x750] ;  /* 0x0007500001107983 */ /* 0x000ee80000300800 */
[----:B------:R-:W3:Y:S04]  /*134a10*/  LDL.LU R17, [R1+0x754] ;  /* 0x0007540001117983 */ /* 0x000ee80000300800 */
[----:B0-----:R-:W3:Y:S04]  /*134a20*/  LDL.LU R18, [R1+0x758] ;  /* 0x0007580001127983 */ /* 0x001ee80000300800 */
[----:B------:R-:W3:Y:S04]  /*134a30*/  LDL.LU R42, [R1+0x55c4] ;  /* 0x0055c400012a7983 */ /* 0x000ee80000300800 */
[----:B------:R0:W-:Y:S04]  /*134a40*/  STL.64 [R1+0x5708], R12 ;  /* 0x0057080c01007387 */ /* 0x0001e80000100a00 */
[----:B------:R-:W-:Y:S04]  /*134a50*/  STL.64 [R1+0x5700], R8 ;  /* 0x0057000801007387 */ /* 0x000fe80000100a00 */
[----:B------:R-:W-:Y:S04]  /*134a60*/  STL.64 [R1+0x56f8], R14 ;  /* 0x0056f80e01007387 */ /* 0x000fe80000100a00 */
[----:B------:R-:W-:Y:S04]  /*134a70*/  STL.64 [R1+0x56f0], R10 ;  /* 0x0056f00a01007387 */ /* 0x000fe80000100a00 */
[----:B------:R-:W-:Y:S04]  /*134a80*/  STL.64 [R1+0x56e8], R4 ;  /* 0x0056e80401007387 */ /* 0x000fe80000100a00 */
[----:B------:R-:W-:Y:S04]  /*134a90*/  STSM.16.M88.4 [R53], R24 ;  /* 0x0000001835007844 */ /* 0x000fe80000000200 */
[----:B------:R-:W-:Y:S01]  /*134aa0*/  STL.64 [R1+0x56e0], R6 ;  /* 0x0056e00601007387 */ /* 0x000fe20000100a00 */
[----:B------:R-:W-:-:S03]  /*134ab0*/  NOP ;  /* 0x0000000000007918 */ /* 0x000fc60000000000 */
[----:B------:R-:W1:Y:S04]  /*134ac0*/  LDS.128 R4, [R53] ;  /* 0x0000000035047984 */ /* 0x000e680000000c00 */
        /* <DEDUP_REMOVED lines=9> */
[----:B0-----:R-:W3:Y:S04]  /*134b60*/  LDL.LU R12, [R1+0x460] ;  /* 0x00046000010c7983 */ /* 0x001ee80000300800 */
[----:B------:R-:W3:Y:S01]  /*134b70*/  LDL.LU R13, [R1+0x464] ;  /* 0x00046400010d7983 */ /* 0x000ee20000300800 */
[----:B-1----:R-:W-:Y:S01]  /*134b80*/  IMAD.MOV.U32 R54, RZ, RZ, R6 ;  /* 0x000000ffff367224 */ /* 0x002fe200078e0006 */
[----:B--2---:R-:W-:-:S04]  /*134b90*/  LOP3.LUT R41, R41, 0xffffdfff, RZ, 0xc0, !PT ;  /* 0xffffdfff29297812 */ /* 0x004fc800078ec0ff */
[----:B------:R-:W-:Y:S02]  /*134ba0*/  @P6 LOP3.LUT R41, R41, 0x2000, RZ, 0xfc, !PT ;  /* 0x0000200029296812 */ /* 0x000fe400078efcff */
[----:B------:R-:W-:Y:S02]  /*134bb0*/  LOP3.LUT P6, RZ, R37, 0x20000000, RZ, 0xc0, !PT ;  /* 0x2000000025ff7812 */ /* 0x000fe400078cc0ff */
[----:B------:R-:W-:-:S04]  /*134bc0*/  LOP3.LUT R41, R41, 0xffffefff, RZ, 0xc0, !PT ;  /* 0xffffefff29297812 */ /* 0x000fc800078ec0ff */
[----:B------:R-:W-:Y:S02]  /*134bd0*/  @P5 LOP3.LUT R41, R41, 0x1000, RZ, 0xfc, !PT ;  /* 0x0000100029295812 */ /* 0x000fe400078efcff */
[----:B------:R-:W-:Y:S02]  /*134be0*/  LOP3.LUT P5, RZ, R37, 0x10000000, RZ, 0xc0, !PT ;  /* 0x1000000025ff7812 */ /* 0x000fe400078ac0ff */
[----:B------:R-:W-:-:S03]  /*134bf0*/  LOP3.LUT R41, R41, 0xfffff7ff, RZ, 0xc0, !PT ;  /* 0xfffff7ff29297812 */ /* 0x000fc600078ec0ff */
[----:B------:R-:W-:Y:S02]  /*134c00*/  @P6 LOP3.LUT R32, R32, 0x8000000, RZ, 0xfc, !PT ;  /* 0x0800000020206812 */ /* 0x000fe400078efcff */
[----:B------:R-:W-:Y:S02]  /*134c10*/  @P4 LOP3.LUT R41, R41, 0x800, RZ, 0xfc, !PT ;  /* 0x0000080029294812 */ /* 0x000fe400078efcff */
[----:B------:R-:W-:Y:S02]  /*134c20*/  LOP3.LUT P6, RZ, R37, 0x400000, RZ, 0xc0, !PT ;  /* 0x0040000025ff7812 */ /* 0x000fe400078cc0ff */
[----:B------:R-:W-:Y:S02]  /*134c30*/  LOP3.LUT R41, R41, 0xfffffbff, RZ, 0xc0, !PT ;  /* 0xfffffbff29297812 */ /* 0x000fe400078ec0ff */
[----:B------:R-:W-:Y:S02]  /*134c40*/  LOP3.LUT R32, R32, 0xefffffff, RZ, 0xc0, !PT ;  /* 0xefffffff20207812 */ /* 0x000fe400078ec0ff */
[----:B------:R-:W-:-:S02]  /*134c50*/  @P3 LOP3.LUT R41, R41, 0x400, RZ, 0xfc, !PT ;  /* 0x0000040029293812 */ /* 0x000fc400078efcff */
[----:B------:R-:W-:Y:S02]  /*134c60*/  LOP3.LUT P3, RZ, R37, 0x4000000, RZ, 0xc0, !PT ;  /* 0x0400000025ff7812 */ /* 0x000fe4000786c0ff */
[----:B------:R-:W-:Y:S02]  /*134c70*/  LOP3.LUT R41, R41, 0xfffffdff, RZ, 0xc0, !PT ;  /* 0xfffffdff29297812 */ /* 0x000fe400078ec0ff */
[----:B------:R-:W-:Y:S02]  /*134c80*/  LOP3.LUT P4, RZ, R37, 0x8000000, RZ, 0xc0, !PT ;  /* 0x0800000025ff7812 */ /* 0x000fe4000788c0ff */
[----:B------:R-:W-:Y:S02]  /*134c90*/  @P2 LOP3.LUT R41, R41, 0x200, RZ, 0xfc, !PT ;  /* 0x0000020029292812 */ /* 0x000fe400078efcff */
[----:B------:R-:W-:Y:S02]  /*134ca0*/  @P6 LOP3.LUT R32, R32, 0x10000000, RZ, 0xfc, !PT ;  /* 0x1000000020206812 */ /* 0x000fe400078efcff */
[----:B------:R-:W-:-:S02]  /*134cb0*/  LOP3.LUT R41, R41, 0xfffffeff, RZ, 0xc0, !PT ;  /* 0xfffffeff29297812 */ /* 0x000fc400078ec0ff */
[----:B------:R-:W-:Y:S02]  /*134cc0*/  LOP3.LUT P6, RZ, R37, 0x200000, RZ, 0xc0, !PT ;  /* 0x0020000025ff7812 */ /* 0x000fe400078cc0ff */
[----:B------:R-:W-:Y:S02]  /*134cd0*/  @P0 LOP3.LUT R41, R41, 0x100, RZ, 0xfc, !PT ;  /* 0x0000010029290812 */ /* 0x000fe400078efcff */
[----:B------:R-:W-:Y:S02]  /*134ce0*/  LOP3.LUT P0, RZ, R37, 0x1000000, RZ, 0xc0, !PT ;  /* 0x0100000025ff7812 */ /* 0x000fe4000780c0ff */
[----:B------:R-:W-:Y:S02]  /*134cf0*/  LOP3.LUT R41, R41, 0xffffff7f, RZ, 0xc0, !PT ;  /* 0xffffff7f29297812 */ /* 0x000fe400078ec0ff */
[----:B----4-:R-:W-:Y:S01]  /*134d00*/  PRMT R31, R31, 0x5210, R47 ;  /* 0x000052101f1f7816 */ /* 0x010fe2000000002f */
[----:B------:R-:W-:Y:S01]  /*134d10*/  NOP ;  /* 0x0000000000007918 */ /* 0x000fe20000000000 */
[----:B------:R-:W-:-:S02]  /*134d20*/  @P1 LOP3.LUT R41, R41, 0x80, RZ, 0xfc, !PT ;  /* 0x0000008029291812 */ /* 0x000fc400078efcff */
[----:B---3--:R-:W-:-:S03]  /*134d30*/  PRMT R19, R42, 0x4210, R47 ;  /* 0x000042102a137816 */ /* 0x008fc6000000002f */
[----:B------:R0:W-:Y:S01]  /*134d40*/  STL [R1+0x38c], R41 ;  /* 0x00038c2901007387 */ /* 0x0001e20000100800 */
[----:B------:R-:W-:Y:S02]  /*134d50*/  LOP3.LUT R24, R43, 0xffff, RZ, 0xc0, !PT ;  /* 0x0000ffff2b187812 */ /* 0x000fe400078ec0ff */
[----:B------:R-:W-:Y:S01]  /*134d60*/  LOP3.LUT P2, RZ, R37, 0x2000000, RZ, 0xc0, !PT ;  /* 0x0200000025ff7812 */ /* 0x000fe2000784c0ff */
[----:B------:R-:W2:Y:S04]  /*134d70*/  LDL.LU R14, [R1+0x468] ;  /* 0x00046800010e7983 */ /* 0x000ea80000300800 */
[----:B0-----:R-:W3:Y:S04]  /*134d80*/  LDL.LU R41, [R1+0x1cfc] ;  /* 0x001cfc0001297983 */ /* 0x001ee80000300800 */
[----:B------:R-:W4:Y:S04]  /*134d90*/  LDL.LU R42, [R1+0x50e0] ;  /* 0x0050e000012a7983 */ /* 0x000f280000300800 */
[----:B------:R-:W-:Y:S04]  /*134da0*/  STL.64 [R1+0x800], R4 ;  /* 0x0008000401007387 */ /* 0x000fe80000100a00 */
[----:B------:R-:W-:Y:S04]  /*134db0*/  STSM.16.M88.4 [R53], R16 ;  /* 0x0000001035007844 */ /* 0x000fe80000000200 */
[----:B------:R-:W-:Y:S01]  /*134dc0*/  STL [R1+0x80c], R7 ;  /* 0x00080c0701007387 */ /* 0x000fe20000100800 */
[----:B------:R-:W-:-:S03]  /*134dd0*/  NOP ;  /* 0x0000000000007918 */ /* 0x000fc60000000000 */
[----:B------:R-:W0:Y:S01]  /*134de0*/  LDS.128 R4, [R53] ;  /* 0x0000000035047984 */ /* 0x000e220000000c00 */
[----:B------:R-:W-:-:S03]  /*134df0*/  NOP ;  /* 0x0000000000007918 */ /* 0x000fc60000000000 */
[----:B0-----:R0:W-:Y:S04]  /*134e00*/  STL.64 [R1+0x7f0], R4 ;  /* 0x0007f00401007387 */ /* 0x0011e80000100a00 */
[----:B------:R1:W-:Y:S04]  /*134e10*/  STL [R1+0x7f8], R6 ;  /* 0x0007f80601007387 */ /* 0x0003e80000100800 */
[----:B------:R-:W4:Y:S04]  /*134e20*/  LDL.LU R16, [R1+0x770] ;  /* 0x0007700001107983 */ /* 0x000f280000300800 */
[----:B------:R-:W4:Y:S04]  /*134e30*/  LDL.LU R17, [R1+0x774] ;  /* 0x0007740001117983 */ /* 0x000f280000300800 */
[----:B------:R-:W4:Y:S04]  /*134e40*/  LDL.LU R18, [R1+0x778] ;  /* 0x0007780001127983 */ /* 0x000f280000300800 */
[----:B------:R-:W4:Y:S01]  /*134e50*/  LDL.LU R43, [R1+0x1d88] ;  /* 0x001d8800012b7983 */ /* 0x000f220000300800 */
[----:B------:R-:W-:-:S03]  /*134e60*/  IMAD.MOV.U32 R55, RZ, RZ, R7 ;  /* 0x000000ffff377224 */ /* 0x000fc600078e0007 */
[----:B------:R-:W-:Y:S01]  /*134e70*/  STSM.16.M88.4 [R53], R28 ;  /* 0x0000001c35007844 */ /* 0x000fe20000000200 */
[----:B------:R-:W-:-:S03]  /*134e80*/  NOP ;  /* 0x0000000000007918 */ /* 0x000fc60000000000 */
[----:B------:R-:W1:Y:S04]  /*134e90*/  LDS.128 R8, [R53] ;  /* 0x0000000035087984 */ /* 0x000e680000000c00 */
[----:B------:R1:W-:Y:S04]  /*134ea0*/  STL [R1+0x56bc], R55 ;  /* 0x0056bc3701007387 */ /* 0x0003e80000100800 */
[----:B0-----:R-:W4:Y:S04]  /*134eb0*/  LDL.LU R4, [R1+0x5a0] ;  /* 0x0005a00001047983 */ /* 0x001f280000300800 */
[----:B------:R-:W4:Y:S04]  /*134ec0*/  LDL.LU R5, [R1+0x5a4] ;  /* 0x0005a40001057983 */ /* 0x000f280000300800 */
[----:B-1----:R-:W4:Y:S04]  /*134ed0*/  LDL.LU R6, [R1+0x5a8] ;  /* 0x0005a80001067983 */ /* 0x002f280000300800 */
[----:B------:R-:W4:Y:S01]  /*134ee0*/  LDL.LU R47, [R1+0x1d38] ;  /* 0x001d3800012f7983 */ /* 0x000f220000300800 */
[----:B------:R-:W-:Y:S01]  /*134ef0*/  PRMT R23, R40, 0x4210, R24 ;  /* 0x0000421028177816 */ /* 0x000fe20000000018 */
[----:B------:R-:W-:-:S02]  /*134f00*/  NOP ;  /* 0x0000000000007918 */ /* 0x000fc40000000000 */
[----:B------:R-:W4:Y:S04]  /*134f10*/  LDL.LU R40, [R1+0x50e8] ;  /* 0x0050e80001287983 */ /* 0x000f280000300800 */
[----:B------:R0:W-:Y:S01]  /*134f20*/  STSM.16.M88.4 [R53], R20 ;  /* 0x0000001435007844 */ /* 0x0001e20000000200 */
[----:B------:R-:W-:-:S03]  /*134f30*/  NOP ;  /* 0x0000000000007918 */ /* 0x000fc60000000000 */
[----:B------:R-:W1:Y:S01]  /*134f40*/  LDS.128 R28, [R53] ;  /* 0x00000000351c7984 */ /* 0x000e620000000c00 */
[----:B------:R-:W-:-:S03]  /*134f50*/  IMAD.MOV.U32 R55, RZ, RZ, R9 ;  /* 0x000000ffff377224 */ /* 0x000fc600078e0009 */
[----:B------:R0:W-:Y:S04]  /*134f60*/  STL [R1+0x7e0], R8 ;  /* 0x0007e00801007387 */ /* 0x0001e80000100800 */
[----:B------:R1:W-:Y:S04]  /*134f70*/  STL.64 [R1+0x7e8], R10 ;  /* 0x0007e80a01007387 */ /* 0x0003e80000100a00 */
[----:B------:R-:W-:Y:S04]  /*134f80*/  STL.64 [R1+0x56c8], R54 ;  /* 0x0056c83601007387 */ /* 0x000fe80000100a00 */
[----:B0-----:R-:W4:Y:S04]  /*134f90*/  LDL.LU R20, [R1+0x780] ;  /* 0x0007800001147983 */ /* 0x001f280000300800 */
[----:B------:R-:W4:Y:S04]  /*134fa0*/  LDL.LU R21, [R1+0x784] ;  /* 0x0007840001157983 */ /* 0x000f280000300800 */
[----:B------:R-:W4:Y:S04]  /*134fb0*/  LDL.LU R22, [R1+0x788] ;  /* 0x0007880001167983 */ /* 0x000f280000300800 */
[----:B------:R-:W4:Y:S04]  /*134fc0*/  LDL.LU R46, [R1+0x1d8c] ;  /* 0x001d8c00012e7983 */ /* 0x000f280000300800 */
[----:B------:R-:W4:Y:S04]  /*134fd0*/  LDL.LU R8, [R1+0x690] ;  /* 0x0006900001087983 */ /* 0x000f280000300800 */
[----:B------:R-:W4:Y:S04]  /*134fe0*/  LDL.LU R9, [R1+0x694] ;  /* 0x0006940001097983 */ /* 0x000f280000300800 */
[----:B-1----:R-:W4:Y:S01]  /*134ff0*/  LDL.LU R10, [R1+0x698] ;  /* 0x00069800010a7983 */ /* 0x002f220000300800 */
[----:B---3--:R-:W-:Y:S01]  /*135000*/  PRMT R15, R41, 0x5210, R24 ;  /* 0x00005210290f7816 */ /* 0x008fe20000000018 */
[----:B------:R-:W-:-:S02]  /*135010*/  NOP ;  /* 0x0000000000007918 */ /* 0x000fc40000000000 */
[----:B------:R-:W3:Y:S04]  /*135020*/  LDL.LU R41, [R1+0x1d08] ;  /* 0x001d080001297983 */ /* 0x000ee80000300800 */
[----:B--2---:R-:W-:Y:S01]  /*135030*/  STSM.16.M88.4 [R53], R12 ;  /* 0x0000000c35007844 */ /* 0x004fe20000000200 */
[----:B------:R-:W-:-:S03]  /*135040*/  NOP ;  /* 0x0000000000007918 */ /* 0x000fc60000000000 */
[----:B------:R-:W0:Y:S01]  /*135050*/  LDS.128 R12, [R53] ;  /* 0x00000000350c7984 */ /* 0x000e220000000c00 */
[----:B----4-:R-:W-:-:S03]  /*135060*/  LOP3.LUT R24, R42, 0xffff, RZ, 0xc0, !PT ;  /* 0x0000ffff2a187812 */ /* 0x010fc600078ec0ff */
[----:B------:R-:W2:Y:S04]  /*135070*/  LDL.LU R42, [R1+0x50f8] ;  /* 0x0050f800012a7983 */ /* 0x000ea80000300800 */
[----:B------:R-:W-:Y:S04]  /*135080*/  STL.64 [R1+0x7d0], R28 ;  /* 0x0007d01c01007387 */ /* 0x000fe80000100a00 */
[----:B------:R-:W-:Y:S01]  /*135090*/  STL.64 [R1+0x7d8], R30 ;  /* 0x0007d81e01007387 */ /* 0x000fe20000100a00 */
[----:B------:R-:W-:-:S03]  /*1350a0*/  NOP ;  /* 0x0000000000007918 */ /* 0x000fc60000000000 */
[----:B0-----:R0:W-:Y:S04]  /*1350b0*/  STL.64 [R1+0x7c0], R12 ;  /* 0x0007c00c01007387 */ /* 0x0011e80000100a00 */
[----:B------:R1:W-:Y:S04]  /*1350c0*/  STL [R1+0x7c8], R14 ;  /* 0x0007c80e01007387 */ /* 0x0003e80000100800 */
[----:B0-----:R-:W4:Y:S04]  /*1350d0*/  LDL.LU R12, [R1+0x830] ;  /* 0x00083000010c7983 */ /* 0x001f280000300800 */
[----:B------:R-:W4:Y:S04]  /*1350e0*/  LDL.LU R13, [R1+0x834] ;  /* 0x00083400010d7983 */ /* 0x000f280000300800 */
[----:B-1----:R-:W4:Y:S01]  /*1350f0*/  LDL.LU R14, [R1+0x838] ;  /* 0x00083800010e7983 */ /* 0x002f220000300800 */
[----:B------:R-:W-:-:S03]  /*135100*/  PRMT R19, R43, 0x4210, R24 ;  /* 0x000042102b137816 */ /* 0x000fc60000000018 */
[----:B------:R-:W4:Y:S04]  /*135110*/  LDL.LU R43, [R1+0x561c] ;  /* 0x00561c00012b7983 */ /* 0x000f280000300800 */
[----:B------:R0:W-:Y:S01]  /*135120*/  STSM.16.M88.4 [R53], R16 ;  /* 0x0000001035007844 */ /* 0x0001e20000000200 */
[----:B------:R-:W-:-:S03]  /*135130*/  NOP ;  /* 0x0000000000007918 */ /* 0x000fc60000000000 */
[----:B------:R-:W1:Y:S04]  /*135140*/  LDS.128 R28, [R53] ;  /* 0x00000000351c7984 */ /* 0x000e680000000c00 */
[----:B0-----:R-:W4:Y:S01]  /*135150*/  LDL.LU R16, [R1+0x730] ;  /* 0x0007300001107983 */ /* 0x001f220000300800 */
[----:B------:R-:W-:Y:S01]  /*135160*/  PRMT R7, R47, 0x5210, R24 ;  /* 0x000052102f077816 */ /* 0x000fe20000000018 */
[----:B------:R-:W-:-:S04]  /*135170*/  NOP ;  /* 0x0000000000007918 */ /* 0x000fc80000000000 */
[----:B------:R-:W-:Y:S01]  /*135180*/  STSM.16.M88.4 [R53], R4 ;  /* 0x0000000435007844 */ /* 0x000fe20000000200 */
[----:B------:R-:W-:-:S03]  /*135190*/  NOP ;  /* 0x0000000000007918 */ /* 0x000fc60000000000 */
[----:B------:R-:W0:Y:S01]  /*1351a0*/  LDS.128 R4, [R53] ;  /* 0x0000000035047984 */ /* 0x000e220000000c00 */
[----:B------:R-:W-:-:S03]  /*1351b0*/  LOP3.LUT R24, R40, 0xffff, RZ, 0xc0, !PT ;  /* 0x0000ffff28187812 */ /* 0x000fc600078ec0ff */
[----:B-1----:R-:W-:Y:S04]  /*1351c0*/  STL.64 [R1+0x7b0], R28 ;  /* 0x0007b01c01007387 */ /* 0x002fe80000100a00 */
[----:B------:R-:W-:Y:S01]  /*1351d0*/  STL.64 [R1+0x7b8], R30 ;  /* 0x0007b81e01007387 */ /* 0x000fe20000100a00 */
[----:B------:R-:W-:-:S03]  /*1351e0*/  NOP ;  /* 0x0000000000007918 */ /* 0x000fc60000000000 */
[----:B------:R-:W4:Y:S04]  /*1351f0*/  LDL.LU R17, [R1+0x734] ;  /* 0x0007340001117983 */ /* 0x000f280000300800 */
[----:B------:R-:W4:Y:S04]  /*135200*/  LDL.LU R18, [R1+0x738] ;  /* 0x0007380001127983 */ /* 0x000f280000300800 */
[----:B------:R-:W4:Y:S04]  /*135210*/  LDL.LU R47, [R1+0x1d0c] ;  /* 0x001d0c00012f7983 */ /* 0x000f280000300800 */
[----:B------:R-:W4:Y:S01]  /*135220*/  LDL.LU R40, [R1+0x5104] ;  /* 0x0051040001287983 */ /* 0x000f220000300800 */
[----:B------:R-:W-:-:S05]  /*135230*/  PRMT R23, R46, 0x4210, R24 ;  /* 0x000042102e177816 */ /* 0x000fca0000000018 */
[----:B------:R-:W-:Y:S01]  /*135240*/  STSM.16.M88.4 [R53], R20 ;  /* 0x0000001435007844 */ /* 0x000fe20000000200 */
[----:B0-----:R-:W-:-:S03]  /*135250*/  IMAD.MOV.U32 R33, RZ, RZ, R6 ;  /* 0x000000ffff217224 */ /* 0x001fc600078e0006 */
[----:B------:R-:W-:Y:S04]  /*135260*/  STL.64 [R1+0x7a0], R4 ;  /* 0x0007a00401007387 */ /* 0x000fe80000100a00 */
[----:B------:R-:W-:Y:S01]  /*135270*/  STL [R1+0x7ac], R7 ;  /* 0x0007ac0701007387 */ /* 0x000fe20000100800 */
[----:B------:R-:W-:-:S03]  /*135280*/  NOP ;  /* 0x0000000000007918 */ /* 0x000fc60000000000 */
[----:B------:R-:W0:Y:S04]  /*135290*/  LDS.128 R4, [R53] ;  /* 0x0000000035047984 */ /* 0x000e280000000c00 */
[----:B0-----:R0:W-:Y:S04]  /*1352a0*/  STL.64 [R1+0x790], R4 ;  /* 0x0007900401007387 */ /* 0x0011e80000100a00 */
[----:B------:R1:W-:Y:S04]  /*1352b0*/  STL [R1+0x798], R6 ;  /* 0x0007980601007387 */ /* 0x0003e80000100800 */
[----:B------:R-:W4:Y:S04]  /*1352c0*/  LDL.LU R20, [R1+0x840] ;  /* 0x0008400001147983 */ /* 0x000f280000300800 */
[----:B------:R-:W4:Y:S04]  /*1352d0*/  LDL.LU R21, [R1+0x844] ;  /* 0x0008440001157983 */ /* 0x000f280000300800 */
[----:B------:R-:W4:Y:S01]  /*1352e0*/  LDL.LU R22, [R1+0x848] ;  /* 0x0008480001167983 */ /* 0x000f220000300800 */
[----:B------:R-:W-:-:S02]  /*1352f0*/  IMAD.MOV.U32 R34, RZ, RZ, R7 ;  /* 0x000000ffff227224 */ /* 0x000fc400078e0007 */
[----:B------:R-:W-:Y:S01]  /*135300*/  IMAD.MOV.U32 R0, RZ, RZ, R15 ;  /* 0x000000ffff007224 */ /* 0x000fe200078e000f */
[----:B---3--:R-:W-:Y:S01]  /*135310*/  PRMT R11, R41, 0x5210, R24 ;  /* 0x00005210290b7816 */ /* 0x008fe20000000018 */
[----:B------:R-:W-:Y:S01]  /*135320*/  NOP ;  /* 0x0000000000007918 */ /* 0x000fe20000000000 */
[----:B------:R-:W3:Y:S04]  /*135330*/  LDL.LU R41, [R1+0x5628] ;  /* 0x0056280001297983 */ /* 0x000ee80000300800 */
[----:B------:R-:W-:Y:S01]  /*135340*/  STL [R1+0x56ac], R34 ;  /* 0x0056ac2201007387 */ /* 0x000fe20000100800 */
[----:B--2---:R-:W-:-:S03]  /*135350*/  LOP3.LUT R24, R42, 0xffff, RZ, 0xc0, !PT ;  /* 0x0000ffff2a187812 */ /* 0x004fc600078ec0ff */
[----:B0-----:R-:W2:Y:S04]  /*135360*/  LDL.LU R4, [R1+0x740] ;  /* 0x0007400001047983 */ /* 0x001ea80000300800 */
[----:B------:R-:W2:Y:S04]  /*135370*/  LDL.LU R5, [R1+0x744] ;  /* 0x0007440001057983 */ /* 0x000ea80000300800 */
[----:B-1----:R-:W2:Y:S04]  /*135380*/  LDL.LU R6, [R1+0x748] ;  /* 0x0007480001067983 */ /* 0x002ea80000300800 */
[----:B------:R-:W2:Y:S01]  /*135390*/  LDL.LU R42, [R1+0x1d18] ;  /* 0x001d1800012a7983 */ /* 0x000ea20000300800 */
[----:B----4-:R-:W-:-:S03]  /*1353a0*/  PRMT R15, R43, 0x4210, R24 ;  /* 0x000042102b0f7816 */ /* 0x010fc60000000018 */
[----:B------:R-:W4:Y:S04]  /*1353b0*/  LDL.LU R43, [R1+0x5110] ;  /* 0x00511000012b7983 */ /* 0x000f280000300800 */
[----:B------:R-:W-:Y:S01]  /*1353c0*/  STSM.16.M88.4 [R53], R8 ;  /* 0x0000000835007844 */ /* 0x000fe20000000200 */
[----:B------:R-:W-:-:S03]  /*1353d0*/  NOP ;  /* 0x0000000000007918 */ /* 0x000fc60000000000 */
[----:B------:R-:W0:Y:S01]  /*1353e0*/  LDS.128 R8, [R53] ;  /* 0x0000000035087984 */ /* 0x000e220000000c00 */
[----:B------:R-:W-:-:S03]  /*1353f0*/  NOP ;  /* 0x0000000000007918 */ /* 0x000fc60000000000 */
[----:B------:R-:W-:Y:S01]  /*135400*/  STSM.16.M88.4 [R53], R12 ;  /* 0x0000000c35007844 */ /* 0x000fe20000000200 */
[----:B------:R-:W-:-:S03]  /*135410*/  NOP ;  /* 0x0000000000007918 */ /* 0x000fc60000000000 */
[----:B------:R-:W1:Y:S04]  /*135420*/  LDS.128 R28, [R53] ;  /* 0x00000000351c7984 */ /* 0x000e680000000c00 */
[----:B0-----:R0:W-:Y:S01]  /*135430*/  STL [R1+0x780], R8 ;  /* 0x0007800801007387 */ /* 0x0011e20000100800 */
[----:B------:R-:W-:-:S03]  /*135440*/  IMAD.MOV.U32 R34, RZ, RZ, R9 ;  /* 0x000000ffff227224 */ /* 0x000fc600078e0009 */
[----:B------:R1:W-:Y:S04]  /*135450*/  STL.64 [R1+0x788], R10 ;  /* 0x0007880a01007387 */ /* 0x0003e80000100a00 */
[----:B0-----:R-:W4:Y:S04]  /*135460*/  LDL.LU R8, [R1+0x850] ;  /* 0x0008500001087983 */ /* 0x001f280000300800 */
[----:B------:R-:W4:Y:S04]  /*135470*/  LDL.LU R9, [R1+0x854] ;  /* 0x0008540001097983 */ /* 0x000f280000300800 */
[----:B-1----:R-:W4:Y:S04]  /*135480*/  LDL.LU R10, [R1+0x858] ;  /* 0x00085800010a7983 */ /* 0x002f280000300800 */
[----:B------:R-:W4:Y:S01]  /*135490*/  LDL.LU R44, [R1+0x1d98] ;  /* 0x001d9800012c7983 */ /* 0x000f220000300800 */
[----:B------:R-:W-:Y:S01]  /*1354a0*/  PRMT R19, R47, 0x5210, R24 ;  /* 0x000052102f137816 */ /* 0x000fe20000000018 */
[----:B------:R-:W-:-:S04]  /*1354b0*/  NOP ;  /* 0x0000000000007918 */ /* 0x000fc80000000000 */
[----:B------:R-:W-:Y:S01]  /*1354c0*/  STSM.16.M88.4 [R53], R16 ;  /* 0x0000001035007844 */ /* 0x000fe20000000200 */
[----:B------:R-:W-:Y:S01]  /*1354d0*/  NOP ;  /* 0x0000000000007918 */ /* 0x000fe20000000000 */
[----:B------:R-:W-:Y:S02]  /*1354e0*/  LOP3.LUT R24, R40, 0xffff, RZ, 0xc0, !PT ;  /* 0x0000ffff28187812 */ /* 0x000fe400078ec0ff */
[----:B------:R-:W0:Y:S04]  /*1354f0*/  LDS.128 R16, [R53] ;  /* 0x0000000035107984 */ /* 0x000e280000000c00 */
[----:B------:R-:W4:Y:S04]  /*135500*/  LDL.LU R12, [R1+0x810] ;  /* 0x00081000010c7983 */ /* 0x000f280000300800 */
[----:B------:R-:W4:Y:S04]  /*135510*/  LDL.LU R13, [R1+0x814] ;  /* 0x00081400010d7983 */ /* 0x000f280000300800 */
[----:B------:R-:W4:Y:S04]  /*135520*/  LDL.LU R14, [R1+0x818] ;  /* 0x00081800010e7983 */ /* 0x000f280000300800 */
[----:B------:R-:W4:Y:S04]  /*135530*/  LDL.LU R45, [R1+0x1d3c] ;  /* 0x001d3c00012d7983 */ /* 0x000f280000300800 */
[----:B------:R-:W4:Y:S04]  /*135540*/  LDL.LU R46, [R1+0x511c] ;  /* 0x00511c00012e7983 */ /* 0x000f280000300800 */
[----:B------:R-:W-:Y:S04]  /*135550*/  STL.64 [R1+0x770], R28 ;  /* 0x0007701c01007387 */ /* 0x000fe80000100a00 */
[----:B------:R-:W-:Y:S01]  /*135560*/  STL.64 [R1+0x778], R30 ;  /* 0x0007781e01007387 */ /* 0x000fe20000100a00 */
[----:B------:R-:W-:-:S03]  /*135570*/  NOP ;  /* 0x0000000000007918 */ /* 0x000fc60000000000 */
[----:B------:R-:W4:Y:S01]  /*135580*/  LDL.LU R47, [R1+0x5118] ;  /* 0x00511800012f7983 */ /* 0x000f220000300800 */
[----:B0-----:R-:W-:-:S03]  /*135590*/  IMAD.MOV.U32 R35, RZ, RZ, R19 ;  /* 0x000000ffff237224 */ /* 0x001fc600078e0013 */
[----:B------:R0:W-:Y:S04]  /*1355a0*/  STL.64 [R1+0x760], R16 ;  /* 0x0007601001007387 */ /* 0x0001e80000100a00 */
[----:B------:R-:W-:Y:S04]  /*1355b0*/  STL [R1+0x768], R18 ;  /* 0x0007681201007387 */ /* 0x000fe80000100800 */
[----:B------:R-:W-:Y:S04]  /*1355c0*/  STL.64 [R1+0x56d0], R34 ;  /* 0x0056d02201007387 */ /* 0x000fe80000100a00 */
[----:B0-----:R-:W4:Y:S04]  /*1355d0*/  LDL.LU R16, [R1+0x860] ;  /* 0x0008600001107983 */ /* 0x001f280000300800 */
[----:B------:R-:W4:Y:S04]  /*1355e0*/  LDL.LU R17, [R1+0x864] ;  /* 0x0008640001117983 */ /* 0x000f280000300800 */
[----:B------:R-:W4:Y:S01]  /*1355f0*/  LDL.LU R40, [R1+0x5634] ;  /* 0x0056340001287983 */ /* 0x000f220000300800 */
[----:B---3--:R-:W-:-:S03]  /*135600*/  PRMT R23, R41, 0x4210, R24 ;  /* 0x0000421029177816 */ /* 0x008fc60000000018 */
[----:B------:R-:W3:Y:S04]  /*135610*/  LDL.LU R41, [R1+0x1d9c] ;  /* 0x001d9c0001297983 */ /* 0x000ee80000300800 */
[----:B------:R0:W-:Y:S01]  /*135620*/  STSM.16.M88.4 [R53], R20 ;  /* 0x0000001435007844 */ /* 0x0001e20000000200 */
[----:B------:R-:W-:-:S03]  /*135630*/  NOP ;  /* 0x0000000000007918 */ /* 0x000fc60000000000 */
[----:B------:R-:W1:Y:S04]  /*135640*/  LDS.128 R28, [R53] ;  /* 0x00000000351c7984 */ /* 0x000e680000000c00 */
[----:B0-----:R-:W3:Y:S01]  /*135650*/  LDL.LU R20, [R1+0x820] ;  /* 0x0008200001147983 */ /* 0x001ee20000300800 */
[----:B--2---:R-:W-:Y:S01]  /*135660*/  PRMT R7, R42, 0x5210, R24 ;  /* 0x000052102a077816 */ /* 0x004fe20000000018 */
[----:B------:R-:W-:-:S04]  /*135670*/  NOP ;  /* 0x0000000000007918 */ /* 0x000fc80000000000 */
[----:B------:R-:W-:Y:S01]  /*135680*/  STSM.16.M88.4 [R53], R4 ;  /* 0x0000000435007844 */ /* 0x000fe20000000200 */
[----:B------:R-:W-:-:S03]  /*135690*/  NOP ;  /* 0x0000000000007918 */ /* 0x000fc60000000000 */
[----:B------:R-:W0:Y:S04]  /*1356a0*/  LDS.128 R4, [R53] ;  /* 0x0000000035047984 */ /* 0x000e280000000c00 */
[----:B-1----:R-:W-:Y:S04]  /*1356b0*/  STL.64 [R1+0x750], R28 ;  /* 0x0007501c01007387 */ /* 0x002fe80000100a00 */
[----:B------:R-:W-:Y:S04]  /*1356c0*/  STL.64 [R1+0x758], R30 ;  /* 0x0007581e01007387 */ /* 0x000fe80000100a00 */
[----:B------:R-:W2:Y:S04]  /*1356d0*/  LDL.LU R21, [R1+0x824] ;  /* 0x0008240001157983 */ /* 0x000ea80000300800 */
[----:B------:R-:W2:Y:S01]  /*1356e0*/  LDL.LU R42, [R1+0x1d48] ;  /* 0x001d4800012a7983 */ /* 0x000ea20000300800 */
[----:B----4-:R-:W-:-:S03]  /*1356f0*/  LOP3.LUT R24, R43, 0xffff, RZ, 0xc0, !PT ;  /* 0x0000ffff2b187812 */ /* 0x010fc600078ec0ff */
[----:B------:R-:W4:Y:S04]  /*135700*/  LDL.LU R43, [R1+0x1d1c] ;  /* 0x001d1c00012b7983 */ /* 0x000f280000300800 */
[----:B0-----:R-:W-:Y:S04]  /*135710*/  STL.64 [R1+0x740], R4 ;  /* 0x0007400401007387 */ /* 0x001fe80000100a00 */
[----:B------:R-:W-:Y:S04]  /*135720*/  STL [R1+0x74c], R7 ;  /* 0x00074c0701007387 */ /* 0x000fe80000100800 */
[----:B------:R-:W4:Y:S04]  /*135730*/  LDL.LU R60, [R1+0x5408] ;  /* 0x00540800013c7983 */ /* 0x000f280000300800 */
[----:B------:R-:W4:Y:S01]  /*135740*/  LDL.LU R61, [R1+0x5404] ;  /* 0x00540400013d7983 */ /* 0x000f220000300800 */
[----:B------:R-:W-:Y:S01]  /*135750*/  IMAD.MOV.U32 R36, RZ, RZ, R6 ;  /* 0x000000ffff247224 */ /* 0x000fe200078e0006 */
[----:B------:R-:W-:-:S02]  /*135760*/  NOP ;  /* 0x0000000000007918 */ /* 0x000fc40000000000 */
[----:B------:R-:W4:Y:S04]  /*135770*/  LDL.LU R50, [R1+0x5130] ;  /* 0x0051300001327983 */ /* 0x000f280000300800 */
[----:B------:R-:W4:Y:S01]  /*135780*/  LDL.LU R51, [R1+0x512c] ;  /* 0x00512c0001337983 */ /* 0x000f220000300800 */
[----:B------:R-:W-:-:S03]  /*135790*/  PRMT R11, R44, 0x4210, R24 ;  /* 0x000042102c0b7816 */ /* 0x000fc60000000018 */
[----:B------:R-:W4:Y:S04]  /*1357a0*/  LDL.LU R44, [R1+0x5654] ;  /* 0x00565400012c7983 */ /* 0x000f280000300800 */
[----:B------:R-:W-:Y:S01]  /*1357b0*/  STSM.16.M88.4 [R53], R8 ;  /* 0x0000000835007844 */ /* 0x000fe20000000200 */
[----:B------:R-:W-:-:S03]  /*1357c0*/  NOP ;  /* 0x0000000000007918 */ /* 0x000fc60000000000 */
[----:B------:R-:W0:Y:S01]  /*1357d0*/  LDS.128 R4, [R53] ;  /* 0x0000000035047984 */ /* 0x000e220000000c00 */
[----:B------:R-:W-:Y:S01]  /*1357e0*/  PRMT R15, R45, 0x5210, R24 ;  /* 0x000052102d0f7816 */ /* 0x000fe20000000018 */
[----:B------:R-:W-:-:S04]  /*1357f0*/  NOP ;  /* 0x0000000000007918 */ /* 0x000fc80000000000 */
[----:B------:R-:W-:Y:S04]  /*135800*/  STSM.16.M88.4 [R53], R12 ;  /* 0x0000000c35007844 */ /* 0x000fe80000000200 */
[----:B0-----:R-:W-:Y:S04]  /*135810*/  STL.64 [R1+0x730], R4 ;  /* 0x0007300401007387 */ /* 0x001fe80000100a00 */
[----:B------:R-:W-:Y:S01]  /*135820*/  STL.64 [R1+0x738], R6 ;  /* 0x0007380601007387 */ /* 0x000fe20000100a00 */
[----:B------:R-:W-:-:S03]  /*135830*/  NOP ;  /* 0x0000000000007918 */ /* 0x000fc60000000000 */
[----:B------:R-:W0:Y:S01]  /*135840*/  LDS.128 R4, [R53] ;  /* 0x0000000035047984 */ /* 0x000e220000000c00 */
[----:B------:R-:W-:Y:S02]  /*135850*/  LOP3.LUT R24, R46, 0xffff, RZ, 0xc0, !PT ;  /* 0x0000ffff2e187812 */ /* 0x000fe400078ec0ff */
[----:B------:R-:W-:Y:S01]  /*135860*/  LOP3.LUT R25, R47, 0xffff, RZ, 0xc0, !PT ;  /* 0x0000ffff2f197812 */ /* 0x000fe200078ec0ff */
[----:B------:R-:W4:Y:S04]  /*135870*/  LDL.LU R45, [R1+0x5650] ;  /* 0x00565000012d7983 */ /* 0x000f280000300800 */
[----:B------:R-:W4:Y:S04]  /*135880*/  LDL.LU R46, [R1+0x5648] ;  /* 0x00564800012e7983 */ /* 0x000f280000300800 */
[----:B------:R-:W4:Y:S01]  /*135890*/  LDL.LU R47, [R1+0x5644] ;  /* 0x00564400012f7983 */ /* 0x000f220000300800 */
[----:B------:R-:W-:-:S03]  /*1358a0*/  PRMT R18, R40, 0x4210, R24 ;  /* 0x0000421028127816 */ /* 0x000fc60000000018 */
[----:B0-----:R-:W-:Y:S04]  /*1358b0*/  STL.64 [R1+0x690], R4 ;  /* 0x0006900401007387 */ /* 0x001fe80000100a00 */
[----:B------:R-:W-:Y:S04]  /*1358c0*/  STL [R1+0x69c], R7 ;  /* 0x00069c0701007387 */ /* 0x000fe80000100800 */
[----:B------:R-:W4:Y:S01]  /*1358d0*/  LDL.LU R40, [R1+0x1d58] ;  /* 0x001d580001287983 */ /* 0x000f220000300800 */
[----:B------:R-:W-:Y:S01]  /*1358e0*/  IMAD.MOV.U32 R2, RZ, RZ, R6 ;  /* 0x000000ffff027224 */ /* 0x000fe200078e0006 */
[----:B------:R-:W-:Y:S01]  /*1358f0*/  NOP ;  /* 0x0000000000007918 */ /* 0x000fe20000000000 */
[----:B---3--:R-:W-:-:S02]  /*135900*/  PRMT R19, R41, 0x4210, R25 ;  /* 0x0000421029137816 */ /* 0x008fc40000000019 */
[----:B------:R-:W3:Y:S04]  /*135910*/  LDL.LU R41, [R1+0x1d4c] ;  /* 0x001d4c0001297983 */ /* 0x000ee80000300800 */
[----:B------:R-:W-:Y:S01]  /*135920*/  STSM.16.M88.4 [R53], R16 ;  /* 0x0000001035007844 */ /* 0x000fe20000000200 */
[----:B------:R-:W-:-:S03]  /*135930*/  NOP ;  /* 0x0000000000007918 */ /* 0x000fc60000000000 */
[----:B------:R-:W0:Y:S01]  /*135940*/  LDS.128 R4, [R53] ;  /* 0x0000000035047984 */ /* 0x000e220000000c00 */
[----:B--2---:R-:W-:-:S03]  /*135950*/  PRMT R22, R42, 0x5210, R24 ;  /* 0x000052102a167816 */ /* 0x004fc60000000018 */
[----:B------:R-:W2:Y:S01]  /*135960*/  LDL.LU R42, [R1+0x1d5c] ;  /* 0x001d5c00012a7983 */ /* 0x000ea20000300800 */
[----:B----4-:R-:W-:Y:S01]  /*135970*/  PRMT R23, R43, 0x5210, R25 ;  /* 0x000052102b177816 */ /* 0x010fe20000000019 */
[----:B------:R-:W-:Y:S02]  /*135980*/  NOP ;  /* 0x0000000000007918 */ /* 0x000fe40000000000 */
[----:B------:R-:W4:Y:S01]  /*135990*/  LDL.LU R43, [R1+0x1d28] ;  /* 0x001d2800012b7983 */ /* 0x000f220000300800 */
[----:B0-----:R-:W-:-:S03]  /*1359a0*/  IMAD.MOV.U32 R3, RZ, RZ, R7 ;  /* 0x000000ffff037224 */ /* 0x001fc600078e0007 */
[----:B------:R-:W-:Y:S01]  /*1359b0*/  STL.64 [R1+0x5a0], R4 ;  /* 0x0005a00401007387 */ /* 0x000fe20000100a00 */
[----:B------:R-:W-:-:S03]  /*1359c0*/  LOP3.LUT R28, R60, 0xffff, RZ, 0xc0, !PT ;  /* 0x0000ffff3c1c7812 */ /* 0x000fc600078ec0ff */
[----:B------:R-:W-:Y:S01]  /*1359d0*/  STL [R1+0x5a8], R6 ;  /* 0x0005a80601007387 */ /* 0x000fe20000100800 */
[----:B------:R-:W-:-:S03]  /*1359e0*/  LOP3.LUT R29, R61, 0xffff, RZ, 0xc0, !PT ;  /* 0x0000ffff3d1d7812 */ /* 0x000fc600078ec0ff */
[----:B------:R-:W-:Y:S04]  /*1359f0*/  STL [R1+0x5698], R3 ;  /* 0x0056980301007387 */ /* 0x000fe80000100800 */
[----:B------:R-:W4:Y:S04]  /*135a00*/  LDL.LU R60, [R1+0x5414] ;  /* 0x00541400013c7983 */ /* 0x000f280000300800 */
[----:B------:R-:W4:Y:S01]  /*135a10*/  LDL.LU R61, [R1+0x5410] ;  /* 0x00541000013d7983 */ /* 0x000f220000300800 */
[----:B------:R-:W-:Y:S02]  /*135a20*/  LOP3.LUT R30, R50, 0xffff, RZ, 0xc0, !PT ;  /* 0x0000ffff321e7812 */ /* 0x000fe400078ec0ff */
[----:B------:R-:W-:Y:S01]  /*135a30*/  LOP3.LUT R31, R51, 0xffff, RZ, 0xc0, !PT ;  /* 0x0000ffff331f7812 */ /* 0x000fe200078ec0ff */
[----:B------:R-:W4:Y:S04]  /*135a40*/  LDL.LU R50, [R1+0x516c] ;  /* 0x00516c0001327983 */ /* 0x000f280000300800 */
[----:B------:R-:W4:Y:S04]  /*135a50*/  LDL.LU R51, [R1+0x5140] ;  /* 0x0051400001337983 */ /* 0x000f280000300800 */
[----:B------:R-:W-:Y:S01]  /*135a60*/  STSM.16.M88.4 [R53], R20 ;  /* 0x0000001435007844 */ /* 0x000fe20000000200 */
[----:B------:R-:W-:-:S03]  /*135a70*/  NOP ;  /* 0x0000000000007918 */ /* 0x000fc60000000000 */
[----:B------:R-:W0:Y:S01]  /*135a80*/  LDS.128 R4, [R53] ;  /* 0x0000000035047984 */ /* 0x000e220000000c00 */
[----:B------:R-:W-:-:S03]  /*135a90*/  PRMT R24, R44, 0x4210, R28 ;  /* 0x000042102c187816 */ /* 0x000fc6000000001c */
[----:B------:R-:W4:Y:S01]  /*135aa0*/  LDL.LU R44, [R1+0x5668] ;  /* 0x00566800012c7983 */ /* 0x000f220000300800 */
[----:B0-----:R-:W-:Y:S01]  /*135ab0*/  IMAD.MOV.U32 R3, RZ, RZ, R5 ;  /* 0x000000ffff037224 */ /* 0x001fe200078e0005 */
[----:B------:R-:W-:Y:S02]  /*135ac0*/  PRMT R25, R45, 0x4210, R29 ;  /* 0x000042102d197816 */ /* 0x000fe4000000001d */
[----:B------:R-:W4:Y:S01]  /*135ad0*/  LDL.LU R45, [R1+0x5660] ;  /* 0x00566000012d7983 */ /* 0x000f220000300800 */
[----:B------:R-:W-:-:S03]  /*135ae0*/  PRMT R26, R46, 0x4210, R30 ;  /* 0x000042102e1a7816 */ /* 0x000fc6000000001e */
[----:B------:R-:W4:Y:S01]  /*135af0*/  LDL.LU R46, [R1+0x565c] ;  /* 0x00565c00012e7983 */ /* 0x000f220000300800 */
[----:B------:R-:W-:Y:S01]  /*135b00*/  PRMT R27, R47, 0x4210, R31 ;  /* 0x000042102f1b7816 */ /* 0x000fe2000000001f */
[----:B------:R-:W-:Y:S02]  /*135b10*/  NOP ;  /* 0x0000000000007918 */ /* 0x000fe40000000000 */
[----:B------:R-:W4:Y:S04]  /*135b20*/  LDL.LU R47, [R1+0x5658] ;  /* 0x00565800012f7983 */ /* 0x000f280000300800 */
[----:B------:R0:W-:Y:S04]  /*135b30*/  STL [R1+0x460], R4 ;  /* 0x0004600401007387 */ /* 0x0001e80000100800 */
[----:B------:R1:W-:Y:S04]  /*135b40*/  STL.64 [R1+0x468], R6 ;  /* 0x0004680601007387 */ /* 0x0003e80000100a00 */
[----:B------:R1:W-:Y:S01]  /*135b50*/  STL.64 [R1+0x56d8], R2 ;  /* 0x0056d80201007387 */ /* 0x0003e20000100a00 */
[----:B------:R-:W-:-:S03]  /*135b60*/  PRMT R28, R40, 0x5210, R28 ;  /* 0x00005210281c7816 */ /* 0x000fc6000000001c */
[----:B------:R-:W4:Y:S01]  /*135b70*/  LDL.LU R40, [R1+0x1d68] ;  /* 0x001d680001287983 */ /* 0x000f220000300800 */
[----:B---3--:R-:W-:-:S03]  /*135b80*/  PRMT R29, R41, 0x5210, R29 ;  /* 0x00005210291d7816 */ /* 0x008fc6000000001d */
[----:B------:R-:W3:Y:S01]  /*135b90*/  LDL.LU R41, [R1+0x1d6c] ;  /* 0x001d6c0001297983 */ /* 0x000ee20000300800 */
[----:B--2---:R-:W-:-:S03]  /*135ba0*/  PRMT R30, R42, 0x5210, R30 ;  /* 0x000052102a1e7816 */ /* 0x004fc6000000001e */
[----:B------:R-:W2:Y:S01]  /*135bb0*/  LDL.LU R42, [R1+0x1d78] ;  /* 0x001d7800012a7983 */ /* 0x000ea20000300800 */
[----:B----4-:R-:W-:-:S03]  /*135bc0*/  PRMT R31, R43, 0x5210, R31 ;  /* 0x000052102b1f7816 */ /* 0x010fc6000000001f */
[----:B------:R-:W4:Y:S04]  /*135bd0*/  LDL.LU R43, [R1+0x1d2c] ;  /* 0x001d2c00012b7983 */ /* 0x000f280000300800 */
[----:B------:R-:W4:Y:S04]  /*135be0*/  LDL.LU R20, [R1+0x20] ;  /* 0x0000200001147983 */ /* 0x000f280000300800 */
[----:B0-----:R-:W4:Y:S04]  /*135bf0*/  LDL.LU.64 R4, [R1+0x8b8] ;  /* 0x0008b80001047983 */ /* 0x001f280000300a00 */
[----:B------:R-:W4:Y:S04]  /*135c00*/  LDL.LU.64 R10, [R1+0x8b0] ;  /* 0x0008b000010a7983 */ /* 0x000f280000300a00 */
[----:B------:R-:W4:Y:S04]  /*135c10*/  LDL.LU R21, [R1+0x10] ;  /* 0x0000100001157983 */ /* 0x000f280000300800 */
[----:B------:R-:W4:Y:S04]  /*135c20*/  LDL.LU.64 R14, [R1+0x898] ;  /* 0x00089800010e7983 */ /* 0x000f280000300a00 */
[----:B------:R-:W4:Y:S04]  /*135c30*/  LDL.LU.64 R8, [R1+0x890] ;  /* 0x0008900001087983 */ /* 0x000f280000300a00 */
[----:B------:R-:W4:Y:S04]  /*135c40*/  LDL.LU.64 R18, [R1+0x8f8] ;  /* 0x0008f80001127983 */ /* 0x000f280000300a00 */
[----:B------:R-:W4:Y:S04]  /*135c50*/  LDL.LU.64 R22, [R1+0x8f0] ;  /* 0x0008f00001167983 */ /* 0x000f280000300a00 */
[----:B------:R-:W4:Y:S01]  /*135c60*/  LDL.LU.64 R16, [R1+0x8d8] ;  /* 0x0008d80001107983 */ /* 0x000f220000300a00 */
[----:B-1----:R-:W-:-:S02]  /*135c70*/  LOP3.LUT R7, R60, 0xffff, RZ, 0xc0, !PT ;  /* 0x0000ffff3c077812 */ /* 0x002fc400078ec0ff */
[----:B------:R-:W-:Y:S02]  /*135c80*/  LOP3.LUT R6, R61, 0xffff, RZ, 0xc0, !PT ;  /* 0x0000ffff3d067812 */ /* 0x000fe400078ec0ff */
[----:B------:R-:W4:Y:S01]  /*135c90*/  LDL.LU.64 R60, [R1+0x8d0] ;  /* 0x0008d000013c7983 */ /* 0x000f220000300a00 */
[----:B------:R-:W-:Y:S02]  /*135ca0*/  LOP3.LUT R3, R50, 0xffff, RZ, 0xc0, !PT ;  /* 0x0000ffff32037812 */ /* 0x000fe400078ec0ff */
[----:B------:R-:W-:Y:S02]  /*135cb0*/  LOP3.LUT R2, R51, 0xffff, RZ, 0xc0, !PT ;  /* 0x0000ffff33027812 */ /* 0x000fe400078ec0ff */
[----:B------:R-:W4:Y:S04]  /*135cc0*/  LDL.LU.64 R50, [R1+0x910] ;  /* 0x0009100001327983 */ /* 0x000f280000300a00 */
[----:B------:R-:W4:Y:S04]  /*135cd0*/  LDL.LU R13, [R1+0x24] ;  /* 0x00002400010d7983 */ /* 0x000f280000300800 */
[----:B------:R-:W-:Y:S01]  /*135ce0*/  STSM.16.M88.4 [R53], R24 ;  /* 0x0000001835007844 */ /* 0x000fe20000000200 */
[----:B------:R-:W-:-:S03]  /*135cf0*/  NOP ;  /* 0x0000000000007918 */ /* 0x000fc60000000000 */
[----:B------:R-:W-:Y:S01]  /*135d00*/  LDS.128 R24, [R53] ;  /* 0x0000000035187984 */ /* 0x000fe20000000c00 */
[----:B------:R-:W-:Y:S01]  /*135d10*/  NOP ;  /* 0x0000000000007918 */ /* 0x000fe20000000000 */
[----:B------:R-:W-:Y:S02]  /*135d20*/  PRMT R44, R44, 0x4210, R7 ;  /* 0x000042102c2c7816 */ /* 0x000fe40000000007 */
[----:B------:R-:W-:Y:S01]  /*135d30*/  STSM.16.M88.4 [R53], R28 ;  /* 0x0000001c35007844 */ /* 0x000fe20000000200 */
[----:B------:R-:W-:-:S03]  /*135d40*/  NOP ;  /* 0x0000000000007918 */ /* 0x000fc60000000000 */
[----:B------:R-:W-:Y:S01]  /*135d50*/  LDS.128 R28, [R53] ;  /* 0x00000000351c7984 */ /* 0x000fe20000000c00 */
[----:B------:R-:W-:Y:S02]  /*135d60*/  LOP3.LUT P1, RZ, R37, 0x800000, RZ, 0xc0, !PT ;  /* 0x0080000025ff7812 */ /* 0x000fe4000782c0ff */
[----:B------:R-:W-:Y:S02]  /*135d70*/  PRMT R45, R45, 0x4210, R6 ;  /* 0x000042102d2d7816 */ /* 0x000fe40000000006 */
[----:B------:R-:W-:Y:S02]  /*135d80*/  PRMT R46, R46, 0x4210, R3 ;  /* 0x000042102e2e7816 */ /* 0x000fe40000000003 */
[----:B------:R-:W-:Y:S01]  /*135d90*/  PRMT R47, R47, 0x4210, R2 ;  /* 0x000042102f2f7816 */ /* 0x000fe20000000002 */
[----:B------:R-:W-:-:S04]  /*135da0*/  NOP ;  /* 0x0000000000007918 */ /* 0x000fc80000000000 */
[----:B------:R0:W-:Y:S02]  /*135db0*/  STSM.16.M88.4 [R53], R44 ;  /* 0x0000002c35007844 */ /* 0x0001e40000000200 */
[----:B0-----:R-:W-:Y:S02]  /*135dc0*/  PRMT R44, R40, 0x5210, R7 ;  /* 0x00005210282c7816 */ /* 0x001fe40000000007 */
[----:B---3--:R-:W-:Y:S02]  /*135dd0*/  PRMT R45, R41, 0x5210, R6 ;  /* 0x00005210292d7816 */ /* 0x008fe40000000006 */
[----:B--2---:R-:W-:Y:S02]  /*135de0*/  PRMT R46, R42, 0x5210, R3 ;  /* 0x000052102a2e7816 */ /* 0x004fe40000000003 */
[----:B----4-:R-:W-:Y:S01]  /*135df0*/  PRMT R47, R43, 0x5210, R2 ;  /* 0x000052102b2f7816 */ /* 0x010fe20000000002 */
[----:B------:R-:W-:Y:S01]  /*135e00*/  NOP ;  /* 0x0000000000007918 */ /* 0x000fe20000000000 */
[----:B------:R-:W-:Y:S01]  /*135e10*/  PRMT R2, R20, 0x7770, RZ ;  /* 0x0000777014027816 */ /* 0x000fe200000000ff */
[----:B------:R-:W0:Y:S01]  /*135e20*/  LDS.128 R40, [R53] ;  /* 0x0000000035287984 */ /* 0x000e220000000c00 */
[----:B------:R-:W-:-:S03]  /*135e30*/  NOP ;  /* 0x0000000000007918 */ /* 0x000fc60000000000 */
[----:B------:R-:W-:Y:S01]  /*135e40*/  STSM.16.M88.4 [R53], R44 ;  /* 0x0000002c35007844 */ /* 0x000fe20000000200 */
[----:B------:R-:W-:-:S03]  /*135e50*/  NOP ;  /* 0x0000000000007918 */ /* 0x000fc60000000000 */
[----:B------:R1:W-:Y:S01]  /*135e60*/  @P6 STG.E.U8 desc[UR4][R4.64], R2 ;  /* 0x0000000204006986 */ /* 0x0003e2000c101104 */
[----:B------:R-:W-:Y:S02]  /*135e70*/  LOP3.LUT P6, RZ, R32, 0x10000000, RZ, 0xc0, !PT ;  /* 0x1000000020ff7812 */ /* 0x000fe400078cc0ff */
[----:B-1----:R-:W-:-:S11]  /*135e80*/  PRMT R2, R20, 0x7771, RZ ;  /* 0x0000777114027816 */ /* 0x002fd600000000ff */
[----:B------:R1:W-:Y:S02]  /*135e90*/  @P6 STG.E.U8 desc[UR4][R10.64], R2 ;  /* 0x000000020a006986 */ /* 0x0003e4000c101104 */
[----:B-1----:R-:W-:-:S05]  /*135ea0*/  PRMT R2, R20, 0x7772, RZ ;  /* 0x0000777214027816 */ /* 0x002fca00000000ff */
[----:B------:R1:W-:Y:S02]  /*135eb0*/  @P1 STG.E.U8 desc[UR4][R14.64], R2 ;  /* 0x000000020e001986 */ /* 0x0003e4000c101104 */
[----:B-1----:R-:W-:-:S05]  /*135ec0*/  PRMT R2, R20, 0x7773, RZ ;  /* 0x0000777314027816 */ /* 0x002fca00000000ff */
[----:B------:R1:W-:Y:S02]  /*135ed0*/  @P0 STG.E.U8 desc[UR4][R8.64], R2 ;  /* 0x0000000208000986 */ /* 0x0003e4000c101104 */
[----:B-1----:R-:W-:-:S05]  /*135ee0*/  PRMT R2, R21, 0x7770, RZ ;  /* 0x0000777015027816 */ /* 0x002fca00000000ff */
[----:B------:R1:W-:Y:S02]  /*135ef0*/  @P2 STG.E.U8 desc[UR4][R18.64], R2 ;  /* 0x0000000212002986 */ /* 0x0003e4000c101104 */
[----:B-1----:R-:W-:-:S05]  /*135f00*/  PRMT R2, R21, 0x7771, RZ ;  /* 0x0000777115027816 */ /* 0x002fca00000000ff */
[----:B------:R1:W-:Y:S04]  /*135f10*/  @P3 STG.E.U8 desc[UR4][R22.64], R2 ;  /* 0x0000000216003986 */ /* 0x0003e8000c101104 */
[----:B0-----:R-:W-:Y:S01]  /*135f20*/  STL.64 [R1+0x810], R40 ;  /* 0x0008102801007387 */ /* 0x001fe20000100a00 */
[----:B-1----:R-:W-:-:S03]  /*135f30*/  PRMT R2, R21, 0x7772, RZ ;  /* 0x0000777215027816 */ /* 0x002fc600000000ff */
[----:B------:R0:W-:Y:S04]  /*135f40*/  STL.64 [R1+0x818], R42 ;  /* 0x0008182a01007387 */ /* 0x0001e80000100a00 */
[----:B------:R1:W-:Y:S04]  /*135f50*/  @P4 STG.E.U8 desc[UR4][R16.64], R2 ;  /* 0x0000000210004986 */ /* 0x0003e8000c101104 */
[----:B0-----:R-:W2:Y:S01]  /*135f60*/  LDL.LU.64 R42, [R1+0x5758] ;  /* 0x00575800012a7983 */ /* 0x001ea20000300a00 */
[----:B-1----:R-:W-:-:S03]  /*135f70*/  PRMT R2, R21, 0x7773, RZ ;  /* 0x0000777315027816 */ /* 0x002fc600000000ff */
[----:B------:R-:W3:Y:S04]  /*135f80*/  LDL.LU.64 R40, [R1+0x5750] ;  /* 0x0057500001287983 */ /* 0x000ee80000300a00 */
[----:B------:R-:W4:Y:S04]  /*135f90*/  LDL.LU.64 R46, [R1+0x5748] ;  /* 0x00574800012e7983 */ /* 0x000f280000300a00 */
[----:B------:R-:W4:Y:S04]  /*135fa0*/  LDL.LU.64 R44, [R1+0x5740] ;  /* 0x00574000012c7983 */ /* 0x000f280000300a00 */
[----:B------:R0:W-:Y:S04]  /*135fb0*/  @P5 STG.E.U8 desc[UR4][R60.64], R2 ;  /* 0x000000023c005986 */ /* 0x0001e8000c101104 */
[----:B0-----:R-:W2:Y:S01]  /*135fc0*/  LDL.LU.64 R60, [R1+0x930] ;  /* 0x00093000013c7983 */ /* 0x001ea20000300a00 */
[----:B------:R-:W-:-:S02]  /*135fd0*/  LOP3.LUT P6, RZ, R32, 0x8000000, RZ, 0xc0, !PT ;  /* 0x0800000020ff7812 */ /* 0x000fc400078cc0ff */
[----:B------:R-:W-:-:S11]  /*135fe0*/  PRMT R2, R13, 0x7770, RZ ;  /* 0x000077700d027816 */ /* 0x000fd600000000ff */
[----:B------:R0:W-:Y:S04]  /*135ff0*/  @P6 STG.E.U8 desc[UR4][R50.64], R2 ;  /* 0x0000000232006986 */ /* 0x0001e8000c101104 */
[----:B0-----:R-:W3:Y:S04]  /*136000*/  LDL.LU.64 R50, [R1+0x918] ;  /* 0x0009180001327983 */ /* 0x001ee80000300a00 */
[----:B------:R-:W4:Y:S04]  /*136010*/  LDL.LU.64 R20, [R1+0x950] ;  /* 0x0009500001147983 */ /* 0x000f280000300a00 */
[----:B------:R-:W4:Y:S04]  /*136020*/  LDL.LU.64 R18, [R1+0x938] ;  /* 0x0009380001127983 */ /* 0x000f280000300a00 */
[----:B------:R-:W4:Y:S04]  /*136030*/  LDL.LU.64 R22, [R1+0x998] ;  /* 0x0009980001167983 */ /* 0x000f280000300a00 */
[----:B------:R-:W4:Y:S04]  /*136040*/  LDL.LU.64 R16, [R1+0x990] ;  /* 0x0009900001107983 */ /* 0x000f280000300a00 */
[----:B------:R-:W4:Y:S01]  /*136050*/  LDL.LU R6, [R1+0x14] ;  /* 0x0000140001067983 */ /* 0x000f220000300800 */
[----:B------:R-:W-:-:S02]  /*136060*/  LOP3.LUT P3, RZ, R37, 0x40000000, RZ, 0xc0, !PT ;  /* 0x4000000025ff7812 */ /* 0x000fc4000786c0ff */
[----:B------:R-:W-:Y:S02]  /*136070*/  PRMT R2, R13, 0x7771, RZ ;  /* 0x000077710d027816 */ /* 0x000fe400000000ff */
[----:B------:R-:W-:Y:S02]  /*136080*/  LOP3.LUT P1, RZ, R38, 0x400, RZ, 0xc0, !PT ;  /* 0x0000040026ff7812 */ /* 0x000fe4000782c0ff */
[----:B------:R-:W-:-:S11]  /*136090*/  LOP3.LUT R32, R32, 0xfff7ffff, RZ, 0xc0, !PT ;  /* 0xfff7ffff20207812 */ /* 0x000fd600078ec0ff */
[----:B------:R-:W-:Y:S02]  /*1360a0*/  @P1 LOP3.LUT R32, R32, 0x80000, RZ, 0xfc, !PT ;  /* 0x0008000020201812 */ /* 0x000fe400078efcff */
[----:B------:R-:W-:Y:S02]  /*1360b0*/  LOP3.LUT P1, RZ, R38, 0x200, RZ, 0xc0, !PT ;  /* 0x0000020026ff7812 */ /* 0x000fe4000782c0ff */
[----:B------:R-:W-:Y:S02]  /*1360c0*/  LOP3.LUT R32, R32, 0xffefffff, RZ, 0xc0, !PT ;  /* 0xffefffff20207812 */ /* 0x000fe400078ec0ff */
[----:B------:R-:W-:-:S09]  /*1360d0*/  LOP3.LUT P4, RZ, R37, 0x80000000, RZ, 0xc0, !PT ;  /* 0x8000000025ff7812 */ /* 0x000fd2000788c0ff */
[----:B------:R-:W-:Y:S02]  /*1360e0*/  @P1 LOP3.LUT R32, R32, 0x100000, RZ, 0xfc, !PT ;  /* 0x0010000020201812 */ /* 0x000fe400078efcff */
[----:B------:R-:W-:Y:S02]  /*1360f0*/  LOP3.LUT P1, RZ, R38, 0x100, RZ, 0xc0, !PT ;  /* 0x0000010026ff7812 */ /* 0x000fe4000782c0ff */
[----:B------:R-:W-:-:S11]  /*136100*/  LOP3.LUT R32, R32, 0xffdfffff, RZ, 0xc0, !PT ;  /* 0xffdfffff20207812 */ /* 0x000fd600078ec0ff */
[----:B------:R-:W-:Y:S02]  /*136110*/  @P1 LOP3.LUT R32, R32, 0x200000, RZ, 0xfc, !PT ;  /* 0x0020000020201812 */ /* 0x000fe400078efcff */
[----:B------:R-:W-:Y:S02]  /*136120*/  LOP3.LUT P1, RZ, R38, 0x80, RZ, 0xc0, !PT ;  /* 0x0000008026ff7812 */ /* 0x000fe4000782c0ff */
[----:B------:R-:W-:Y:S01]  /*136130*/  LOP3.LUT R32, R32, 0xffbfffff, RZ, 0xc0, !PT ;  /* 0xffbfffff20207812 */ /* 0x000fe200078ec0ff */
[----:B--2---:R0:W-:Y:S04]  /*136140*/  @P3 STG.E.U8 desc[UR4][R60.64], R2 ;  /* 0x000000023c003986 */ /* 0x0041e8000c101104 */
[----:B0-----:R-:W2:Y:S01]  /*136150*/  LDL.LU.64 R60, [R1+0x958] ;  /* 0x00095800013c7983 */ /* 0x001ea20000300a00 */
[----:B------:R-:W-:-:S03]  /*136160*/  PRMT R2, R13, 0x7772, RZ ;  /* 0x000077720d027816 */ /* 0x000fc600000000ff */
[----:B------:R-:W2:Y:S02]  /*136170*/  LDL.LU R7, [R1+0x28] ;  /* 0x0000280001077983 */ /* 0x000ea40000300800 */
[----:B------:R-:W-:Y:S02]  /*136180*/  @P1 LOP3.LUT R32, R32, 0x400000, RZ, 0xfc, !PT ;  /* 0x0040000020201812 */ /* 0x000fe400078efcff */
[----:B---3--:R0:W-:Y:S01]  /*136190*/  @P4 STG.E.U8 desc[UR4][R50.64], R2 ;  /* 0x0000000232004986 */ /* 0x0081e2000c101104 */
[----:B------:R-:W-:-:S03]  /*1361a0*/  LOP3.LUT P1, RZ, R38, 0x40, RZ, 0xc0, !PT ;  /* 0x0000004026ff7812 */ /* 0x000fc6000782c0ff */
[----:B0-----:R-:W3:Y:S01]  /*1361b0*/  LDL.LU.64 R50, [R1+0x9a0] ;  /* 0x0009a00001327983 */ /* 0x001ee20000300a00 */
[----:B------:R-:W-:-:S03]  /*1361c0*/  LOP3.LUT R32, R32, 0xff7fffff, RZ, 0xc0, !PT ;  /* 0xff7fffff20207812 */ /* 0x000fc600078ec0ff */
[----:B------:R-:W3:Y:S06]  /*1361d0*/  LDL.LU.64 R34, [R1+0x9b0] ;  /* 0x0009b00001227983 */ /* 0x000eec0000300a00 */
[----:B------:R-:W-:Y:S02]  /*1361e0*/  @P1 LOP3.LUT R32, R32, 0x800000, RZ, 0xfc, !PT ;  /* 0x0080000020201812 */ /* 0x000fe400078efcff */
[----:B------:R-:W-:Y:S01]  /*1361f0*/  LOP3.LUT P1, RZ, R38, 0x20, RZ, 0xc0, !PT ;  /* 0x0000002026ff7812 */ /* 0x000fe2000782c0ff */
[----:B------:R-:W3:Y:S01]  /*136200*/  LDL.LU.64 R54, [R1+0x9a8] ;  /* 0x0009a80001367983 */ /* 0x000ee20000300a00 */
[----:B------:R-:W-:-:S02]  /*136210*/  LOP3.LUT R32, R32, 0xfeffffff, RZ, 0xc0, !PT ;  /* 0xfeffffff20207812 */ /* 0x000fc400078ec0ff */
[----:B------:R-:W-:Y:S01]  /*136220*/  LOP3.LUT P5, RZ, R38, 0x1, RZ, 0xc0, !PT ;  /* 0x0000000126ff7812 */ /* 0x000fe200078ac0ff */
[----:B------:R-:W3:Y:S08]  /*136230*/  LDL.LU.64 R4, [R1+0x9b8] ;  /* 0x0009b80001047983 */ /* 0x000ef00000300a00 */
[----:B------:R-:W-:Y:S02]  /*136240*/  @P1 LOP3.LUT R32, R32, 0x1000000, RZ, 0xfc, !PT ;  /* 0x0100000020201812 */ /* 0x000fe400078efcff */
[----:B------:R-:W-:-:S02]  /*136250*/  LOP3.LUT P1, RZ, R38, 0x10, RZ, 0xc0, !PT ;  /* 0x0000001026ff7812 */ /* 0x000fc4000782c0ff */
[----:B------:R-:W-:Y:S02]  /*136260*/  LOP3.LUT R32, R32, 0xfdffffff, RZ, 0xc0, !PT ;  /* 0xfdffffff20207812 */ /* 0x000fe400078ec0ff */
[----:B------:R-:W-:-:S05]  /*136270*/  PRMT R2, R13, 0x7773, RZ ;  /* 0x000077730d027816 */ /* 0x000fca00000000ff */
[----:B----4-:R0:W-:Y:S04]  /*136280*/  @P5 STG.E.U8 desc[UR4][R20.64], R2 ;  /* 0x0000000214005986 */ /* 0x0101e8000c101104 */
[----:B------:R-:W-:Y:S02]  /*136290*/  @P1 LOP3.LUT R32, R32, 0x2000000, RZ, 0xfc, !PT ;  /* 0x0200000020201812 */ /* 0x000fe400078efcff */
[C---:B------:R-:W-:Y:S01]  /*1362a0*/  LOP3.LUT P1, RZ, R38.reuse, 0x8, RZ, 0xc0, !PT ;  /* 0x0000000826ff7812 */ /* 0x040fe2000782c0ff */
[----:B0-----:R-:W4:Y:S01]  /*1362b0*/  LDL.LU R20, [R1+0x18] ;  /* 0x0000180001147983 */ /* 0x001f220000300800 */
[----:B------:R-:W-:-:S03]  /*1362c0*/  LOP3.LUT P6, RZ, R38, 0x2, RZ, 0xc0, !PT ;  /* 0x0000000226ff7812 */ /* 0x000fc600078cc0ff */
[----:B------:R-:W4:Y:S01]  /*1362d0*/  LDL.LU.64 R10, [R1+0x9c0] ;  /* 0x0009c000010a7983 */ /* 0x000f220000300a00 */
[----:B------:R-:W-:Y:S02]  /*1362e0*/  LOP3.LUT R32, R32, 0xfbffffff, RZ, 0xc0, !PT ;  /* 0xfbffffff20207812 */ /* 0x000fe400078ec0ff */
[----:B------:R-:W-:Y:S01]  /*1362f0*/  PRMT R2, R6, 0x7770, RZ ;  /* 0x0000777006027816 */ /* 0x000fe200000000ff */
[----:B------:R-:W4:Y:S04]  /*136300*/  LDL.LU.64 R14, [R1+0x9e0] ;  /* 0x0009e000010e7983 */ /* 0x000f280000300a00 */
[----:B------:R-:W-:Y:S02]  /*136310*/  @P1 LOP3.LUT R32, R32, 0x4000000, RZ, 0xfc, !PT ;  /* 0x0400000020201812 */ /* 0x000fe400078efcff */
[----:B------:R-:W-:Y:S01]  /*136320*/  LOP3.LUT P1, RZ, R38, 0x4, RZ, 0xc0, !PT ;  /* 0x0000000426ff7812 */ /* 0x000fe2000782c0ff */
[----:B------:R-:W4:Y:S04]  /*136330*/  LDL.LU R21, [R1+0x2c] ;  /* 0x00002c0001157983 */ /* 0x000f280000300800 */
[----:B------:R0:W-:Y:S04]  /*136340*/  @P6 STG.E.U8 desc[UR4][R18.64], R2 ;  /* 0x0000000212006986 */ /* 0x0001e8000c101104 */
[----:B------:R-:W4:Y:S04]  /*136350*/  LDL.LU.64 R8, [R1+0x9c8] ;  /* 0x0009c80001087983 */ /* 0x000f280000300a00 */
[----:B------:R-:W4:Y:S01]  /*136360*/  LDL.LU.64 R12, [R1+0xa00] ;  /* 0x000a0000010c7983 */ /* 0x000f220000300a00 */
[----:B0-----:R-:W-:-:S03]  /*136370*/  PRMT R2, R6, 0x7771, RZ ;  /* 0x0000777106027816 */ /* 0x001fc600000000ff */
[----:B------:R-:W4:Y:S04]  /*136380*/  LDL.LU.64 R18, [R1+0x9e8] ;  /* 0x0009e80001127983 */ /* 0x000f280000300a00 */
[----:B------:R0:W-:Y:S01]  /*136390*/  @P1 STG.E.U8 desc[UR4][R22.64], R2 ;  /* 0x0000000216001986 */ /* 0x0001e2000c101104 */
[----:B------:R-:W-:Y:S02]  /*1363a0*/  LOP3.LUT P1, RZ, R32, 0x4000000, RZ, 0xc0, !PT ;  /* 0x0400000020ff7812 */ /* 0x000fe4000782c0ff */
[----:B0-----:R-:W-:Y:S01]  /*1363b0*/  PRMT R2, R6, 0x7772, RZ ;  /* 0x0000777206027816 */ /* 0x001fe200000000ff */
[----:B------:R-:W4:Y:S10]  /*1363c0*/  LDL.LU.64 R22, [R1+0xa28] ;  /* 0x000a280001167983 */ /* 0x000f340000300a00 */
[----:B------:R0:W-:Y:S01]  /*1363d0*/  @P1 STG.E.U8 desc[UR4][R16.64], R2 ;  /* 0x0000000210001986 */ /* 0x0001e2000c101104 */
[----:B------:R-:W-:-:S03]  /*1363e0*/  LOP3.LUT P1, RZ, R32, 0x2000000, RZ, 0xc0, !PT ;  /* 0x0200000020ff7812 */ /* 0x000fc6000782c0ff */
[----:B0-----:R-:W4:Y:S01]  /*1363f0*/  LDL.LU.64 R16, [R1+0xa20] ;  /* 0x000a200001107983 */ /* 0x001f220000300a00 */
[----:B------:R-:W-:-:S09]  /*136400*/  PRMT R2, R6, 0x7773, RZ ;  /* 0x0000777306027816 */ /* 0x000fd200000000ff */
[----:B--2---:R0:W-:Y:S04]  /*136410*/  @P1 STG.E.U8 desc[UR4][R60.64], R2 ;  /* 0x000000023c001986 */ /* 0x0041e8000c101104 */
[----:B0-----:R-:W2:Y:S01]  /*136420*/  LDL.LU.64 R60, [R1+0xa08] ;  /* 0x000a0800013c7983 */ /* 0x001ea20000300a00 */
[----:B------:R-:W-:Y:S02]  /*136430*/  LOP3.LUT P1, RZ, R32, 0x1000000, RZ, 0xc0, !PT ;  /* 0x0100000020ff7812 */ /* 0x000fe4000782c0ff */
[----:B------:R-:W-:-:S11]  /*136440*/  PRMT R2, R7, 0x7770, RZ ;  /* 0x0000777007027816 */ /* 0x000fd600000000ff */
[----:B---3--:R0:W-:Y:S01]  /*136450*/  @P1 STG.E.U8 desc[UR4][R50.64], R2 ;  /* 0x0000000232001986 */ /* 0x0081e2000c101104 */
[C---:B------:R-:W-:Y:S02]  /*136460*/  LOP3.LUT P1, RZ, R32.reuse, 0x800000, RZ, 0xc0, !PT ;  /* 0x0080000020ff7812 */ /* 0x040fe4000782c0ff */
[----:B0-----:R-:W-:Y:S01]  /*136470*/  PRMT R2, R7, 0x7771, RZ ;  /* 0x0000777107027816 */ /* 0x001fe200000000ff */
[----:B------:R-:W3:Y:S10]  /*136480*/  LDL.LU.64 R50, [R1+0x5738] ;  /* 0x0057380001327983 */ /* 0x000ef40000300a00 */
[----:B------:R0:W-:Y:S01]  /*136490*/  @P1 STG.E.U8 desc[UR4][R34.64], R2 ;  /* 0x0000000222001986 */ /* 0x0001e2000c101104 */
[----:B------:R-:W-:-:S02]  /*1364a0*/  LOP3.LUT P1, RZ, R32, 0x400000, RZ, 0xc0, !PT ;  /* 0x0040000020ff7812 */ /* 0x000fc4000782c0ff */
[----:B0-----:R-:W-:-:S11]  /*1364b0*/  PRMT R2, R7, 0x7772, RZ ;  /* 0x0000777207027816 */ /* 0x001fd600000000ff */
[----:B------:R0:W-:Y:S01]  /*1364c0*/  @P1 STG.E.U8 desc[UR4][R54.64], R2 ;  /* 0x0000000236001986 */ /* 0x0001e2000c101104 */
[----:B------:R-:W-:Y:S02]  /*1364d0*/  LOP3.LUT P1, RZ, R32, 0x200000, RZ, 0xc0, !PT ;  /* 0x0020000020ff7812 */ /* 0x000fe4000782c0ff */
[----:B0-----:R-:W-:-:S11]  /*1364e0*/  PRMT R2, R7, 0x7773, RZ ;  /* 0x0000777307027816 */ /* 0x001fd600000000ff */
[----:B------:R4:W-:Y:S01]  /*1364f0*/  @P1 STG.E.U8 desc[UR4][R4.64], R2 ;  /* 0x0000000204001986 */ /* 0x0009e2000c101104 */
[----:B------:R-:W-:Y:S02]  /*136500*/  LOP3.LUT P1, RZ, R32, 0x100000, RZ, 0xc0, !PT ;  /* 0x0010000020ff7812 */ /* 0x000fe4000782c0ff */
[----:B----4-:R-:W-:-:S11]  /*136510*/  PRMT R2, R20, 0x7770, RZ ;  /* 0x0000777014027816 */ /* 0x010fd600000000ff */
[----:B------:R0:W-:Y:S01]  /*136520*/  @P1 STG.E.U8 desc[UR4][R10.64], R2 ;  /* 0x000000020a001986 */ /* 0x0001e2000c101104 */
[----:B------:R-:W-:Y:S02]  /*136530*/  LOP3.LUT P1, RZ, R32, 0x80000, RZ, 0xc0, !PT ;  /* 0x0008000020ff7812 */ /* 0x000fe4000782c0ff */
[C---:B------:R-:W-:Y:S02]  /*136540*/  LOP3.LUT P0, RZ, R38.reuse, 0x800, RZ, 0xc0, !PT ;  /* 0x0000080026ff7812 */ /* 0x040fe4000780c0ff */
[----:B------:R-:W-:Y:S02]  /*136550*/  LOP3.LUT P2, RZ, R38, 0x1000, RZ, 0xc0, !PT ;  /* 0x0000100026ff7812 */ /* 0x000fe4000784c0ff */
[----:B0-----:R-:W-:-:S07]  /*136560*/  PRMT R2, R20, 0x7771, RZ ;  /* 0x0000777114027816 */ /* 0x001fce00000000ff */
[----:B------:R0:W-:Y:S01]  /*136570*/  @P1 STG.E.U8 desc[UR4][R14.64], R2 ;  /* 0x000000020e001986 */ /* 0x0001e2000c101104 */
[----:B------:R-:W-:Y:S02]  /*136580*/  LOP3.LUT P3, RZ, R38, 0x2000, RZ, 0xc0, !PT ;  /* 0x0000200026ff7812 */ /* 0x000fe4000786c0ff */
[----:B0-----:R-:W-:-:S05]  /*136590*/  PRMT R2, R20, 0x7772, RZ ;  /* 0x0000777214027816 */ /* 0x001fca00000000ff */
        /* <DEDUP_REMOVED lines=9> */
[----:B------:R0:W-:Y:S02]  /*136630*/  @P4 STG.E.U8 desc[UR4][R22.64], R2 ;  /* 0x0000000216004986 */ /* 0x0001e4000c101104 */
[----:B0-----:R-:W-:-:S05]  /*136640*/  PRMT R2, R21, 0x7772, RZ ;  /* 0x0000777215027816 */ /* 0x001fca00000000ff */
[----:B------:R0:W-:Y:S02]  /*136650*/  @P5 STG.E.U8 desc[UR4][R16.64], R2 ;  /* 0x0000000210005986 */ /* 0x0001e4000c101104 */
[----:B0-----:R-:W-:Y:S02]  /*136660*/  PRMT R2, R21, 0x7773, RZ ;  /* 0x0000777315027816 */ /* 0x001fe400000000ff */
[----:B------:R-:W4:Y:S04]  /*136670*/  LDL.LU.64 R20, [R1+0xa40] ;  /* 0x000a400001147983 */ /* 0x000f280000300a00 */
[----:B--2---:R0:W-:Y:S04]  /*136680*/  @P6 STG.E.U8 desc[UR4][R60.64], R2 ;  /* 0x000000023c006986 */ /* 0x0041e8000c101104 */
[----:B0-----:R-:W2:Y:S04]  /*136690*/  LDL.LU.64 R60, [R1+0xa50] ;  /* 0x000a5000013c7983 */ /* 0x001ea80000300a00 */
[----:B------:R-:W3:Y:S04]  /*1366a0*/  LDL.LU.64 R8, [R1+0xa48] ;  /* 0x000a480001087983 */ /* 0x000ee80000300a00 */
[----:B------:R-:W4:Y:S04]  /*1366b0*/  LDL.LU R13, [R1+0x1c] ;  /* 0x00001c00010d7983 */ /* 0x000f280000300800 */
[----:B------:R-:W3:Y:S04]  /*1366c0*/  LDL.LU.64 R18, [R1+0xa70] ;  /* 0x000a700001127983 */ /* 0x000ee80000300a00 */
[----:B------:R-:W3:Y:S04]  /*1366d0*/  LDL.LU.64 R22, [R1+0xa58] ;  /* 0x000a580001167983 */ /* 0x000ee80000300a00 */
[----:B------:R-:W3:Y:S04]  /*1366e0*/  LDL.LU.64 R16, [R1+0xa88] ;  /* 0x000a880001107983 */ /* 0x000ee80000300a00 */
[----:B------:R-:W3:Y:S01]  /*1366f0*/  LDL.LU R12, [R1] ;  /* 0x00000000010c7983 */ /* 0x000ee20000300800 */
[----:B------:R-:W-:-:S02]  /*136700*/  LOP3.LUT P1, RZ, R38, 0x20000000, RZ, 0xc0, !PT ;  /* 0x2000000026ff7812 */ /* 0x000fc4000782c0ff */
[----:B------:R-:W-:Y:S02]  /*136710*/  LOP3.LUT R32, R32, 0xfffff7ff, RZ, 0xc0, !PT ;  /* 0xfffff7ff20207812 */ /* 0x000fe400078ec0ff */
[----:B------:R-:W-:-:S09]  /*136720*/  LOP3.LUT P3, RZ, R38, 0x20000, RZ, 0xc0, !PT ;  /* 0x0002000026ff7812 */ /* 0x000fd2000786c0ff */
        /* <DEDUP_REMOVED lines=26> */
[----:B----4-:R-:W-:-:S05]  /*1368d0*/  PRMT R2, R13, 0x7770, RZ ;  /* 0x000077700d027816 */ /* 0x010fca00000000ff */
[----:B------:R0:W-:Y:S04]  /*1368e0*/  @P3 STG.E.U8 desc[UR4][R20.64], R2 ;  /* 0x0000000214003986 */ /* 0x0001e8000c101104 */
[----:B0-----:R-:W4:Y:S01]  /*1368f0*/  LDL.LU.64 R20, [R1+0xa80] ;  /* 0x000a800001147983 */ /* 0x001f220000300a00 */
[----:B------:R-:W-:-:S05]  /*136900*/  PRMT R2, R13, 0x7771, RZ ;  /* 0x000077710d027816 */ /* 0x000fca00000000ff */
[----:B--2---:R0:W-:Y:S04]  /*136910*/  @P4 STG.E.U8 desc[UR4][R60.64], R2 ;  /* 0x000000023c004986 */ /* 0x0041e8000c101104 */
[----:B0-----:R-:W2:Y:S04]  /*136920*/  LDL.LU.64 R60, [R1+0xa78] ;  /* 0x000a7800013c7983 */ /* 0x001ea80000300a00 */
[----:B------:R-:W2:Y:S04]  /*136930*/  LDL.LU.64 R34, [R1+0xa90] ;  /* 0x000a900001227983 */ /* 0x000ea80000300a00 */
[----:B------:R-:W2:Y:S04]  /*136940*/  LDL.LU.64 R54, [R1+0xaa0] ;  /* 0x000aa00001367983 */ /* 0x000ea80000300a00 */
[----:B------:R-:W2:Y:S01]  /*136950*/  LDL.LU.64 R6, [R1+0xa98] ;  /* 0x000a980001067983 */ /* 0x000ea20000300a00 */
[----:B------:R-:W-:-:S05]  /*136960*/  PRMT R2, R13, 0x7772, RZ ;  /* 0x000077720d027816 */ /* 0x000fca00000000ff */
[----:B---3--:R0:W-:Y:S02]  /*136970*/  @P5 STG.E.U8 desc[UR4][R8.64], R2 ;  /* 0x0000000208005986 */ /* 0x0081e4000c101104 */
[----:B0-----:R-:W-:Y:S02]  /*136980*/  PRMT R2, R13, 0x7773, RZ ;  /* 0x000077730d027816 */ /* 0x001fe400000000ff */
[----:B------:R-:W3:Y:S04]  /*136990*/  LDL.LU R13, [R1+0x4] ;  /* 0x00000400010d7983 */ /* 0x000ee80000300800 */
[----:B------:R-:W3:Y:S04]  /*1369a0*/  LDL.LU.64 R4, [R1+0xab0] ;  /* 0x000ab00001047983 */ /* 0x000ee80000300a00 */
[----:B------:R-:W3:Y:S04]  /*1369b0*/  LDL.LU.64 R10, [R1+0xaa8] ;  /* 0x000aa800010a7983 */ /* 0x000ee80000300a00 */
[----:B------:R-:W3:Y:S04]  /*1369c0*/  LDL.LU.64 R14, [R1+0xac8] ;  /* 0x000ac800010e7983 */ /* 0x000ee80000300a00 */
[----:B------:R0:W-:Y:S04]  /*1369d0*/  @P6 STG.E.U8 desc[UR4][R18.64], R2 ;  /* 0x0000000212006986 */ /* 0x0001e8000c101104 */
[----:B------:R-:W3:Y:S01]  /*1369e0*/  LDL.LU.64 R8, [R1+0xac0] ;  /* 0x000ac00001087983 */ /* 0x000ee20000300a00 */
[----:B0-----:R-:W-:-:S03]  /*1369f0*/  PRMT R2, R12, 0x7770, RZ ;  /* 0x000077700c027816 */ /* 0x001fc600000000ff */
[----:B------:R-:W3:Y:S04]  /*136a00*/  LDL.LU.64 R18, [R1+0xab8] ;  /* 0x000ab80001127983 */ /* 0x000ee80000300a00 */
[----:B------:R0:W-:Y:S01]  /*136a10*/  @P1 STG.E.U8 desc[UR4][R22.64], R2 ;  /* 0x0000000216001986 */ /* 0x0001e2000c101104 */
[----:B------:R-:W-:Y:S02]  /*136a20*/  LOP3.LUT P1, RZ, R32, 0x40000, RZ, 0xc0, !PT ;  /* 0x0004000020ff7812 */ /* 0x000fe4000782c0ff */
[----:B0-----:R-:W-:Y:S01]  /*136a30*/  PRMT R2, R12, 0x7771, RZ ;  /* 0x000077710c027816 */ /* 0x001fe200000000ff */
[----:B------:R-:W3:Y:S10]  /*136a40*/  LDL.LU.64 R22, [R1+0xad0] ;  /* 0x000ad00001167983 */ /* 0x000ef40000300a00 */
[----:B------:R0:W-:Y:S04]  /*136a50*/  @P1 STG.E.U8 desc[UR4][R16.64], R2 ;  /* 0x0000000210001986 */ /* 0x0001e8000c101104 */
[----:B0-----:R-:W3:Y:S01]  /*136a60*/  LDL.LU.64 R16, [R1+0xae0] ;  /* 0x000ae00001107983 */ /* 0x001ee20000300a00 */
[----:B------:R-:W-:-:S02]  /*136a70*/  LOP3.LUT P1, RZ, R32, 0x20000, RZ, 0xc0, !PT ;  /* 0x0002000020ff7812 */ /* 0x000fc4000782c0ff */
[----:B------:R-:W-:Y:S02]  /*136a80*/  PRMT R2, R12, 0x7772, RZ ;  /* 0x000077720c027816 */ /* 0x000fe400000000ff */
[C---:B------:R-:W-:Y:S02]  /*136a90*/  LOP3.LUT P0, RZ, R38.reuse, 0x40000000, RZ, 0xc0, !PT ;  /* 0x4000000026ff7812 */ /* 0x040fe4000780c0ff */
[----:B------:R-:W-:Y:S02]  /*136aa0*/  LOP3.LUT P2, RZ, R38, 0x80000000, RZ, 0xc0, !PT ;  /* 0x8000000026ff7812 */ /* 0x000fe4000784c0ff */
[C---:B------:R-:W-:Y:S02]  /*136ab0*/  LOP3.LUT P3, RZ, R39.reuse, 0x1, RZ, 0xc0, !PT ;  /* 0x0000000127ff7812 */ /* 0x040fe4000786c0ff */
[C---:B------:R-:W-:Y:S02]  /*136ac0*/  LOP3.LUT P4, RZ, R39.reuse, 0x2, RZ, 0xc0, !PT ;  /* 0x0000000227ff7812 */ /* 0x040fe4000788c0ff */
[----:B------:R-:W-:Y:S01]  /*136ad0*/  LOP3.LUT P5, RZ, R39, 0x4, RZ, 0xc0, !PT ;  /* 0x0000000427ff7812 */ /* 0x000fe200078ac0ff */
[----:B----4-:R0:W-:Y:S01]  /*136ae0*/  @P1 STG.E.U8 desc[UR4][R20.64], R2 ;  /* 0x0000000214001986 */ /* 0x0101e2000c101104 */
[----:B------:R-:W-:-:S03]  /*136af0*/  LOP3.LUT P1, RZ, R32, 0x10000, RZ, 0xc0, !PT ;  /* 0x0001000020ff7812 */ /* 0x000fc6000782c0ff */
[----:B0-----:R-:W4:Y:S01]  /*136b00*/  LDL.LU.64 R20, [R1+0xad8] ;  /* 0x000ad80001147983 */ /* 0x001f220000300a00 */
[----:B------:R-:W-:-:S09]  /*136b10*/  PRMT R2, R12, 0x7773, RZ ;  /* 0x000077730c027816 */ /* 0x000fd200000000ff */
[----:B--2---:R0:W-:Y:S01]  /*136b20*/  @P1 STG.E.U8 desc[UR4][R60.64], R2 ;  /* 0x000000023c001986 */ /* 0x0041e2000c101104 */
[----:B------:R-:W-:Y:S02]  /*136b30*/  LOP3.LUT P1, RZ, R32, 0x8000, RZ, 0xc0, !PT ;  /* 0x0000800020ff7812 */ /* 0x000fe4000782c0ff */
[----:B0-----:R-:W-:Y:S01]  /*136b40*/  PRMT R2, R56, 0x7770, RZ ;  /* 0x0000777038027816 */ /* 0x001fe200000000ff */
[----:B------:R-:W2:Y:S10]  /*136b50*/  LDL.LU.64 R60, [R1+0x5730] ;  /* 0x00573000013c7983 */ /* 0x000eb40000300a00 */
[----:B------:R0:W-:Y:S01]  /*136b60*/  @P1 STG.E.U8 desc[UR4][R34.64], R2 ;  /* 0x0000000222001986 */ /* 0x0001e2000c101104 */
[----:B------:R-:W-:-:S02]  /*136b70*/  LOP3.LUT P1, RZ, R32, 0x4000, RZ, 0xc0, !PT ;  /* 0x0000400020ff7812 */ /* 0x000fc4000782c0ff */
[----:B0-----:R-:W-:-:S11]  /*136b80*/  PRMT R2, R56, 0x7771, RZ ;  /* 0x0000777138027816 */ /* 0x001fd600000000ff */
[----:B------:R0:W-:Y:S01]  /*136b90*/  @P1 STG.E.U8 desc[UR4][R54.64], R2 ;  /* 0x0000000236001986 */ /* 0x0001e2000c101104 */
[----:B------:R-:W-:Y:S02]  /*136ba0*/  LOP3.LUT P1, RZ, R32, 0x2000, RZ, 0xc0, !PT ;  /* 0x0000200020ff7812 */ /* 0x000fe4000782c0ff */
[----:B0-----:R-:W-:-:S11]  /*136bb0*/  PRMT R2, R56, 0x7772, RZ ;  /* 0x0000777238027816 */ /* 0x001fd600000000ff */
[----:B------:R-:W-:Y:S01]  /*136bc0*/  @P1 STG.E.U8 desc[UR4][R6.64], R2 ;  /* 0x0000000206001986 */ /* 0x000fe2000c101104 */
[----:B------:R-:W-:Y:S02]  /*136bd0*/  LOP3.LUT P1, RZ, R32, 0x1000, RZ, 0xc0, !PT ;  /* 0x0000100020ff7812 */ /* 0x000fe4000782c0ff */
[----:B------:R-:W-:-:S11]  /*136be0*/  PRMT R56, R56, 0x7773, RZ ;  /* 0x0000777338387816 */ /* 0x000fd600000000ff */
[----:B---3--:R0:W-:Y:S01]  /*136bf0*/  @P1 STG.E.U8 desc[UR4][R4.64], R56 ;  /* 0x0000003804001986 */ /* 0x0081e2000c101104 */
[----:B------:R-:W-:Y:S02]  /*136c00*/  LOP3.LUT P1, RZ, R32, 0x800, RZ, 0xc0, !PT ;  /* 0x0000080020ff7812 */ /* 0x000fe4000782c0ff */
[----:B0-----:R-:W-:-:S11]  /*136c10*/  PRMT R56, R13, 0x7770, RZ ;  /* 0x000077700d387816 */ /* 0x001fd600000000ff */
[----:B------:R0:W-:Y:S02]  /*136c20*/  @P1 STG.E.U8 desc[UR4][R10.64], R56 ;  /* 0x000000380a001986 */ /* 0x0001e4000c101104 */
[----:B0-----:R-:W-:-:S05]  /*136c30*/  PRMT R56, R13, 0x7771, RZ ;  /* 0x000077710d387816 */ /* 0x001fca00000000ff */
        /* <DEDUP_REMOVED lines=8> */
[----:B------:R0:W-:Y:S04]  /*136cc0*/  @P5 STG.E.U8 desc[UR4][R16.64], R56 ;  /* 0x0000003810005986 */ /* 0x0001e8000c101104 */
[----:B0-----:R-:W3:Y:S01]  /*136cd0*/  LDL.LU.64 R16, [R1+0xae8] ;  /* 0x000ae80001107983 */ /* 0x001ee20000300a00 */
[----:B------:R-:W-:Y:S02]  /*136ce0*/  LOP3.LUT P6, RZ, R39, 0x8, RZ, 0xc0, !PT ;  /* 0x0000000827ff7812 */ /* 0x000fe400078cc0ff */
[----:B------:R-:W-:Y:S02]  /*136cf0*/  PRMT R56, R57, 0x7772, RZ ;  /* 0x0000777239387816 */ /* 0x000fe400000000ff */
[----:B------:R-:W-:Y:S02]  /*136d00*/  LOP3.LUT P3, RZ, R39, 0x10, RZ, 0xc0, !PT ;  /* 0x0000001027ff7812 */ /* 0x000fe4000786c0ff */
[----:B------:R-:W-:-:S07]  /*136d10*/  PRMT R57, R57, 0x7773, RZ ;  /* 0x0000777339397816 */ /* 0x000fce00000000ff */
[----:B----4-:R0:W-:Y:S04]  /*136d20*/  @P6 STG.E.U8 desc[UR4][R20.64], R56 ;  /* 0x0000003814006986 */ /* 0x0101e8000c101104 */
[----:B0-----:R-:W4:Y:S04]  /*136d30*/  LDL.LU.64 R20, [R1+0xaf0] ;  /* 0x000af00001147983 */ /* 0x001f280000300a00 */
[----:B------:R-:W2:Y:S04]  /*136d40*/  LDL.LU.64 R14, [R1+0xb00] ;  /* 0x000b0000010e7983 */ /* 0x000ea80000300a00 */
[----:B------:R-:W2:Y:S04]  /*136d50*/  LDL.LU.64 R8, [R1+0xaf8] ;  /* 0x000af80001087983 */ /* 0x000ea80000300a00 */
[----:B------:R-:W4:Y:S04]  /*136d60*/  LDL.LU R12, [R1+0x8] ;  /* 0x00000800010c7983 */ /* 0x000f280000300800 */
[----:B------:R-:W2:Y:S04]  /*136d70*/  LDL.LU.64 R18, [R1+0xb10] ;  /* 0x000b100001127983 */ /* 0x000ea80000300a00 */
[----:B------:R-:W2:Y:S01]  /*136d80*/  LDL.LU.64 R22, [R1+0xb08] ;  /* 0x000b080001167983 */ /* 0x000ea20000300a00 */
[----:B------:R-:W-:-:S03]  /*136d90*/  LOP3.LUT P1, RZ, R39, 0x10000, RZ, 0xc0, !PT ;  /* 0x0001000027ff7812 */ /* 0x000fc6000782c0ff */
[----:B---3--:R0:W-:Y:S04]  /*136da0*/  @P3 STG.E.U8 desc[UR4][R16.64], R57 ;  /* 0x0000003910003986 */ /* 0x0081e8000c101104 */
[----:B0-----:R-:W3:Y:S01]  /*136db0*/  LDL.LU.64 R16, [R1+0xb28] ;  /* 0x000b280001107983 */ /* 0x001ee20000300a00 */
[----:B------:R-:W-:-:S05]  /*136dc0*/  LOP3.LUT R32, R32, 0xfffffff7, RZ, 0xc0, !PT ;  /* 0xfffffff720207812 */ /* 0x000fca00078ec0ff */
[----:B------:R-:W-:Y:S02]  /*136dd0*/  @P1 LOP3.LUT R32, R32, 0x8, RZ, 0xfc, !PT ;  /* 0x0000000820201812 */ /* 0x000fe400078efcff */
[----:B------:R-:W-:Y:S02]  /*136de0*/  LOP3.LUT P1, RZ, R39, 0x8000, RZ, 0xc0, !PT ;  /* 0x0000800027ff7812 */ /* 0x000fe4000782c0ff */
[----:B------:R-:W-:-:S11]  /*136df0*/  LOP3.LUT R32, R32, 0xffffffef, RZ, 0xc0, !PT ;  /* 0xffffffef20207812 */ /* 0x000fd600078ec0ff */
[----:B------:R-:W-:Y:S02]  /*136e00*/  @P1 LOP3.LUT R32, R32, 0x10, RZ, 0xfc, !PT ;  /* 0x0000001020201812 */ /* 0x000fe400078efcff */
[C---:B------:R-:W-:Y:S02]  /*136e10*/  LOP3.LUT P1, RZ, R39.reuse, 0x4000, RZ, 0xc0, !PT ;  /* 0x0000400027ff7812 */ /* 0x040fe4000782c0ff */
        /* <DEDUP_REMOVED lines=13> */
[----:B----4-:R-:W-:-:S05]  /*136ef0*/  PRMT R56, R12, 0x7770, RZ ;  /* 0x000077700c387816 */ /* 0x010fca00000000ff */
[----:B------:R0:W-:Y:S04]  /*136f00*/  @P4 STG.E.U8 desc[UR4][R20.64], R56 ;  /* 0x0000003814004986 */ /* 0x0001e8000c101104 */
[----:B0-----:R-:W4:Y:S04]  /*136f10*/  LDL.LU.64 R20, [R1+0xb20] ;  /* 0x000b200001147983 */ /* 0x001f280000300a00 */
[----:B------:R-:W4:Y:S04]  /*136f20*/  LDL.LU.64 R2, [R1+0xb18] ;  /* 0x000b180001027983 */ /* 0x000f280000300a00 */
[----:B------:R-:W4:Y:S04]  /*136f30*/  LDL.LU R13, [R1+0xc] ;  /* 0x00000c00010d7983 */ /* 0x000f280000300800 */
[----:B------:R-:W4:Y:S01]  /*136f40*/  LDL.LU.64 R34, [R1+0xb30] ;  /* 0x000b300001227983 */ /* 0x000f220000300a00 */
[----:B------:R-:W-:-:S03]  /*136f50*/  LOP3.LUT R32, R32, 0xfffffdff, RZ, 0xc0, !PT ;  /* 0xfffffdff20207812 */ /* 0x000fc600078ec0ff */
[----:B------:R-:W4:Y:S01]  /*136f60*/  LDL.LU.64 R54, [R1+0xb40] ;  /* 0x000b400001367983 */ /* 0x000f220000300a00 */
[----:B------:R-:W-:Y:S02]  /*136f70*/  @P1 LOP3.LUT R32, R32, 0x200, RZ, 0xfc, !PT ;  /* 0x0000020020201812 */ /* 0x000fe400078efcff */
[C---:B------:R-:W-:Y:S01]  /*136f80*/  LOP3.LUT P1, RZ, R39.reuse, 0x200, RZ, 0xc0, !PT ;  /* 0x0000020027ff7812 */ /* 0x040fe2000782c0ff */
[----:B------:R-:W4:Y:S01]  /*136f90*/  LDL.LU.64 R6, [R1+0xb38] ;  /* 0x000b380001067983 */ /* 0x000f220000300a00 */
[C---:B------:R-:W-:Y:S02]  /*136fa0*/  LOP3.LUT P5, RZ, R39.reuse, 0x40, RZ, 0xc0, !PT ;  /* 0x0000004027ff7812 */ /* 0x040fe400078ac0ff */
[----:B------:R-:W-:Y:S01]  /*136fb0*/  LOP3.LUT P6, RZ, R39, 0x80, RZ, 0xc0, !PT ;  /* 0x0000008027ff7812 */ /* 0x000fe200078cc0ff */
[----:B------:R-:W4:Y:S01]  /*136fc0*/  LDL.LU.64 R4, [R1+0xb50] ;  /* 0x000b500001047983 */ /* 0x000f220000300a00 */
[----:B------:R-:W-:Y:S02]  /*136fd0*/  LOP3.LUT R32, R32, 0xfffffbff, RZ, 0xc0, !PT ;  /* 0xfffffbff20207812 */ /* 0x000fe400078ec0ff */
[----:B------:R-:W-:Y:S01]  /*136fe0*/  PRMT R56, R12, 0x7771, RZ ;  /* 0x000077710c387816 */ /* 0x000fe200000000ff */
[----:B------:R-:W4:Y:S04]  /*136ff0*/  LDL.LU.64 R10, [R1+0xb48] ;  /* 0x000b4800010a7983 */ /* 0x000f280000300a00 */
[----:B------:R-:W-:-:S02]  /*137000*/  @P1 LOP3.LUT R32, R32, 0x400, RZ, 0xfc, !PT ;  /* 0x0000040020201812 */ /* 0x000fc400078efcff */
[----:B------:R-:W-:Y:S01]  /*137010*/  LOP3.LUT P1, RZ, R39, 0x100, RZ, 0xc0, !PT ;  /* 0x0000010027ff7812 */ /* 0x000fe2000782c0ff */
[----:B--2---:R0:W-:Y:S02]  /*137020*/  @P5 STG.E.U8 desc[UR4][R14.64], R56 ;  /* 0x000000380e005986 */ /* 0x0041e4000c101104 */
[C---:B0-----:R-:W-:Y:S02]  /*137030*/  PRMT R56, R12.reuse, 0x7772, RZ ;  /* 0x000077720c387816 */ /* 0x041fe400000000ff */
[----:B------:R-:W2:Y:S04]  /*137040*/  LDL.LU.64 R14, [R1+0xb68] ;  /* 0x000b6800010e7983 */ /* 0x000ea80000300a00 */
[----:B------:R0:W-:Y:S02]  /*137050*/  @P6 STG.E.U8 desc[UR4][R8.64], R56 ;  /* 0x0000003808006986 */ /* 0x0001e4000c101104 */
[----:B0-----:R-:W-:-:S02]  /*137060*/  PRMT R56, R12, 0x7773, RZ ;  /* 0x000077730c387816 */ /* 0x001fc400000000ff */
[----:B------:R-:W2:Y:S04]  /*137070*/  LDL.LU.64 R8, [R1+0xb60] ;  /* 0x000b600001087983 */ /* 0x000ea80000300a00 */
[----:B------:R0:W-:Y:S01]  /*137080*/  @P1 STG.E.U8 desc[UR4][R18.64], R56 ;  /* 0x0000003812001986 */ /* 0x0001e2000c101104 */
[----:B------:R-:W-:-:S03]  /*137090*/  LOP3.LUT P1, RZ, R32, 0x400, RZ, 0xc0, !PT ;  /* 0x0000040020ff7812 */ /* 0x000fc6000782c0ff */
[----:B------:R-:W2:Y:S01]  /*1370a0*/  LDL.LU R12, [R1+0x70] ;  /* 0x00007000010c7983 */ /* 0x000ea20000300800 */
[----:B0-----:R-:W-:-:S03]  /*1370b0*/  PRMT R56, R58, 0x7770, RZ ;  /* 0x000077703a387816 */ /* 0x001fc600000000ff */
[----:B------:R-:W2:Y:S06]  /*1370c0*/  LDL.LU.64 R18, [R1+0xb58] ;  /* 0x000b580001127983 */ /* 0x000eac0000300a00 */
[----:B------:R0:W-:Y:S01]  /*1370d0*/  @P1 STG.E.U8 desc[UR4][R22.64], R56 ;  /* 0x0000003816001986 */ /* 0x0001e2000c101104 */
[----:B------:R-:W-:-:S03]  /*1370e0*/  LOP3.LUT P1, RZ, R32, 0x200, RZ, 0xc0, !PT ;  /* 0x0000020020ff7812 */ /* 0x000fc6000782c0ff */
[----:B0-----:R-:W2:Y:S01]  /*1370f0*/  LDL.LU.64 R22, [R1+0xb70] ;  /* 0x000b700001167983 */ /* 0x001ea20000300a00 */
[----:B------:R-:W-:-:S09]  /*137100*/  PRMT R56, R58, 0x7771, RZ ;  /* 0x000077713a387816 */ /* 0x000fd200000000ff */
[----:B---3--:R0:W-:Y:S04]  /*137110*/  @P1 STG.E.U8 desc[UR4][R16.64], R56 ;  /* 0x0000003810001986 */ /* 0x0081e8000c101104 */
[----:B0-----:R-:W3:Y:S01]  /*137120*/  LDL.LU.64 R16, [R1+0xb78] ;  /* 0x000b780001107983 */ /* 0x001ee20000300a00 */
[----:B------:R-:W-:Y:S02]  /*137130*/  LOP3.LUT P1, RZ, R32, 0x100, RZ, 0xc0, !PT ;  /* 0x0000010020ff7812 */ /* 0x000fe4000782c0ff */
[C---:B------:R-:W-:Y:S02]  /*137140*/  PRMT R56, R58.reuse, 0x7772, RZ ;  /* 0x000077723a387816 */ /* 0x040fe400000000ff */
[----:B------:R-:W-:Y:S02]  /*137150*/  PRMT R58, R58, 0x7773, RZ ;  /* 0x000077733a3a7816 */ /* 0x000fe400000000ff */
[----:B------:R-:W-:-:S02]  /*137160*/  LOP3.LUT P0, RZ, R39, 0x20000, RZ, 0xc0, !PT ;  /* 0x0002000027ff7812 */ /* 0x000fc4000780c0ff */
[C---:B------:R-:W-:Y:S02]  /*137170*/  LOP3.LUT P2, RZ, R39.reuse, 0x40000, RZ, 0xc0, !PT ;  /* 0x0004000027ff7812 */ /* 0x040fe4000784c0ff */
[C---:B------:R-:W-:Y:S02]  /*137180*/  LOP3.LUT P3, RZ, R39.reuse, 0x80000, RZ, 0xc0, !PT ;  /* 0x0008000027ff7812 */ /* 0x040fe4000786c0ff */
[C---:B------:R-:W-:Y:S02]  /*137190*/  LOP3.LUT P4, RZ, R39.reuse, 0x100000, RZ, 0xc0, !PT ;  /* 0x0010000027ff7812 */ /* 0x040fe4000788c0ff */
[C---:B------:R-:W-:Y:S02]  /*1371a0*/  LOP3.LUT P5, RZ, R39.reuse, 0x200000, RZ, 0xc0, !PT ;  /* 0x0020000027ff7812 */ /* 0x040fe400078ac0ff */
[----:B------:R-:W-:Y:S01]  /*1371b0*/  LOP3.LUT P6, RZ, R39, 0x400000, RZ, 0xc0, !PT ;  /* 0x0040000027ff7812 */ /* 0x000fe200078cc0ff */
[----:B----4-:R0:W-:Y:S01]  /*1371c0*/  @P1 STG.E.U8 desc[UR4][R20.64], R56 ;  /* 0x0000003814001986 */ /* 0x0101e2000c101104 */
[----:B------:R-:W-:-:S02]  /*1371d0*/  LOP3.LUT P1, RZ, R32, 0x80, RZ, 0xc0, !PT ;  /* 0x0000008020ff7812 */ /* 0x000fc4000782c0ff */
[----:B0-----:R-:W-:Y:S01]  /*1371e0*/  PRMT R56, R13, 0x7770, RZ ;  /* 0x000077700d387816 */ /* 0x001fe200000000ff */
[----:B------:R-:W4:Y:S10]  /*1371f0*/  LDL.LU.64 R20, [R1+0x5728] ;  /* 0x0057280001147983 */ /* 0x000f340000300a00 */
[----:B------:R-:W-:Y:S01]  /*137200*/  @P1 STG.E.U8 desc[UR4][R2.64], R58 ;  /* 0x0000003a02001986 */ /* 0x000fe2000c101104 */
[----:B------:R-:W-:-:S13]  /*137210*/  LOP3.LUT P1, RZ, R32, 0x40, RZ, 0xc0, !PT ;  /* 0x0000004020ff7812 */ /* 0x000fda000782c0ff */
[----:B------:R0:W-:Y:S01]  /*137220*/  @P1 STG.E.U8 desc[UR4][R34.64], R56 ;  /* 0x0000003822001986 */ /* 0x0001e2000c101104 */
[----:B------:R-:W-:Y:S02]  /*137230*/  LOP3.LUT P1, RZ, R32, 0x20, RZ, 0xc0, !PT ;  /* 0x0000002020ff7812 */ /* 0x000fe4000782c0ff */
[----:B0-----:R-:W-:-:S11]  /*137240*/  PRMT R56, R13, 0x7771, RZ ;  /* 0x000077710d387816 */ /* 0x001fd600000000ff */
[----:B------:R0:W-:Y:S01]  /*137250*/  @P1 STG.E.U8 desc[UR4][R54.64], R56 ;  /* 0x0000003836001986 */ /* 0x0001e2000c101104 */
[----:B------:R-:W-:Y:S02]  /*137260*/  LOP3.LUT P1, RZ, R32, 0x10, RZ, 0xc0, !PT ;  /* 0x0000001020ff7812 */ /* 0x000fe4000782c0ff */
[----:B0-----:R-:W-:-:S11]  /*137270*/  PRMT R56, R13, 0x7772, RZ ;  /* 0x000077720d387816 */ /* 0x001fd600000000ff */
[----:B------:R0:W-:Y:S01]  /*137280*/  @P1 STG.E.U8 desc[UR4][R6.64], R56 ;  /* 0x0000003806001986 */ /* 0x0001e2000c101104 */
[----:B------:R-:W-:Y:S02]  /*137290*/  LOP3.LUT P1, RZ, R32, 0x8, RZ, 0xc0, !PT ;  /* 0x0000000820ff7812 */ /* 0x000fe4000782c0ff */
[----:B0-----:R-:W-:-:S11]  /*1372a0*/  PRMT R56, R13, 0x7773, RZ ;  /* 0x000077730d387816 */ /* 0x001fd600000000ff */
[----:B------:R0:W-:Y:S02]  /*1372b0*/  @P1 STG.E.U8 desc[UR4][R4.64], R56 ;  /* 0x0000003804001986 */ /* 0x0001e4000c101104 */
[----:B0-----:R-:W-:-:S05]  /*1372c0*/  PRMT R56, R59, 0x7770, RZ ;  /* 0x000077703b387816 */ /* 0x001fca00000000ff */
[----:B------:R0:W-:Y:S02]  /*1372d0*/  @P0 STG.E.U8 desc[UR4][R10.64], R56 ;  /* 0x000000380a000986 */ /* 0x0001e4000c101104 */
[----:B0-----:R-:W-:-:S05]  /*1372e0*/  PRMT R56, R59, 0x7771, RZ ;  /* 0x000077713b387816 */ /* 0x001fca00000000ff */
[----:B--2---:R0:W-:Y:S02]  /*1372f0*/  @P2 STG.E.U8 desc[UR4][R14.64], R56 ;  /* 0x000000380e002986 */ /* 0x0041e4000c101104 */
[C---:B0-----:R-:W-:Y:S02]  /*137300*/  PRMT R56, R59.reuse, 0x7772, RZ ;  /* 0x000077723b387816 */ /* 0x041fe400000000ff */
[----:B------:R-:W-:-:S03]  /*137310*/  PRMT R59, R59, 0x7773, RZ ;  /* 0x000077733b3b7816 */ /* 0x000fc600000000ff */
[----:B------:R0:W-:Y:S04]  /*137320*/  @P3 STG.E.U8 desc[UR4][R8.64], R56 ;  /* 0x0000003808003986 */ /* 0x0001e8000c101104 */
[----:B------:R-:W-:Y:S01]  /*137330*/  @P4 STG.E.U8 desc[UR4][R18.64], R59 ;  /* 0x0000003b12004986 */ /* 0x000fe2000c101104 */
[----:B0-----:R-:W-:-:S05]  /*137340*/  PRMT R56, R12, 0x7770, RZ ;  /* 0x000077700c387816 */ /* 0x001fca00000000ff */
[----:B------:R0:W-:Y:S02]  /*137350*/  @P5 STG.E.U8 desc[UR4][R22.64], R56 ;  /* 0x0000003816005986 */ /* 0x0001e4000c101104 */
[----:B0-----:R-:W-:-:S05]  /*137360*/  PRMT R56, R12, 0x7771, RZ ;  /* 0x000077710c387816 */ /* 0x001fca00000000ff */
[----:B---3--:R0:W-:Y:S04]  /*137370*/  @P6 STG.E.U8 desc[UR4][R16.64], R56 ;  /* 0x0000003810006986 */ /* 0x0081e8000c101104 */
[----:B0-----:R-:W2:Y:S04]  /*137380*/  LDL.LU.64 R16, [R1+0xb80] ;  /* 0x000b800001107983 */ /* 0x001ea80000300a00 */
[----:B------:R-:W3:Y:S04]  /*137390*/  LDL.LU.64 R4, [R1+0xb90] ;  /* 0x000b900001047983 */ /* 0x000ee80000300a00 */
[----:B------:R-:W4:Y:S04]  /*1373a0*/  LDL.LU.64 R18, [R1+0xb88] ;  /* 0x000b880001127983 */ /* 0x000f280000300a00 */
[----:B------:R-:W4:Y:S04]  /*1373b0*/  LDL.LU.64 R10, [R1+0xba8] ;  /* 0x000ba800010a7983 */ /* 0x000f280000300a00 */
[----:B------:R-:W4:Y:S04]  /*1373c0*/  LDL.LU.64 R8, [R1+0xba0] ;  /* 0x000ba00001087983 */ /* 0x000f280000300a00 */
[----:B------:R-:W4:Y:S01]  /*1373d0*/  LDL.LU R13, [R1+0x60] ;  /* 0x00006000010d7983 */ /* 0x000f220000300800 */
[----:B------:R-:W-:-:S03]  /*1373e0*/  LOP3.LUT P3, RZ, R39, 0x800000, RZ, 0xc0, !PT ;  /* 0x0080000027ff7812 */ /* 0x000fc6000786c0ff */
[----:B------:R-:W4:Y:S01]  /*1373f0*/  LDL.LU.64 R22, [R1+0xb98] ;  /* 0x000b980001167983 */ /* 0x000f220000300a00 */
[----:B------:R-:W-:Y:S02]  /*137400*/  PRMT R56, R12, 0x7772, RZ ;  /* 0x000077720c387816 */ /* 0x000fe400000000ff */
        /* <DEDUP_REMOVED lines=12> */
[----:B------:R-:W-:Y:S01]  /*1374d0*/  LOP3.LUT P1, RZ, R39, 0x80000000, RZ, 0xc0, !PT ;  /* 0x8000000027ff7812 */ /* 0x000fe2000782c0ff */
[----:B--2---:R0:W-:Y:S04]  /*1374e0*/  @P3 STG.E.U8 desc[UR4][R16.64], R56 ;  /* 0x0000003810003986 */ /* 0x0041e8000c101104 */
[----:B0-----:R-:W2:Y:S04]  /*1374f0*/  LDL.LU.64 R16, [R1+0x2290] ;  /* 0x0022900001107983 */ /* 0x001ea80000300a00 */
[----:B------:R-:W2:Y:S01]  /*137500*/  LDL.LU R14, [R1+0x74] ;  /* 0x00007400010e7983 */ /* 0x000ea20000300800 */
[----:B------:R-:W-:-:S02]  /*137510*/  LOP3.LUT R38, R38, 0x7fffffff, RZ, 0xc0, !PT ;  /* 0x7fffffff26267812 */ /* 0x000fc400078ec0ff */
[----:B------:R-:W-:Y:S01]  /*137520*/  LOP3.LUT R32, R32, 0xfffffffe, RZ, 0xc0, !PT ;  /* 0xfffffffe20207812 */ /* 0x000fe200078ec0ff */
[----:B------:R-:W2:Y:S01]  /*137530*/  LDL.LU.64 R58, [R1+0x2360] ;  /* 0x00236000013a7983 */ /* 0x000ea20000300a00 */
[----:B------:R-:W-:Y:S02]  /*137540*/  @P1 LOP3.LUT R38, R38, 0x80000000, RZ, 0xfc, !PT ;  /* 0x8000000026261812 */ /* 0x000fe400078efcff */
[C---:B------:R-:W-:Y:S01]  /*137550*/  LOP3.LUT P1, RZ, R39.reuse, 0x40000000, RZ, 0xc0, !PT ;  /* 0x4000000027ff7812 */ /* 0x040fe2000782c0ff */
[----:B------:R-:W2:Y:S01]  /*137560*/  LDL.LU.64 R2, [R1+0x2370] ;  /* 0x0023700001027983 */ /* 0x000ea20000300a00 */
[----:B------:R-:W-:-:S11]  /*137570*/  LOP3.LUT P4, RZ, R39, 0x1000000, RZ, 0xc0, !PT ;  /* 0x0100000027ff7812 */ /* 0x000fd6000788c0ff */
[----:B------:R-:W-:Y:S02]  /*137580*/  @P1 LOP3.LUT R32, R32, 0x1, RZ, 0xfc, !PT ;  /* 0x0000000120201812 */ /* 0x000fe400078efcff */
[C---:B------:R-:W-:Y:S02]  /*137590*/  LOP3.LUT P1, RZ, R39.reuse, 0x20000000, RZ, 0xc0, !PT ;  /* 0x2000000027ff7812 */ /* 0x040fe4000782c0ff */
[----:B------:R-:W-:Y:S02]  /*1375a0*/  LOP3.LUT R32, R32, 0xfffffffd, RZ, 0xc0, !PT ;  /* 0xfffffffd20207812 */ /* 0x000fe400078ec0ff */
[----:B------:R-:W-:Y:S02]  /*1375b0*/  LOP3.LUT P5, RZ, R39, 0x2000000, RZ, 0xc0, !PT ;  /* 0x0200000027ff7812 */ /* 0x000fe400078ac0ff */
[----:B------:R-:W-:-:S07]  /*1375c0*/  PRMT R56, R12, 0x7773, RZ ;  /* 0x000077730c387816 */ /* 0x000fce00000000ff */
[----:B------:R-:W-:Y:S02]  /*1375d0*/  @P1 LOP3.LUT R32, R32, 0x2, RZ, 0xfc, !PT ;  /* 0x0000000220201812 */ /* 0x000fe400078efcff */
[C---:B------:R-:W-:Y:S01]  /*1375e0*/  LOP3.LUT P1, RZ, R39.reuse, 0x10000000, RZ, 0xc0, !PT ;  /* 0x1000000027ff7812 */ /* 0x040fe2000782c0ff */
[----:B---3--:R4:W-:Y:S01]  /*1375f0*/  @P4 STG.E.U8 desc[UR4][R4.64], R56 ;  /* 0x0000003804004986 */ /* 0x0089e2000c101104 */
[----:B------:R-:W-:Y:S02]  /*137600*/  LOP3.LUT P6, RZ, R39, 0x4000000, RZ, 0xc0, !PT ;  /* 0x0400000027ff7812 */ /* 0x000fe400078cc0ff */
[----:B------:R-:W-:Y:S02]  /*137610*/  LOP3.LUT R32, R32, 0xfffffffb, RZ, 0xc0, !PT ;  /* 0xfffffffb20207812 */ /* 0x000fe400078ec0ff */
[----:B----4-:R-:W-:-:S07]  /*137620*/  PRMT R56, R13, 0x7770, RZ ;  /* 0x000077700d387816 */ /* 0x010fce00000000ff */
[----:B------:R-:W-:Y:S02]  /*137630*/  @P1 LOP3.LUT R32, R32, 0x4, RZ, 0xfc, !PT ;  /* 0x0000000420201812 */ /* 0x000fe400078efcff */
[----:B------:R-:W-:Y:S01]  /*137640*/  LOP3.LUT P1, RZ, R39, 0x8000000, RZ, 0xc0, !PT ;  /* 0x0800000027ff7812 */ /* 0x000fe2000782c0ff */
[----:B------:R0:W-:Y:S02]  /*137650*/  @P5 STG.E.U8 desc[UR4][R18.64], R56 ;  /* 0x0000003812005986 */ /* 0x0001e4000c101104 */
[C---:B0-----:R-:W-:Y:S02]  /*137660*/  PRMT R56, R13.reuse, 0x7771, RZ ;  /* 0x000077710d387816 */ /* 0x041fe400000000ff */
[----:B------:R-:W3:Y:S04]  /*137670*/  LDL.LU R18, [R1+0x64] ;  /* 0x0000640001127983 */ /* 0x000ee80000300800 */
[----:B------:R0:W-:Y:S04]  /*137680*/  @P6 STG.E.U8 desc[UR4][R10.64], R56 ;  /* 0x000000380a006986 */ /* 0x0001e8000c101104 */
[----:B------:R-:W4:Y:S04]  /*137690*/  LDL.LU.64 R34, [R1+0x2378] ;  /* 0x0023780001227983 */ /* 0x000f280000300a00 */
[----:B------:R-:W4:Y:S01]  /*1376a0*/  LDL.LU.64 R54, [R1+0x2388] ;  /* 0x0023880001367983 */ /* 0x000f220000300a00 */
[----:B0-----:R-:W-:-:S03]  /*1376b0*/  PRMT R56, R13, 0x7772, RZ ;  /* 0x000077720d387816 */ /* 0x001fc600000000ff */
[----:B------:R-:W4:Y:S04]  /*1376c0*/  LDL.LU R19, [R1+0x78] ;  /* 0x0000780001137983 */ /* 0x000f280000300800 */
[----:B------:R0:W-:Y:S01]  /*1376d0*/  @P1 STG.E.U8 desc[UR4][R8.64], R56 ;  /* 0x0000003808001986 */ /* 0x0001e2000c101104 */
[----:B------:R-:W-:-:S03]  /*1376e0*/  LOP3.LUT P1, RZ, R32, 0x4, RZ, 0xc0, !PT ;  /* 0x0000000420ff7812 */ /* 0x000fc6000782c0ff */
[----:B------:R-:W4:Y:S04]  /*1376f0*/  LDL.LU.64 R6, [R1+0x2380] ;  /* 0x0023800001067983 */ /* 0x000f280000300a00 */
[----:B------:R-:W4:Y:S01]  /*137700*/  LDL.LU.64 R4, [R1+0x2398] ;  /* 0x0023980001047983 */ /* 0x000f220000300a00 */
[----:B0-----:R-:W-:-:S03]  /*137710*/  PRMT R56, R13, 0x7773, RZ ;  /* 0x000077730d387816 */ /* 0x001fc600000000ff */
[----:B------:R-:W4:Y:S04]  /*137720*/  LDL.LU.64 R10, [R1+0x2390] ;  /* 0x00239000010a7983 */ /* 0x000f280000300a00 */
[----:B------:R0:W-:Y:S01]  /*137730*/  @P1 STG.E.U8 desc[UR4][R22.64], R56 ;  /* 0x0000003816001986 */ /* 0x0001e2000c101104 */
[----:B------:R-:W-:-:S03]  /*137740*/  LOP3.LUT P1, RZ, R32, 0x2, RZ, 0xc0, !PT ;  /* 0x0000000220ff7812 */ /* 0x000fc6000782c0ff */
[----:B------:R-:W4:Y:S04]  /*137750*/  LDL.LU.64 R8, [R1+0x23b0] ;  /* 0x0023b00001087983 */ /* 0x000f280000300a00 */
[----:B------:R-:W4:Y:S04]  /*137760*/  LDL.LU.64 R12, [R1+0x23a8] ;  /* 0x0023a800010c7983 */ /* 0x000f280000300a00 */
[----:B0-----:R-:W4:Y:S04]  /*137770*/  LDL.LU.64 R22, [R1+0x23a0] ;  /* 0x0023a00001167983 */ /* 0x001f280000300a00 */
[----:B------:R-:W4:Y:S01]  /*137780*/  LDL.LU R15, [R1+0x68] ;  /* 0x00006800010f7983 */ /* 0x000f220000300800 */
[----:B--2---:R-:W-:-:S05]  /*137790*/  PRMT R56, R14, 0x7770, RZ ;  /* 0x000077700e387816 */ /* 0x004fca00000000ff */
[----:B------:R0:W-:Y:S04]  /*1377a0*/  @P1 STG.E.U8 desc[UR4][R16.64], R56 ;  /* 0x0000003810001986 */ /* 0x0001e8000c101104 */
[----:B0-----:R-:W2:Y:S04]  /*1377b0*/  LDL.LU.64 R56, [R1+0x2368] ;  /* 0x0023680001387983 */ /* 0x001ea80000300a00 */
[----:B------:R-:W4:Y:S01]  /*1377c0*/  LDL.LU.64 R16, [R1+0x23b8] ;  /* 0x0023b80001107983 */ /* 0x000f220000300a00 */
[----:B------:R-:W-:Y:S02]  /*1377d0*/  LOP3.LUT P1, RZ, R32, 0x1, RZ, 0xc0, !PT ;  /* 0x0000000120ff7812 */ /* 0x000fe4000782c0ff */
[----:B------:R-:W-:-:S02]  /*1377e0*/  PRMT R32, R14, 0x7771, RZ ;  /* 0x000077710e207816 */ /* 0x000fc400000000ff */
[C---:B------:R-:W-:Y:S02]  /*1377f0*/  LOP3.LUT P0, RZ, R40.reuse, 0x10, RZ, 0xc0, !PT ;  /* 0x0000001028ff7812 */ /* 0x040fe4000780c0ff */
[C---:B------:R-:W-:Y:S02]  /*137800*/  LOP3.LUT P2, RZ, R40.reuse, 0x20, RZ, 0xc0, !PT ;  /* 0x0000002028ff7812 */ /* 0x040fe4000784c0ff */
[C---:B------:R-:W-:Y:S02]  /*137810*/  LOP3.LUT P3, RZ, R40.reuse, 0x40, RZ, 0xc0, !PT ;  /* 0x0000004028ff7812 */ /* 0x040fe4000786c0ff */
[C---:B------:R-:W-:Y:S02]  /*137820*/  LOP3.LUT P4, RZ, R40.reuse, 0x80, RZ, 0xc0, !PT ;  /* 0x0000008028ff7812 */ /* 0x040fe4000788c0ff */
[C---:B------:R-:W-:Y:S02]  /*137830*/  LOP3.LUT P5, RZ, R40.reuse, 0x100, RZ, 0xc0, !PT ;  /* 0x0000010028ff7812 */ /* 0x040fe400078ac0ff */
[----:B------:R-:W-:Y:S01]  /*137840*/  LOP3.LUT P6, RZ, R40, 0x200, RZ, 0xc0, !PT ;  /* 0x0000020028ff7812 */ /* 0x000fe200078cc0ff */
[----:B--2---:R0:W-:Y:S01]  /*137850*/  @P1 STG.E.U8 desc[UR4][R56.64], R32 ;  /* 0x0000002038001986 */ /* 0x0041e2000c101104 */
[----:B------:R-:W-:-:S02]  /*137860*/  LOP3.LUT P1, RZ, R38, 0x80000000, RZ, 0xc0, !PT ;  /* 0x8000000026ff7812 */ /* 0x000fc4000782c0ff */
[----:B0-----:R-:W-:-:S11]  /*137870*/  PRMT R32, R14, 0x7772, RZ ;  /* 0x000077720e207816 */ /* 0x001fd600000000ff */
[----:B------:R0:W-:Y:S01]  /*137880*/  @P1 STG.E.U8 desc[UR4][R58.64], R32 ;  /* 0x000000203a001986 */ /* 0x0001e2000c101104 */
[----:B------:R-:W-:Y:S02]  /*137890*/  LOP3.LUT P1, RZ, R38, 0x40000000, RZ, 0xc0, !PT ;  /* 0x4000000026ff7812 */ /* 0x000fe4000782c0ff */
[----:B0-----:R-:W-:-:S11]  /*1378a0*/  PRMT R32, R14, 0x7773, RZ ;  /* 0x000077730e207816 */ /* 0x001fd600000000ff */
[----:B------:R3:W-:Y:S01]  /*1378b0*/  @P1 STG.E.U8 desc[UR4][R2.64], R32 ;  /* 0x0000002002001986 */ /* 0x0007e2000c101104 */
[----:B------:R-:W-:Y:S02]  /*1378c0*/  LOP3.LUT P1, RZ, R38, 0x20000000, RZ, 0xc0, !PT ;  /* 0x2000000026ff7812 */ /* 0x000fe4000782c0ff */
[----:B---3--:R-:W-:-:S11]  /*1378d0*/  PRMT R32, R18, 0x7770, RZ ;  /* 0x0000777012207816 */ /* 0x008fd600000000ff */
[----:B----4-:R0:W-:Y:S01]  /*1378e0*/  @P1 STG.E.U8 desc[UR4][R34.64], R32 ;  /* 0x0000002022001986 */ /* 0x0101e2000c101104 */
        /* <DEDUP_REMOVED lines=18> */
[----:B0-----:R-:W2:Y:S04]  /*137a10*/  LDL.LU.64 R16, [R1+0x23c8] ;  /* 0x0023c80001107983 */ /* 0x001ea80000300a00 */
[----:B------:R-:W3:Y:S04]  /*137a20*/  LDL.LU.64 R10, [R1+0x23c0] ;  /* 0x0023c000010a7983 */ /* 0x000ee80000300a00 */
[----:B------:R-:W4:Y:S04]  /*137a30*/  LDL.LU.64 R22, [R1+0x2428] ;  /* 0x0024280001167983 */ /* 0x000f280000300a00 */
[----:B------:R-:W4:Y:S04]  /*137a40*/  LDL.LU.64 R8, [R1+0x2420] ;  /* 0x0024200001087983 */ /* 0x000f280000300a00 */
[----:B------:R-:W4:Y:S04]  /*137a50*/  LDL.LU.64 R12, [R1+0x2440] ;  /* 0x00244000010c7983 */ /* 0x000f280000300a00 */
[----:B------:R-:W4:Y:S04]  /*137a60*/  LDL.LU.64 R18, [R1+0x2438] ;  /* 0x0024380001127983 */ /* 0x000f280000300a00 */
[----:B------:R-:W4:Y:S01]  /*137a70*/  LDL.LU R34, [R1+0x7c] ;  /* 0x00007c0001227983 */ /* 0x000f220000300800 */
[----:B------:R-:W-:-:S02]  /*137a80*/  LOP3.LUT P1, RZ, R40, 0x400000, RZ, 0xc0, !PT ;  /* 0x0040000028ff7812 */ /* 0x000fc4000782c0ff */
[----:B------:R-:W-:Y:S02]  /*137a90*/  LOP3.LUT R38, R38, 0xfff7ffff, RZ, 0xc0, !PT ;  /* 0xfff7ffff26267812 */ /* 0x000fe400078ec0ff */
[----:B------:R-:W-:Y:S02]  /*137aa0*/  LOP3.LUT P3, RZ, R40, 0x400, RZ, 0xc0, !PT ;  /* 0x0000040028ff7812 */ /* 0x000fe4000786c0ff */
[----:B------:R-:W-:-:S07]  /*137ab0*/  PRMT R32, R15, 0x7771, RZ ;  /* 0x000077710f207816 */ /* 0x000fce00000000ff */
        /* <DEDUP_REMOVED lines=14> */
[C---:B------:R-:W-:Y:S02]  /*137ba0*/  LOP3.LUT P1, RZ, R40.reuse, 0x20000, RZ, 0xc0, !PT ;  /* 0x0002000028ff7812 */ /* 0x040fe4000782c0ff */
[----:B------:R-:W-:Y:S02]  /*137bb0*/  LOP3.LUT P5, RZ, R40, 0x1000, RZ, 0xc0, !PT ;  /* 0x0000100028ff7812 */ /* 0x000fe400078ac0ff */
[----:B------:R-:W-:-:S09]  /*137bc0*/  LOP3.LUT R38, R38, 0xfeffffff, RZ, 0xc0, !PT ;  /* 0xfeffffff26267812 */ /* 0x000fd200078ec0ff */
        /* <DEDUP_REMOVED lines=8> */
[----:B------:R-:W-:Y:S01]  /*137c50*/  LOP3.LUT P1, RZ, R40, 0x4000, RZ, 0xc0, !PT ;  /* 0x0000400028ff7812 */ /* 0x000fe2000782c0ff */
[----:B--2---:R0:W-:Y:S04]  /*137c60*/  @P3 STG.E.U8 desc[UR4][R16.64], R32 ;  /* 0x0000002010003986 */ /* 0x0041e8000c101104 */
[----:B0-----:R-:W2:Y:S04]  /*137c70*/  LDL.LU.64 R16, [R1+0x2430] ;  /* 0x0024300001107983 */ /* 0x001ea80000300a00 */
[----:B------:R-:W2:Y:S04]  /*137c80*/  LDL.LU R35, [R1+0x6c] ;  /* 0x00006c0001237983 */ /* 0x000ea80000300800 */
[----:B------:R-:W2:Y:S04]  /*137c90*/  LDL.LU.64 R56, [R1+0x2448] ;  /* 0x0024480001387983 */ /* 0x000ea80000300a00 */
[----:B------:R-:W2:Y:S04]  /*137ca0*/  LDL.LU.64 R58, [R1+0x2458] ;  /* 0x00245800013a7983 */ /* 0x000ea80000300a00 */
[----:B------:R-:W2:Y:S01]  /*137cb0*/  LDL.LU.64 R2, [R1+0x2450] ;  /* 0x0024500001027983 */ /* 0x000ea20000300a00 */
[----:B------:R-:W-:-:S03]  /*137cc0*/  PRMT R32, R15, 0x7772, RZ ;  /* 0x000077720f207816 */ /* 0x000fc600000000ff */
[----:B------:R-:W2:Y:S04]  /*137cd0*/  LDL.LU.64 R54, [R1+0x2468] ;  /* 0x0024680001367983 */ /* 0x000ea80000300a00 */
[----:B---3--:R0:W-:Y:S02]  /*137ce0*/  @P4 STG.E.U8 desc[UR4][R10.64], R32 ;  /* 0x000000200a004986 */ /* 0x0081e4000c101104 */
[----:B0-----:R-:W-:-:S05]  /*137cf0*/  PRMT R32, R15, 0x7773, RZ ;  /* 0x000077730f207816 */ /* 0x001fca00000000ff */
[----:B----4-:R0:W-:Y:S04]  /*137d00*/  @P5 STG.E.U8 desc[UR4][R22.64], R32 ;  /* 0x0000002016005986 */ /* 0x0101e8000c101104 */
[----:B0-----:R-:W3:Y:S04]  /*137d10*/  LDL.LU R22, [R1+0x50] ;  /* 0x0000500001167983 */ /* 0x001ee80000300800 */
[----:B------:R-:W4:Y:S04]  /*137d20*/  LDL.LU.64 R6, [R1+0x2460] ;  /* 0x0024600001067983 */ /* 0x000f280000300a00 */
[----:B------:R-:W4:Y:S01]  /*137d30*/  LDL.LU.64 R4, [R1+0x2480] ;  /* 0x0024800001047983 */ /* 0x000f220000300a00 */
[----:B------:R-:W-:-:S03]  /*137d40*/  PRMT R32, R34, 0x7770, RZ ;  /* 0x0000777022207816 */ /* 0x000fc600000000ff */
[----:B------:R-:W4:Y:S04]  /*137d50*/  LDL.LU R23, [R1+0x40] ;  /* 0x0000400001177983 */ /* 0x000f280000300800 */
[----:B------:R-:W4:Y:S04]  /*137d60*/  LDL.LU.64 R10, [R1+0x2478] ;  /* 0x00247800010a7983 */ /* 0x000f280000300a00 */
[----:B------:R0:W-:Y:S04]  /*137d70*/  @P6 STG.E.U8 desc[UR4][R8.64], R32 ;  /* 0x0000002008006986 */ /* 0x0001e8000c101104 */
[----:B------:R-:W4:Y:S01]  /*137d80*/  LDL.LU.64 R14, [R1+0x2470] ;  /* 0x00247000010e7983 */ /* 0x000f220000300a00 */
[----:B0-----:R-:W-:-:S03]  /*137d90*/  PRMT R32, R34, 0x7771, RZ ;  /* 0x0000777122207816 */ /* 0x001fc600000000ff */
[----:B------:R-:W4:Y:S04]  /*137da0*/  LDL.LU.64 R8, [R1+0x2488] ;  /* 0x0024880001087983 */ /* 0x000f280000300a00 */
[----:B------:R0:W-:Y:S01]  /*137db0*/  @P1 STG.E.U8 desc[UR4][R12.64], R32 ;  /* 0x000000200c001986 */ /* 0x0001e2000c101104 */
[----:B------:R-:W-:Y:S02]  /*137dc0*/  LOP3.LUT P1, RZ, R38, 0x4000000, RZ, 0xc0, !PT ;  /* 0x0400000026ff7812 */ /* 0x000fe4000782c0ff */
[----:B0-----:R-:W-:Y:S01]  /*137dd0*/  PRMT R32, R34, 0x7772, RZ ;  /* 0x0000777222207816 */ /* 0x001fe200000000ff */
[----:B------:R-:W4:Y:S10]  /*137de0*/  LDL.LU.64 R12, [R1+0x2498] ;  /* 0x00249800010c7983 */ /* 0x000f340000300a00 */
[----:B------:R0:W-:Y:S04]  /*137df0*/  @P1 STG.E.U8 desc[UR4][R18.64], R32 ;  /* 0x0000002012001986 */ /* 0x0001e8000c101104 */
[----:B0-----:R-:W4:Y:S01]  /*137e00*/  LDL.LU.64 R18, [R1+0x2490] ;  /* 0x0024900001127983 */ /* 0x001f220000300a00 */
[----:B------:R-:W-:-:S02]  /*137e10*/  LOP3.LUT P1, RZ, R38, 0x2000000, RZ, 0xc0, !PT ;  /* 0x0200000026ff7812 */ /* 0x000fc4000782c0ff */
[----:B------:R-:W-:Y:S02]  /*137e20*/  PRMT R32, R34, 0x7773, RZ ;  /* 0x0000777322207816 */ /* 0x000fe400000000ff */
[C---:B------:R-:W-:Y:S02]  /*137e30*/  LOP3.LUT P0, RZ, R40.reuse, 0x800000, RZ, 0xc0, !PT ;  /* 0x0080000028ff7812 */ /* 0x040fe4000780c0ff */
[C---:B------:R-:W-:Y:S02]  /*137e40*/  LOP3.LUT P2, RZ, R40.reuse, 0x1000000, RZ, 0xc0, !PT ;  /* 0x0100000028ff7812 */ /* 0x040fe4000784c0ff */
[C---:B------:R-:W-:Y:S02]  /*137e50*/  LOP3.LUT P3, RZ, R40.reuse, 0x2000000, RZ, 0xc0, !PT ;  /* 0x0200000028ff7812 */ /* 0x040fe4000786c0ff */
[C---:B------:R-:W-:Y:S02]  /*137e60*/  LOP3.LUT P4, RZ, R40.reuse, 0x4000000, RZ, 0xc0, !PT ;  /* 0x0400000028ff7812 */ /* 0x040fe4000788c0ff */
[----:B------:R-:W-:Y:S01]  /*137e70*/  LOP3.LUT P5, RZ, R40, 0x8000000, RZ, 0xc0, !PT ;  /* 0x0800000028ff7812 */ /* 0x000fe200078ac0ff */
[----:B--2---:R0:W-:Y:S01]  /*137e80*/  @P1 STG.E.U8 desc[UR4][R16.64], R32 ;  /* 0x0000002010001986 */ /* 0x0041e2000c101104 */
[----:B------:R-:W-:-:S02]  /*137e90*/  LOP3.LUT P1, RZ, R38, 0x1000000, RZ, 0xc0, !PT ;  /* 0x0100000026ff7812 */ /* 0x000fc4000782c0ff */
        /* <DEDUP_REMOVED lines=28> */
[----:B0-----:R-:W-:Y:S02]  /*138060*/  PRMT R32, R23, 0x7773, RZ ;  /* 0x0000777317207816 */ /* 0x001fe400000000ff */
[----:B------:R-:W3:Y:S04]  /*138070*/  LDL.LU.64 R22, [R1+0x24a8] ;  /* 0x0024a80001167983 */ /* 0x000ee80000300a00 */
[----:B------:R-:W4:Y:S04]  /*138080*/  LDL.LU.64 R10, [R1+0x24b8] ;  /* 0x0024b800010a7983 */ /* 0x000f280000300a00 */
[----:B------:R-:W4:Y:S04]  /*138090*/  LDL.LU.64 R14, [R1+0x24b0] ;  /* 0x0024b000010e7983 */ /* 0x000f280000300a00 */
[----:B------:R-:W3:Y:S01]  /*1380a0*/  LDL.LU R9, [R1+0x54] ;  /* 0x0000540001097983 */ /* 0x000ee20000300800 */
[----:B------:R-:W-:-:S02]  /*1380b0*/  LOP3.LUT P6, RZ, R40, 0x10000000, RZ, 0xc0, !PT ;  /* 0x1000000028ff7812 */ /* 0x000fc400078cc0ff */
[----:B------:R-:W-:-:S11]  /*1380c0*/  LOP3.LUT P3, RZ, R40, 0x20000000, RZ, 0xc0, !PT ;  /* 0x2000000028ff7812 */ /* 0x000fd6000786c0ff */
[----:B--2---:R0:W-:Y:S04]  /*1380d0*/  @P6 STG.E.U8 desc[UR4][R16.64], R32 ;  /* 0x0000002010006986 */ /* 0x0041e8000c101104 */
[----:B0-----:R-:W2:Y:S04]  /*1380e0*/  LDL.LU.64 R16, [R1+0x24c8] ;  /* 0x0024c80001107983 */ /* 0x001ea80000300a00 */
[----:B------:R-:W2:Y:S04]  /*1380f0*/  LDL.LU.64 R12, [R1+0x24c0] ;  /* 0x0024c000010c7983 */ /* 0x000ea80000300a00 */
[----:B------:R-:W2:Y:S04]  /*138100*/  LDL.LU.64 R18, [R1+0x24e0] ;  /* 0x0024e00001127983 */ /* 0x000ea80000300a00 */
[----:B------:R-:W2:Y:S01]  /*138110*/  LDL.LU R54, [R1+0x44] ;  /* 0x0000440001367983 */ /* 0x000ea20000300800 */
[----:B------:R-:W-:-:S02]  /*138120*/  LOP3.LUT P1, RZ, R41, 0x200, RZ, 0xc0, !PT ;  /* 0x0000020029ff7812 */ /* 0x000fc4000782c0ff */
[----:B------:R-:W-:Y:S02]  /*138130*/  LOP3.LUT R38, R38, 0xfffff7ff, RZ, 0xc0, !PT ;  /* 0xfffff7ff26267812 */ /* 0x000fe400078ec0ff */
[----:B---3--:R-:W-:-:S05]  /*138140*/  PRMT R32, R9, 0x7770, RZ ;  /* 0x0000777009207816 */ /* 0x008fca00000000ff */
[----:B------:R0:W-:Y:S04]  /*138150*/  @P3 STG.E.U8 desc[UR4][R22.64], R32 ;  /* 0x0000002016003986 */ /* 0x0001e8000c101104 */
[----:B0-----:R-:W3:Y:S01]  /*138160*/  LDL.LU.64 R22, [R1+0x24d8] ;  /* 0x0024d80001167983 */ /* 0x001ee20000300a00 */
[----:B------:R-:W-:Y:S02]  /*138170*/  @P1 LOP3.LUT R38, R38, 0x800, RZ, 0xfc, !PT ;  /* 0x0000080026261812 */ /* 0x000fe400078efcff */
[----:B------:R-:W-:Y:S01]  /*138180*/  LOP3.LUT P1, RZ, R41, 0x100, RZ, 0xc0, !PT ;  /* 0x0000010029ff7812 */ /* 0x000fe2000782c0ff */
[----:B------:R-:W3:Y:S01]  /*138190*/  LDL.LU.64 R56, [R1+0x24d0] ;  /* 0x0024d00001387983 */ /* 0x000ee20000300a00 */
[----:B------:R-:W-:-:S03]  /*1381a0*/  LOP3.LUT R38, R38, 0xffffefff, RZ, 0xc0, !PT ;  /* 0xffffefff26267812 */ /* 0x000fc600078ec0ff */
[----:B------:R-:W3:Y:S04]  /*1381b0*/  LDL.LU.64 R58, [R1+0x24e8] ;  /* 0x0024e800013a7983 */ /* 0x000ee80000300a00 */
[----:B------:R-:W3:Y:S04]  /*1381c0*/  LDL.LU R55, [R1+0x58] ;  /* 0x0000580001377983 */ /* 0x000ee80000300800 */
[----:B------:R-:W-:Y:S01]  /*1381d0*/  @P1 LOP3.LUT R38, R38, 0x1000, RZ, 0xfc, !PT ;  /* 0x0000100026261812 */ /* 0x000fe200078efcff */
[----:B------:R-:W3:Y:S01]  /*1381e0*/  LDL.LU.64 R2, [R1+0x24f8] ;  /* 0x0024f80001027983 */ /* 0x000ee20000300a00 */
[----:B------:R-:W-:-:S02]  /*1381f0*/  LOP3.LUT P1, RZ, R41, 0x80, RZ, 0xc0, !PT ;  /* 0x0000008029ff7812 */ /* 0x000fc4000782c0ff */
[----:B------:R-:W-:Y:S01]  /*138200*/  LOP3.LUT R38, R38, 0xffffdfff, RZ, 0xc0, !PT ;  /* 0xffffdfff26267812 */ /* 0x000fe200078ec0ff */
[----:B------:R-:W3:Y:S01]  /*138210*/  LDL.LU.64 R34, [R1+0x24f0] ;  /* 0x0024f00001227983 */ /* 0x000ee20000300a00 */
[C---:B------:R-:W-:Y:S02]  /*138220*/  LOP3.LUT P4, RZ, R40.reuse, 0x40000000, RZ, 0xc0, !PT ;  /* 0x4000000028ff7812 */ /* 0x040fe4000788c0ff */
[----:B------:R-:W-:Y:S01]  /*138230*/  LOP3.LUT P5, RZ, R40, 0x80000000, RZ, 0xc0, !PT ;  /* 0x8000000028ff7812 */ /* 0x000fe200078ac0ff */
[----:B------:R-:W3:Y:S06]  /*138240*/  LDL.LU.64 R6, [R1+0x2508] ;  /* 0x0025080001067983 */ /* 0x000eec0000300a00 */
[----:B------:R-:W-:-:S02]  /*138250*/  @P1 LOP3.LUT R38, R38, 0x2000, RZ, 0xfc, !PT ;  /* 0x0000200026261812 */ /* 0x000fc400078efcff */
        /* <DEDUP_REMOVED lines=11> */
[----:B------:R-:W-:Y:S02]  /*138310*/  PRMT R32, R9, 0x7771, RZ ;  /* 0x0000777109207816 */ /* 0x000fe400000000ff */
[----:B------:R-:W-:-:S03]  /*138320*/  LOP3.LUT P6, RZ, R41, 0x1, RZ, 0xc0, !PT ;  /* 0x0000000129ff7812 */ /* 0x000fc600078cc0ff */
[----:B----4-:R0:W-:Y:S04]  /*138330*/  @P4 STG.E.U8 desc[UR4][R10.64], R32 ;  /* 0x000000200a004986 */ /* 0x0101e8000c101104 */
[----:B------:R-:W-:Y:S02]  /*138340*/  @P1 LOP3.LUT R38, R38, 0x20000, RZ, 0xfc, !PT ;  /* 0x0002000026261812 */ /* 0x000fe400078efcff */
[----:B------:R-:W-:Y:S02]  /*138350*/  LOP3.LUT P1, RZ, R41, 0x4, RZ, 0xc0, !PT ;  /* 0x0000000429ff7812 */ /* 0x000fe4000782c0ff */
[----:B0-----:R-:W-:Y:S02]  /*138360*/  PRMT R32, R9, 0x7772, RZ ;  /* 0x0000777209207816 */ /* 0x001fe400000000ff */
[----:B------:R-:W-:-:S03]  /*138370*/  LOP3.LUT R38, R38, 0xfffbffff, RZ, 0xc0, !PT ;  /* 0xfffbffff26267812 */ /* 0x000fc600078ec0ff */
[----:B------:R0:W-:Y:S06]  /*138380*/  @P5 STG.E.U8 desc[UR4][R14.64], R32 ;  /* 0x000000200e005986 */ /* 0x0001ec000c101104 */
[----:B------:R-:W-:Y:S02]  /*138390*/  @P1 LOP3.LUT R38, R38, 0x40000, RZ, 0xfc, !PT ;  /* 0x0004000026261812 */ /* 0x000fe400078efcff */
[----:B------:R-:W-:Y:S02]  /*1383a0*/  LOP3.LUT P1, RZ, R41, 0x2, RZ, 0xc0, !PT ;  /* 0x0000000229ff7812 */ /* 0x000fe4000782c0ff */
[----:B0-----:R-:W-:-:S05]  /*1383b0*/  PRMT R32, R9, 0x7773, RZ ;  /* 0x0000777309207816 */ /* 0x001fca00000000ff */
[----:B--2---:R0:W-:Y:S04]  /*1383c0*/  @P6 STG.E.U8 desc[UR4][R16.64], R32 ;  /* 0x0000002010006986 */ /* 0x0041e8000c101104 */
[----:B0-----:R-:W2:Y:S01]  /*1383d0*/  LDL.LU R17, [R1+0x48] ;  /* 0x0000480001117983 */ /* 0x001ea20000300800 */
[----:B------:R-:W-:-:S03]  /*1383e0*/  PRMT R32, R54, 0x7770, RZ ;  /* 0x0000777036207816 */ /* 0x000fc600000000ff */
[----:B------:R-:W4:Y:S04]  /*1383f0*/  LDL.LU.64 R4, [R1+0x2500] ;  /* 0x0025000001047983 */ /* 0x000f280000300a00 */
[----:B------:R-:W4:Y:S04]  /*138400*/  LDL.LU.64 R10, [R1+0x2520] ;  /* 0x00252000010a7983 */ /* 0x000f280000300a00 */
[----:B------:R0:W-:Y:S01]  /*138410*/  @P1 STG.E.U8 desc[UR4][R12.64], R32 ;  /* 0x000000200c001986 */ /* 0x0001e2000c101104 */
[----:B------:R-:W-:-:S03]  /*138420*/  LOP3.LUT P1, RZ, R38, 0x40000, RZ, 0xc0, !PT ;  /* 0x0004000026ff7812 */ /* 0x000fc6000782c0ff */
[----:B------:R-:W4:Y:S04]  /*138430*/  LDL.LU.64 R14, [R1+0x2518] ;  /* 0x00251800010e7983 */ /* 0x000f280000300a00 */
[----:B------:R-:W4:Y:S01]  /*138440*/  LDL.LU.64 R8, [R1+0x2510] ;  /* 0x0025100001087983 */ /* 0x000f220000300a00 */
[----:B0-----:R-:W-:-:S03]  /*138450*/  PRMT R32, R54, 0x7771, RZ ;  /* 0x0000777136207816 */ /* 0x001fc600000000ff */
[----:B------:R-:W4:Y:S04]  /*138460*/  LDL.LU R16, [R1+0x5c] ;  /* 0x00005c0001107983 */ /* 0x000f280000300800 */
[----:B------:R0:W-:Y:S01]  /*138470*/  @P1 STG.E.U8 desc[UR4][R18.64], R32 ;  /* 0x0000002012001986 */ /* 0x0001e2000c101104 */
[----:B------:R-:W-:-:S03]  /*138480*/  LOP3.LUT P1, RZ, R38, 0x20000, RZ, 0xc0, !PT ;  /* 0x0002000026ff7812 */ /* 0x000fc6000782c0ff */
[----:B------:R-:W4:Y:S04]  /*138490*/  LDL.LU.64 R12, [R1+0x2528] ;  /* 0x00252800010c7983 */ /* 0x000f280000300a00 */
[----:B0-----:R-:W4:Y:S01]  /*1384a0*/  LDL.LU.64 R18, [R1+0x2538] ;  /* 0x0025380001127983 */ /* 0x001f220000300a00 */
[----:B------:R-:W-:-:S05]  /*1384b0*/  PRMT R32, R54, 0x7772, RZ ;  /* 0x0000777236207816 */ /* 0x000fca00000000ff */
[----:B---3--:R0:W-:Y:S04]  /*1384c0*/  @P1 STG.E.U8 desc[UR4][R22.64], R32 ;  /* 0x0000002016001986 */ /* 0x0081e8000c101104 */
[----:B0-----:R-:W3:Y:S01]  /*1384d0*/  LDL.LU.64 R22, [R1+0x2530] ;  /* 0x0025300001167983 */ /* 0x001ee20000300a00 */
[----:B------:R-:W-:Y:S02]  /*1384e0*/  LOP3.LUT P1, RZ, R38, 0x10000, RZ, 0xc0, !PT ;  /* 0x0001000026ff7812 */ /* 0x000fe4000782c0ff */
[----:B------:R-:W-:-:S11]  /*1384f0*/  PRMT R32, R54, 0x7773, RZ ;  /* 0x0000777336207816 */ /* 0x000fd600000000ff */
        /* <DEDUP_REMOVED lines=14> */
[C---:B------:R-:W-:Y:S02]  /*1385e0*/  LOP3.LUT P0, RZ, R41.reuse, 0x400, RZ, 0xc0, !PT ;  /* 0x0000040029ff7812 */ /* 0x040fe4000780c0ff */
[C---:B------:R-:W-:Y:S02]  /*1385f0*/  LOP3.LUT P2, RZ, R41.reuse, 0x800, RZ, 0xc0, !PT ;  /* 0x0000080029ff7812 */ /* 0x040fe4000784c0ff */
[C---:B------:R-:W-:Y:S02]  /*138600*/  LOP3.LUT P3, RZ, R41.reuse, 0x1000, RZ, 0xc0, !PT ;  /* 0x0000100029ff7812 */ /* 0x040fe4000786c0ff */
[C---:B------:R-:W-:Y:S02]  /*138610*/  LOP3.LUT P4, RZ, R41.reuse, 0x2000, RZ, 0xc0, !PT ;  /* 0x0000200029ff7812 */ /* 0x040fe4000788c0ff */
[----:B------:R-:W-:-:S02]  /*138620*/  LOP3.LUT P5, RZ, R41, 0x4000, RZ, 0xc0, !PT ;  /* 0x0000400029ff7812 */ /* 0x000fc400078ac0ff */
[----:B--2---:R-:W-:-:S05]  /*138630*/  PRMT R32, R17, 0x7770, RZ ;  /* 0x0000777011207816 */ /* 0x004fca00000000ff */
[----:B----4-:R0:W-:Y:S02]  /*138640*/  @P1 STG.E.U8 desc[UR4][R4.64], R32 ;  /* 0x0000002004001986 */ /* 0x0101e4000c101104 */
[----:B0-----:R-:W-:-:S05]  /*138650*/  PRMT R32, R17, 0x7771, RZ ;  /* 0x0000777111207816 */ /* 0x001fca00000000ff */
[----:B------:R0:W-:Y:S02]  /*138660*/  @P0 STG.E.U8 desc[UR4][R10.64], R32 ;  /* 0x000000200a000986 */ /* 0x0001e4000c101104 */
[----:B0-----:R-:W-:-:S05]  /*138670*/  PRMT R32, R17, 0x7772, RZ ;  /* 0x0000777211207816 */ /* 0x001fca00000000ff */
[----:B------:R0:W-:Y:S01]  /*138680*/  @P2 STG.E.U8 desc[UR4][R14.64], R32 ;  /* 0x000000200e002986 */ /* 0x0001e2000c101104 */
[----:B------:R-:W-:Y:S02]  /*138690*/  LOP3.LUT P6, RZ, R41, 0x8000, RZ, 0xc0, !PT ;  /* 0x0000800029ff7812 */ /* 0x000fe400078cc0ff */
[----:B0-----:R-:W-:-:S05]  /*1386a0*/  PRMT R32, R17, 0x7773, RZ ;  /* 0x0000777311207816 */ /* 0x001fca00000000ff */
[----:B------:R0:W-:Y:S02]  /*1386b0*/  @P3 STG.E.U8 desc[UR4][R8.64], R32 ;  /* 0x0000002008003986 */ /* 0x0001e4000c101104 */
[----:B0-----:R-:W-:-:S05]  /*1386c0*/  PRMT R32, R16, 0x7770, RZ ;  /* 0x0000777010207816 */ /* 0x001fca00000000ff */
[----:B------:R0:W-:Y:S02]  /*1386d0*/  @P4 STG.E.U8 desc[UR4][R12.64], R32 ;  /* 0x000000200c004986 */ /* 0x0001e4000c101104 */
        /* <DEDUP_REMOVED lines=8> */
[----:B------:R-:W3:Y:S04]  /*138760*/  LDL.LU R17, [R1+0x4c] ;  /* 0x00004c0001117983 */ /* 0x000ee80000300800 */
[----:B------:R-:W4:Y:S04]  /*138770*/  LDL.LU.64 R12, [R1+0x2550] ;  /* 0x00255000010c7983 */ /* 0x000f280000300a00 */
[----:B------:R-:W4:Y:S01]  /*138780*/  LDL.LU R6, [R1+0xb0] ;  /* 0x0000b00001067983 */ /* 0x000f220000300800 */
[----:B------:R-:W-:-:S03]  /*138790*/  LOP3.LUT P3, RZ, R41, 0x10000, RZ, 0xc0, !PT ;  /* 0x0001000029ff7812 */ /* 0x000fc6000786c0ff */
[----:B------:R-:W4:Y:S01]  /*1387a0*/  LDL.LU.64 R18, [R1+0x2568] ;  /* 0x0025680001127983 */ /* 0x000f220000300a00 */
[----:B------:R-:W-:Y:S02]  /*1387b0*/  PRMT R32, R16, 0x7773, RZ ;  /* 0x0000777310207816 */ /* 0x000fe400000000ff */
[C---:B------:R-:W-:Y:S02]  /*1387c0*/  LOP3.LUT P4, RZ, R41.reuse, 0x20000, RZ, 0xc0, !PT ;  /* 0x0002000029ff7812 */ /* 0x040fe4000788c0ff */
[C---:B------:R-:W-:Y:S02]  /*1387d0*/  LOP3.LUT P5, RZ, R41.reuse, 0x40000, RZ, 0xc0, !PT ;  /* 0x0004000029ff7812 */ /* 0x040fe400078ac0ff */
        /* <DEDUP_REMOVED lines=15> */
[----:B------:R-:W2:Y:S04]  /*1388d0*/  LDL.LU.64 R56, [R1+0x2570] ;  /* 0x0025700001387983 */ /* 0x000ea80000300a00 */
[----:B------:R-:W2:Y:S04]  /*1388e0*/  LDL.LU.64 R58, [R1+0x2580] ;  /* 0x00258000013a7983 */ /* 0x000ea80000300a00 */
[----:B------:R-:W2:Y:S04]  /*1388f0*/  LDL.LU R7, [R1+0xa0] ;  /* 0x0000a00001077983 */ /* 0x000ea80000300800 */
[----:B------:R-:W2:Y:S04]  /*138900*/  LDL.LU.64 R2, [R1+0x2588] ;  /* 0x0025880001027983 */ /* 0x000ea80000300a00 */
[----:B------:R-:W2:Y:S04]  /*138910*/  LDL.LU.64 R34, [R1+0x2598] ;  /* 0x0025980001227983 */ /* 0x000ea80000300a00 */
[----:B------:R-:W2:Y:S01]  /*138920*/  LDL.LU.64 R54, [R1+0x2590] ;  /* 0x0025900001367983 */ /* 0x000ea20000300a00 */
[----:B---3--:R-:W-:-:S03]  /*138930*/  PRMT R32, R17, 0x7770, RZ ;  /* 0x0000777011207816 */ /* 0x008fc600000000ff */
[----:B------:R-:W3:Y:S04]  /*138940*/  LDL.LU R16, [R1+0xb4] ;  /* 0x0000b40001107983 */ /* 0x000ee80000300800 */
[----:B------:R-:W3:Y:S04]  /*138950*/  LDL.LU.64 R4, [R1+0x25a8] ;  /* 0x0025a80001047983 */ /* 0x000ee80000300a00 */
[----:B------:R0:W-:Y:S02]  /*138960*/  @P4 STG.E.U8 desc[UR4][R10.64], R32 ;  /* 0x000000200a004986 */ /* 0x0001e4000c101104 */
[----:B0-----:R-:W-:-:S02]  /*138970*/  PRMT R32, R17, 0x7771, RZ ;  /* 0x0000777111207816 */ /* 0x001fc400000000ff */
[----:B------:R-:W3:Y:S04]  /*138980*/  LDL.LU.64 R10, [R1+0x25a0] ;  /* 0x0025a000010a7983 */ /* 0x000ee80000300a00 */
[----:B----4-:R0:W-:Y:S04]  /*138990*/  @P5 STG.E.U8 desc[UR4][R14.64], R32 ;  /* 0x000000200e005986 */ /* 0x0101e8000c101104 */
[----:B0-----:R-:W4:Y:S01]  /*1389a0*/  LDL.LU.64 R14, [R1+0x25c0] ;  /* 0x0025c000010e7983 */ /* 0x001f220000300a00 */
[----:B------:R-:W-:-:S04]  /*1389b0*/  LOP3.LUT R38, R38, 0xffffff7f, RZ, 0xc0, !PT ;  /* 0xffffff7f26267812 */ /* 0x000fc800078ec0ff */
        /* <DEDUP_REMOVED lines=9> */
[----:B------:R-:W-:Y:S02]  /*138a50*/  LOP3.LUT R38, R38, 0xfffffbff, RZ, 0xc0, !PT ;  /* 0xfffffbff26267812 */ /* 0x000fe400078ec0ff */
[----:B------:R-:W-:-:S09]  /*138a60*/  PRMT R32, R17, 0x7772, RZ ;  /* 0x0000777211207816 */ /* 0x000fd200000000ff */
[----:B------:R-:W-:Y:S02]  /*138a70*/  @P1 LOP3.LUT R38, R38, 0x400, RZ, 0xfc, !PT ;  /* 0x0000040026261812 */ /* 0x000fe400078efcff */
[----:B------:R-:W-:Y:S01]  /*138a80*/  LOP3.LUT P1, RZ, R41, 0x100000, RZ, 0xc0, !PT ;  /* 0x0010000029ff7812 */ /* 0x000fe2000782c0ff */
[----:B------:R0:W-:Y:S02]  /*138a90*/  @P6 STG.E.U8 desc[UR4][R8.64], R32 ;  /* 0x0000002008006986 */ /* 0x0001e4000c101104 */
[----:B0-----:R-:W-:Y:S02]  /*138aa0*/  PRMT R32, R17, 0x7773, RZ ;  /* 0x0000777311207816 */ /* 0x001fe400000000ff */
[----:B------:R-:W4:Y:S08]  /*138ab0*/  LDL.LU.64 R8, [R1+0x25b8] ;  /* 0x0025b80001087983 */ /* 0x000f300000300a00 */
[----:B------:R0:W-:Y:S01]  /*138ac0*/  @P1 STG.E.U8 desc[UR4][R12.64], R32 ;  /* 0x000000200c001986 */ /* 0x0001e2000c101104 */
[----:B------:R-:W-:-:S03]  /*138ad0*/  LOP3.LUT P1, RZ, R38, 0x400, RZ, 0xc0, !PT ;  /* 0x0000040026ff7812 */ /* 0x000fc6000782c0ff */
[----:B------:R-:W4:Y:S01]  /*138ae0*/  LDL.LU R17, [R1+0xa4] ;  /* 0x0000a40001117983 */ /* 0x000f220000300800 */
[----:B0-----:R-:W-:-:S03]  /*138af0*/  PRMT R32, R6, 0x7770, RZ ;  /* 0x0000777006207816 */ /* 0x001fc600000000ff */
[----:B------:R-:W4:Y:S06]  /*138b00*/  LDL.LU.64 R12, [R1+0x25b0] ;  /* 0x0025b000010c7983 */ /* 0x000f2c0000300a00 */
[----:B------:R0:W-:Y:S01]  /*138b10*/  @P1 STG.E.U8 desc[UR4][R18.64], R32 ;  /* 0x0000002012001986 */ /* 0x0001e2000c101104 */
[----:B------:R-:W-:Y:S02]  /*138b20*/  LOP3.LUT P1, RZ, R38, 0x200, RZ, 0xc0, !PT ;  /* 0x0000020026ff7812 */ /* 0x000fe4000782c0ff */
[----:B0-----:R-:W-:Y:S01]  /*138b30*/  PRMT R32, R6, 0x7771, RZ ;  /* 0x0000777106207816 */ /* 0x001fe200000000ff */
[----:B------:R-:W4:Y:S01]  /*138b40*/  LDL.LU.64 R18, [R1+0x25c8] ;  /* 0x0025c80001127983 */ /* 0x000f220000300a00 */
[----:B------:R-:W-:-:S02]  /*138b50*/  LOP3.LUT P0, RZ, R41, 0x20000000, RZ, 0xc0, !PT ;  /* 0x2000000029ff7812 */ /* 0x000fc4000780c0ff */
[----:B------:R-:W-:-:S07]  /*138b60*/  LOP3.LUT P2, RZ, R41, 0x40000000, RZ, 0xc0, !PT ;  /* 0x4000000029ff7812 */ /* 0x000fce000784c0ff */
        /* <DEDUP_REMOVED lines=19> */
[----:B---3--:R0:W-:Y:S02]  /*138ca0*/  @P1 STG.E.U8 desc[UR4][R4.64], R32 ;  /* 0x0000002004001986 */ /* 0x0081e4000c101104 */
[----:B0-----:R-:W-:-:S05]  /*138cb0*/  PRMT R32, R16, 0x7770, RZ ;  /* 0x0000777010207816 */ /* 0x001fca00000000ff */
[----:B------:R0:W-:Y:S02]  /*138cc0*/  @P0 STG.E.U8 desc[UR4][R10.64], R32 ;  /* 0x000000200a000986 */ /* 0x0001e4000c101104 */
[----:B0-----:R-:W-:-:S05]  /*138cd0*/  PRMT R32, R16, 0x7771, RZ ;  /* 0x0000777110207816 */ /* 0x001fca00000000ff */
[----:B----4-:R0:W-:Y:S04]  /*138ce0*/  @P2 STG.E.U8 desc[UR4][R14.64], R32 ;  /* 0x000000200e002986 */ /* 0x0101e8000c101104 */
[----:B0-----:R-:W3:Y:S01]  /*138cf0*/  LDL.LU.64 R14, [R1+0x25d8] ;  /* 0x0025d800010e7983 */ /* 0x001ee20000300a00 */
[----:B------:R-:W-:Y:S02]  /*138d00*/  LOP3.LUT P3, RZ, R41, 0x80000000, RZ, 0xc0, !PT ;  /* 0x8000000029ff7812 */ /* 0x000fe4000786c0ff */
[----:B------:R-:W-:Y:S01]  /*138d10*/  LOP3.LUT P4, RZ, R42, 0x1, RZ, 0xc0, !PT ;  /* 0x000000012aff7812 */ /* 0x000fe2000788c0ff */
[----:B------:R-:W4:Y:S01]  /*138d20*/  LDL.LU.64 R4, [R1+0x25e8] ;  /* 0x0025e80001047983 */ /* 0x000f220000300a00 */
[----:B------:R-:W-:Y:S02]  /*138d30*/  PRMT R32, R16, 0x7772, RZ ;  /* 0x0000777210207816 */ /* 0x000fe400000000ff */
[----:B------:R-:W-:-:S07]  /*138d40*/  LOP3.LUT P5, RZ, R42, 0x2, RZ, 0xc0, !PT ;  /* 0x000000022aff7812 */ /* 0x000fce00078ac0ff */
[----:B------:R0:W-:Y:S02]  /*138d50*/  @P3 STG.E.U8 desc[UR4][R8.64], R32 ;  /* 0x0000002008003986 */ /* 0x0001e4000c101104 */
[----:B0-----:R-:W-:-:S05]  /*138d60*/  PRMT R32, R16, 0x7773, RZ ;  /* 0x0000777310207816 */ /* 0x001fca00000000ff */
[----:B------:R0:W-:Y:S02]  /*138d70*/  @P4 STG.E.U8 desc[UR4][R12.64], R32 ;  /* 0x000000200c004986 */ /* 0x0001e4000c101104 */
[----:B0-----:R-:W-:-:S05]  /*138d80*/  PRMT R32, R17, 0x7770, RZ ;  /* 0x0000777011207816 */ /* 0x001fca00000000ff */
[----:B------:R0:W-:Y:S04]  /*138d90*/  @P5 STG.E.U8 desc[UR4][R18.64], R32 ;  /* 0x0000002012005986 */ /* 0x0001e8000c101104 */
[----:B0-----:R-:W4:Y:S04]  /*138da0*/  LDL.LU.64 R18, [R1+0x25e0] ;  /* 0x0025e00001127983 */ /* 0x001f280000300a00 */
[----:B------:R-:W4:Y:S04]  /*138db0*/  LDL.LU.64 R10, [R1+0x2600] ;  /* 0x00260000010a7983 */ /* 0x000f280000300a00 */
[----:B------:R-:W4:Y:S04]  /*138dc0*/  LDL.LU.64 R8, [R1+0x25f8] ;  /* 0x0025f80001087983 */ /* 0x000f280000300a00 */
[----:B------:R-:W4:Y:S01]  /*138dd0*/  LDL.LU R13, [R1+0xb8] ;  /* 0x0000b800010d7983 */ /* 0x000f220000300800 */
[----:B------:R-:W-:-:S02]  /*138de0*/  LOP3.LUT P6, RZ, R42, 0x4, RZ, 0xc0, !PT ;  /* 0x000000042aff7812 */ /* 0x000fc400078cc0ff */
[----:B------:R-:W-:Y:S02]  /*138df0*/  PRMT R32, R17, 0x7771, RZ ;  /* 0x0000777111207816 */ /* 0x000fe400000000ff */
[----:B------:R-:W-:-:S09]  /*138e00*/  LOP3.LUT P3, RZ, R42, 0x8, RZ, 0xc0, !PT ;  /* 0x000000082aff7812 */ /* 0x000fd2000786c0ff */
[----:B--2---:R0:W-:Y:S04]  /*138e10*/  @P6 STG.E.U8 desc[UR4][R22.64], R32 ;  /* 0x0000002016006986 */ /* 0x0041e8000c101104 */
[----:B0-----:R-:W2:Y:S01]  /*138e20*/  LDL.LU.64 R22, [R1+0x25f0] ;  /* 0x0025f00001167983 */ /* 0x001ea20000300a00 */
[----:B------:R-:W-:-:S05]  /*138e30*/  PRMT R32, R17, 0x7772, RZ ;  /* 0x0000777211207816 */ /* 0x000fca00000000ff */
[----:B---3--:R0:W-:Y:S04]  /*138e40*/  @P3 STG.E.U8 desc[UR4][R14.64], R32 ;  /* 0x000000200e003986 */ /* 0x0081e8000c101104 */
[----:B0-----:R-:W3:Y:S01]  /*138e50*/  LDL.LU R14, [R1+0xa8] ;  /* 0x0000a800010e7983 */ /* 0x001ee20000300800 */
[----:B------:R-:W-:-:S03]  /*138e60*/  PRMT R32, R17, 0x7773, RZ ;  /* 0x0000777311207816 */ /* 0x000fc600000000ff */
[----:B------:R-:W3:Y:S01]  /*138e70*/  LDL.LU.64 R16, [R1+0x2608] ;  /* 0x0026080001107983 */ /* 0x000ee20000300a00 */
[C---:B------:R-:W-:Y:S02]  /*138e80*/  LOP3.LUT P1, RZ, R42.reuse, 0x8000, RZ, 0xc0, !PT ;  /* 0x000080002aff7812 */ /* 0x040fe4000782c0ff */
[----:B------:R-:W-:Y:S01]  /*138e90*/  LOP3.LUT R39, R39, 0xf7ffffff, RZ, 0xc0, !PT ;  /* 0xf7ffffff27277812 */ /* 0x000fe200078ec0ff */
[----:B------:R-:W3:Y:S01]  /*138ea0*/  LDL.LU.64 R56, [R1+0x2618] ;  /* 0x0026180001387983 */ /* 0x000ee20000300a00 */
[----:B------:R-:W-:-:S03]  /*138eb0*/  LOP3.LUT P4, RZ, R42, 0x10, RZ, 0xc0, !PT ;  /* 0x000000102aff7812 */ /* 0x000fc6000788c0ff */
[----:B------:R-:W3:Y:S01]  /*138ec0*/  LDL.LU.64 R58, [R1+0x2610] ;  /* 0x00261000013a7983 */ /* 0x000ee20000300a00 */
[----:B------:R-:W-:-:S03]  /*138ed0*/  LOP3.LUT P5, RZ, R42, 0x20, RZ, 0xc0, !PT ;  /* 0x000000202aff7812 */ /* 0x000fc600078ac0ff */
[----:B------:R-:W3:Y:S02]  /*138ee0*/  LDL.LU.64 R2, [R1+0x2628] ;  /* 0x0026280001027983 */ /* 0x000ee40000300a00 */
        /* <DEDUP_REMOVED lines=11> */
[----:B------:R-:W-:Y:S01]  /*138fa0*/  LOP3.LUT R39, R39, 0x7fffffff, RZ, 0xc0, !PT ;  /* 0x7fffffff27277812 */ /* 0x000fe200078ec0ff */
[----:B----4-:R0:W-:Y:S10]  /*138fb0*/  @P4 STG.E.U8 desc[UR4][R4.64], R32 ;  /* 0x0000002004004986 */ /* 0x0101f4000c101104 */
[----:B------:R-:W-:-:S02]  /*138fc0*/  @P1 LOP3.LUT R39, R39, 0x80000000, RZ, 0xfc, !PT ;  /* 0x8000000027271812 */ /* 0x000fc400078efcff */
[----:B------:R-:W-:Y:S02]  /*138fd0*/  LOP3.LUT P1, RZ, R42, 0x400, RZ, 0xc0, !PT ;  /* 0x000004002aff7812 */ /* 0x000fe4000782c0ff */
[----:B------:R-:W-:Y:S02]  /*138fe0*/  LOP3.LUT R38, R38, 0xfffffffe, RZ, 0xc0, !PT ;  /* 0xfffffffe26267812 */ /* 0x000fe400078ec0ff */
[----:B0-----:R-:W-:-:S05]  /*138ff0*/  PRMT R32, R13, 0x7770, RZ ;  /* 0x000077700d207816 */ /* 0x001fca00000000ff */
[----:B------:R0:W-:Y:S04]  /*139000*/  @P5 STG.E.U8 desc[UR4][R18.64], R32 ;  /* 0x0000002012005986 */ /* 0x0001e8000c101104 */
[----:B------:R-:W-:Y:S02]  /*139010*/  @P1 LOP3.LUT R38, R38, 0x1, RZ, 0xfc, !PT ;  /* 0x0000000126261812 */ /* 0x000fe400078efcff */
[----:B------:R-:W-:Y:S01]  /*139020*/  LOP3.LUT P1, RZ, R42, 0x200, RZ, 0xc0, !PT ;  /* 0x000002002aff7812 */ /* 0x000fe2000782c0ff */
[----:B0-----:R-:W4:Y:S01]  /*139030*/  LDL.LU R18, [R1+0xbc] ;  /* 0x0000bc0001127983 */ /* 0x001f220000300800 */
[----:B------:R-:W-:-:S03]  /*139040*/  LOP3.LUT R38, R38, 0xfffffffd, RZ, 0xc0, !PT ;  /* 0xfffffffd26267812 */ /* 0x000fc600078ec0ff */
[----:B------:R-:W4:Y:S08]  /*139050*/  LDL.LU.64 R34, [R1+0x2620] ;  /* 0x0026200001227983 */ /* 0x000f300000300a00 */
[----:B------:R-:W-:Y:S01]  /*139060*/  @P1 LOP3.LUT R38, R38, 0x2, RZ, 0xfc, !PT ;  /* 0x0000000226261812 */ /* 0x000fe200078efcff */
[----:B------:R-:W4:Y:S01]  /*139070*/  LDL.LU.64 R54, [R1+0x2640] ;  /* 0x0026400001367983 */ /* 0x000f220000300a00 */
[----:B------:R-:W-:-:S02]  /*139080*/  LOP3.LUT P1, RZ, R42, 0x100, RZ, 0xc0, !PT ;  /* 0x000001002aff7812 */ /* 0x000fc4000782c0ff */
[----:B------:R-:W-:Y:S01]  /*139090*/  LOP3.LUT P6, RZ, R42, 0x40, RZ, 0xc0, !PT ;  /* 0x000000402aff7812 */ /* 0x000fe200078cc0ff */
[----:B------:R-:W4:Y:S01]  /*1390a0*/  LDL.LU R19, [R1+0xac] ;  /* 0x0000ac0001137983 */ /* 0x000f220000300800 */
[----:B------:R-:W-:Y:S02]  /*1390b0*/  LOP3.LUT R38, R38, 0xfffffffb, RZ, 0xc0, !PT ;  /* 0xfffffffb26267812 */ /* 0x000fe400078ec0ff */
[----:B------:R-:W-:Y:S01]  /*1390c0*/  PRMT R32, R13, 0x7771, RZ ;  /* 0x000077710d207816 */ /* 0x000fe200000000ff */
[----:B------:R-:W4:Y:S04]  /*1390d0*/  LDL.LU.64 R6, [R1+0x2638] ;  /* 0x0026380001067983 */ /* 0x000f280000300a00 */
[----:B------:R-:W4:Y:S02]  /*1390e0*/  LDL.LU.64 R4, [R1+0x2630] ;  /* 0x0026300001047983 */ /* 0x000f240000300a00 */
[----:B------:R-:W-:-:S02]  /*1390f0*/  @P1 LOP3.LUT R38, R38, 0x4, RZ, 0xfc, !PT ;  /* 0x0000000426261812 */ /* 0x000fc400078efcff */
[----:B------:R-:W-:Y:S01]  /*139100*/  LOP3.LUT P1, RZ, R42, 0x80, RZ, 0xc0, !PT ;  /* 0x000000802aff7812 */ /* 0x000fe2000782c0ff */
[----:B------:R0:W-:Y:S02]  /*139110*/  @P6 STG.E.U8 desc[UR4][R10.64], R32 ;  /* 0x000000200a006986 */ /* 0x0001e4000c101104 */
[----:B0-----:R-:W-:Y:S02]  /*139120*/  PRMT R32, R13, 0x7772, RZ ;  /* 0x000077720d207816 */ /* 0x001fe400000000ff */
[----:B------:R-:W4:Y:S08]  /*139130*/  LDL.LU.64 R10, [R1+0x2648] ;  /* 0x00264800010a7983 */ /* 0x000f300000300a00 */
[----:B------:R0:W-:Y:S01]  /*139140*/  @P1 STG.E.U8 desc[UR4][R8.64], R32 ;  /* 0x0000002008001986 */ /* 0x0001e2000c101104 */
[----:B------:R-:W-:-:S02]  /*139150*/  LOP3.LUT P1, RZ, R38, 0x4, RZ, 0xc0, !PT ;  /* 0x0000000426ff7812 */ /* 0x000fc4000782c0ff */
[----:B0-----:R-:W-:Y:S01]  /*139160*/  PRMT R32, R13, 0x7773, RZ ;  /* 0x000077730d207816 */ /* 0x001fe200000000ff */
[----:B------:R-:W4:Y:S04]  /*139170*/  LDL.LU.64 R8, [R1+0x2658] ;  /* 0x0026580001087983 */ /* 0x000f280000300a00 */
[----:B------:R-:W4:Y:S06]  /*139180*/  LDL.LU.64 R12, [R1+0x2650] ;  /* 0x00265000010c7983 */ /* 0x000f2c0000300a00 */
[----:B--2---:R0:W-:Y:S01]  /*139190*/  @P1 STG.E.U8 desc[UR4][R22.64], R32 ;  /* 0x0000002016001986 */ /* 0x0041e2000c101104 */
[----:B------:R-:W-:-:S03]  /*1391a0*/  LOP3.LUT P1, RZ, R38, 0x2, RZ, 0xc0, !PT ;  /* 0x0000000226ff7812 */ /* 0x000fc6000782c0ff */
[----:B0-----:R-:W2:Y:S04]  /*1391b0*/  LDL.LU.64 R22, [R1+0x2660] ;  /* 0x0026600001167983 */ /* 0x001ea80000300a00 */
[----:B------:R-:W2:Y:S01]  /*1391c0*/  LDL.LU R15, [R1+0x90] ;  /* 0x00009000010f7983 */ /* 0x000ea20000300800 */
[----:B---3--:R-:W-:-:S05]  /*1391d0*/  PRMT R32, R14, 0x7770, RZ ;  /* 0x000077700e207816 */ /* 0x008fca00000000ff */
[----:B------:R0:W-:Y:S04]  /*1391e0*/  @P1 STG.E.U8 desc[UR4][R16.64], R32 ;  /* 0x0000002010001986 */ /* 0x0001e8000c101104 */
        /* <DEDUP_REMOVED lines=11> */
[----:B------:R-:W-:Y:S02]  /*1392a0*/  LOP3.LUT P0, RZ, R42, 0x10000, RZ, 0xc0, !PT ;  /* 0x000100002aff7812 */ /* 0x000fe4000780c0ff */
[----:B----4-:R-:W-:-:S09]  /*1392b0*/  PRMT R32, R18, 0x7770, RZ ;  /* 0x0000777012207816 */ /* 0x010fd200000000ff */
[----:B------:R0:W-:Y:S01]  /*1392c0*/  @P1 STG.E.U8 desc[UR4][R34.64], R32 ;  /* 0x0000002022001986 */ /* 0x0001e2000c101104 */
[----:B------:R-:W-:Y:S02]  /*1392d0*/  LOP3.LUT P1, RZ, R39, 0x10000000, RZ, 0xc0, !PT ;  /* 0x1000000027ff7812 */ /* 0x000fe4000782c0ff */
[----:B0-----:R-:W-:-:S11]  /*1392e0*/  PRMT R32, R18, 0x7771, RZ ;  /* 0x0000777112207816 */ /* 0x001fd600000000ff */
[----:B------:R0:W-:Y:S01]  /*1392f0*/  @P1 STG.E.U8 desc[UR4][R54.64], R32 ;  /* 0x0000002036001986 */ /* 0x0001e2000c101104 */
[----:B------:R-:W-:Y:S02]  /*139300*/  LOP3.LUT P1, RZ, R39, 0x8000000, RZ, 0xc0, !PT ;  /* 0x0800000027ff7812 */ /* 0x000fe4000782c0ff */
[----:B------:R-:W-:Y:S02]  /*139310*/  LOP3.LUT P2, RZ, R42, 0x20000, RZ, 0xc0, !PT ;  /* 0x000200002aff7812 */ /* 0x000fe4000784c0ff */
[----:B0-----:R-:W-:-:S09]  /*139320*/  PRMT R32, R18, 0x7772, RZ ;  /* 0x0000777212207816 */ /* 0x001fd200000000ff */
        /* <DEDUP_REMOVED lines=14> */
[----:B--2---:R0:W-:Y:S02]  /*139410*/  @P5 STG.E.U8 desc[UR4][R22.64], R32 ;  /* 0x0000002016005986 */ /* 0x0041e4000c101104 */
[----:B0-----:R-:W-:-:S05]  /*139420*/  PRMT R32, R15, 0x7770, RZ ;  /* 0x000077700f207816 */ /* 0x001fca00000000ff */
[----:B---3--:R0:W-:Y:S04]  /*139430*/  @P6 STG.E.U8 desc[UR4][R16.64], R32 ;  /* 0x0000002010006986 */ /* 0x0081e8000c101104 */
        /* <DEDUP_REMOVED lines=25> */
[----:B------:R-:W2:Y:S01]  /*1395d0*/  LDL.LU.64 R56, [R1+0x26a0] ;  /* 0x0026a00001387983 */ /* 0x000ea20000300a00 */
[----:B------:R-:W-:-:S03]  /*1395e0*/  LOP3.LUT R39, R39, 0xff7fffff, RZ, 0xc0, !PT ;  /* 0xff7fffff27277812 */ /* 0x000fc600078ec0ff */
[----:B------:R-:W2:Y:S01]  /*1395f0*/  LDL.LU.64 R58, [R1+0x26b0] ;  /* 0x0026b000013a7983 */ /* 0x000ea20000300a00 */
[----:B------:R-:W-:Y:S02]  /*139600*/  @P1 LOP3.LUT R39, R39, 0x800000, RZ, 0xfc, !PT ;  /* 0x0080000027271812 */ /* 0x000fe400078efcff */
[C---:B------:R-:W-:Y:S01]  /*139610*/  LOP3.LUT P1, RZ, R42.reuse, 0x20000000, RZ, 0xc0, !PT ;  /* 0x200000002aff7812 */ /* 0x040fe2000782c0ff */
[----:B------:R-:W2:Y:S01]  /*139620*/  LDL.LU.64 R2, [R1+0x26c8] ;  /* 0x0026c80001027983 */ /* 0x000ea20000300a00 */
[C---:B------:R-:W-:Y:S02]  /*139630*/  LOP3.LUT P4, RZ, R42.reuse, 0x800000, RZ, 0xc0, !PT ;  /* 0x008000002aff7812 */ /* 0x040fe4000788c0ff */
[----:B------:R-:W-:Y:S01]  /*139640*/  LOP3.LUT R39, R39, 0xfeffffff, RZ, 0xc0, !PT ;  /* 0xfeffffff27277812 */ /* 0x000fe200078ec0ff */
[----:B------:R-:W2:Y:S01]  /*139650*/  LDL.LU.64 R54, [R1+0x26c0] ;  /* 0x0026c00001367983 */ /* 0x000ea20000300a00 */
[----:B------:R-:W-:Y:S02]  /*139660*/  LOP3.LUT P5, RZ, R42, 0x1000000, RZ, 0xc0, !PT ;  /* 0x010000002aff7812 */ /* 0x000fe400078ac0ff */
[----:B------:R-:W-:-:S05]  /*139670*/  PRMT R32, R15, 0x7772, RZ ;  /* 0x000077720f207816 */ /* 0x000fca00000000ff */
[----:B------:R-:W-:Y:S02]  /*139680*/  @P1 LOP3.LUT R39, R39, 0x1000000, RZ, 0xfc, !PT ;  /* 0x0100000027271812 */ /* 0x000fe400078efcff */
[----:B------:R-:W-:Y:S01]  /*139690*/  LOP3.LUT P1, RZ, R42, 0x10000000, RZ, 0xc0, !PT ;  /* 0x100000002aff7812 */ /* 0x000fe2000782c0ff */
[----:B---3--:R0:W-:Y:S01]  /*1396a0*/  @P4 STG.E.U8 desc[UR4][R10.64], R32 ;  /* 0x000000200a004986 */ /* 0x0081e2000c101104 */
[----:B------:R-:W-:Y:S02]  /*1396b0*/  LOP3.LUT R39, R39, 0xfdffffff, RZ, 0xc0, !PT ;  /* 0xfdffffff27277812 */ /* 0x000fe400078ec0ff */
[----:B0-----:R-:W-:-:S09]  /*1396c0*/  PRMT R32, R15, 0x7773, RZ ;  /* 0x000077730f207816 */ /* 0x001fd200000000ff */
[----:B------:R-:W-:Y:S02]  /*1396d0*/  @P1 LOP3.LUT R39, R39, 0x2000000, RZ, 0xfc, !PT ;  /* 0x0200000027271812 */ /* 0x000fe400078efcff */
[C---:B------:R-:W-:Y:S01]  /*1396e0*/  LOP3.LUT P1, RZ, R42.reuse, 0x8000000, RZ, 0xc0, !PT ;  /* 0x080000002aff7812 */ /* 0x040fe2000782c0ff */
[----:B----4-:R0:W-:Y:S01]  /*1396f0*/  @P5 STG.E.U8 desc[UR4][R22.64], R32 ;  /* 0x0000002016005986 */ /* 0x0101e2000c101104 */
[----:B------:R-:W-:Y:S02]  /*139700*/  LOP3.LUT P6, RZ, R42, 0x2000000, RZ, 0xc0, !PT ;  /* 0x020000002aff7812 */ /* 0x000fe400078cc0ff */
[----:B------:R-:W-:Y:S01]  /*139710*/  LOP3.LUT R39, R39, 0xfbffffff, RZ, 0xc0, !PT ;  /* 0xfbffffff27277812 */ /* 0x000fe200078ec0ff */
[----:B0-----:R-:W3:Y:S04]  /*139720*/  LDL.LU R22, [R1+0x84] ;  /* 0x0000840001167983 */ /* 0x001ee80000300800 */
[----:B------:R-:W4:Y:S04]  /*139730*/  LDL.LU.64 R6, [R1+0x26b8] ;  /* 0x0026b80001067983 */ /* 0x000f280000300a00 */
[----:B------:R-:W-:-:S02]  /*139740*/  @P1 LOP3.LUT R39, R39, 0x4000000, RZ, 0xfc, !PT ;  /* 0x0400000027271812 */ /* 0x000fc400078efcff */
[----:B------:R-:W-:Y:S01]  /*139750*/  LOP3.LUT P1, RZ, R42, 0x4000000, RZ, 0xc0, !PT ;  /* 0x040000002aff7812 */ /* 0x000fe2000782c0ff */
[----:B------:R-:W4:Y:S01]  /*139760*/  LDL.LU.64 R4, [R1+0x26d0] ;  /* 0x0026d00001047983 */ /* 0x000f220000300a00 */
[----:B------:R-:W-:-:S03]  /*139770*/  PRMT R32, R34, 0x7770, RZ ;  /* 0x0000777022207816 */ /* 0x000fc600000000ff */
[----:B------:R-:W4:Y:S04]  /*139780*/  LDL.LU R23, [R1+0x98] ;  /* 0x0000980001177983 */ /* 0x000f280000300800 */
[----:B------:R0:W-:Y:S04]  /*139790*/  @P6 STG.E.U8 desc[UR4][R8.64], R32 ;  /* 0x0000002008006986 */ /* 0x0001e8000c101104 */
[----:B------:R-:W4:Y:S04]  /*1397a0*/  LDL.LU.64 R10, [R1+0x26e8] ;  /* 0x0026e800010a7983 */ /* 0x000f280000300a00 */
[----:B------:R-:W4:Y:S01]  /*1397b0*/  LDL.LU.64 R14, [R1+0x26e0] ;  /* 0x0026e000010e7983 */ /* 0x000f220000300a00 */
[----:B0-----:R-:W-:-:S03]  /*1397c0*/  PRMT R32, R34, 0x7771, RZ ;  /* 0x0000777122207816 */ /* 0x001fc600000000ff */
[----:B------:R-:W4:Y:S04]  /*1397d0*/  LDL.LU.64 R8, [R1+0x26d8] ;  /* 0x0026d80001087983 */ /* 0x000f280000300a00 */
[----:B------:R0:W-:Y:S01]  /*1397e0*/  @P1 STG.E.U8 desc[UR4][R12.64], R32 ;  /* 0x000000200c001986 */ /* 0x0001e2000c101104 */
[C---:B------:R-:W-:Y:S02]  /*1397f0*/  LOP3.LUT P1, RZ, R39.reuse, 0x4000000, RZ, 0xc0, !PT ;  /* 0x0400000027ff7812 */ /* 0x040fe4000782c0ff */
        /* <DEDUP_REMOVED lines=43> */
[----:B--2---:R0:W-:Y:S04]  /*139ab0*/  @P6 STG.E.U8 desc[UR4][R16.64], R32 ;  /* 0x0000002010006986 */ /* 0x0041e8000c101104 */
[----:B0-----:R-:W2:Y:S04]  /*139ac0*/  LDL.LU.64 R16, [R1+0x26f8] ;  /* 0x0026f80001107983 */ /* 0x001ea80000300a00 */
[----:B------:R-:W3:Y:S04]  /*139ad0*/  LDL.LU.64 R10, [R1+0x2710] ;  /* 0x00271000010a7983 */ /* 0x000ee80000300a00 */
[----:B------:R-:W4:Y:S04]  /*139ae0*/  LDL.LU.64 R14, [R1+0x2728] ;  /* 0x00272800010e7983 */ /* 0x000f280000300a00 */
[----:B------:R-:W2:Y:S04]  /*139af0*/  LDL.LU R9, [R1+0x88] ;  /* 0x0000880001097983 */ /* 0x000ea80000300800 */
[----:B------:R-:W4:Y:S04]  /*139b00*/  LDL.LU.64 R18, [R1+0x2720] ;  /* 0x0027200001127983 */ /* 0x000f280000300a00 */
[----:B------:R-:W4:Y:S04]  /*139b10*/  LDL.LU.64 R12, [R1+0x2718] ;  /* 0x00271800010c7983 */ /* 0x000f280000300a00 */
[----:B------:R-:W4:Y:S04]  /*139b20*/  LDL.LU.64 R22, [R1+0x2730] ;  /* 0x0027300001167983 */ /* 0x000f280000300a00 */
[----:B------:R-:W4:Y:S01]  /*139b30*/  LDL.LU R54, [R1+0x9c] ;  /* 0x00009c0001367983 */ /* 0x000f220000300800 */
[----:B------:R-:W-:-:S02]  /*139b40*/  LOP3.LUT P1, RZ, R43, 0x200000, RZ, 0xc0, !PT ;  /* 0x002000002bff7812 */ /* 0x000fc4000782c0ff */
        /* <DEDUP_REMOVED lines=15> */
[C---:B------:R-:W-:Y:S02]  /*139c40*/  LOP3.LUT P1, RZ, R43.reuse, 0x10000, RZ, 0xc0, !PT ;  /* 0x000100002bff7812 */ /* 0x040fe4000782c0ff */
[----:B------:R-:W-:Y:S02]  /*139c50*/  LOP3.LUT P4, RZ, R43, 0x400, RZ, 0xc0, !PT ;  /* 0x000004002bff7812 */ /* 0x000fe4000788c0ff */
[----:B------:R-:W-:Y:S02]  /*139c60*/  LOP3.LUT R39, R39, 0xfffeffff, RZ, 0xc0, !PT ;  /* 0xfffeffff27277812 */ /* 0x000fe400078ec0ff */
[----:B------:R-:W-:-:S07]  /*139c70*/  LOP3.LUT P5, RZ, R43, 0x800, RZ, 0xc0, !PT ;  /* 0x000008002bff7812 */ /* 0x000fce00078ac0ff */
[----:B------:R-:W-:Y:S02]  /*139c80*/  @P1 LOP3.LUT R39, R39, 0x10000, RZ, 0xfc, !PT ;  /* 0x0001000027271812 */ /* 0x000fe400078efcff */
[C---:B------:R-:W-:Y:S02]  /*139c90*/  LOP3.LUT P1, RZ, R43.reuse, 0x8000, RZ, 0xc0, !PT ;  /* 0x000080002bff7812 */ /* 0x040fe4000782c0ff */
[----:B------:R-:W-:Y:S02]  /*139ca0*/  LOP3.LUT P6, RZ, R43, 0x1000, RZ, 0xc0, !PT ;  /* 0x000010002bff7812 */ /* 0x000fe400078cc0ff */
[----:B------:R-:W-:-:S09]  /*139cb0*/  LOP3.LUT R39, R39, 0xfffdffff, RZ, 0xc0, !PT ;  /* 0xfffdffff27277812 */ /* 0x000fd200078ec0ff */
[----:B------:R-:W-:Y:S02]  /*139cc0*/  @P1 LOP3.LUT R39, R39, 0x20000, RZ, 0xfc, !PT ;  /* 0x0002000027271812 */ /* 0x000fe400078efcff */
[----:B------:R-:W-:Y:S02]  /*139cd0*/  LOP3.LUT P1, RZ, R43, 0x4000, RZ, 0xc0, !PT ;  /* 0x000040002bff7812 */ /* 0x000fe4000782c0ff */
[----:B------:R-:W-:-:S11]  /*139ce0*/  LOP3.LUT R39, R39, 0xfffbffff, RZ, 0xc0, !PT ;  /* 0xfffbffff27277812 */ /* 0x000fd600078ec0ff */
[----:B------:R-:W-:Y:S02]  /*139cf0*/  @P1 LOP3.LUT R39, R39, 0x40000, RZ, 0xfc, !PT ;  /* 0x0004000027271812 */ /* 0x000fe400078efcff */
[----:B------:R-:W-:Y:S02]  /*139d00*/  LOP3.LUT P1, RZ, R43, 0x2000, RZ, 0xc0, !PT ;  /* 0x000020002bff7812 */ /* 0x000fe4000782c0ff */
[----:B--2---:R-:W-:-:S05]  /*139d10*/  PRMT R32, R9, 0x7770, RZ ;  /* 0x0000777009207816 */ /* 0x004fca00000000ff */
[----:B------:R0:W-:Y:S04]  /*139d20*/  @P3 STG.E.U8 desc[UR4][R16.64], R32 ;  /* 0x0000002010003986 */ /* 0x0001e8000c101104 */
[----:B0-----:R-:W2:Y:S04]  /*139d30*/  LDL.LU.64 R16, [R1+0x2748] ;  /* 0x0027480001107983 */ /* 0x001ea80000300a00 */
[----:B------:R-:W2:Y:S04]  /*139d40*/  LDL.LU.64 R56, [R1+0x2740] ;  /* 0x0027400001387983 */ /* 0x000ea80000300a00 */
[----:B------:R-:W2:Y:S04]  /*139d50*/  LDL.LU.64 R58, [R1+0x2738] ;  /* 0x00273800013a7983 */ /* 0x000ea80000300a00 */
[----:B------:R-:W2:Y:S04]  /*139d60*/  LDL.LU R55, [R1+0x8c] ;  /* 0x00008c0001377983 */ /* 0x000ea80000300800 */
[----:B------:R-:W2:Y:S04]  /*139d70*/  LDL.LU.64 R2, [R1+0x2750] ;  /* 0x0027500001027983 */ /* 0x000ea80000300a00 */
[----:B------:R-:W2:Y:S01]  /*139d80*/  LDL.LU.64 R34, [R1+0x2768] ;  /* 0x0027680001227983 */ /* 0x000ea20000300a00 */
[----:B------:R-:W-:-:S03]  /*139d90*/  PRMT R32, R9, 0x7771, RZ ;  /* 0x0000777109207816 */ /* 0x000fc600000000ff */
[----:B------:R-:W2:Y:S04]  /*139da0*/  LDL.LU.64 R6, [R1+0x2760] ;  /* 0x0027600001067983 */ /* 0x000ea80000300a00 */
[----:B---3--:R0:W-:Y:S02]  /*139db0*/  @P4 STG.E.U8 desc[UR4][R10.64], R32 ;  /* 0x000000200a004986 */ /* 0x0081e4000c101104 */
[----:B0-----:R-:W-:-:S05]  /*139dc0*/  PRMT R32, R9, 0x7772, RZ ;  /* 0x0000777209207816 */ /* 0x001fca00000000ff */
[----:B----4-:R0:W-:Y:S02]  /*139dd0*/  @P5 STG.E.U8 desc[UR4][R14.64], R32 ;  /* 0x000000200e005986 */ /* 0x0101e4000c101104 */
[----:B0-----:R-:W-:-:S05]  /*139de0*/  PRMT R32, R9, 0x7773, RZ ;  /* 0x0000777309207816 */ /* 0x001fca00000000ff */
[----:B------:R0:W-:Y:S04]  /*139df0*/  @P6 STG.E.U8 desc[UR4][R18.64], R32 ;  /* 0x0000002012006986 */ /* 0x0001e8000c101104 */
[----:B0-----:R-:W3:Y:S04]  /*139e00*/  LDL.LU R18, [R1+0x110] ;  /* 0x0001100001127983 */ /* 0x001ee80000300800 */
[----:B------:R-:W4:Y:S04]  /*139e10*/  LDL.LU.64 R4, [R1+0x2758] ;  /* 0x0027580001047983 */ /* 0x000f280000300a00 */
[----:B------:R-:W4:Y:S01]  /*139e20*/  LDL.LU.64 R10, [R1+0x2770] ;  /* 0x00277000010a7983 */ /* 0x000f220000300a00 */
[----:B------:R-:W-:-:S03]  /*139e30*/  PRMT R32, R54, 0x7770, RZ ;  /* 0x0000777036207816 */ /* 0x000fc600000000ff */
[----:B------:R-:W4:Y:S04]  /*139e40*/  LDL.LU.64 R14, [R1+0x2788] ;  /* 0x00278800010e7983 */ /* 0x000f280000300a00 */
[----:B------:R0:W-:Y:S01]  /*139e50*/  @P1 STG.E.U8 desc[UR4][R12.64], R32 ;  /* 0x000000200c001986 */ /* 0x0001e2000c101104 */
[----:B------:R-:W-:-:S03]  /*139e60*/  LOP3.LUT P1, RZ, R39, 0x40000, RZ, 0xc0, !PT ;  /* 0x0004000027ff7812 */ /* 0x000fc6000782c0ff */
[----:B------:R-:W4:Y:S04]  /*139e70*/  LDL.LU.64 R8, [R1+0x2780] ;  /* 0x0027800001087983 */ /* 0x000f280000300a00 */
[----:B------:R-:W4:Y:S01]  /*139e80*/  LDL.LU R19, [R1+0x100] ;  /* 0x0001000001137983 */ /* 0x000f220000300800 */
[----:B0-----:R-:W-:-:S03]  /*139e90*/  PRMT R32, R54, 0x7771, RZ ;  /* 0x0000777136207816 */ /* 0x001fc600000000ff */
[----:B------:R-:W4:Y:S04]  /*139ea0*/  LDL.LU.64 R12, [R1+0x2778] ;  /* 0x00277800010c7983 */ /* 0x000f280000300a00 */
[----:B------:R0:W-:Y:S04]  /*139eb0*/  @P1 STG.E.U8 desc[UR4][R22.64], R32 ;  /* 0x0000002016001986 */ /* 0x0001e8000c101104 */
[----:B0-----:R-:W4:Y:S01]  /*139ec0*/  LDL.LU.64 R22, [R1+0x2790] ;  /* 0x0027900001167983 */ /* 0x001f220000300a00 */
[----:B------:R-:W-:Y:S02]  /*139ed0*/  LOP3.LUT P1, RZ, R39, 0x20000, RZ, 0xc0, !PT ;  /* 0x0002000027ff7812 */ /* 0x000fe4000782c0ff */
[----:B------:R-:W-:-:S02]  /*139ee0*/  PRMT R32, R54, 0x7772, RZ ;  /* 0x0000777236207816 */ /* 0x000fc400000000ff */
[C---:B------:R-:W-:Y:S02]  /*139ef0*/  LOP3.LUT P0, RZ, R43.reuse, 0x400000, RZ, 0xc0, !PT ;  /* 0x004000002bff7812 */ /* 0x040fe4000780c0ff */
[C---:B------:R-:W-:Y:S02]  /*139f00*/  LOP3.LUT P2, RZ, R43.reuse, 0x800000, RZ, 0xc0, !PT ;  /* 0x008000002bff7812 */ /* 0x040fe4000784c0ff */
[C---:B------:R-:W-:Y:S02]  /*139f10*/  LOP3.LUT P3, RZ, R43.reuse, 0x1000000, RZ, 0xc0, !PT ;  /* 0x010000002bff7812 */ /* 0x040fe4000786c0ff */
[C---:B------:R-:W-:Y:S02]  /*139f20*/  LOP3.LUT P4, RZ, R43.reuse, 0x2000000, RZ, 0xc0, !PT ;  /* 0x020000002bff7812 */ /* 0x040fe4000788c0ff */
[----:B------:R-:W-:Y:S01]  /*139f30*/  LOP3.LUT P5, RZ, R43, 0x4000000, RZ, 0xc0, !PT ;  /* 0x040000002bff7812 */ /* 0x000fe200078ac0ff */
[----:B--2---:R0:W-:Y:S01]  /*139f40*/  @P1 STG.E.U8 desc[UR4][R16.64], R32 ;  /* 0x0000002010001986 */ /* 0x0041e2000c101104 */
[----:B------:R-:W-:-:S03]  /*139f50*/  LOP3.LUT P1, RZ, R39, 0x10000, RZ, 0xc0, !PT ;  /* 0x0001000027ff7812 */ /* 0x000fc6000782c0ff */
[----:B0-----:R-:W2:Y:S01]  /*139f60*/  LDL.LU.64 R16, [R1+0x27a8] ;  /* 0x0027a80001107983 */ /* 0x001ea20000300a00 */
[----:B------:R-:W-:-:S09]  /*139f70*/  PRMT R32, R54, 0x7773, RZ ;  /* 0x0000777336207816 */ /* 0x000fd200000000ff */
        /* <DEDUP_REMOVED lines=15> */
[----:B----4-:R0:W-:Y:S02]  /*13a070*/  @P1 STG.E.U8 desc[UR4][R4.64], R32 ;  /* 0x0000002004001986 */ /* 0x0101e4000c101104 */
        /* <DEDUP_REMOVED lines=13> */
[----:B------:R-:W-:-:S09]  /*13a150*/  LOP3.LUT P3, RZ, R43, 0x10000000, RZ, 0xc0, !PT ;  /* 0x100000002bff7812 */ /* 0x000fd2000786c0ff */
[----:B--2---:R0:W-:Y:S04]  /*13a160*/  @P6 STG.E.U8 desc[UR4][R16.64], R32 ;  /* 0x0000002010006986 */ /* 0x0041e8000c101104 */
[----:B0-----:R-:W2:Y:S04]  /*13a170*/  LDL.LU.64 R16, [R1+0x2798] ;  /* 0x0027980001107983 */ /* 0x001ea80000300a00 */
[----:B------:R-:W4:Y:S04]  /*13a180*/  LDL.LU.64 R10, [R1+0x27b0] ;  /* 0x0027b000010a7983 */ /* 0x000f280000300a00 */
[----:B------:R-:W4:Y:S04]  /*13a190*/  LDL.LU.64 R14, [R1+0x27c8] ;  /* 0x0027c800010e7983 */ /* 0x000f280000300a00 */
[----:B------:R-:W2:Y:S04]  /*13a1a0*/  LDL.LU R8, [R1+0x114] ;  /* 0x0001140001087983 */ /* 0x000ea80000300800 */
[----:B------:R-:W4:Y:S04]  /*13a1b0*/  LDL.LU.64 R12, [R1+0x27c0] ;  /* 0x0027c000010c7983 */ /* 0x000f280000300a00 */
[----:B------:R-:W4:Y:S01]  /*13a1c0*/  LDL.LU R54, [R1+0x104] ;  /* 0x0001040001367983 */ /* 0x000f220000300800 */
[----:B------:R-:W-:-:S03]  /*13a1d0*/  PRMT R32, R19, 0x7773, RZ ;  /* 0x0000777313207816 */ /* 0x000fc600000000ff */
[----:B------:R-:W4:Y:S01]  /*13a1e0*/  LDL.LU.64 R18, [R1+0x27b8] ;  /* 0x0027b80001127983 */ /* 0x000f220000300a00 */
[----:B------:R-:W-:-:S03]  /*13a1f0*/  LOP3.LUT P1, RZ, R44, 0x100, RZ, 0xc0, !PT ;  /* 0x000001002cff7812 */ /* 0x000fc6000782c0ff */
[----:B---3--:R0:W-:Y:S04]  /*13a200*/  @P3 STG.E.U8 desc[UR4][R22.64], R32 ;  /* 0x0000002016003986 */ /* 0x0081e8000c101104 */
[----:B0-----:R-:W3:Y:S01]  /*13a210*/  LDL.LU.64 R22, [R1+0x27d0] ;  /* 0x0027d00001167983 */ /* 0x001ee20000300a00 */
[----:B------:R-:W-:-:S05]  /*13a220*/  LOP3.LUT R39, R39, 0xfffffff7, RZ, 0xc0, !PT ;  /* 0xfffffff727277812 */ /* 0x000fca00078ec0ff */
        /* <DEDUP_REMOVED lines=22> */
[----:B------:R-:W2:Y:S04]  /*13a390*/  LDL.LU R55, [R1+0x118] ;  /* 0x0001180001377983 */ /* 0x000ea80000300800 */
[----:B------:R-:W2:Y:S01]  /*13a3a0*/  LDL.LU.64 R58, [R1+0x27d8] ;  /* 0x0027d800013a7983 */ /* 0x000ea20000300a00 */
[----:B------:R-:W-:-:S03]  /*13a3b0*/  LOP3.LUT R39, R39, 0xfffffdff, RZ, 0xc0, !PT ;  /* 0xfffffdff27277812 */ /* 0x000fc600078ec0ff */
[----:B------:R-:W2:Y:S01]  /*13a3c0*/  LDL.LU.64 R2, [R1+0x27f0] ;  /* 0x0027f00001027983 */ /* 0x000ea20000300a00 */
[----:B------:R-:W-:Y:S02]  /*13a3d0*/  @P1 LOP3.LUT R39, R39, 0x200, RZ, 0xfc, !PT ;  /* 0x0000020027271812 */ /* 0x000fe400078efcff */
[----:B------:R-:W-:Y:S01]  /*13a3e0*/  LOP3.LUT P1, RZ, R44, 0x2, RZ, 0xc0, !PT ;  /* 0x000000022cff7812 */ /* 0x000fe2000782c0ff */
[----:B------:R-:W2:Y:S01]  /*13a3f0*/  LDL.LU.64 R34, [R1+0x2808] ;  /* 0x0028080001227983 */ /* 0x000ea20000300a00 */
[C---:B------:R-:W-:Y:S02]  /*13a400*/  LOP3.LUT P5, RZ, R43.reuse, 0x40000000, RZ, 0xc0, !PT ;  /* 0x400000002bff7812 */ /* 0x040fe400078ac0ff */
[----:B------:R-:W-:Y:S01]  /*13a410*/  LOP3.LUT P6, RZ, R43, 0x80000000, RZ, 0xc0, !PT ;  /* 0x800000002bff7812 */ /* 0x000fe200078cc0ff */
[----:B------:R-:W2:Y:S01]  /*13a420*/  LDL.LU R9, [R1+0x108] ;  /* 0x0001080001097983 */ /* 0x000ea20000300800 */
[----:B------:R-:W-:Y:S02]  /*13a430*/  LOP3.LUT R39, R39, 0xfffffbff, RZ, 0xc0, !PT ;  /* 0xfffffbff27277812 */ /* 0x000fe400078ec0ff */
[----:B------:R-:W-:Y:S01]  /*13a440*/  PRMT R32, R8, 0x7771, RZ ;  /* 0x0000777108207816 */ /* 0x000fe200000000ff */
[----:B------:R-:W2:Y:S04]  /*13a450*/  LDL.LU.64 R6, [R1+0x2800] ;  /* 0x0028000001067983 */ /* 0x000ea80000300a00 */
[----:B------:R-:W-:Y:S01]  /*13a460*/  @P1 LOP3.LUT R39, R39, 0x400, RZ, 0xfc, !PT ;  /* 0x0000040027271812 */ /* 0x000fe200078efcff */
[----:B------:R-:W2:Y:S01]  /*13a470*/  LDL.LU.64 R4, [R1+0x27f8] ;  /* 0x0027f80001047983 */ /* 0x000ea20000300a00 */
[----:B------:R-:W-:-:S03]  /*13a480*/  LOP3.LUT P1, RZ, R44, 0x1, RZ, 0xc0, !PT ;  /* 0x000000012cff7812 */ /* 0x000fc6000782c0ff */
[----:B----4-:R0:W-:Y:S02]  /*13a490*/  @P5 STG.E.U8 desc[UR4][R10.64], R32 ;  /* 0x000000200a005986 */ /* 0x0101e4000c101104 */
[C---:B0-----:R-:W-:Y:S02]  /*13a4a0*/  PRMT R32, R8.reuse, 0x7772, RZ ;  /* 0x0000777208207816 */ /* 0x041fe400000000ff */
[----:B------:R-:W4:Y:S04]  /*13a4b0*/  LDL.LU.64 R10, [R1+0x2810] ;  /* 0x00281000010a7983 */ /* 0x000f280000300a00 */
[----:B------:R0:W-:Y:S02]  /*13a4c0*/  @P6 STG.E.U8 desc[UR4][R14.64], R32 ;  /* 0x000000200e006986 */ /* 0x0001e4000c101104 */
[----:B0-----:R-:W-:-:S02]  /*13a4d0*/  PRMT R32, R8, 0x7773, RZ ;  /* 0x0000777308207816 */ /* 0x001fc400000000ff */
[----:B------:R-:W4:Y:S04]  /*13a4e0*/  LDL.LU.64 R14, [R1+0x2828] ;  /* 0x00282800010e7983 */ /* 0x000f280000300a00 */
[----:B------:R0:W-:Y:S01]  /*13a4f0*/  @P1 STG.E.U8 desc[UR4][R12.64], R32 ;  /* 0x000000200c001986 */ /* 0x0001e2000c101104 */
[----:B------:R-:W-:-:S03]  /*13a500*/  LOP3.LUT P1, RZ, R39, 0x400, RZ, 0xc0, !PT ;  /* 0x0000040027ff7812 */ /* 0x000fc6000782c0ff */
[----:B------:R-:W4:Y:S01]  /*13a510*/  LDL.LU R8, [R1+0x11c] ;  /* 0x00011c0001087983 */ /* 0x000f220000300800 */
[----:B0-----:R-:W-:-:S03]  /*13a520*/  PRMT R32, R54, 0x7770, RZ ;  /* 0x0000777036207816 */ /* 0x001fc600000000ff */
[----:B------:R-:W4:Y:S06]  /*13a530*/  LDL.LU.64 R12, [R1+0x2820] ;  /* 0x00282000010c7983 */ /* 0x000f2c0000300a00 */
[----:B------:R0:W-:Y:S01]  /*13a540*/  @P1 STG.E.U8 desc[UR4][R18.64], R32 ;  /* 0x0000002012001986 */ /* 0x0001e2000c101104 */
[----:B------:R-:W-:-:S03]  /*13a550*/  LOP3.LUT P1, RZ, R39, 0x200, RZ, 0xc0, !PT ;  /* 0x0000020027ff7812 */ /* 0x000fc6000782c0ff */
[----:B0-----:R-:W4:Y:S01]  /*13a560*/  LDL.LU.64 R18, [R1+0x2818] ;  /* 0x0028180001127983 */ /* 0x001f220000300a00 */
[----:B------:R-:W-:-:S09]  /*13a570*/  PRMT R32, R54, 0x7771, RZ ;  /* 0x0000777136207816 */ /* 0x000fd200000000ff */
[----:B---3--:R0:W-:Y:S04]  /*13a580*/  @P1 STG.E.U8 desc[UR4][R22.64], R32 ;  /* 0x0000002016001986 */ /* 0x0081e8000c101104 */
[----:B0-----:R-:W3:Y:S01]  /*13a590*/  LDL.LU.64 R22, [R1+0x2830] ;  /* 0x0028300001167983 */ /* 0x001ee20000300a00 */
[----:B------:R-:W-:Y:S02]  /*13a5a0*/  LOP3.LUT P1, RZ, R39, 0x100, RZ, 0xc0, !PT ;  /* 0x0000010027ff7812 */ /* 0x000fe4000782c0ff */
[----:B------:R-:W-:Y:S02]  /*13a5b0*/  PRMT R32, R54, 0x7772, RZ ;  /* 0x0000777236207816 */ /* 0x000fe400000000ff */
[C---:B------:R-:W-:Y:S02]  /*13a5c0*/  LOP3.LUT P0, RZ, R44.reuse, 0x200, RZ, 0xc0, !PT ;  /* 0x000002002cff7812 */ /* 0x040fe4000780c0ff */
[----:B------:R-:W-:-:S02]  /*13a5d0*/  LOP3.LUT P2, RZ, R44, 0x400, RZ, 0xc0, !PT ;  /* 0x000004002cff7812 */ /* 0x000fc4000784c0ff */
[C---:B------:R-:W-:Y:S02]  /*13a5e0*/  LOP3.LUT P3, RZ, R44.reuse, 0x800, RZ, 0xc0, !PT ;  /* 0x000008002cff7812 */ /* 0x040fe4000786c0ff */
[C---:B------:R-:W-:Y:S02]  /*13a5f0*/  LOP3.LUT P4, RZ, R44.reuse, 0x1000, RZ, 0xc0, !PT ;  /* 0x000010002cff7812 */ /* 0x040fe4000788c0ff */
[C---:B------:R-:W-:Y:S02]  /*13a600*/  LOP3.LUT P5, RZ, R44.reuse, 0x2000, RZ, 0xc0, !PT ;  /* 0x000020002cff7812 */ /* 0x040fe400078ac0ff */
[----:B------:R-:W-:Y:S01]  /*13a610*/  LOP3.LUT P6, RZ, R44, 0x4000, RZ, 0xc0, !PT ;  /* 0x000040002cff7812 */ /* 0x000fe200078cc0ff */
[----:B--2---:R0:W-:Y:S01]  /*13a620*/  @P1 STG.E.U8 desc[UR4][R16.64], R32 ;  /* 0x0000002010001986 */ /* 0x0041e2000c101104 */
[C---:B------:R-:W-:Y:S02]  /*13a630*/  LOP3.LUT P1, RZ, R39.reuse, 0x80, RZ, 0xc0, !PT ;  /* 0x0000008027ff7812 */ /* 0x040fe4000782c0ff */
        /* <DEDUP_REMOVED lines=27> */
[----:B0-----:R-:W3:Y:S04]  /*13a7f0*/  LDL.LU.64 R22, [R1+0x2848] ;  /* 0x0028480001167983 */ /* 0x001ee80000300a00 */
[----:B------:R-:W4:Y:S04]  /*13a800*/  LDL.LU.64 R6, [R1+0x2840] ;  /* 0x0028400001067983 */ /* 0x000f280000300a00 */
[----:B------:R-:W2:Y:S04]  /*13a810*/  LDL.LU.64 R12, [R1+0x2838] ;  /* 0x00283800010c7983 */ /* 0x000ea80000300a00 */
[----:B------:R-:W2:Y:S04]  /*13a820*/  LDL.LU.64 R4, [R1+0x2850] ;  /* 0x0028500001047983 */ /* 0x000ea80000300a00 */
[----:B------:R-:W2:Y:S04]  /*13a830*/  LDL.LU.64 R14, [R1+0x2868] ;  /* 0x00286800010e7983 */ /* 0x000ea80000300a00 */
[----:B------:R-:W2:Y:S01]  /*13a840*/  LDL.LU R9, [R1+0x10c] ;  /* 0x00010c0001097983 */ /* 0x000ea20000300800 */
[----:B------:R-:W-:-:S03]  /*13a850*/  LOP3.LUT P3, RZ, R44, 0x8000, RZ, 0xc0, !PT ;  /* 0x000080002cff7812 */ /* 0x000fc6000786c0ff */
[----:B------:R-:W2:Y:S01]  /*13a860*/  LDL.LU.64 R18, [R1+0x2860] ;  /* 0x0028600001127983 */ /* 0x000ea20000300a00 */
        /* <DEDUP_REMOVED lines=14> */
[----:B---3--:R0:W-:Y:S04]  /*13a950*/  @P3 STG.E.U8 desc[UR4][R22.64], R32 ;  /* 0x0000002016003986 */ /* 0x0081e8000c101104 */
[----:B0-----:R-:W3:Y:S04]  /*13a960*/  LDL.LU.64 R22, [R1+0x2858] ;  /* 0x0028580001167983 */ /* 0x001ee80000300a00 */
[----:B------:R-:W3:Y:S01]  /*13a970*/  LDL.LU R10, [R1+0xf0] ;  /* 0x0000f000010a7983 */ /* 0x000ee20000300800 */
[----:B------:R-:W-:-:S02]  /*13a980*/  LOP3.LUT R40, R40, 0x7fffffff, RZ, 0xc0, !PT ;  /* 0x7fffffff28287812 */ /* 0x000fc400078ec0ff */
[----:B------:R-:W-:Y:S01]  /*13a990*/  LOP3.LUT R39, R39, 0xfffffffe, RZ, 0xc0, !PT ;  /* 0xfffffffe27277812 */ /* 0x000fe200078ec0ff */
[----:B------:R-:W3:Y:S01]  /*13a9a0*/  LDL.LU.64 R56, [R1+0x2888] ;  /* 0x0028880001387983 */ /* 0x000ee20000300a00 */
[----:B------:R-:W-:Y:S02]  /*13a9b0*/  @P1 LOP3.LUT R40, R40, 0x80000000, RZ, 0xfc, !PT ;  /* 0x8000000028281812 */ /* 0x000fe400078efcff */
[C---:B------:R-:W-:Y:S01]  /*13a9c0*/  LOP3.LUT P1, RZ, R44.reuse, 0x400000, RZ, 0xc0, !PT ;  /* 0x004000002cff7812 */ /* 0x040fe2000782c0ff */
[----:B------:R-:W3:Y:S01]  /*13a9d0*/  LDL.LU.64 R58, [R1+0x2880] ;  /* 0x00288000013a7983 */ /* 0x000ee20000300a00 */
        /* <DEDUP_REMOVED lines=8> */
[----:B----4-:R2:W-:Y:S01]  /*13aa60*/  @P4 STG.E.U8 desc[UR4][R6.64], R32 ;  /* 0x0000002006004986 */ /* 0x0105e2000c101104 */
[----:B------:R-:W-:Y:S02]  /*13aa70*/  LOP3.LUT P6, RZ, R44, 0x40000, RZ, 0xc0, !PT ;  /* 0x000400002cff7812 */ /* 0x000fe400078cc0ff */
[----:B------:R-:W-:Y:S02]  /*13aa80*/  LOP3.LUT R39, R39, 0xfffffffb, RZ, 0xc0, !PT ;  /* 0xfffffffb27277812 */ /* 0x000fe400078ec0ff */
[----:B--2---:R-:W-:-:S07]  /*13aa90*/  PRMT R32, R9, 0x7770, RZ ;  /* 0x0000777009207816 */ /* 0x004fce00000000ff */
[----:B------:R-:W-:Y:S02]  /*13aaa0*/  @P1 LOP3.LUT R39, R39, 0x4, RZ, 0xfc, !PT ;  /* 0x0000000427271812 */ /* 0x000fe400078efcff */
[----:B------:R-:W-:Y:S01]  /*13aab0*/  LOP3.LUT P1, RZ, R44, 0x80000, RZ, 0xc0, !PT ;  /* 0x000800002cff7812 */ /* 0x000fe2000782c0ff */
[----:B------:R0:W-:Y:S02]  /*13aac0*/  @P5 STG.E.U8 desc[UR4][R12.64], R32 ;  /* 0x000000200c005986 */ /* 0x0001e4000c101104 */
[C---:B0-----:R-:W-:Y:S02]  /*13aad0*/  PRMT R32, R9.reuse, 0x7771, RZ ;  /* 0x0000777109207816 */ /* 0x041fe400000000ff */
[----:B------:R-:W2:Y:S04]  /*13aae0*/  LDL.LU R12, [R1+0xe0] ;  /* 0x0000e000010c7983 */ /* 0x000ea80000300800 */
        /* <DEDUP_REMOVED lines=17> */
[----:B---3--:R-:W-:-:S05]  /*13ac00*/  PRMT R32, R10, 0x7770, RZ ;  /* 0x000077700a207816 */ /* 0x008fca00000000ff */
[----:B------:R0:W-:Y:S01]  /*13ac10*/  @P1 STG.E.U8 desc[UR4][R22.64], R32 ;  /* 0x0000002016001986 */ /* 0x0001e2000c101104 */
[----:B------:R-:W-:-:S03]  /*13ac20*/  LOP3.LUT P1, RZ, R39, 0x1, RZ, 0xc0, !PT ;  /* 0x0000000127ff7812 */ /* 0x000fc6000782c0ff */
[----:B0-----:R-:W3:Y:S04]  /*13ac30*/  LDL.LU.64 R22, [R1+0x28b8] ;  /* 0x0028b80001167983 */ /* 0x001ee80000300a00 */
[----:B------:R-:W2:Y:S01]  /*13ac40*/  LDL.LU.64 R38, [R1+0x2870] ;  /* 0x0028700001267983 */ /* 0x000ea20000300a00 */
[----:B------:R-:W-:Y:S02]  /*13ac50*/  PRMT R32, R10, 0x7771, RZ ;  /* 0x000077710a207816 */ /* 0x000fe400000000ff */
[C---:B------:R-:W-:Y:S02]  /*13ac60*/  LOP3.LUT P0, RZ, R44.reuse, 0x10000000, RZ, 0xc0, !PT ;  /* 0x100000002cff7812 */ /* 0x040fe4000780c0ff */
[C---:B------:R-:W-:Y:S02]  /*13ac70*/  LOP3.LUT P2, RZ, R44.reuse, 0x20000000, RZ, 0xc0, !PT ;  /* 0x200000002cff7812 */ /* 0x040fe4000784c0ff */
[----:B------:R-:W-:-:S02]  /*13ac80*/  LOP3.LUT P3, RZ, R44, 0x40000000, RZ, 0xc0, !PT ;  /* 0x400000002cff7812 */ /* 0x000fc4000786c0ff */
[----:B------:R-:W-:Y:S02]  /*13ac90*/  LOP3.LUT P4, RZ, R44, 0x80000000, RZ, 0xc0, !PT ;  /* 0x800000002cff7812 */ /* 0x000fe4000788c0ff */
[C---:B------:R-:W-:Y:S02]  /*13aca0*/  LOP3.LUT P5, RZ, R45.reuse, 0x1, RZ, 0xc0, !PT ;  /* 0x000000012dff7812 */ /* 0x040fe400078ac0ff */
[----:B------:R-:W-:Y:S01]  /*13acb0*/  LOP3.LUT P6, RZ, R45, 0x2, RZ, 0xc0, !PT ;  /* 0x000000022dff7812 */ /* 0x000fe200078cc0ff */
[----:B--2---:R0:W-:Y:S01]  /*13acc0*/  @P1 STG.E.U8 desc[UR4][R38.64], R32 ;  /* 0x0000002026001986 */ /* 0x0041e2000c101104 */
        /* <DEDUP_REMOVED lines=52> */
[C---:B------:R-:W-:Y:S02]  /*13b010*/  LOP3.LUT P1, RZ, R45.reuse, 0x200, RZ, 0xc0, !PT ;  /* 0x000002002dff7812 */ /* 0x040fe4000782c0ff */
[----:B------:R-:W-:Y:S02]  /*13b020*/  LOP3.LUT P5, RZ, R45, 0x10, RZ, 0xc0, !PT ;  /* 0x000000102dff7812 */ /* 0x000fe400078ac0ff */
[----:B------:R-:W-:-:S09]  /*13b030*/  LOP3.LUT R40, R40, 0xfeffffff, RZ, 0xc0, !PT ;  /* 0xfeffffff28287812 */ /* 0x000fd200078ec0ff */
        /* <DEDUP_REMOVED lines=275> */
[C---:B------:R-:W-:Y:S02]  /*13c170*/  LOP3.LUT P3, RZ, R46.reuse, 0x800000, RZ, 0xc0, !PT ;  /* 0x008000002eff7812 */ /* 0x040fe4000786c0ff */
        /* <DEDUP_REMOVED lines=23> */
[----:B------:R-:W-:Y:S02]  /*13c2f0*/  LOP3.LUT P1, RZ, R47, 0x80, RZ, 0xc0, !PT ;  /* 0x000000802fff7812 */ /* 0x000fe4000782c0ff */
        /* <DEDUP_REMOVED lines=122> */
[----:B------:R-:W-:Y:S02]  /*13caa0*/  LOP3.LUT P4, RZ, R47, 0x8000, RZ, 0xc0, !PT ;  /* 0x000080002fff7812 */ /* 0x000fe4000788c0ff */
        /* <DEDUP_REMOVED lines=95> */
[----:B--2---:R-:W-:-:S05]  /*13d0a0*/  PRMT R32, R15, 0x7770, RZ ;  /* 0x000077700f207816 */ /* 0x004fca00000000ff */
[----:B------:R0:W-:Y:S04]  /*13d0b0*/  @P3 STG.E.U8 desc[UR4][R22.64], R32 ;  /* 0x0000002016003986 */ /* 0x0001e8000c101104 */
[----:B0-----:R-:W2:Y:S04]  /*13d0c0*/  LDL.LU.64 R22, [R1+0x2c08] ;  /* 0x002c080001167983 */ /* 0x001ea80000300a00 */
[----:B------:R-:W2:Y:S04]  /*13d0d0*/  LDL.LU.64 R38, [R1+0x2c00] ;  /* 0x002c000001267983 */ /* 0x000ea80000300a00 */
[----:B------:R-:W2:Y:S04]  /*13d0e0*/  LDL.LU.64 R56, [R1+0x2bf8] ;  /* 0x002bf80001387983 */ /* 0x000ea80000300a00 */
[----:B------:R-:W2:Y:S01]  /*13d0f0*/  LDL.LU R35, [R1+0x158] ;  /* 0x0001580001237983 */ /* 0x000ea20000300800 */
[----:B------:R-:W-:-:S02]  /*13d100*/  @P1 LOP3.LUT R41, R41, 0x8000, RZ, 0xfc, !PT ;  /* 0x0000800029291812 */ /* 0x000fc400078efcff */
[C---:B------:R-:W-:Y:S01]  /*13d110*/  LOP3.LUT P1, RZ, R48.reuse, 0x100, RZ, 0xc0, !PT ;  /* 0x0000010030ff7812 */ /* 0x040fe2000782c0ff */
[----:B------:R-:W2:Y:S01]  /*13d120*/  LDL.LU.64 R58, [R1+0x2c10] ;  /* 0x002c1000013a7983 */ /* 0x000ea20000300a00 */
[----:B------:R-:W-:Y:S02]  /*13d130*/  LOP3.LUT R41, R41, 0xfffeffff, RZ, 0xc0, !PT ;  /* 0xfffeffff29297812 */ /* 0x000fe400078ec0ff */
[C---:B------:R-:W-:Y:S01]  /*13d140*/  LOP3.LUT P4, RZ, R48.reuse, 0x4, RZ, 0xc0, !PT ;  /* 0x0000000430ff7812 */ /* 0x040fe2000788c0ff */
[----:B------:R-:W2:Y:S01]  /*13d150*/  LDL.LU.64 R2, [R1+0x2c28] ;  /* 0x002c280001027983 */ /* 0x000ea20000300a00 */
[----:B------:R-:W-:Y:S02]  /*13d160*/  LOP3.LUT P5, RZ, R48, 0x8, RZ, 0xc0, !PT ;  /* 0x0000000830ff7812 */ /* 0x000fe400078ac0ff */
[----:B------:R-:W-:Y:S01]  /*13d170*/  PRMT R32, R15, 0x7771, RZ ;  /* 0x000077710f207816 */ /* 0x000fe200000000ff */
[----:B------:R-:W2:Y:S04]  /*13d180*/  LDL.LU.64 R54, [R1+0x2c20] ;  /* 0x002c200001367983 */ /* 0x000ea80000300a00 */
[----:B------:R-:W-:-:S02]  /*13d190*/  @P1 LOP3.LUT R41, R41, 0x10000, RZ, 0xfc, !PT ;  /* 0x0001000029291812 */ /* 0x000fc400078efcff */
[C---:B------:R-:W-:Y:S02]  /*13d1a0*/  LOP3.LUT P1, RZ, R48.reuse, 0x80, RZ, 0xc0, !PT ;  /* 0x0000008030ff7812 */ /* 0x040fe4000782c0ff */
[----:B------:R-:W-:Y:S01]  /*13d1b0*/  LOP3.LUT R41, R41, 0xfffdffff, RZ, 0xc0, !PT ;  /* 0xfffdffff29297812 */ /* 0x000fe200078ec0ff */
[----:B---3--:R0:W-:Y:S01]  /*13d1c0*/  @P4 STG.E.U8 desc[UR4][R4.64], R32 ;  /* 0x0000002004004986 */ /* 0x0081e2000c101104 */
[----:B------:R-:W-:-:S09]  /*13d1d0*/  LOP3.LUT P6, RZ, R48, 0x10, RZ, 0xc0, !PT ;  /* 0x0000001030ff7812 */ /* 0x000fd200078cc0ff */
[----:B------:R-:W-:Y:S02]  /*13d1e0*/  @P1 LOP3.LUT R41, R41, 0x20000, RZ, 0xfc, !PT ;  /* 0x0002000029291812 */ /* 0x000fe400078efcff */
[----:B------:R-:W-:Y:S02]  /*13d1f0*/  LOP3.LUT P1, RZ, R48, 0x40, RZ, 0xc0, !PT ;  /* 0x0000004030ff7812 */ /* 0x000fe4000782c0ff */
[----:B0-----:R-:W-:Y:S02]  /*13d200*/  PRMT R32, R15, 0x7772, RZ ;  /* 0x000077720f207816 */ /* 0x001fe400000000ff */
[----:B------:R-:W-:-:S03]  /*13d210*/  LOP3.LUT R41, R41, 0xfffbffff, RZ, 0xc0, !PT ;  /* 0xfffbffff29297812 */ /* 0x000fc600078ec0ff */
[----:B----4-:R0:W-:Y:S06]  /*13d220*/  @P5 STG.E.U8 desc[UR4][R10.64], R32 ;  /* 0x000000200a005986 */ /* 0x0101ec000c101104 */
[----:B------:R-:W-:Y:S02]  /*13d230*/  @P1 LOP3.LUT R41, R41, 0x40000, RZ, 0xfc, !PT ;  /* 0x0004000029291812 */ /* 0x000fe400078efcff */
[----:B0-----:R-:W-:Y:S02]  /*13d240*/  PRMT R32, R15, 0x7773, RZ ;  /* 0x000077730f207816 */ /* 0x001fe400000000ff */
[----:B------:R-:W-:-:S03]  /*13d250*/  LOP3.LUT P1, RZ, R48, 0x20, RZ, 0xc0, !PT ;  /* 0x0000002030ff7812 */ /* 0x000fc6000782c0ff */
[----:B------:R0:W-:Y:S04]  /*13d260*/  @P6 STG.E.U8 desc[UR4][R12.64], R32 ;  /* 0x000000200c006986 */ /* 0x0001e8000c101104 */
[----:B0-----:R-:W3:Y:S01]  /*13d270*/  LDL.LU R12, [R1+0x16c] ;  /* 0x00016c00010c7983 */ /* 0x001ee20000300800 */
        /* <DEDUP_REMOVED lines=33> */
[----:B------:R-:W-:Y:S02]  /*13d490*/  LOP3.LUT P2, RZ, R48, 0x8000, RZ, 0xc0, !PT ;  /* 0x0000800030ff7812 */ /* 0x000fe4000784c0ff */
[----:B---3--:R-:W-:-:S07]  /*13d4a0*/  PRMT R32, R12, 0x7770, RZ ;  /* 0x000077700c207816 */ /* 0x008fce00000000ff */
[----:B----4-:R0:W-:Y:S01]  /*13d4b0*/  @P1 STG.E.U8 desc[UR4][R6.64], R32 ;  /* 0x0000002006001986 */ /* 0x0101e2000c101104 */
        /* <DEDUP_REMOVED lines=14> */
[C---:B0-----:R-:W-:Y:S02]  /*13d5a0*/  PRMT R32, R13.reuse, 0x7772, RZ ;  /* 0x000077720d207816 */ /* 0x041fe400000000ff */
[----:B------:R-:W3:Y:S04]  /*13d5b0*/  LDL.LU.64 R18, [R1+0x2c60] ;  /* 0x002c600001127983 */ /* 0x000ee80000300a00 */
        /* <DEDUP_REMOVED lines=9> */
[----:B------:R-:W-:Y:S02]  /*13d650*/  LOP3.LUT P1, RZ, R49, 0x1, RZ, 0xc0, !PT ;  /* 0x0000000131ff7812 */ /* 0x000fe4000782c0ff */
[----:B------:R-:W-:Y:S02]  /*13d660*/  LOP3.LUT R41, R41, 0xfffffff7, RZ, 0xc0, !PT ;  /* 0xfffffff729297812 */ /* 0x000fe400078ec0ff */
[----:B------:R-:W-:-:S09]  /*13d670*/  LOP3.LUT P3, RZ, R48, 0x100000, RZ, 0xc0, !PT ;  /* 0x0010000030ff7812 */ /* 0x000fd2000786c0ff */
        /* <DEDUP_REMOVED lines=19> */
[----:B---3--:R0:W-:Y:S04]  /*13d7b0*/  @P3 STG.E.U8 desc[UR4][R18.64], R32 ;  /* 0x0000002012003986 */ /* 0x0081e8000c101104 */
[----:B0-----:R-:W3:Y:S06]  /*13d7c0*/  LDL.LU.64 R18, [R1+0x2c90] ;  /* 0x002c900001127983 */ /* 0x001eec0000300a00 */
[----:B------:R-:W-:-:S02]  /*13d7d0*/  @P1 LOP3.LUT R41, R41, 0x200, RZ, 0xfc, !PT ;  /* 0x0000020029291812 */ /* 0x000fc400078efcff */
[C---:B------:R-:W-:Y:S02]  /*13d7e0*/  LOP3.LUT P1, RZ, R48.reuse, 0x2000000, RZ, 0xc0, !PT ;  /* 0x0200000030ff7812 */ /* 0x040fe4000782c0ff */
[C---:B------:R-:W-:Y:S02]  /*13d7f0*/  LOP3.LUT P5, RZ, R48.reuse, 0x400000, RZ, 0xc0, !PT ;  /* 0x0040000030ff7812 */ /* 0x040fe400078ac0ff */
[----:B------:R-:W-:Y:S02]  /*13d800*/  LOP3.LUT P6, RZ, R48, 0x800000, RZ, 0xc0, !PT ;  /* 0x0080000030ff7812 */ /* 0x000fe400078cc0ff */
[----:B------:R-:W-:-:S07]  /*13d810*/  LOP3.LUT R41, R41, 0xfffffbff, RZ, 0xc0, !PT ;  /* 0xfffffbff29297812 */ /* 0x000fce00078ec0ff */
[----:B------:R-:W-:Y:S02]  /*13d820*/  @P1 LOP3.LUT R41, R41, 0x400, RZ, 0xfc, !PT ;  /* 0x0000040029291812 */ /* 0x000fe400078efcff */
[----:B------:R-:W-:Y:S02]  /*13d830*/  LOP3.LUT P1, RZ, R48, 0x1000000, RZ, 0xc0, !PT ;  /* 0x0100000030ff7812 */ /* 0x000fe4000782c0ff */
[----:B--2---:R-:W-:-:S05]  /*13d840*/  PRMT R32, R10, 0x7770, RZ ;  /* 0x000077700a207816 */ /* 0x004fca00000000ff */
[----:B------:R0:W-:Y:S04]  /*13d850*/  @P4 STG.E.U8 desc[UR4][R22.64], R32 ;  /* 0x0000002016004986 */ /* 0x0001e8000c101104 */
[----:B0-----:R-:W2:Y:S04]  /*13d860*/  LDL.LU.64 R22, [R1+0x2ca8] ;  /* 0x002ca80001167983 */ /* 0x001ea80000300a00 */
[----:B------:R-:W2:Y:S04]  /*13d870*/  LDL.LU.64 R38, [R1+0x2ca0] ;  /* 0x002ca00001267983 */ /* 0x000ea80000300a00 */
[----:B------:R-:W2:Y:S04]  /*13d880*/  LDL.LU R14, [R1+0x1d4] ;  /* 0x0001d400010e7983 */ /* 0x000ea80000300800 */
[----:B------:R-:W2:Y:S04]  /*13d890*/  LDL.LU.64 R56, [R1+0x2c98] ;  /* 0x002c980001387983 */ /* 0x000ea80000300a00 */
[----:B------:R-:W2:Y:S04]  /*13d8a0*/  LDL.LU.64 R58, [R1+0x2cb0] ;  /* 0x002cb000013a7983 */ /* 0x000ea80000300a00 */
[----:B------:R-:W2:Y:S01]  /*13d8b0*/  LDL.LU.64 R2, [R1+0x2cc8] ;  /* 0x002cc80001027983 */ /* 0x000ea20000300a00 */
[----:B------:R-:W-:-:S03]  /*13d8c0*/  PRMT R32, R10, 0x7771, RZ ;  /* 0x000077710a207816 */ /* 0x000fc600000000ff */
[----:B------:R-:W2:Y:S04]  /*13d8d0*/  LDL.LU R15, [R1+0x1c4] ;  /* 0x0001c400010f7983 */ /* 0x000ea80000300800 */
[----:B------:R-:W2:Y:S04]  /*13d8e0*/  LDL.LU.64 R34, [R1+0x2cc0] ;  /* 0x002cc00001227983 */ /* 0x000ea80000300a00 */
[----:B----4-:R0:W-:Y:S04]  /*13d8f0*/  @P5 STG.E.U8 desc[UR4][R6.64], R32 ;  /* 0x0000002006005986 */ /* 0x0101e8000c101104 */
[----:B------:R-:W4:Y:S01]  /*13d900*/  LDL.LU.64 R54, [R1+0x2cb8] ;  /* 0x002cb80001367983 */ /* 0x000f220000300a00 */
[----:B0-----:R-:W-:-:S03]  /*13d910*/  PRMT R32, R10, 0x7772, RZ ;  /* 0x000077720a207816 */ /* 0x001fc600000000ff */
[----:B------:R-:W4:Y:S04]  /*13d920*/  LDL.LU.64 R6, [R1+0x2cd0] ;  /* 0x002cd00001067983 */ /* 0x000f280000300a00 */
[----:B------:R0:W-:Y:S02]  /*13d930*/  @P6 STG.E.U8 desc[UR4][R4.64], R32 ;  /* 0x0000002004006986 */ /* 0x0001e4000c101104 */
[----:B0-----:R-:W-:Y:S02]  /*13d940*/  PRMT R32, R10, 0x7773, RZ ;  /* 0x000077730a207816 */ /* 0x001fe400000000ff */
[----:B------:R-:W4:Y:S04]  /*13d950*/  LDL.LU.64 R4, [R1+0x2ce8] ;  /* 0x002ce80001047983 */ /* 0x000f280000300a00 */
[----:B------:R0:W-:Y:S01]  /*13d960*/  @P1 STG.E.U8 desc[UR4][R8.64], R32 ;  /* 0x0000002008001986 */ /* 0x0001e2000c101104 */
[----:B------:R-:W-:-:S03]  /*13d970*/  LOP3.LUT P1, RZ, R41, 0x400, RZ, 0xc0, !PT ;  /* 0x0000040029ff7812 */ /* 0x000fc6000782c0ff */
[----:B------:R-:W4:Y:S01]  /*13d980*/  LDL.LU R10, [R1+0x1d8] ;  /* 0x0001d800010a7983 */ /* 0x000f220000300800 */
[----:B0-----:R-:W-:-:S03]  /*13d990*/  PRMT R32, R11, 0x7770, RZ ;  /* 0x000077700b207816 */ /* 0x001fc600000000ff */
[----:B------:R-:W4:Y:S06]  /*13d9a0*/  LDL.LU.64 R8, [R1+0x2ce0] ;  /* 0x002ce00001087983 */ /* 0x000f2c0000300a00 */
[----:B------:R0:W-:Y:S04]  /*13d9b0*/  @P1 STG.E.U8 desc[UR4][R12.64], R32 ;  /* 0x000000200c001986 */ /* 0x0001e8000c101104 */
[----:B0-----:R-:W4:Y:S01]  /*13d9c0*/  LDL.LU.64 R12, [R1+0x2cd8] ;  /* 0x002cd800010c7983 */ /* 0x001f220000300a00 */
[----:B------:R-:W-:-:S02]  /*13d9d0*/  LOP3.LUT P1, RZ, R41, 0x200, RZ, 0xc0, !PT ;  /* 0x0000020029ff7812 */ /* 0x000fc4000782c0ff */
[----:B------:R-:W-:-:S11]  /*13d9e0*/  PRMT R32, R11, 0x7771, RZ ;  /* 0x000077710b207816 */ /* 0x000fd600000000ff */
[----:B---3--:R0:W-:Y:S01]  /*13d9f0*/  @P1 STG.E.U8 desc[UR4][R18.64], R32 ;  /* 0x0000002012001986 */ /* 0x0081e2000c101104 */
[----:B------:R-:W-:Y:S02]  /*13da00*/  LOP3.LUT P1, RZ, R41, 0x100, RZ, 0xc0, !PT ;  /* 0x0000010029ff7812 */ /* 0x000fe4000782c0ff */
[----:B0-----:R-:W-:Y:S01]  /*13da10*/  PRMT R32, R11, 0x7772, RZ ;  /* 0x000077720b207816 */ /* 0x001fe200000000ff */
[----:B------:R-:W3:Y:S01]  /*13da20*/  LDL.LU.64 R18, [R1+0x2cf0] ;  /* 0x002cf00001127983 */ /* 0x000ee20000300a00 */
[C---:B------:R-:W-:Y:S02]  /*13da30*/  LOP3.LUT P0, RZ, R49.reuse, 0x2, RZ, 0xc0, !PT ;  /* 0x0000000231ff7812 */ /* 0x040fe4000780c0ff */
[C---:B------:R-:W-:Y:S02]  /*13da40*/  LOP3.LUT P2, RZ, R49.reuse, 0x4, RZ, 0xc0, !PT ;  /* 0x0000000431ff7812 */ /* 0x040fe4000784c0ff */
[C---:B------:R-:W-:Y:S02]  /*13da50*/  LOP3.LUT P3, RZ, R49.reuse, 0x8, RZ, 0xc0, !PT ;  /* 0x0000000831ff7812 */ /* 0x040fe4000786c0ff */
[----:B------:R-:W-:-:S02]  /*13da60*/  LOP3.LUT P4, RZ, R49, 0x10, RZ, 0xc0, !PT ;  /* 0x0000001031ff7812 */ /* 0x000fc4000788c0ff */
[----:B------:R-:W-:Y:S01]  /*13da70*/  LOP3.LUT P5, RZ, R49, 0x20, RZ, 0xc0, !PT ;  /* 0x0000002031ff7812 */ /* 0x000fe200078ac0ff */
        /* <DEDUP_REMOVED lines=27> */
[----:B0-----:R-:W4:Y:S01]  /*13dc30*/  LDL.LU.64 R12, [R1+0x2d08] ;  /* 0x002d0800010c7983 */ /* 0x001f220000300a00 */
[----:B------:R-:W-:Y:S02]  /*13dc40*/  LOP3.LUT P6, RZ, R49, 0x40, RZ, 0xc0, !PT ;  /* 0x0000004031ff7812 */ /* 0x000fe400078cc0ff */
[----:B------:R-:W-:-:S11]  /*13dc50*/  PRMT R32, R10, 0x7771, RZ ;  /* 0x000077710a207816 */ /* 0x000fd600000000ff */
[----:B---3--:R0:W-:Y:S04]  /*13dc60*/  @P6 STG.E.U8 desc[UR4][R18.64], R32 ;  /* 0x0000002012006986 */ /* 0x0081e8000c101104 */
[----:B0-----:R-:W3:Y:S04]  /*13dc70*/  LDL.LU.64 R18, [R1+0x2d00] ;  /* 0x002d000001127983 */ /* 0x001ee80000300a00 */
        /* <DEDUP_REMOVED lines=17> */
[----:B----4-:R0:W-:Y:S04]  /*13dd90*/  @P3 STG.E.U8 desc[UR4][R12.64], R32 ;  /* 0x000000200c003986 */ /* 0x0101e8000c101104 */
[----:B0-----:R-:W4:Y:S04]  /*13dda0*/  LDL.LU.64 R12, [R1+0x2d18] ;  /* 0x002d1800010c7983 */ /* 0x001f280000300a00 */
[----:B------:R-:W4:Y:S01]  /*13ddb0*/  LDL.LU R6, [R1+0x1dc] ;  /* 0x0001dc0001067983 */ /* 0x000f220000300800 */
[----:B------:R-:W-:-:S04]  /*13ddc0*/  LOP3.LUT R42, R42, 0xbfffffff, RZ, 0xc0, !PT ;  /* 0xbfffffff2a2a7812 */ /* 0x000fc800078ec0ff */
        /* <DEDUP_REMOVED lines=9> */
[C---:B------:R-:W-:Y:S02]  /*13de60*/  LOP3.LUT P4, RZ, R49.reuse, 0x100, RZ, 0xc0, !PT ;  /* 0x0000010031ff7812 */ /* 0x040fe4000788c0ff */
[----:B------:R-:W-:Y:S02]  /*13de70*/  LOP3.LUT P5, RZ, R49, 0x200, RZ, 0xc0, !PT ;  /* 0x0000020031ff7812 */ /* 0x000fe400078ac0ff */
[----:B------:R-:W-:-:S05]  /*13de80*/  PRMT R32, R10, 0x7773, RZ ;  /* 0x000077730a207816 */ /* 0x000fca00000000ff */
[----:B------:R-:W-:Y:S02]  /*13de90*/  @P1 LOP3.LUT R41, R41, 0x2, RZ, 0xfc, !PT ;  /* 0x0000000229291812 */ /* 0x000fe400078efcff */
[C---:B------:R-:W-:Y:S02]  /*13dea0*/  LOP3.LUT P1, RZ, R49.reuse, 0x1000, RZ, 0xc0, !PT ;  /* 0x0000100031ff7812 */ /* 0x040fe4000782c0ff */
[----:B------:R-:W-:Y:S01]  /*13deb0*/  LOP3.LUT P6, RZ, R49, 0x400, RZ, 0xc0, !PT ;  /* 0x0000040031ff7812 */ /* 0x000fe200078cc0ff */
[----:B---3--:R2:W-:Y:S01]  /*13dec0*/  @P4 STG.E.U8 desc[UR4][R18.64], R32 ;  /* 0x0000002012004986 */ /* 0x0085e2000c101104 */
[----:B------:R-:W-:Y:S02]  /*13ded0*/  LOP3.LUT R41, R41, 0xfffffffb, RZ, 0xc0, !PT ;  /* 0xfffffffb29297812 */ /* 0x000fe400078ec0ff */
[----:B--2---:R-:W-:Y:S01]  /*13dee0*/  PRMT R32, R11, 0x7770, RZ ;  /* 0x000077700b207816 */ /* 0x004fe200000000ff */
[----:B------:R-:W2:Y:S06]  /*13def0*/  LDL.LU.64 R18, [R1+0x2d30] ;  /* 0x002d300001127983 */ /* 0x000eac0000300a00 */
[----:B------:R-:W-:-:S02]  /*13df00*/  @P1 LOP3.LUT R41, R41, 0x4, RZ, 0xfc, !PT ;  /* 0x0000000429291812 */ /* 0x000fc400078efcff */
[----:B------:R-:W-:Y:S01]  /*13df10*/  LOP3.LUT P1, RZ, R49, 0x800, RZ, 0xc0, !PT ;  /* 0x0000080031ff7812 */ /* 0x000fe2000782c0ff */
[----:B------:R0:W-:Y:S04]  /*13df20*/  @P5 STG.E.U8 desc[UR4][R14.64], R32 ;  /* 0x000000200e005986 */ /* 0x0001e8000c101104 */
[----:B------:R-:W3:Y:S01]  /*13df30*/  LDL.LU.64 R38, [R1+0x2d40] ;  /* 0x002d400001267983 */ /* 0x000ee20000300a00 */
[----:B0-----:R-:W-:-:S03]  /*13df40*/  PRMT R32, R11, 0x7771, RZ ;  /* 0x000077710b207816 */ /* 0x001fc600000000ff */
[----:B------:R-:W3:Y:S04]  /*13df50*/  LDL.LU R14, [R1+0x1cc] ;  /* 0x0001cc00010e7983 */ /* 0x000ee80000300800 */
[----:B------:R0:W-:Y:S04]  /*13df60*/  @P6 STG.E.U8 desc[UR4][R54.64], R32 ;  /* 0x0000002036006986 */ /* 0x0001e8000c101104 */
[----:B------:R-:W3:Y:S04]  /*13df70*/  LDL.LU.64 R56, [R1+0x2d38] ;  /* 0x002d380001387983 */ /* 0x000ee80000300a00 */
[----:B------:R-:W3:Y:S01]  /*13df80*/  LDL.LU.64 R58, [R1+0x2d50] ;  /* 0x002d5000013a7983 */ /* 0x000ee20000300a00 */
[----:B0-----:R-:W-:-:S03]  /*13df90*/  PRMT R32, R11, 0x7772, RZ ;  /* 0x000077720b207816 */ /* 0x001fc600000000ff */
[----:B------:R-:W3:Y:S04]  /*13dfa0*/  LDL.LU R15, [R1+0x1b0] ;  /* 0x0001b000010f7983 */ /* 0x000ee80000300800 */
[----:B------:R0:W-:Y:S01]  /*13dfb0*/  @P1 STG.E.U8 desc[UR4][R4.64], R32 ;  /* 0x0000002004001986 */ /* 0x0001e2000c101104 */
[----:B------:R-:W-:-:S03]  /*13dfc0*/  LOP3.LUT P1, RZ, R41, 0x4, RZ, 0xc0, !PT ;  /* 0x0000000429ff7812 */ /* 0x000fc6000782c0ff */
[----:B------:R-:W3:Y:S04]  /*13dfd0*/  LDL.LU.64 R2, [R1+0x2d68] ;  /* 0x002d680001027983 */ /* 0x000ee80000300a00 */
[----:B------:R-:W3:Y:S01]  /*13dfe0*/  LDL.LU.64 R34, [R1+0x2d60] ;  /* 0x002d600001227983 */ /* 0x000ee20000300a00 */
[----:B0-----:R-:W-:-:S03]  /*13dff0*/  PRMT R32, R11, 0x7773, RZ ;  /* 0x000077730b207816 */ /* 0x001fc600000000ff */
[----:B------:R-:W3:Y:S04]  /*13e000*/  LDL.LU.64 R54, [R1+0x2d58] ;  /* 0x002d580001367983 */ /* 0x000ee80000300a00 */
[----:B------:R0:W-:Y:S01]  /*13e010*/  @P1 STG.E.U8 desc[UR4][R8.64], R32 ;  /* 0x0000002008001986 */ /* 0x0001e2000c101104 */
[----:B------:R-:W-:-:S03]  /*13e020*/  LOP3.LUT P1, RZ, R41, 0x2, RZ, 0xc0, !PT ;  /* 0x0000000229ff7812 */ /* 0x000fc6000782c0ff */
[----:B------:R-:W3:Y:S04]  /*13e030*/  LDL.LU.64 R4, [R1+0x2d70] ;  /* 0x002d700001047983 */ /* 0x000ee80000300a00 */
[----:B------:R-:W3:Y:S04]  /*13e040*/  LDL.LU.64 R10, [R1+0x2d88] ;  /* 0x002d8800010a7983 */ /* 0x000ee80000300a00 */
[----:B0-----:R-:W3:Y:S04]  /*13e050*/  LDL.LU.64 R8, [R1+0x2d80] ;  /* 0x002d800001087983 */ /* 0x001ee80000300a00 */
[----:B------:R-:W3:Y:S01]  /*13e060*/  LDL.LU R7, [R1+0x1a0] ;  /* 0x0001a00001077983 */ /* 0x000ee20000300800 */
[----:B----4-:R-:W-:-:S05]  /*13e070*/  PRMT R32, R6, 0x7770, RZ ;  /* 0x0000777006207816 */ /* 0x010fca00000000ff */
[----:B------:R0:W-:Y:S01]  /*13e080*/  @P1 STG.E.U8 desc[UR4][R12.64], R32 ;  /* 0x000000200c001986 */ /* 0x0001e2000c101104 */
[----:B------:R-:W-:-:S03]  /*13e090*/  LOP3.LUT P1, RZ, R41, 0x1, RZ, 0xc0, !PT ;  /* 0x0000000129ff7812 */ /* 0x000fc6000782c0ff */
[----:B0-----:R-:W4:Y:S04]  /*13e0a0*/  LDL.LU.64 R12, [R1+0x2d78] ;  /* 0x002d7800010c7983 */ /* 0x001f280000300a00 */
[----:B------:R-:W3:Y:S01]  /*13e0b0*/  LDL.LU.64 R40, [R1+0x2d48] ;  /* 0x002d480001287983 */ /* 0x000ee20000300a00 */
[----:B------:R-:W-:-:S05]  /*13e0c0*/  PRMT R32, R6, 0x7771, RZ ;  /* 0x0000777106207816 */ /* 0x000fca00000000ff */
[----:B--2---:R0:W-:Y:S01]  /*13e0d0*/  @P1 STG.E.U8 desc[UR4][R18.64], R32 ;  /* 0x0000002012001986 */ /* 0x0041e2000c101104 */
[----:B------:R-:W-:Y:S02]  /*13e0e0*/  LOP3.LUT P1, RZ, R42, 0x80000000, RZ, 0xc0, !PT ;  /* 0x800000002aff7812 */ /* 0x000fe4000782c0ff */
[----:B0-----:R-:W-:Y:S01]  /*13e0f0*/  PRMT R32, R6, 0x7772, RZ ;  /* 0x0000777206207816 */ /* 0x001fe200000000ff */
[----:B------:R-:W2:Y:S01]  /*13e100*/  LDL.LU.64 R18, [R1+0x5710] ;  /* 0x0057100001127983 */ /* 0x000ea20000300a00 */
[C---:B------:R-:W-:Y:S02]  /*13e110*/  LOP3.LUT P0, RZ, R49.reuse, 0x100000, RZ, 0xc0, !PT ;  /* 0x0010000031ff7812 */ /* 0x040fe4000780c0ff */
[C---:B------:R-:W-:Y:S02]  /*13e120*/  LOP3.LUT P2, RZ, R49.reuse, 0x200000, RZ, 0xc0, !PT ;  /* 0x0020000031ff7812 */ /* 0x040fe4000784c0ff */
[C---:B------:R-:W-:Y:S02]  /*13e130*/  LOP3.LUT P3, RZ, R49.reuse, 0x400000, RZ, 0xc0, !PT ;  /* 0x0040000031ff7812 */ /* 0x040fe4000786c0ff */
[----:B------:R-:W-:-:S02]  /*13e140*/  LOP3.LUT P4, RZ, R49, 0x800000, RZ, 0xc0, !PT ;  /* 0x0080000031ff7812 */ /* 0x000fc4000788c0ff */
[C---:B------:R-:W-:Y:S02]  /*13e150*/  LOP3.LUT P5, RZ, R49.reuse, 0x1000000, RZ, 0xc0, !PT ;  /* 0x0100000031ff7812 */ /* 0x040fe400078ac0ff */
[----:B------:R-:W-:Y:S01]  /*13e160*/  LOP3.LUT P6, RZ, R49, 0x2000000, RZ, 0xc0, !PT ;  /* 0x0200000031ff7812 */ /* 0x000fe200078cc0ff */
[----:B---3--:R0:W-:Y:S01]  /*13e170*/  @P1 STG.E.U8 desc[UR4][R40.64], R32 ;  /* 0x0000002028001986 */ /* 0x0081e2000c101104 */
        /* <DEDUP_REMOVED lines=23> */
[----:B----4-:R0:W-:Y:S04]  /*13e2f0*/  @P6 STG.E.U8 desc[UR4][R12.64], R32 ;  /* 0x000000200c006986 */ /* 0x0101e8000c101104 */
[----:B0-----:R-:W3:Y:S04]  /*13e300*/  LDL.LU.64 R12, [R1+0x2d90] ;  /* 0x002d9000010c7983 */ /* 0x001ee80000300a00 */
[----:B------:R-:W4:Y:S04]  /*13e310*/  LDL.LU.64 R54, [R1+0x2da8] ;  /* 0x002da80001367983 */ /* 0x000f280000300a00 */
[----:B------:R-:W2:Y:S04]  /*13e320*/  LDL.LU.64 R8, [R1+0x2da0] ;  /* 0x002da00001087983 */ /* 0x000ea80000300a00 */
[----:B------:R-:W2:Y:S04]  /*13e330*/  LDL.LU.64 R4, [R1+0x2d98] ;  /* 0x002d980001047983 */ /* 0x000ea80000300a00 */
[----:B------:R-:W2:Y:S04]  /*13e340*/  LDL.LU.64 R10, [R1+0x2db0] ;  /* 0x002db000010a7983 */ /* 0x000ea80000300a00 */
[----:B------:R-:W2:Y:S04]  /*13e350*/  LDL.LU.64 R14, [R1+0x2dc8] ;  /* 0x002dc800010e7983 */ /* 0x000ea80000300a00 */
[----:B------:R-:W2:Y:S01]  /*13e360*/  LDL.LU R56, [R1+0x1b4] ;  /* 0x0001b40001387983 */ /* 0x000ea20000300800 */
        /* <DEDUP_REMOVED lines=25> */
[C---:B------:R-:W-:Y:S01]  /*13e500*/  LOP3.LUT P1, RZ, R49.reuse, 0x80000000, RZ, 0xc0, !PT ;  /* 0x8000000031ff7812 */ /* 0x040fe2000782c0ff */
[----:B------:R-:W3:Y:S01]  /*13e510*/  LDL.LU R57, [R1+0x1a4] ;  /* 0x0001a40001397983 */ /* 0x000ee20000300800 */
[----:B------:R-:W-:Y:S02]  /*13e520*/  LOP3.LUT R42, R42, 0xfbffffff, RZ, 0xc0, !PT ;  /* 0xfbffffff2a2a7812 */ /* 0x000fe400078ec0ff */
[C---:B------:R-:W-:Y:S02]  /*13e530*/  LOP3.LUT P4, RZ, R49.reuse, 0x8000000, RZ, 0xc0, !PT ;  /* 0x0800000031ff7812 */ /* 0x040fe4000788c0ff */
[C---:B------:R-:W-:Y:S02]  /*13e540*/  LOP3.LUT P5, RZ, R49.reuse, 0x10000000, RZ, 0xc0, !PT ;  /* 0x1000000031ff7812 */ /* 0x040fe400078ac0ff */
[----:B------:R-:W-:-:S05]  /*13e550*/  LOP3.LUT P6, RZ, R49, 0x20000000, RZ, 0xc0, !PT ;  /* 0x2000000031ff7812 */ /* 0x000fca00078cc0ff */
[----:B------:R-:W-:Y:S02]  /*13e560*/  @P1 LOP3.LUT R42, R42, 0x4000000, RZ, 0xfc, !PT ;  /* 0x040000002a2a1812 */ /* 0x000fe400078efcff */
[----:B------:R-:W-:Y:S02]  /*13e570*/  LOP3.LUT P1, RZ, R49, 0x40000000, RZ, 0xc0, !PT ;  /* 0x4000000031ff7812 */ /* 0x000fe4000782c0ff */
[----:B------:R-:W3:Y:S04]  /*13e580*/  LDL.LU.64 R48, [R1+0x2db8] ;  /* 0x002db80001307983 */ /* 0x000ee80000300a00 */
[----:B------:R-:W3:Y:S04]  /*13e590*/  LDL.LU.64 R40, [R1+0x2dd0] ;  /* 0x002dd00001287983 */ /* 0x000ee80000300a00 */
[----:B------:R-:W3:Y:S01]  /*13e5a0*/  LDL.LU.64 R38, [R1+0x2de8] ;  /* 0x002de80001267983 */ /* 0x000ee20000300a00 */
[----:B------:R-:W-:-:S03]  /*13e5b0*/  PRMT R32, R7, 0x7772, RZ ;  /* 0x0000777207207816 */ /* 0x000fc600000000ff */
[----:B------:R-:W3:Y:S04]  /*13e5c0*/  LDL.LU.64 R58, [R1+0x2de0] ;  /* 0x002de000013a7983 */ /* 0x000ee80000300a00 */
[----:B----4-:R0:W-:Y:S02]  /*13e5d0*/  @P4 STG.E.U8 desc[UR4][R54.64], R32 ;  /* 0x0000002036004986 */ /* 0x0101e4000c101104 */
[----:B0-----:R-:W-:-:S05]  /*13e5e0*/  PRMT R32, R7, 0x7773, RZ ;  /* 0x0000777307207816 */ /* 0x001fca00000000ff */
[----:B--2---:R0:W-:Y:S04]  /*13e5f0*/  @P5 STG.E.U8 desc[UR4][R8.64], R32 ;  /* 0x0000002008005986 */ /* 0x0041e8000c101104 */
[----:B0-----:R-:W2:Y:S04]  /*13e600*/  LDL.LU R8, [R1+0x1b8] ;  /* 0x0001b80001087983 */ /* 0x001ea80000300800 */
[----:B------:R-:W4:Y:S01]  /*13e610*/  LDL.LU.64 R2, [R1+0x2dd8] ;  /* 0x002dd80001027983 */ /* 0x000f220000300a00 */
[----:B------:R-:W-:-:S03]  /*13e620*/  PRMT R32, R56, 0x7770, RZ ;  /* 0x0000777038207816 */ /* 0x000fc600000000ff */
[----:B------:R-:W4:Y:S04]  /*13e630*/  LDL.LU.64 R34, [R1+0x2df0] ;  /* 0x002df00001227983 */ /* 0x000f280000300a00 */
[----:B------:R0:W-:Y:S04]  /*13e640*/  @P6 STG.E.U8 desc[UR4][R4.64], R32 ;  /* 0x0000002004006986 */ /* 0x0001e8000c101104 */
[----:B------:R-:W4:Y:S04]  /*13e650*/  LDL.LU R9, [R1+0x1a8] ;  /* 0x0001a80001097983 */ /* 0x000f280000300800 */
[----:B------:R-:W4:Y:S01]  /*13e660*/  LDL.LU.64 R54, [R1+0x2e08] ;  /* 0x002e080001367983 */ /* 0x000f220000300a00 */
[----:B0-----:R-:W-:-:S03]  /*13e670*/  PRMT R32, R56, 0x7771, RZ ;  /* 0x0000777138207816 */ /* 0x001fc600000000ff */
[----:B------:R-:W4:Y:S04]  /*13e680*/  LDL.LU.64 R6, [R1+0x2e00] ;  /* 0x002e000001067983 */ /* 0x000f280000300a00 */
[----:B------:R0:W-:Y:S01]  /*13e690*/  @P1 STG.E.U8 desc[UR4][R10.64], R32 ;  /* 0x000000200a001986 */ /* 0x0001e2000c101104 */
[----:B------:R-:W-:-:S03]  /*13e6a0*/  LOP3.LUT P1, RZ, R42, 0x4000000, RZ, 0xc0, !PT ;  /* 0x040000002aff7812 */ /* 0x000fc6000782c0ff */
[----:B------:R-:W4:Y:S01]  /*13e6b0*/  LDL.LU.64 R4, [R1+0x2df8] ;  /* 0x002df80001047983 */ /* 0x000f220000300a00 */
        /* <DEDUP_REMOVED lines=21> */
[----:B--2---:R-:W-:-:S11]  /*13e810*/  PRMT R32, R8, 0x7770, RZ ;  /* 0x0000777008207816 */ /* 0x004fd600000000ff */
        /* <DEDUP_REMOVED lines=52> */
[----:B------:R-:W-:Y:S01]  /*13eb60*/  LOP3.LUT P1, RZ, R50, 0x100000, RZ, 0xc0, !PT ;  /* 0x0010000032ff7812 */ /* 0x000fe2000782c0ff */
        /* <DEDUP_REMOVED lines=8> */
[----:B------:R-:W-:Y:S02]  /*13ebf0*/  LOP3.LUT P1, RZ, R50, 0x80000, RZ, 0xc0, !PT ;  /* 0x0008000032ff7812 */ /* 0x000fe4000782c0ff */
        /* <DEDUP_REMOVED lines=72> */
[----:B------:R-:W-:-:S03]  /*13f080*/  LOP3.LUT P3, RZ, R51, 0x1, RZ, 0xc0, !PT ;  /* 0x0000000133ff7812 */ /* 0x000fc6000786c0ff */
[----:B------:R-:W4:Y:S01]  /*13f090*/  LDL.LU.64 R10, [R1+0x2ed8] ;  /* 0x002ed800010a7983 */ /* 0x000f220000300a00 */
[----:B------:R-:W-:Y:S02]  /*13f0a0*/  PRMT R32, R8, 0x7773, RZ ;  /* 0x0000777308207816 */ /* 0x000fe400000000ff */
[C---:B------:R-:W-:Y:S02]  /*13f0b0*/  LOP3.LUT P4, RZ, R51.reuse, 0x2, RZ, 0xc0, !PT ;  /* 0x0000000233ff7812 */ /* 0x040fe4000788c0ff */
[C---:B------:R-:W-:Y:S02]  /*13f0c0*/  LOP3.LUT P5, RZ, R51.reuse, 0x4, RZ, 0xc0, !PT ;  /* 0x0000000433ff7812 */ /* 0x040fe400078ac0ff */
[----:B------:R-:W-:-:S03]  /*13f0d0*/  LOP3.LUT P1, RZ, R51, 0x1000, RZ, 0xc0, !PT ;  /* 0x0000100033ff7812 */ /* 0x000fc6000782c0ff */
[----:B---3--:R0:W-:Y:S04]  /*13f0e0*/  @P3 STG.E.U8 desc[UR4][R14.64], R32 ;  /* 0x000000200e003986 */ /* 0x0081e8000c101104 */
[----:B0-----:R-:W3:Y:S01]  /*13f0f0*/  LDL.LU.64 R14, [R1+0x2ef0] ;  /* 0x002ef000010e7983 */ /* 0x001ee20000300a00 */
[----:B--2---:R-:W-:-:S05]  /*13f100*/  PRMT R32, R9, 0x7770, RZ ;  /* 0x0000777009207816 */ /* 0x004fca00000000ff */
[----:B------:R0:W-:Y:S04]  /*13f110*/  @P4 STG.E.U8 desc[UR4][R12.64], R32 ;  /* 0x000000200c004986 */ /* 0x0001e8000c101104 */
[----:B0-----:R-:W2:Y:S04]  /*13f120*/  LDL.LU.64 R12, [R1+0x2f08] ;  /* 0x002f0800010c7983 */ /* 0x001ea80000300a00 */
[----:B------:R-:W2:Y:S04]  /*13f130*/  LDL.LU.64 R48, [R1+0x2f00] ;  /* 0x002f000001307983 */ /* 0x000ea80000300a00 */
[----:B------:R-:W2:Y:S04]  /*13f140*/  LDL.LU R57, [R1+0x228] ;  /* 0x0002280001397983 */ /* 0x000ea80000300800 */
[----:B------:R-:W2:Y:S04]  /*13f150*/  LDL.LU.64 R40, [R1+0x2ef8] ;  /* 0x002ef80001287983 */ /* 0x000ea80000300a00 */
[----:B------:R-:W2:Y:S04]  /*13f160*/  LDL.LU.64 R38, [R1+0x2f10] ;  /* 0x002f100001267983 */ /* 0x000ea80000300a00 */
[----:B------:R-:W2:Y:S04]  /*13f170*/  LDL.LU.64 R58, [R1+0x2f28] ;  /* 0x002f2800013a7983 */ /* 0x000ea80000300a00 */
[----:B------:R-:W2:Y:S04]  /*13f180*/  LDL.LU R8, [R1+0x19c] ;  /* 0x00019c0001087983 */ /* 0x000ea80000300800 */
[----:B------:R-:W2:Y:S01]  /*13f190*/  LDL.LU.64 R2, [R1+0x2f20] ;  /* 0x002f200001027983 */ /* 0x000ea20000300a00 */
[----:B------:R-:W-:-:S03]  /*13f1a0*/  PRMT R32, R9, 0x7771, RZ ;  /* 0x0000777109207816 */ /* 0x000fc600000000ff */
[----:B------:R-:W2:Y:S04]  /*13f1b0*/  LDL.LU.64 R34, [R1+0x2f18] ;  /* 0x002f180001227983 */ /* 0x000ea80000300a00 */
        /* <DEDUP_REMOVED lines=39> */
[----:B------:R-:W4:Y:S10]  /*13f430*/  LDL.LU.64 R10, [R1+0x2f38] ;  /* 0x002f3800010a7983 */ /* 0x000f340000300a00 */
[----:B---3--:R0:W-:Y:S01]  /*13f440*/  @P1 STG.E.U8 desc[UR4][R14.64], R32 ;  /* 0x000000200e001986 */ /* 0x0081e2000c101104 */
[----:B------:R-:W-:-:S02]  /*13f450*/  LOP3.LUT P1, RZ, R42, 0x100, RZ, 0xc0, !PT ;  /* 0x000001002aff7812 */ /* 0x000fc4000782c0ff */
[----:B0-----:R-:W-:Y:S01]  /*13f460*/  PRMT R32, R56, 0x7772, RZ ;  /* 0x0000777238207816 */ /* 0x001fe200000000ff */
[----:B------:R-:W3:Y:S01]  /*13f470*/  LDL.LU.64 R14, [R1+0x2f50] ;  /* 0x002f5000010e7983 */ /* 0x000ee20000300a00 */
[C---:B------:R-:W-:Y:S02]  /*13f480*/  LOP3.LUT P0, RZ, R51.reuse, 0x2000, RZ, 0xc0, !PT ;  /* 0x0000200033ff7812 */ /* 0x040fe4000780c0ff */
        /* <DEDUP_REMOVED lines=21> */
[----:B----4-:R0:W-:Y:S04]  /*13f5e0*/  @P2 STG.E.U8 desc[UR4][R54.64], R32 ;  /* 0x0000002036002986 */ /* 0x0101e8000c101104 */
[----:B0-----:R-:W4:Y:S01]  /*13f5f0*/  LDL.LU.64 R54, [R1+0x2f68] ;  /* 0x002f680001367983 */ /* 0x001f220000300a00 */
[C---:B------:R-:W-:Y:S02]  /*13f600*/  LOP3.LUT P3, RZ, R51.reuse, 0x8000, RZ, 0xc0, !PT ;  /* 0x0000800033ff7812 */ /* 0x040fe4000786c0ff */
[C---:B------:R-:W-:Y:S01]  /*13f610*/  LOP3.LUT P4, RZ, R51.reuse, 0x10000, RZ, 0xc0, !PT ;  /* 0x0001000033ff7812 */ /* 0x040fe2000788c0ff */
[----:B------:R-:W2:Y:S01]  /*13f620*/  LDL.LU.64 R2, [R1+0x2f60] ;  /* 0x002f600001027983 */ /* 0x000ea20000300a00 */
[----:B------:R-:W-:Y:S02]  /*13f630*/  PRMT R32, R8, 0x7772, RZ ;  /* 0x0000777208207816 */ /* 0x000fe400000000ff */
[----:B------:R-:W-:-:S07]  /*13f640*/  LOP3.LUT P5, RZ, R51, 0x20000, RZ, 0xc0, !PT ;  /* 0x0002000033ff7812 */ /* 0x000fce00078ac0ff */
[----:B------:R0:W-:Y:S02]  /*13f650*/  @P3 STG.E.U8 desc[UR4][R6.64], R32 ;  /* 0x0000002006003986 */ /* 0x0001e4000c101104 */
[----:B0-----:R-:W-:-:S05]  /*13f660*/  PRMT R32, R8, 0x7773, RZ ;  /* 0x0000777308207816 */ /* 0x001fca00000000ff */
[----:B------:R0:W-:Y:S02]  /*13f670*/  @P4 STG.E.U8 desc[UR4][R4.64], R32 ;  /* 0x0000002004004986 */ /* 0x0001e4000c101104 */
[----:B0-----:R-:W-:-:S05]  /*13f680*/  PRMT R32, R9, 0x7770, RZ ;  /* 0x0000777009207816 */ /* 0x001fca00000000ff */
[----:B------:R0:W-:Y:S04]  /*13f690*/  @P5 STG.E.U8 desc[UR4][R10.64], R32 ;  /* 0x000000200a005986 */ /* 0x0001e8000c101104 */
[----:B0-----:R-:W2:Y:S04]  /*13f6a0*/  LDL.LU.64 R10, [R1+0x2f58] ;  /* 0x002f5800010a7983 */ /* 0x001ea80000300a00 */
[----:B------:R-:W2:Y:S04]  /*13f6b0*/  LDL.LU.64 R34, [R1+0x2f70] ;  /* 0x002f700001227983 */ /* 0x000ea80000300a00 */
[----:B------:R-:W2:Y:S04]  /*13f6c0*/  LDL.LU.64 R6, [R1+0x2f88] ;  /* 0x002f880001067983 */ /* 0x000ea80000300a00 */
[----:B------:R-:W2:Y:S01]  /*13f6d0*/  LDL.LU R5, [R1+0x210] ;  /* 0x0002100001057983 */ /* 0x000ea20000300800 */
[----:B------:R-:W-:-:S02]  /*13f6e0*/  LOP3.LUT P6, RZ, R51, 0x40000, RZ, 0xc0, !PT ;  /* 0x0004000033ff7812 */ /* 0x000fc400078cc0ff */
[----:B------:R-:W-:Y:S02]  /*13f6f0*/  PRMT R32, R9, 0x7771, RZ ;  /* 0x0000777109207816 */ /* 0x000fe400000000ff */
[----:B------:R-:W-:-:S09]  /*13f700*/  LOP3.LUT P3, RZ, R51, 0x80000, RZ, 0xc0, !PT ;  /* 0x0008000033ff7812 */ /* 0x000fd2000786c0ff */
[----:B---3--:R0:W-:Y:S04]  /*13f710*/  @P6 STG.E.U8 desc[UR4][R14.64], R32 ;  /* 0x000000200e006986 */ /* 0x0081e8000c101104 */
[----:B0-----:R-:W3:Y:S01]  /*13f720*/  LDL.LU.64 R14, [R1+0x2f80] ;  /* 0x002f8000010e7983 */ /* 0x001ee20000300a00 */
        /* <DEDUP_REMOVED lines=9> */
[----:B----4-:R0:W-:Y:S04]  /*13f7c0*/  @P3 STG.E.U8 desc[UR4][R54.64], R32 ;  /* 0x0000002036003986 */ /* 0x0101e8000c101104 */
[----:B0-----:R-:W4:Y:S01]  /*13f7d0*/  LDL.LU R54, [R1+0x200] ;  /* 0x0002000001367983 */ /* 0x001f220000300800 */
[----:B------:R-:W-:-:S03]  /*13f7e0*/  PRMT R32, R9, 0x7773, RZ ;  /* 0x0000777309207816 */ /* 0x000fc600000000ff */
[----:B------:R-:W4:Y:S02]  /*13f7f0*/  LDL.LU.64 R8, [R1+0x2f78] ;  /* 0x002f780001087983 */ /* 0x000f240000300a00 */
        /* <DEDUP_REMOVED lines=15> */
[C---:B------:R-:W-:Y:S02]  /*13f8f0*/  LOP3.LUT P4, RZ, R51.reuse, 0x100000, RZ, 0xc0, !PT ;  /* 0x0010000033ff7812 */ /* 0x040fe4000788c0ff */
[C---:B------:R-:W-:Y:S02]  /*13f900*/  LOP3.LUT P5, RZ, R51.reuse, 0x200000, RZ, 0xc0, !PT ;  /* 0x0020000033ff7812 */ /* 0x040fe400078ac0ff */
[----:B------:R-:W-:-:S05]  /*13f910*/  LOP3.LUT P6, RZ, R51, 0x400000, RZ, 0xc0, !PT ;  /* 0x0040000033ff7812 */ /* 0x000fca00078cc0ff */
[----:B------:R-:W-:Y:S02]  /*13f920*/  @P1 LOP3.LUT R42, R42, 0x4, RZ, 0xfc, !PT ;  /* 0x000000042a2a1812 */ /* 0x000fe400078efcff */
[----:B------:R-:W-:Y:S02]  /*13f930*/  LOP3.LUT P1, RZ, R51, 0x800000, RZ, 0xc0, !PT ;  /* 0x0080000033ff7812 */ /* 0x000fe4000782c0ff */
[----:B------:R-:W4:Y:S04]  /*13f940*/  LDL.LU.64 R50, [R1+0x2f90] ;  /* 0x002f900001327983 */ /* 0x000f280000300a00 */
[----:B------:R-:W4:Y:S04]  /*13f950*/  LDL.LU.64 R48, [R1+0x2fa8] ;  /* 0x002fa80001307983 */ /* 0x000f280000300a00 */
[----:B------:R-:W4:Y:S04]  /*13f960*/  LDL.LU.64 R40, [R1+0x2fa0] ;  /* 0x002fa00001287983 */ /* 0x000f280000300a00 */
[----:B--2---:R0:W-:Y:S02]  /*13f970*/  @P4 STG.E.U8 desc[UR4][R2.64], R32 ;  /* 0x0000002002004986 */ /* 0x0041e4000c101104 */
[----:B0-----:R-:W-:-:S05]  /*13f980*/  PRMT R32, R5, 0x7770, RZ ;  /* 0x0000777005207816 */ /* 0x001fca00000000ff */
[----:B------:R0:W-:Y:S04]  /*13f990*/  @P5 STG.E.U8 desc[UR4][R10.64], R32 ;  /* 0x000000200a005986 */ /* 0x0001e8000c101104 */
[----:B0-----:R-:W2:Y:S04]  /*13f9a0*/  LDL.LU R10, [R1+0x214] ;  /* 0x00021400010a7983 */ /* 0x001ea80000300800 */
[----:B------:R-:W2:Y:S04]  /*13f9b0*/  LDL.LU.64 R38, [R1+0x2f98] ;  /* 0x002f980001267983 */ /* 0x000ea80000300a00 */
[----:B------:R-:W2:Y:S01]  /*13f9c0*/  LDL.LU.64 R56, [R1+0x2fb0] ;  /* 0x002fb00001387983 */ /* 0x000ea20000300a00 */
[----:B------:R-:W-:-:S03]  /*13f9d0*/  PRMT R32, R5, 0x7771, RZ ;  /* 0x0000777105207816 */ /* 0x000fc600000000ff */
[----:B------:R-:W2:Y:S04]  /*13f9e0*/  LDL.LU R11, [R1+0x204] ;  /* 0x00020400010b7983 */ /* 0x000ea80000300800 */
[----:B------:R-:W2:Y:S04]  /*13f9f0*/  LDL.LU.64 R58, [R1+0x2fc8] ;  /* 0x002fc800013a7983 */ /* 0x000ea80000300a00 */
[----:B------:R0:W-:Y:S04]  /*13fa00*/  @P6 STG.E.U8 desc[UR4][R34.64], R32 ;  /* 0x0000002022006986 */ /* 0x0001e8000c101104 */
[----:B------:R-:W2:Y:S01]  /*13fa10*/  LDL.LU.64 R2, [R1+0x2fc0] ;  /* 0x002fc00001027983 */ /* 0x000ea20000300a00 */
[----:B0-----:R-:W-:-:S03]  /*13fa20*/  PRMT R32, R5, 0x7772, RZ ;  /* 0x0000777205207816 */ /* 0x001fc600000000ff */
[----:B------:R-:W2:Y:S04]  /*13fa30*/  LDL.LU.64 R34, [R1+0x2fb8] ;  /* 0x002fb80001227983 */ /* 0x000ea80000300a00 */
[----:B------:R0:W-:Y:S01]  /*13fa40*/  @P1 STG.E.U8 desc[UR4][R6.64], R32 ;  /* 0x0000002006001986 */ /* 0x0001e2000c101104 */
[C---:B------:R-:W-:Y:S02]  /*13fa50*/  LOP3.LUT P1, RZ, R42.reuse, 0x4, RZ, 0xc0, !PT ;  /* 0x000000042aff7812 */ /* 0x040fe4000782c0ff */
[----:B0-----:R-:W-:Y:S01]  /*13fa60*/  PRMT R32, R5, 0x7773, RZ ;  /* 0x0000777305207816 */ /* 0x001fe200000000ff */
[----:B------:R-:W2:Y:S10]  /*13fa70*/  LDL.LU.64 R6, [R1+0x2fd0] ;  /* 0x002fd00001067983 */ /* 0x000eb40000300a00 */
[----:B---3--:R0:W-:Y:S01]  /*13fa80*/  @P1 STG.E.U8 desc[UR4][R14.64], R32 ;  /* 0x000000200e001986 */ /* 0x0081e2000c101104 */
[----:B------:R-:W-:-:S03]  /*13fa90*/  LOP3.LUT P1, RZ, R42, 0x2, RZ, 0xc0, !PT ;  /* 0x000000022aff7812 */ /* 0x000fc6000782c0ff */
[----:B------:R-:W3:Y:S04]  /*13faa0*/  LDL.LU.64 R4, [R1+0x2fe8] ;  /* 0x002fe80001047983 */ /* 0x000ee80000300a00 */
[----:B0-----:R-:W3:Y:S04]  /*13fab0*/  LDL.LU.64 R14, [R1+0x2fe0] ;  /* 0x002fe000010e7983 */ /* 0x001ee80000300a00 */
[----:B------:R-:W3:Y:S01]  /*13fac0*/  LDL.LU R55, [R1+0x218] ;  /* 0x0002180001377983 */ /* 0x000ee20000300800 */
[----:B----4-:R-:W-:-:S05]  /*13fad0*/  PRMT R32, R54, 0x7770, RZ ;  /* 0x0000777036207816 */ /* 0x010fca00000000ff */
[----:B------:R0:W-:Y:S04]  /*13fae0*/  @P1 STG.E.U8 desc[UR4][R8.64], R32 ;  /* 0x0000002008001986 */ /* 0x0001e8000c101104 */
[----:B0-----:R-:W4:Y:S01]  /*13faf0*/  LDL.LU.64 R8, [R1+0x2fd8] ;  /* 0x002fd80001087983 */ /* 0x001f220000300a00 */
        /* <DEDUP_REMOVED lines=11> */
[----:B------:R0:W-:Y:S01]  /*13fbb0*/  @P1 STG.E.U8 desc[UR4][R38.64], R32 ;  /* 0x0000002026001986 */ /* 0x0001e2000c101104 */
[----:B------:R-:W-:Y:S02]  /*13fbc0*/  LOP3.LUT P1, RZ, R43, 0x10000000, RZ, 0xc0, !PT ;  /* 0x100000002bff7812 */ /* 0x000fe4000782c0ff */
[----:B0-----:R-:W-:-:S11]  /*13fbd0*/  PRMT R32, R10, 0x7771, RZ ;  /* 0x000077710a207816 */ /* 0x001fd600000000ff */
        /* <DEDUP_REMOVED lines=17> */
[----:B---3--:R0:W-:Y:S02]  /*13fcf0*/  @P4 STG.E.U8 desc[UR4][R4.64], R32 ;  /* 0x0000002004004986 */ /* 0x0081e4000c101104 */
[----:B0-----:R-:W-:-:S05]  /*13fd00*/  PRMT R32, R11, 0x7773, RZ ;  /* 0x000077730b207816 */ /* 0x001fca00000000ff */
[----:B------:R0:W-:Y:S02]  /*13fd10*/  @P5 STG.E.U8 desc[UR4][R14.64], R32 ;  /* 0x000000200e005986 */ /* 0x0001e4000c101104 */
[----:B0-----:R-:W-:-:S05]  /*13fd20*/  PRMT R32, R55, 0x7770, RZ ;  /* 0x0000777037207816 */ /* 0x001fca00000000ff */
[----:B----4-:R0:W-:Y:S04]  /*13fd30*/  @P6 STG.E.U8 desc[UR4][R8.64], R32 ;  /* 0x0000002008006986 */ /* 0x0101e8000c101104 */
        /* <DEDUP_REMOVED lines=129> */
[C---:B------:R-:W-:Y:S02]  /*140550*/  LOP3.LUT P4, RZ, R52.reuse, 0x4000000, RZ, 0xc0, !PT ;  /* 0x0400000034ff7812 */ /* 0x040fe4000788c0ff */
        /* <DEDUP_REMOVED lines=77> */
[C---:B------:R-:W-:Y:S02]  /*140a30*/  LOP3.LUT P6, RZ, R60.reuse, 0x800, RZ, 0xc0, !PT ;  /* 0x000008003cff7812 */ /* 0x040fe400078cc0ff */
        /* <DEDUP_REMOVED lines=8> */
[----:B------:R-:W4:Y:S04]  /*140ac0*/  LDL.LU R56, [R1+0x1ec] ;  /* 0x0001ec0001387983 */ /* 0x000f280000300800 */
[----:B------:R-:W4:Y:S01]  /*140ad0*/  LDL.LU.64 R4, [R1+0x3138] ;  /* 0x0031380001047983 */ /* 0x000f220000300a00 */
[----:B------:R-:W-:-:S02]  /*140ae0*/  PRMT R32, R11, 0x7773, RZ ;  /* 0x000077730b207816 */ /* 0x000fc400000000ff */
[----:B------:R-:W-:-:S03]  /*140af0*/  LOP3.LUT P1, RZ, R60, 0x1000000, RZ, 0xc0, !PT ;  /* 0x010000003cff7812 */ /* 0x000fc6000782c0ff */
[----:B---3--:R0:W-:Y:S04]  /*140b00*/  @P3 STG.E.U8 desc[UR4][R14.64], R32 ;  /* 0x000000200e003986 */ /* 0x0081e8000c101104 */
[----:B0-----:R-:W3:Y:S01]  /*140b10*/  LDL.LU.64 R14, [R1+0x3150] ;  /* 0x00315000010e7983 */ /* 0x001ee20000300a00 */
[----:B------:R-:W-:-:S05]  /*140b20*/  LOP3.LUT R43, R43, 0xfffffff7, RZ, 0xc0, !PT ;  /* 0xfffffff72b2b7812 */ /* 0x000fca00078ec0ff */
        /* <DEDUP_REMOVED lines=123> */
[C---:B------:R-:W-:Y:S02]  /*1412e0*/  LOP3.LUT P4, RZ, R61.reuse, 0x1, RZ, 0xc0, !PT ;  /* 0x000000013dff7812 */ /* 0x040fe4000788c0ff */
[----:B------:R-:W-:Y:S01]  /*1412f0*/  LOP3.LUT P5, RZ, R61, 0x2, RZ, 0xc0, !PT ;  /* 0x000000023dff7812 */ /* 0x000fe200078ac0ff */
[----:B------:R-:W3:Y:S01]  /*141300*/  LDL.LU R57, [R1+0x258] ;  /* 0x0002580001397983 */ /* 0x000ee20000300800 */
[----:B------:R-:W-:-:S02]  /*141310*/  PRMT R32, R10, 0x7773, RZ ;  /* 0x000077730a207816 */ /* 0x000fc400000000ff */
[----:B------:R-:W-:Y:S01]  /*141320*/  LOP3.LUT P6, RZ, R61, 0x4, RZ, 0xc0, !PT ;  /* 0x000000043dff7812 */ /* 0x000fe200078cc0ff */
[----:B------:R-:W3:Y:S04]  /*141330*/  LDL.LU.64 R40, [R1+0x31f8] ;  /* 0x0031f80001287983 */ /* 0x000ee80000300a00 */
[----:B------:R-:W-:Y:S01]  /*141340*/  @P1 LOP3.LUT R43, R43, 0x1, RZ, 0xfc, !PT ;  /* 0x000000012b2b1812 */ /* 0x000fe200078efcff */
[----:B------:R-:W3:Y:S01]  /*141350*/  LDL.LU.64 R38, [R1+0x3210] ;  /* 0x0032100001267983 */ /* 0x000ee20000300a00 */
[----:B------:R-:W-:Y:S02]  /*141360*/  LOP3.LUT P1, RZ, R61, 0x20, RZ, 0xc0, !PT ;  /* 0x000000203dff7812 */ /* 0x000fe4000782c0ff */
[----:B------:R-:W-:Y:S01]  /*141370*/  LOP3.LUT R43, R43, 0xfffffffd, RZ, 0xc0, !PT ;  /* 0xfffffffd2b2b7812 */ /* 0x000fe200078ec0ff */
[----:B----4-:R0:W-:Y:S04]  /*141380*/  @P4 STG.E.U8 desc[UR4][R2.64], R32 ;  /* 0x0000002002004986 */ /* 0x0101e8000c101104 */
[----:B------:R-:W4:Y:S04]  /*141390*/  LDL.LU R10, [R1+0x26c] ;  /* 0x00026c00010a7983 */ /* 0x000f280000300800 */
[----:B------:R-:W4:Y:S02]  /*1413a0*/  LDL.LU.64 R58, [R1+0x3218] ;  /* 0x00321800013a7983 */ /* 0x000f240000300a00 */
[----:B------:R-:W-:-:S02]  /*1413b0*/  @P1 LOP3.LUT R43, R43, 0x2, RZ, 0xfc, !PT ;  /* 0x000000022b2b1812 */ /* 0x000fc400078efcff */
[----:B------:R-:W-:Y:S01]  /*1413c0*/  LOP3.LUT P1, RZ, R61, 0x10, RZ, 0xc0, !PT ;  /* 0x000000103dff7812 */ /* 0x000fe2000782c0ff */
[----:B0-----:R-:W4:Y:S01]  /*1413d0*/  LDL.LU.64 R2, [R1+0x3220] ;  /* 0x0032200001027983 */ /* 0x001f220000300a00 */
[----:B------:R-:W-:Y:S02]  /*1413e0*/  LOP3.LUT R43, R43, 0xfffffffb, RZ, 0xc0, !PT ;  /* 0xfffffffb2b2b7812 */ /* 0x000fe400078ec0ff */
[----:B--2---:R-:W-:-:S05]  /*1413f0*/  PRMT R32, R11, 0x7770, RZ ;  /* 0x000077700b207816 */ /* 0x004fca00000000ff */
[----:B------:R0:W-:Y:S04]  /*141400*/  @P5 STG.E.U8 desc[UR4][R34.64], R32 ;  /* 0x0000002022005986 */ /* 0x0001e8000c101104 */
[----:B------:R-:W-:Y:S02]  /*141410*/  @P1 LOP3.LUT R43, R43, 0x4, RZ, 0xfc, !PT ;  /* 0x000000042b2b1812 */ /* 0x000fe400078efcff */
[----:B------:R-:W-:Y:S02]  /*141420*/  LOP3.LUT P1, RZ, R61, 0x8, RZ, 0xc0, !PT ;  /* 0x000000083dff7812 */ /* 0x000fe4000782c0ff */
[C---:B0-----:R-:W-:Y:S01]  /*141430*/  PRMT R32, R11.reuse, 0x7771, RZ ;  /* 0x000077710b207816 */ /* 0x041fe200000000ff */
[----:B------:R-:W2:Y:S04]  /*141440*/  LDL.LU.64 R34, [R1+0x3228] ;  /* 0x0032280001227983 */ /* 0x000ea80000300a00 */
[----:B------:R0:W-:Y:S02]  /*141450*/  @P6 STG.E.U8 desc[UR4][R54.64], R32 ;  /* 0x0000002036006986 */ /* 0x0001e4000c101104 */
[----:B0-----:R-:W-:-:S02]  /*141460*/  PRMT R32, R11, 0x7772, RZ ;  /* 0x000077720b207816 */ /* 0x001fc400000000ff */
[----:B------:R-:W2:Y:S04]  /*141470*/  LDL.LU.64 R54, [R1+0x3230] ;  /* 0x0032300001367983 */ /* 0x000ea80000300a00 */
[----:B------:R0:W-:Y:S01]  /*141480*/  @P1 STG.E.U8 desc[UR4][R6.64], R32 ;  /* 0x0000002006001986 */ /* 0x0001e2000c101104 */
[----:B------:R-:W-:Y:S02]  /*141490*/  LOP3.LUT P1, RZ, R43, 0x4, RZ, 0xc0, !PT ;  /* 0x000000042bff7812 */ /* 0x000fe4000782c0ff */
[----:B0-----:R-:W-:Y:S01]  /*1414a0*/  PRMT R32, R11, 0x7773, RZ ;  /* 0x000077730b207816 */ /* 0x001fe200000000ff */
[----:B------:R-:W2:Y:S10]  /*1414b0*/  LDL.LU.64 R6, [R1+0x3238] ;  /* 0x0032380001067983 */ /* 0x000eb40000300a00 */
[----:B------:R0:W-:Y:S01]  /*1414c0*/  @P1 STG.E.U8 desc[UR4][R4.64], R32 ;  /* 0x0000002004001986 */ /* 0x0001e2000c101104 */
[----:B------:R-:W-:-:S03]  /*1414d0*/  LOP3.LUT P1, RZ, R43, 0x2, RZ, 0xc0, !PT ;  /* 0x000000022bff7812 */ /* 0x000fc6000782c0ff */
[----:B0-----:R-:W2:Y:S04]  /*1414e0*/  LDL.LU.64 R4, [R1+0x3240] ;  /* 0x0032400001047983 */ /* 0x001ea80000300a00 */
[----:B------:R-:W2:Y:S01]  /*1414f0*/  LDL.LU R11, [R1+0x25c] ;  /* 0x00025c00010b7983 */ /* 0x000ea20000300800 */
[----:B---3--:R-:W-:-:S05]  /*141500*/  PRMT R32, R56, 0x7770, RZ ;  /* 0x0000777038207816 */ /* 0x008fca00000000ff */
[----:B------:R0:W-:Y:S01]  /*141510*/  @P1 STG.E.U8 desc[UR4][R14.64], R32 ;  /* 0x000000200e001986 */ /* 0x0001e2000c101104 */
[----:B------:R-:W-:-:S03]  /*141520*/  LOP3.LUT P1, RZ, R43, 0x1, RZ, 0xc0, !PT ;  /* 0x000000012bff7812 */ /* 0x000fc6000782c0ff */
[----:B0-----:R-:W3:Y:S04]  /*141530*/  LDL.LU.64 R14, [R1+0x3248] ;  /* 0x00324800010e7983 */ /* 0x001ee80000300a00 */
[----:B------:R-:W4:Y:S01]  /*141540*/  LDL.LU.64 R42, [R1+0x31f0] ;  /* 0x0031f000012a7983 */ /* 0x000f220000300a00 */
[----:B------:R-:W-:Y:S02]  /*141550*/  PRMT R32, R56, 0x7771, RZ ;  /* 0x0000777138207816 */ /* 0x000fe400000000ff */
[C---:B------:R-:W-:Y:S02]  /*141560*/  LOP3.LUT P0, RZ, R61.reuse, 0x1000, RZ, 0xc0, !PT ;  /* 0x000010003dff7812 */ /* 0x040fe4000780c0ff */
[C---:B------:R-:W-:Y:S02]  /*141570*/  LOP3.LUT P2, RZ, R61.reuse, 0x2000, RZ, 0xc0, !PT ;  /* 0x000020003dff7812 */ /* 0x040fe4000784c0ff */
[----:B------:R-:W-:-:S02]  /*141580*/  LOP3.LUT P3, RZ, R61, 0x4000, RZ, 0xc0, !PT ;  /* 0x000040003dff7812 */ /* 0x000fc4000786c0ff */
[C---:B------:R-:W-:Y:S02]  /*141590*/  LOP3.LUT P4, RZ, R61.reuse, 0x8000, RZ, 0xc0, !PT ;  /* 0x000080003dff7812 */ /* 0x040fe4000788c0ff */
[C---:B------:R-:W-:Y:S02]  /*1415a0*/  LOP3.LUT P5, RZ, R61.reuse, 0x10000, RZ, 0xc0, !PT ;  /* 0x000100003dff7812 */ /* 0x040fe400078ac0ff */
[----:B------:R-:W-:Y:S01]  /*1415b0*/  LOP3.LUT P6, RZ, R61, 0x20000, RZ, 0xc0, !PT ;  /* 0x000200003dff7812 */ /* 0x000fe200078cc0ff */
[----:B----4-:R0:W-:Y:S01]  /*1415c0*/  @P1 STG.E.U8 desc[UR4][R42.64], R32 ;  /* 0x000000202a001986 */ /* 0x0101e2000c101104 */
        /* <DEDUP_REMOVED lines=35> */
[----:B------:R-:W-:Y:S01]  /*141800*/  PRMT R32, R11, 0x7771, RZ ;  /* 0x000077710b207816 */ /* 0x000fe200000000ff */
[----:B------:R-:W4:Y:S01]  /*141810*/  LDL.LU R10, [R1+0x130] ;  /* 0x00013000010a7983 */ /* 0x000f220000300800 */
        /* <DEDUP_REMOVED lines=20> */
[----:B------:R-:W-:Y:S01]  /*141960*/  LOP3.LUT P1, RZ, R61, 0x2000000, RZ, 0xc0, !PT ;  /* 0x020000003dff7812 */ /* 0x000fe2000782c0ff */
[----:B------:R-:W2:Y:S01]  /*141970*/  LDL.LU.64 R48, [R1+0x3298] ;  /* 0x0032980001307983 */ /* 0x000ea20000300a00 */
[----:B------:R-:W-:-:S03]  /*141980*/  LOP3.LUT R44, R44, 0xfeffffff, RZ, 0xc0, !PT ;  /* 0xfeffffff2c2c7812 */ /* 0x000fc600078ec0ff */
[----:B------:R-:W2:Y:S01]  /*141990*/  LDL.LU.64 R40, [R1+0x32a0] ;  /* 0x0032a00001287983 */ /* 0x000ea20000300a00 */
[C---:B------:R-:W-:Y:S02]  /*1419a0*/  LOP3.LUT P4, RZ, R61.reuse, 0x80000, RZ, 0xc0, !PT ;  /* 0x000800003dff7812 */ /* 0x040fe4000788c0ff */
[C---:B------:R-:W-:Y:S01]  /*1419b0*/  LOP3.LUT P5, RZ, R61.reuse, 0x100000, RZ, 0xc0, !PT ;  /* 0x001000003dff7812 */ /* 0x040fe200078ac0ff */
[----:B------:R-:W2:Y:S04]  /*1419c0*/  LDL.LU R3, [R1+0x244] ;  /* 0x0002440001037983 */ /* 0x000ea80000300800 */
[----:B------:R-:W-:Y:S01]  /*1419d0*/  @P1 LOP3.LUT R44, R44, 0x1000000, RZ, 0xfc, !PT ;  /* 0x010000002c2c1812 */ /* 0x000fe200078efcff */
[----:B------:R-:W2:Y:S01]  /*1419e0*/  LDL.LU.64 R38, [R1+0x32a8] ;  /* 0x0032a80001267983 */ /* 0x000ea20000300a00 */
[----:B------:R-:W-:-:S02]  /*1419f0*/  LOP3.LUT P1, RZ, R61, 0x1000000, RZ, 0xc0, !PT ;  /* 0x010000003dff7812 */ /* 0x000fc4000782c0ff */
[----:B------:R-:W-:Y:S01]  /*141a00*/  LOP3.LUT R44, R44, 0xfdffffff, RZ, 0xc0, !PT ;  /* 0xfdffffff2c2c7812 */ /* 0x000fe200078ec0ff */
[----:B------:R-:W2:Y:S01]  /*141a10*/  LDL.LU.64 R56, [R1+0x32b0] ;  /* 0x0032b00001387983 */ /* 0x000ea20000300a00 */
[----:B------:R-:W-:-:S09]  /*141a20*/  PRMT R32, R11, 0x7772, RZ ;  /* 0x000077720b207816 */ /* 0x000fd200000000ff */
[----:B------:R-:W-:Y:S02]  /*141a30*/  @P1 LOP3.LUT R44, R44, 0x2000000, RZ, 0xfc, !PT ;  /* 0x020000002c2c1812 */ /* 0x000fe400078efcff */
[C---:B------:R-:W-:Y:S01]  /*141a40*/  LOP3.LUT P1, RZ, R61.reuse, 0x800000, RZ, 0xc0, !PT ;  /* 0x008000003dff7812 */ /* 0x040fe2000782c0ff */
[----:B---3--:R0:W-:Y:S01]  /*141a50*/  @P4 STG.E.U8 desc[UR4][R58.64], R32 ;  /* 0x000000203a004986 */ /* 0x0081e2000c101104 */
[----:B------:R-:W-:Y:S02]  /*141a60*/  LOP3.LUT P6, RZ, R61, 0x200000, RZ, 0xc0, !PT ;  /* 0x002000003dff7812 */ /* 0x000fe400078cc0ff */
[----:B------:R-:W-:Y:S02]  /*141a70*/  LOP3.LUT R44, R44, 0xfbffffff, RZ, 0xc0, !PT ;  /* 0xfbffffff2c2c7812 */ /* 0x000fe400078ec0ff */
[----:B0-----:R-:W-:-:S07]  /*141a80*/  PRMT R32, R11, 0x7773, RZ ;  /* 0x000077730b207816 */ /* 0x001fce00000000ff */
[----:B------:R-:W-:Y:S01]  /*141a90*/  @P1 LOP3.LUT R44, R44, 0x4000000, RZ, 0xfc, !PT ;  /* 0x040000002c2c1812 */ /* 0x000fe200078efcff */
[----:B------:R-:W3:Y:S01]  /*141aa0*/  LDL.LU R11, [R1+0x234] ;  /* 0x00023400010b7983 */ /* 0x000ee20000300800 */
[----:B------:R-:W-:-:S03]  /*141ab0*/  LOP3.LUT P1, RZ, R61, 0x400000, RZ, 0xc0, !PT ;  /* 0x004000003dff7812 */ /* 0x000fc6000782c0ff */
[----:B----4-:R0:W-:Y:S04]  /*141ac0*/  @P5 STG.E.U8 desc[UR4][R34.64], R32 ;  /* 0x0000002022005986 */ /* 0x0101e8000c101104 */
[----:B------:R-:W4:Y:S01]  /*141ad0*/  LDL.LU.64 R58, [R1+0x32b8] ;  /* 0x0032b800013a7983 */ /* 0x000f220000300a00 */
[----:B0-----:R-:W-:-:S03]  /*141ae0*/  PRMT R32, R47, 0x7770, RZ ;  /* 0x000077702f207816 */ /* 0x001fc600000000ff */
[----:B------:R-:W3:Y:S04]  /*141af0*/  LDL.LU.64 R34, [R1+0x32c0] ;  /* 0x0032c00001227983 */ /* 0x000ee80000300a00 */
[----:B------:R0:W-:Y:S02]  /*141b00*/  @P6 STG.E.U8 desc[UR4][R54.64], R32 ;  /* 0x0000002036006986 */ /* 0x0001e4000c101104 */
[----:B0-----:R-:W-:Y:S02]  /*141b10*/  PRMT R32, R47, 0x7771, RZ ;  /* 0x000077712f207816 */ /* 0x001fe400000000ff */
[----:B------:R-:W3:Y:S04]  /*141b20*/  LDL.LU.64 R54, [R1+0x32c8] ;  /* 0x0032c80001367983 */ /* 0x000ee80000300a00 */
[----:B------:R0:W-:Y:S01]  /*141b30*/  @P1 STG.E.U8 desc[UR4][R6.64], R32 ;  /* 0x0000002006001986 */ /* 0x0001e2000c101104 */
[----:B------:R-:W-:-:S02]  /*141b40*/  LOP3.LUT P1, RZ, R44, 0x4000000, RZ, 0xc0, !PT ;  /* 0x040000002cff7812 */ /* 0x000fc4000782c0ff */
[----:B0-----:R-:W-:Y:S01]  /*141b50*/  PRMT R32, R47, 0x7772, RZ ;  /* 0x000077722f207816 */ /* 0x001fe200000000ff */
[----:B------:R-:W3:Y:S10]  /*141b60*/  LDL.LU.64 R6, [R1+0x32d0] ;  /* 0x0032d00001067983 */ /* 0x000ef40000300a00 */
[----:B------:R0:W-:Y:S01]  /*141b70*/  @P1 STG.E.U8 desc[UR4][R4.64], R32 ;  /* 0x0000002004001986 */ /* 0x0001e2000c101104 */
[----:B------:R-:W-:-:S03]  /*141b80*/  LOP3.LUT P1, RZ, R44, 0x2000000, RZ, 0xc0, !PT ;  /* 0x020000002cff7812 */ /* 0x000fc6000782c0ff */
[----:B0-----:R-:W3:Y:S01]  /*141b90*/  LDL.LU.64 R4, [R1+0x32d8] ;  /* 0x0032d80001047983 */ /* 0x001ee20000300a00 */
        /* <DEDUP_REMOVED lines=20> */
[----:B------:R-:W-:Y:S02]  /*141ce0*/  LOP3.LUT P2, RZ, R10, 0x1, RZ, 0xc0, !PT ;  /* 0x000000010aff7812 */ /* 0x000fe4000784c0ff */
[----:B0-----:R-:W-:-:S07]  /*141cf0*/  PRMT R32, R3, 0x7771, RZ ;  /* 0x0000777103207816 */ /* 0x001fce00000000ff */
[----:B------:R0:W-:Y:S01]  /*141d00*/  @P1 STG.E.U8 desc[UR4][R56.64], R32 ;  /* 0x0000002038001986 */ /* 0x0001e2000c101104 */
[----:B------:R-:W-:Y:S02]  /*141d10*/  LOP3.LUT P3, RZ, R10, 0x2, RZ, 0xc0, !PT ;  /* 0x000000020aff7812 */ /* 0x000fe4000786c0ff */
[----:B0-----:R-:W-:-:S05]  /*141d20*/  PRMT R32, R3, 0x7772, RZ ;  /* 0x0000777203207816 */ /* 0x001fca00000000ff */
[----:B----4-:R0:W-:Y:S01]  /*141d30*/  @P0 STG.E.U8 desc[UR4][R58.64], R32 ;  /* 0x000000203a000986 */ /* 0x0101e2000c101104 */
[----:B------:R-:W-:Y:S02]  /*141d40*/  LOP3.LUT P4, RZ, R10, 0x4, RZ, 0xc0, !PT ;  /* 0x000000040aff7812 */ /* 0x000fe4000788c0ff */
[----:B0-----:R-:W-:-:S05]  /*141d50*/  PRMT R32, R3, 0x7773, RZ ;  /* 0x0000777303207816 */ /* 0x001fca00000000ff */
[----:B---3--:R0:W-:Y:S01]  /*141d60*/  @P2 STG.E.U8 desc[UR4][R34.64], R32 ;  /* 0x0000002022002986 */ /* 0x0081e2000c101104 */
        /* <DEDUP_REMOVED lines=37> */
[----:B------:R-:W2:Y:S04]  /*141fc0*/  LDL.LU R40, [R1+0x24c] ;  /* 0x00024c0001287983 */ /* 0x000ea80000300800 */
[----:B------:R-:W2:Y:S01]  /*141fd0*/  LDL.LU.64 R42, [R1+0x3328] ;  /* 0x00332800012a7983 */ /* 0x000ea20000300a00 */
[----:B------:R-:W-:-:S02]  /*141fe0*/  @P1 LOP3.LUT R44, R44, 0x8000, RZ, 0xfc, !PT ;  /* 0x000080002c2c1812 */ /* 0x000fc400078efcff */
[----:B------:R-:W-:Y:S01]  /*141ff0*/  LOP3.LUT P1, RZ, R10, 0x1000, RZ, 0xc0, !PT ;  /* 0x000010000aff7812 */ /* 0x000fe2000782c0ff */
[----:B------:R-:W2:Y:S01]  /*142000*/  LDL.LU.64 R50, [R1+0x3330] ;  /* 0x0033300001327983 */ /* 0x000ea20000300a00 */
[----:B------:R-:W-:-:S03]  /*142010*/  LOP3.LUT R44, R44, 0xfffeffff, RZ, 0xc0, !PT ;  /* 0xfffeffff2c2c7812 */ /* 0x000fc600078ec0ff */
[----:B------:R-:W2:Y:S01]  /*142020*/  LDL.LU.64 R48, [R1+0x3338] ;  /* 0x0033380001307983 */ /* 0x000ea20000300a00 */
[C---:B------:R-:W-:Y:S02]  /*142030*/  LOP3.LUT P4, RZ, R10.reuse, 0x40, RZ, 0xc0, !PT ;  /* 0x000000400aff7812 */ /* 0x040fe4000788c0ff */
[----:B------:R-:W-:Y:S01]  /*142040*/  LOP3.LUT P5, RZ, R10, 0x80, RZ, 0xc0, !PT ;  /* 0x000000800aff7812 */ /* 0x000fe200078ac0ff */
[----:B------:R-:W2:Y:S04]  /*142050*/  LDL.LU.64 R38, [R1+0x3340] ;  /* 0x0033400001267983 */ /* 0x000ea80000300a00 */
[----:B------:R-:W-:Y:S01]  /*142060*/  @P1 LOP3.LUT R44, R44, 0x10000, RZ, 0xfc, !PT ;  /* 0x000100002c2c1812 */ /* 0x000fe200078efcff */
[----:B------:R-:W2:Y:S01]  /*142070*/  LDL.LU R4, [R1+0x23c] ;  /* 0x00023c0001047983 */ /* 0x000ea20000300800 */
        /* <DEDUP_REMOVED lines=9> */
[----:B0-----:R-:W-:Y:S01]  /*142110*/  PRMT R32, R11, 0x7772, RZ ;  /* 0x000077720b207816 */ /* 0x001fe200000000ff */
[----:B------:R-:W3:Y:S06]  /*142120*/  LDL.LU.64 R58, [R1+0x3350] ;  /* 0x00335000013a7983 */ /* 0x000eec0000300a00 */
[----:B------:R-:W-:-:S02]  /*142130*/  @P1 LOP3.LUT R44, R44, 0x40000, RZ, 0xfc, !PT ;  /* 0x000400002c2c1812 */ /* 0x000fc400078efcff */
[----:B------:R-:W-:Y:S01]  /*142140*/  LOP3.LUT P1, RZ, R10, 0x200, RZ, 0xc0, !PT ;  /* 0x000002000aff7812 */ /* 0x000fe2000782c0ff */
[----:B----4-:R0:W-:Y:S02]  /*142150*/  @P5 STG.E.U8 desc[UR4][R2.64], R32 ;  /* 0x0000002002005986 */ /* 0x0101e4000c101104 */
[----:B0-----:R-:W-:Y:S02]  /*142160*/  PRMT R32, R11, 0x7773, RZ ;  /* 0x000077730b207816 */ /* 0x001fe400000000ff */
[----:B------:R-:W4:Y:S04]  /*142170*/  LDL.LU.64 R2, [R1+0x3358] ;  /* 0x0033580001027983 */ /* 0x000f280000300a00 */
[----:B------:R0:W-:Y:S04]  /*142180*/  @P6 STG.E.U8 desc[UR4][R34.64], R32 ;  /* 0x0000002022006986 */ /* 0x0001e8000c101104 */
[----:B------:R-:W4:Y:S01]  /*142190*/  LDL.LU R11, [R1+0x2c0] ;  /* 0x0002c000010b7983 */ /* 0x000f220000300800 */
        /* <DEDUP_REMOVED lines=12> */
[----:B------:R-:W-:-:S03]  /*142260*/  PRMT R32, R5, 0x7773, RZ ;  /* 0x0000777305207816 */ /* 0x000fc600000000ff */
[----:B------:R-:W2:Y:S01]  /*142270*/  LDL.LU R5, [R1+0x134] ;  /* 0x0001340001057983 */ /* 0x000ea20000300800 */
        /* <DEDUP_REMOVED lines=21> */
[----:B---3--:R0:W-:Y:S01]  /*1423d0*/  @P0 STG.E.U8 desc[UR4][R58.64], R32 ;  /* 0x000000203a000986 */ /* 0x0081e2000c101104 */
[----:B------:R-:W-:Y:S02]  /*1423e0*/  LOP3.LUT P4, RZ, R10, 0x200000, RZ, 0xc0, !PT ;  /* 0x002000000aff7812 */ /* 0x000fe4000788c0ff */
[----:B0-----:R-:W-:-:S05]  /*1423f0*/  PRMT R32, R4, 0x7772, RZ ;  /* 0x0000777204207816 */ /* 0x001fca00000000ff */
[----:B----4-:R0:W-:Y:S01]  /*142400*/  @P2 STG.E.U8 desc[UR4][R2.64], R32 ;  /* 0x0000002002002986 */ /* 0x0101e2000c101104 */
        /* <DEDUP_REMOVED lines=10> */
[----:B0-----:R-:W2:Y:S01]  /*1424b0*/  LDL.LU.64 R14, [R1+0x3380] ;  /* 0x00338000010e7983 */ /* 0x001ea20000300a00 */
[----:B------:R-:W-:Y:S02]  /*1424c0*/  LOP3.LUT P1, RZ, R5, 0x10, RZ, 0xc0, !PT ;  /* 0x0000001005ff7812 */ /* 0x000fe4000782c0ff */
[----:B------:R-:W-:Y:S01]  /*1424d0*/  LOP3.LUT R44, R44, 0xfffffff7, RZ, 0xc0, !PT ;  /* 0xfffffff72c2c7812 */ /* 0x000fe200078ec0ff */
[----:B------:R-:W3:Y:S04]  /*1424e0*/  LDL.LU.64 R54, [R1+0x3388] ;  /* 0x0033880001367983 */ /* 0x000ee80000300a00 */
[----:B------:R-:W4:Y:S04]  /*1424f0*/  LDL.LU.64 R2, [R1+0x3390] ;  /* 0x0033900001027983 */ /* 0x000f280000300a00 */
[----:B------:R-:W4:Y:S02]  /*142500*/  LDL.LU.64 R34, [R1+0x3398] ;  /* 0x0033980001227983 */ /* 0x000f240000300a00 */
[----:B------:R-:W-:-:S02]  /*142510*/  @P1 LOP3.LUT R44, R44, 0x8, RZ, 0xfc, !PT ;  /* 0x000000082c2c1812 */ /* 0x000fc400078efcff */
[----:B------:R-:W-:Y:S01]  /*142520*/  LOP3.LUT P1, RZ, R5, 0x8, RZ, 0xc0, !PT ;  /* 0x0000000805ff7812 */ /* 0x000fe2000782c0ff */
[----:B------:R-:W3:Y:S01]  /*142530*/  LDL.LU R4, [R1+0x2b0] ;  /* 0x0002b00001047983 */ /* 0x000ee20000300800 */
[----:B------:R-:W-:-:S03]  /*142540*/  LOP3.LUT R44, R44, 0xffffffef, RZ, 0xc0, !PT ;  /* 0xffffffef2c2c7812 */ /* 0x000fc600078ec0ff */
[----:B------:R-:W4:Y:S04]  /*142550*/  LDL.LU.64 R6, [R1+0x33a0] ;  /* 0x0033a00001067983 */ /* 0x000f280000300a00 */
[----:B------:R-:W4:Y:S04]  /*142560*/  LDL.LU R47, [R1+0x2c4] ;  /* 0x0002c400012f7983 */ /* 0x000f280000300800 */
[----:B------:R-:W-:Y:S02]  /*142570*/  @P1 LOP3.LUT R44, R44, 0x10, RZ, 0xfc, !PT ;  /* 0x000000102c2c1812 */ /* 0x000fe400078efcff */
[----:B------:R-:W-:-:S02]  /*142580*/  LOP3.LUT P1, RZ, R5, 0x4, RZ, 0xc0, !PT ;  /* 0x0000000405ff7812 */ /* 0x000fc4000782c0ff */
        /* <DEDUP_REMOVED lines=17> */
[C---:B------:R-:W-:Y:S02]  /*1426a0*/  LOP3.LUT P4, RZ, R10.reuse, 0x2000000, RZ, 0xc0, !PT ;  /* 0x020000000aff7812 */ /* 0x040fe4000788c0ff */
[----:B------:R-:W-:-:S02]  /*1426b0*/  LOP3.LUT P5, RZ, R10, 0x4000000, RZ, 0xc0, !PT ;  /* 0x040000000aff7812 */ /* 0x000fc400078ac0ff */
[----:B------:R-:W-:Y:S02]  /*1426c0*/  LOP3.LUT P6, RZ, R10, 0x8000000, RZ, 0xc0, !PT ;  /* 0x080000000aff7812 */ /* 0x000fe400078cc0ff */
[----:B------:R-:W-:Y:S02]  /*1426d0*/  PRMT R32, R11, 0x7773, RZ ;  /* 0x000077730b207816 */ /* 0x000fe400000000ff */
[----:B------:R-:W-:Y:S02]  /*1426e0*/  @P1 LOP3.LUT R44, R44, 0x400, RZ, 0xfc, !PT ;  /* 0x000004002c2c1812 */ /* 0x000fe400078efcff */
[----:B------:R-:W-:Y:S02]  /*1426f0*/  LOP3.LUT P1, RZ, R10, 0x10000000, RZ, 0xc0, !PT ;  /* 0x100000000aff7812 */ /* 0x000fe4000782c0ff */
[----:B------:R-:W4:Y:S04]  /*142700*/  LDL.LU.64 R10, [R1+0x33a8] ;  /* 0x0033a800010a7983 */ /* 0x000f280000300a00 */
[----:B--2---:R0:W-:Y:S04]  /*142710*/  @P3 STG.E.U8 desc[UR4][R14.64], R32 ;  /* 0x000000200e003986 */ /* 0x0041e8000c101104 */
[----:B0-----:R-:W2:Y:S04]  /*142720*/  LDL.LU.64 R14, [R1+0x33b0] ;  /* 0x0033b000010e7983 */ /* 0x001ea80000300a00 */
[----:B------:R-:W2:Y:S01]  /*142730*/  LDL.LU.64 R42, [R1+0x33b8] ;  /* 0x0033b800012a7983 */ /* 0x000ea20000300a00 */
[----:B---3--:R-:W-:-:S03]  /*142740*/  PRMT R32, R4, 0x7770, RZ ;  /* 0x0000777004207816 */ /* 0x008fc600000000ff */
[----:B------:R-:W3:Y:S04]  /*142750*/  LDL.LU.64 R50, [R1+0x33c0] ;  /* 0x0033c00001327983 */ /* 0x000ee80000300a00 */
[----:B------:R0:W-:Y:S04]  /*142760*/  @P4 STG.E.U8 desc[UR4][R54.64], R32 ;  /* 0x0000002036004986 */ /* 0x0001e8000c101104 */
[----:B0-----:R-:W3:Y:S04]  /*142770*/  LDL.LU R54, [R1+0x2b4] ;  /* 0x0002b40001367983 */ /* 0x001ee80000300800 */
[----:B------:R-:W3:Y:S04]  /*142780*/  LDL.LU.64 R48, [R1+0x33c8] ;  /* 0x0033c80001307983 */ /* 0x000ee80000300a00 */
[----:B------:R-:W3:Y:S04]  /*142790*/  LDL.LU.64 R40, [R1+0x33d0] ;  /* 0x0033d00001287983 */ /* 0x000ee80000300a00 */
[----:B------:R-:W3:Y:S01]  /*1427a0*/  LDL.LU.64 R38, [R1+0x33d8] ;  /* 0x0033d80001267983 */ /* 0x000ee20000300a00 */
[----:B------:R-:W-:-:S03]  /*1427b0*/  PRMT R32, R4, 0x7771, RZ ;  /* 0x0000777104207816 */ /* 0x000fc600000000ff */
[----:B------:R-:W3:Y:S04]  /*1427c0*/  LDL.LU R55, [R1+0x2c8] ;  /* 0x0002c80001377983 */ /* 0x000ee80000300800 */
[----:B------:R-:W3:Y:S04]  /*1427d0*/  LDL.LU.64 R56, [R1+0x33e0] ;  /* 0x0033e00001387983 */ /* 0x000ee80000300a00 */
        /* <DEDUP_REMOVED lines=48> */
[----:B------:R0:W-:Y:S01]  /*142ae0*/  @P4 STG.E.U8 desc[UR4][R6.64], R32 ;  /* 0x0000002006004986 */ /* 0x0001e2000c101104 */
[----:B------:R-:W-:Y:S02]  /*142af0*/  LOP3.LUT P6, RZ, R5, 0x400, RZ, 0xc0, !PT ;  /* 0x0000040005ff7812 */ /* 0x000fe400078cc0ff */
[----:B0-----:R-:W-:-:S05]  /*142b00*/  PRMT R32, R4, 0x7770, RZ ;  /* 0x0000777004207816 */ /* 0x001fca00000000ff */
[----:B------:R0:W-:Y:S04]  /*142b10*/  @P5 STG.E.U8 desc[UR4][R10.64], R32 ;  /* 0x000000200a005986 */ /* 0x0001e8000c101104 */
[----:B0-----:R-:W3:Y:S01]  /*142b20*/  LDL.LU.64 R10, [R1+0x3418] ;  /* 0x00341800010a7983 */ /* 0x001ee20000300a00 */
[----:B------:R-:W-:-:S05]  /*142b30*/  PRMT R32, R4, 0x7771, RZ ;  /* 0x0000777104207816 */ /* 0x000fca00000000ff */
[----:B--2---:R0:W-:Y:S04]  /*142b40*/  @P6 STG.E.U8 desc[UR4][R14.64], R32 ;  /* 0x000000200e006986 */ /* 0x0041e8000c101104 */
[----:B0-----:R-:W2:Y:S04]  /*142b50*/  LDL.LU.64 R14, [R1+0x3420] ;  /* 0x00342000010e7983 */ /* 0x001ea80000300a00 */
[----:B------:R-:W4:Y:S04]  /*142b60*/  LDL.LU.64 R58, [R1+0x3428] ;  /* 0x00342800013a7983 */ /* 0x000f280000300a00 */
[----:B------:R-:W4:Y:S04]  /*142b70*/  LDL.LU.64 R2, [R1+0x3430] ;  /* 0x0034300001027983 */ /* 0x000f280000300a00 */
[----:B------:R-:W4:Y:S04]  /*142b80*/  LDL.LU.64 R34, [R1+0x3438] ;  /* 0x0034380001227983 */ /* 0x000f280000300a00 */
[----:B------:R-:W4:Y:S01]  /*142b90*/  LDL.LU R55, [R1+0x2cc] ;  /* 0x0002cc0001377983 */ /* 0x000f220000300800 */
[----:B------:R-:W-:-:S02]  /*142ba0*/  LOP3.LUT P1, RZ, R5, 0x800000, RZ, 0xc0, !PT ;  /* 0x0080000005ff7812 */ /* 0x000fc4000782c0ff */
[----:B------:R-:W-:Y:S01]  /*142bb0*/  LOP3.LUT P3, RZ, R5, 0x800, RZ, 0xc0, !PT ;  /* 0x0000080005ff7812 */ /* 0x000fe2000786c0ff */
[----:B------:R-:W4:Y:S01]  /*142bc0*/  LDL.LU.64 R6, [R1+0x3440] ;  /* 0x0034400001067983 */ /* 0x000f220000300a00 */
[----:B------:R-:W-:Y:S02]  /*142bd0*/  LOP3.LUT R45, R45, 0xf7ffffff, RZ, 0xc0, !PT ;  /* 0xf7ffffff2d2d7812 */ /* 0x000fe400078ec0ff */
[----:B------:R-:W-:Y:S01]  /*142be0*/  PRMT R32, R4, 0x7772, RZ ;  /* 0x0000777204207816 */ /* 0x000fe200000000ff */
[----:B------:R-:W4:Y:S01]  /*142bf0*/  LDL.LU R39, [R1+0x2bc] ;  /* 0x0002bc0001277983 */ /* 0x000f220000300800 */
[----:B------:R-:W-:-:S05]  /*142c00*/  LOP3.LUT P4, RZ, R5, 0x1000, RZ, 0xc0, !PT ;  /* 0x0000100005ff7812 */ /* 0x000fca000788c0ff */
        /* <DEDUP_REMOVED lines=18> */
[----:B0-----:R-:W3:Y:S01]  /*142d30*/  LDL.LU.64 R10, [R1+0x3448] ;  /* 0x00344800010a7983 */ /* 0x001ee20000300a00 */
[----:B------:R-:W-:Y:S02]  /*142d40*/  PRMT R32, R4, 0x7773, RZ ;  /* 0x0000777304207816 */ /* 0x000fe400000000ff */
[----:B------:R-:W-:-:S05]  /*142d50*/  LOP3.LUT R44, R44, 0xfffffffd, RZ, 0xc0, !PT ;  /* 0xfffffffd2c2c7812 */ /* 0x000fca00078ec0ff */
[----:B------:R-:W-:Y:S02]  /*142d60*/  @P1 LOP3.LUT R44, R44, 0x2, RZ, 0xfc, !PT ;  /* 0x000000022c2c1812 */ /* 0x000fe400078efcff */
[C---:B------:R-:W-:Y:S02]  /*142d70*/  LOP3.LUT P1, RZ, R5.reuse, 0x10000, RZ, 0xc0, !PT ;  /* 0x0001000005ff7812 */ /* 0x040fe4000782c0ff */
[C---:B------:R-:W-:Y:S02]  /*142d80*/  LOP3.LUT P5, RZ, R5.reuse, 0x2000, RZ, 0xc0, !PT ;  /* 0x0000200005ff7812 */ /* 0x040fe400078ac0ff */
[----:B------:R-:W-:Y:S02]  /*142d90*/  LOP3.LUT P6, RZ, R5, 0x4000, RZ, 0xc0, !PT ;  /* 0x0000400005ff7812 */ /* 0x000fe400078cc0ff */
[----:B------:R-:W-:-:S07]  /*142da0*/  LOP3.LUT R44, R44, 0xfffffffb, RZ, 0xc0, !PT ;  /* 0xfffffffb2c2c7812 */ /* 0x000fce00078ec0ff */
[----:B------:R-:W-:Y:S01]  /*142db0*/  @P1 LOP3.LUT R44, R44, 0x4, RZ, 0xfc, !PT ;  /* 0x000000042c2c1812 */ /* 0x000fe200078efcff */
        /* <DEDUP_REMOVED lines=8> */
[----:B----4-:R-:W-:-:S03]  /*142e40*/  PRMT R32, R55, 0x7770, RZ ;  /* 0x0000777037207816 */ /* 0x010fc600000000ff */
[----:B------:R-:W4:Y:S04]  /*142e50*/  LDL.LU R4, [R1+0x290] ;  /* 0x0002900001047983 */ /* 0x000f280000300800 */
[----:B------:R-:W4:Y:S01]  /*142e60*/  LDL.LU.64 R56, [R1+0x3480] ;  /* 0x0034800001387983 */ /* 0x000f220000300a00 */
[----:B------:R-:W-:-:S03]  /*142e70*/  LOP3.LUT P1, RZ, R5, 0x8000, RZ, 0xc0, !PT ;  /* 0x0000800005ff7812 */ /* 0x000fc6000782c0ff */
[----:B------:R0:W-:Y:S02]  /*142e80*/  @P5 STG.E.U8 desc[UR4][R58.64], R32 ;  /* 0x000000203a005986 */ /* 0x0001e4000c101104 */
[C---:B0-----:R-:W-:Y:S02]  /*142e90*/  PRMT R32, R55.reuse, 0x7771, RZ ;  /* 0x0000777137207816 */ /* 0x041fe400000000ff */
[----:B------:R-:W4:Y:S04]  /*142ea0*/  LDL.LU.64 R58, [R1+0x3488] ;  /* 0x00348800013a7983 */ /* 0x000f280000300a00 */
[----:B------:R0:W-:Y:S02]  /*142eb0*/  @P6 STG.E.U8 desc[UR4][R2.64], R32 ;  /* 0x0000002002006986 */ /* 0x0001e4000c101104 */
[----:B0-----:R-:W-:-:S02]  /*142ec0*/  PRMT R32, R55, 0x7772, RZ ;  /* 0x0000777237207816 */ /* 0x001fc400000000ff */
[----:B------:R-:W4:Y:S04]  /*142ed0*/  LDL.LU.64 R2, [R1+0x3490] ;  /* 0x0034900001027983 */ /* 0x000f280000300a00 */
[----:B------:R0:W-:Y:S04]  /*142ee0*/  @P1 STG.E.U8 desc[UR4][R34.64], R32 ;  /* 0x0000002022001986 */ /* 0x0001e8000c101104 */
[----:B0-----:R-:W4:Y:S01]  /*142ef0*/  LDL.LU.64 R34, [R1+0x3498] ;  /* 0x0034980001227983 */ /* 0x001f220000300a00 */
[----:B------:R-:W-:Y:S02]  /*142f00*/  LOP3.LUT P1, RZ, R44, 0x4, RZ, 0xc0, !PT ;  /* 0x000000042cff7812 */ /* 0x000fe4000782c0ff */
[----:B------:R-:W-:-:S02]  /*142f10*/  PRMT R32, R55, 0x7773, RZ ;  /* 0x0000777337207816 */ /* 0x000fc400000000ff */
[----:B------:R-:W4:Y:S09]  /*142f20*/  LDL.LU.64 R54, [R1+0x34a0] ;  /* 0x0034a00001367983 */ /* 0x000f320000300a00 */
[----:B------:R0:W-:Y:S01]  /*142f30*/  @P1 STG.E.U8 desc[UR4][R6.64], R32 ;  /* 0x0000002006001986 */ /* 0x0001e2000c101104 */
[----:B------:R-:W-:-:S02]  /*142f40*/  LOP3.LUT P1, RZ, R44, 0x2, RZ, 0xc0, !PT ;  /* 0x000000022cff7812 */ /* 0x000fc4000782c0ff */
[----:B0-----:R-:W-:Y:S01]  /*142f50*/  PRMT R32, R39, 0x7770, RZ ;  /* 0x0000777027207816 */ /* 0x001fe200000000ff */
[----:B------:R-:W4:Y:S10]  /*142f60*/  LDL.LU.64 R6, [R1+0x34a8] ;  /* 0x0034a80001067983 */ /* 0x000f340000300a00 */
[----:B---3--:R0:W-:Y:S01]  /*142f70*/  @P1 STG.E.U8 desc[UR4][R10.64], R32 ;  /* 0x000000200a001986 */ /* 0x0081e2000c101104 */
[----:B------:R-:W-:-:S02]  /*142f80*/  LOP3.LUT P1, RZ, R44, 0x1, RZ, 0xc0, !PT ;  /* 0x000000012cff7812 */ /* 0x000fc4000782c0ff */
[----:B0-----:R-:W-:Y:S01]  /*142f90*/  PRMT R32, R39, 0x7771, RZ ;  /* 0x0000777127207816 */ /* 0x001fe200000000ff */
[----:B------:R-:W3:Y:S01]  /*142fa0*/  LDL.LU R10, [R1+0x2a4] ;  /* 0x0002a400010a7983 */ /* 0x000ee20000300800 */
[C---:B------:R-:W-:Y:S02]  /*142fb0*/  LOP3.LUT P0, RZ, R5.reuse, 0x1000000, RZ, 0xc0, !PT ;  /* 0x0100000005ff7812 */ /* 0x040fe4000780c0ff */
[C---:B------:R-:W-:Y:S01]  /*142fc0*/  LOP3.LUT P2, RZ, R5.reuse, 0x2000000, RZ, 0xc0, !PT ;  /* 0x0200000005ff7812 */ /* 0x040fe2000784c0ff */
[----:B------:R-:W3:Y:S01]  /*142fd0*/  LDL.LU R11, [R1+0x14c] ;  /* 0x00014c00010b7983 */ /* 0x000ee20000300800 */
[C---:B------:R-:W-:Y:S02]  /*142fe0*/  LOP3.LUT P3, RZ, R5.reuse, 0x4000000, RZ, 0xc0, !PT ;  /* 0x0400000005ff7812 */ /* 0x040fe4000786c0ff */
[----:B------:R-:W-:-:S03]  /*142ff0*/  LOP3.LUT P4, RZ, R5, 0x8000000, RZ, 0xc0, !PT ;  /* 0x0800000005ff7812 */ /* 0x000fc6000788c0ff */
        /* <DEDUP_REMOVED lines=22> */
[----:B------:R0:W-:Y:S01]  /*143160*/  @P3 STG.E.U8 desc[UR4][R2.64], R32 ;  /* 0x0000002002003986 */ /* 0x0001e2000c101104 */
[C---:B------:R-:W-:Y:S02]  /*143170*/  LOP3.LUT P5, RZ, R5.reuse, 0x10000000, RZ, 0xc0, !PT ;  /* 0x1000000005ff7812 */ /* 0x040fe400078ac0ff */
[C---:B------:R-:W-:Y:S02]  /*143180*/  LOP3.LUT P6, RZ, R5.reuse, 0x20000000, RZ, 0xc0, !PT ;  /* 0x2000000005ff7812 */ /* 0x040fe400078cc0ff */
[----:B------:R-:W-:Y:S02]  /*143190*/  LOP3.LUT P3, RZ, R5, 0x40000000, RZ, 0xc0, !PT ;  /* 0x4000000005ff7812 */ /* 0x000fe4000786c0ff */
[----:B0-----:R-:W-:-:S05]  /*1431a0*/  PRMT R32, R4, 0x7772, RZ ;  /* 0x0000777204207816 */ /* 0x001fca00000000ff */
[----:B------:R0:W-:Y:S01]  /*1431b0*/  @P4 STG.E.U8 desc[UR4][R34.64], R32 ;  /* 0x0000002022004986 */ /* 0x0001e2000c101104 */
[----:B------:R-:W-:Y:S02]  /*1431c0*/  LOP3.LUT P4, RZ, R5, 0x80000000, RZ, 0xc0, !PT ;  /* 0x8000000005ff7812 */ /* 0x000fe4000788c0ff */
[----:B0-----:R-:W-:Y:S02]  /*1431d0*/  PRMT R32, R4, 0x7773, RZ ;  /* 0x0000777304207816 */ /* 0x001fe400000000ff */
[----:B------:R-:W4:Y:S04]  /*1431e0*/  LDL.LU.64 R4, [R1+0x34b0] ;  /* 0x0034b00001047983 */ /* 0x000f280000300a00 */
[----:B------:R0:W-:Y:S04]  /*1431f0*/  @P5 STG.E.U8 desc[UR4][R54.64], R32 ;  /* 0x0000002036005986 */ /* 0x0001e8000c101104 */
[----:B------:R-:W2:Y:S04]  /*143200*/  LDL.LU.64 R58, [R1+0x34b8] ;  /* 0x0034b800013a7983 */ /* 0x000ea80000300a00 */
[----:B------:R-:W2:Y:S04]  /*143210*/  LDL.LU.64 R2, [R1+0x34c0] ;  /* 0x0034c00001027983 */ /* 0x000ea80000300a00 */
[----:B------:R-:W2:Y:S04]  /*143220*/  LDL.LU.64 R34, [R1+0x34c8] ;  /* 0x0034c80001227983 */ /* 0x000ea80000300a00 */
[----:B0-----:R-:W2:Y:S01]  /*143230*/  LDL.LU.64 R54, [R1+0x34d0] ;  /* 0x0034d00001367983 */ /* 0x001ea20000300a00 */
[----:B---3--:R-:W-:-:S05]  /*143240*/  PRMT R32, R10, 0x7770, RZ ;  /* 0x000077700a207816 */ /* 0x008fca00000000ff */
[----:B------:R0:W-:Y:S04]  /*143250*/  @P6 STG.E.U8 desc[UR4][R6.64], R32 ;  /* 0x0000002006006986 */ /* 0x0001e8000c101104 */
[----:B0-----:R-:W3:Y:S04]  /*143260*/  LDL.LU.64 R6, [R1+0x34d8] ;  /* 0x0034d80001067983 */ /* 0x001ee80000300a00 */
[----:B------:R-:W3:Y:S01]  /*143270*/  LDL.LU R47, [R1+0x294] ;  /* 0x00029400012f7983 */ /* 0x000ee20000300800 */
[----:B------:R-:W-:Y:S02]  /*143280*/  PRMT R32, R10, 0x7771, RZ ;  /* 0x000077710a207816 */ /* 0x000fe400000000ff */
        /* <DEDUP_REMOVED lines=12> */
[----:B0-----:R-:W4:Y:S04]  /*143350*/  LDL.LU.64 R4, [R1+0x34e0] ;  /* 0x0034e00001047983 */ /* 0x001f280000300a00 */
[----:B------:R-:W4:Y:S04]  /*143360*/  LDL.LU R56, [R1+0x2a8] ;  /* 0x0002a80001387983 */ /* 0x000f280000300800 */
[----:B------:R-:W4:Y:S01]  /*143370*/  LDL.LU.64 R60, [R1+0x34e8] ;  /* 0x0034e800013c7983 */ /* 0x000f220000300a00 */
[----:B------:R-:W-:-:S02]  /*143380*/  @P1 LOP3.LUT R45, R45, 0x400000, RZ, 0xfc, !PT ;  /* 0x004000002d2d1812 */ /* 0x000fc400078efcff */
[----:B------:R-:W-:Y:S01]  /*143390*/  LOP3.LUT P1, RZ, R11, 0x40, RZ, 0xc0, !PT ;  /* 0x000000400bff7812 */ /* 0x000fe2000782c0ff */
[----:B------:R-:W4:Y:S01]  /*1433a0*/  LDL.LU.64 R42, [R1+0x34f0] ;  /* 0x0034f000012a7983 */ /* 0x000f220000300a00 */
[----:B------:R-:W-:-:S03]  /*1433b0*/  LOP3.LUT R45, R45, 0xff7fffff, RZ, 0xc0, !PT ;  /* 0xff7fffff2d2d7812 */ /* 0x000fc600078ec0ff */
[----:B------:R-:W4:Y:S04]  /*1433c0*/  LDL.LU.64 R50, [R1+0x34f8] ;  /* 0x0034f80001327983 */ /* 0x000f280000300a00 */
[----:B------:R-:W4:Y:S04]  /*1433d0*/  LDL.LU.64 R48, [R1+0x3500] ;  /* 0x0035000001307983 */ /* 0x000f280000300a00 */
[----:B------:R-:W-:Y:S01]  /*1433e0*/  @P1 LOP3.LUT R45, R45, 0x800000, RZ, 0xfc, !PT ;  /* 0x008000002d2d1812 */ /* 0x000fe200078efcff */
[----:B------:R-:W4:Y:S01]  /*1433f0*/  LDL.LU R57, [R1+0x298] ;  /* 0x0002980001397983 */ /* 0x000f220000300800 */
[----:B------:R-:W-:-:S02]  /*143400*/  LOP3.LUT P1, RZ, R11, 0x20, RZ, 0xc0, !PT ;  /* 0x000000200bff7812 */ /* 0x000fc4000782c0ff */
[----:B------:R-:W-:Y:S01]  /*143410*/  LOP3.LUT R45, R45, 0xfeffffff, RZ, 0xc0, !PT ;  /* 0xfeffffff2d2d7812 */ /* 0x000fe200078ec0ff */
[----:B------:R-:W4:Y:S01]  /*143420*/  LDL.LU.64 R40, [R1+0x3508] ;  /* 0x0035080001287983 */ /* 0x000f220000300a00 */
[----:B------:R-:W-:Y:S02]  /*143430*/  LOP3.LUT P5, RZ, R11, 0x1, RZ, 0xc0, !PT ;  /* 0x000000010bff7812 */ /* 0x000fe400078ac0ff */
[----:B------:R-:W-:Y:S01]  /*143440*/  PRMT R32, R10, 0x7772, RZ ;  /* 0x000077720a207816 */ /* 0x000fe200000000ff */
[----:B------:R-:W4:Y:S06]  /*143450*/  LDL.LU.64 R38, [R1+0x3510] ;  /* 0x0035100001267983 */ /* 0x000f2c0000300a00 */
[----:B------:R-:W-:-:S02]  /*143460*/  @P1 LOP3.LUT R45, R45, 0x1000000, RZ, 0xfc, !PT ;  /* 0x010000002d2d1812 */ /* 0x000fc400078efcff */
[----:B------:R-:W-:Y:S02]  /*143470*/  LOP3.LUT P1, RZ, R11, 0x10, RZ, 0xc0, !PT ;  /* 0x000000100bff7812 */ /* 0x000fe4000782c0ff */
[----:B------:R-:W-:Y:S01]  /*143480*/  LOP3.LUT R45, R45, 0xfdffffff, RZ, 0xc0, !PT ;  /* 0xfdffffff2d2d7812 */ /* 0x000fe200078ec0ff */
[----:B--2---:R0:W-:Y:S01]  /*143490*/  @P4 STG.E.U8 desc[UR4][R58.64], R32 ;  /* 0x000000203a004986 */ /* 0x0041e2000c101104 */
[----:B------:R-:W-:-:S09]  /*1434a0*/  LOP3.LUT P6, RZ, R11, 0x2, RZ, 0xc0, !PT ;  /* 0x000000020bff7812 */ /* 0x000fd200078cc0ff */
[----:B------:R-:W-:Y:S02]  /*1434b0*/  @P1 LOP3.LUT R45, R45, 0x2000000, RZ, 0xfc, !PT ;  /* 0x020000002d2d1812 */ /* 0x000fe400078efcff */
[----:B------:R-:W-:Y:S02]  /*1434c0*/  LOP3.LUT P1, RZ, R11, 0x8, RZ, 0xc0, !PT ;  /* 0x000000080bff7812 */ /* 0x000fe4000782c0ff */
[----:B------:R-:W-:Y:S02]  /*1434d0*/  LOP3.LUT R45, R45, 0xfbffffff, RZ, 0xc0, !PT ;  /* 0xfbffffff2d2d7812 */ /* 0x000fe400078ec0ff */
[----:B0-----:R-:W-:Y:S02]  /*1434e0*/  PRMT R32, R10, 0x7773, RZ ;  /* 0x000077730a207816 */ /* 0x001fe400000000ff */
[----:B------:R-:W2:Y:S04]  /*1434f0*/  LDL.LU R10, [R1+0x2ac] ;  /* 0x0002ac00010a7983 */ /* 0x000ea80000300800 */
[----:B------:R3:W-:Y:S03]  /*143500*/  @P5 STG.E.U8 desc[UR4][R2.64], R32 ;  /* 0x0000002002005986 */ /* 0x0007e6000c101104 */
[----:B------:R-:W-:Y:S01]  /*143510*/  @P1 LOP3.LUT R45, R45, 0x4000000, RZ, 0xfc, !PT ;  /* 0x040000002d2d1812 */ /* 0x000fe200078efcff */
[----:B------:R-:W2:Y:S01]  /*143520*/  LDL.LU.64 R58, [R1+0x3518] ;  /* 0x00351800013a7983 */ /* 0x000ea20000300a00 */
[----:B------:R-:W-:-:S02]  /*143530*/  LOP3.LUT P1, RZ, R11, 0x4, RZ, 0xc0, !PT ;  /* 0x000000040bff7812 */ /* 0x000fc4000782c0ff */
[C---:B---3--:R-:W-:Y:S01]  /*143540*/  PRMT R32, R47.reuse, 0x7770, RZ ;  /* 0x000077702f207816 */ /* 0x048fe200000000ff */
        /* <DEDUP_REMOVED lines=12> */
[----:B----4-:R0:W-:Y:S04]  /*143610*/  @P1 STG.E.U8 desc[UR4][R4.64], R32 ;  /* 0x0000002004001986 */ /* 0x0101e8000c101104 */
        /* <DEDUP_REMOVED lines=23> */
[----:B--2---:R0:W-:Y:S01]  /*143790*/  @P0 STG.E.U8 desc[UR4][R58.64], R32 ;  /* 0x000000203a000986 */ /* 0x0041e2000c101104 */
[----:B------:R-:W-:Y:S02]  /*1437a0*/  LOP3.LUT P4, RZ, R11, 0x4000, RZ, 0xc0, !PT ;  /* 0x000040000bff7812 */ /* 0x000fe4000788c0ff */
[----:B0-----:R-:W-:Y:S02]  /*1437b0*/  PRMT R32, R57, 0x7773, RZ ;  /* 0x0000777339207816 */ /* 0x001fe400000000ff */
[----:B------:R-:W2:Y:S04]  /*1437c0*/  LDL.LU.64 R56, [R1+0x3548] ;  /* 0x0035480001387983 */ /* 0x000ea80000300a00 */
[----:B---3--:R0:W-:Y:S04]  /*1437d0*/  @P2 STG.E.U8 desc[UR4][R2.64], R32 ;  /* 0x0000002002002986 */ /* 0x0081e8000c101104 */
[----:B------:R-:W3:Y:S01]  /*1437e0*/  LDL.LU.64 R58, [R1+0x3550] ;  /* 0x00355000013a7983 */ /* 0x000ee20000300a00 */
[----:B0-----:R-:W-:-:S03]  /*1437f0*/  PRMT R32, R10, 0x7770, RZ ;  /* 0x000077700a207816 */ /* 0x001fc600000000ff */
[----:B------:R-:W3:Y:S04]  /*143800*/  LDL.LU.64 R2, [R1+0x3558] ;  /* 0x0035580001027983 */ /* 0x000ee80000300a00 */
[----:B------:R0:W-:Y:S01]  /*143810*/  @P3 STG.E.U8 desc[UR4][R34.64], R32 ;  /* 0x0000002022003986 */ /* 0x0001e2000c101104 */
[C---:B------:R-:W-:Y:S02]  /*143820*/  LOP3.LUT P5, RZ, R11.reuse, 0x8000, RZ, 0xc0, !PT ;  /* 0x000080000bff7812 */ /* 0x040fe400078ac0ff */
[----:B------:R-:W-:Y:S01]  /*143830*/  LOP3.LUT P6, RZ, R11, 0x10000, RZ, 0xc0, !PT ;  /* 0x000100000bff7812 */ /* 0x000fe200078cc0ff */
[----:B0-----:R-:W2:Y:S01]  /*143840*/  LDL.LU R35, [R1+0x29c] ;  /* 0x00029c0001237983 */ /* 0x001ea20000300800 */
[----:B------:R-:W-:-:S05]  /*143850*/  PRMT R32, R10, 0x7771, RZ ;  /* 0x000077710a207816 */ /* 0x000fca00000000ff */
[----:B------:R0:W-:Y:S02]  /*143860*/  @P4 STG.E.U8 desc[UR4][R54.64], R32 ;  /* 0x0000002036004986 */ /* 0x0001e4000c101104 */
[----:B0-----:R-:W-:-:S05]  /*143870*/  PRMT R32, R10, 0x7772, RZ ;  /* 0x000077720a207816 */ /* 0x001fca00000000ff */
[----:B------:R0:W-:Y:S02]  /*143880*/  @P5 STG.E.U8 desc[UR4][R6.64], R32 ;  /* 0x0000002006005986 */ /* 0x0001e4000c101104 */
[----:B0-----:R-:W-:-:S05]  /*143890*/  PRMT R32, R10, 0x7773, RZ ;  /* 0x000077730a207816 */ /* 0x001fca00000000ff */
[----:B----4-:R0:W-:Y:S04]  /*1438a0*/  @P6 STG.E.U8 desc[UR4][R4.64], R32 ;  /* 0x0000002004006986 */ /* 0x0101e8000c101104 */
[----:B0-----:R-:W4:Y:S04]  /*1438b0*/  LDL.LU.64 R4, [R1+0x3560] ;  /* 0x0035600001047983 */ /* 0x001f280000300a00 */
[----:B------:R-:W4:Y:S04]  /*1438c0*/  LDL.LU.64 R54, [R1+0x3568] ;  /* 0x0035680001367983 */ /* 0x000f280000300a00 */
[----:B------:R-:W4:Y:S04]  /*1438d0*/  LDL.LU.64 R6, [R1+0x3570] ;  /* 0x0035700001067983 */ /* 0x000f280000300a00 */
[----:B------:R-:W4:Y:S01]  /*1438e0*/  LDL.LU R47, [R1+0x280] ;  /* 0x00028000012f7983 */ /* 0x000f220000300800 */
[----:B------:R-:W-:-:S02]  /*1438f0*/  LOP3.LUT P1, RZ, R11, 0x20000000, RZ, 0xc0, !PT ;  /* 0x200000000bff7812 */ /* 0x000fc4000782c0ff */
[----:B------:R-:W-:Y:S01]  /*143900*/  LOP3.LUT R45, R45, 0xfffff7ff, RZ, 0xc0, !PT ;  /* 0xfffff7ff2d2d7812 */ /* 0x000fe200078ec0ff */
[----:B------:R-:W4:Y:S10]  /*143910*/  LDL.LU R39, [R1+0x2f8] ;  /* 0x0002f80001277983 */ /* 0x000f340000300800 */
        /* <DEDUP_REMOVED lines=24> */
[C---:B------:R-:W-:Y:S02]  /*143aa0*/  LOP3.LUT P6, RZ, R11.reuse, 0x100000, RZ, 0xc0, !PT ;  /* 0x001000000bff7812 */ /* 0x040fe400078cc0ff */
[----:B------:R-:W-:Y:S02]  /*143ab0*/  LOP3.LUT P0, RZ, R11, 0x40000000, RZ, 0xc0, !PT ;  /* 0x400000000bff7812 */ /* 0x000fe4000780c0ff */
[----:B------:R-:W-:Y:S02]  /*143ac0*/  @P1 LOP3.LUT R45, R45, 0x40000, RZ, 0xfc, !PT ;  /* 0x000400002d2d1812 */ /* 0x000fe400078efcff */
[C---:B------:R-:W-:Y:S02]  /*143ad0*/  LOP3.LUT P1, RZ, R11.reuse, 0x200000, RZ, 0xc0, !PT ;  /* 0x002000000bff7812 */ /* 0x040fe4000782c0ff */
[----:B------:R-:W-:Y:S02]  /*143ae0*/  LOP3.LUT P2, RZ, R11, 0x80000000, RZ, 0xc0, !PT ;  /* 0x800000000bff7812 */ /* 0x000fe4000784c0ff */
[----:B------:R-:W4:Y:S04]  /*143af0*/  LDL.LU.64 R10, [R1+0x3578] ;  /* 0x00357800010a7983 */ /* 0x000f280000300a00 */
[----:B------:R-:W4:Y:S04]  /*143b00*/  LDL.LU.64 R60, [R1+0x3580] ;  /* 0x00358000013c7983 */ /* 0x000f280000300a00 */
[----:B------:R-:W4:Y:S04]  /*143b10*/  LDL.LU.64 R42, [R1+0x3588] ;  /* 0x00358800012a7983 */ /* 0x000f280000300a00 */
[----:B------:R-:W4:Y:S04]  /*143b20*/  LDL.LU R38, [R1+0x270] ;  /* 0x0002700001267983 */ /* 0x000f280000300800 */
[----:B------:R-:W4:Y:S01]  /*143b30*/  LDL.LU.64 R50, [R1+0x3590] ;  /* 0x0035900001327983 */ /* 0x000f220000300a00 */
[----:B--2---:R-:W-:-:S03]  /*143b40*/  PRMT R32, R35, 0x7770, RZ ;  /* 0x0000777023207816 */ /* 0x004fc600000000ff */
[----:B------:R-:W2:Y:S04]  /*143b50*/  LDL.LU.64 R48, [R1+0x3598] ;  /* 0x0035980001307983 */ /* 0x000ea80000300a00 */
[----:B------:R0:W-:Y:S04]  /*143b60*/  @P3 STG.E.U8 desc[UR4][R56.64], R32 ;  /* 0x0000002038003986 */ /* 0x0001e8000c101104 */
[----:B------:R-:W2:Y:S01]  /*143b70*/  LDL.LU.64 R40, [R1+0x35a0] ;  /* 0x0035a00001287983 */ /* 0x000ea20000300a00 */
[----:B0-----:R-:W-:-:S05]  /*143b80*/  PRMT R32, R35, 0x7771, RZ ;  /* 0x0000777123207816 */ /* 0x001fca00000000ff */
[----:B---3--:R0:W-:Y:S02]  /*143b90*/  @P4 STG.E.U8 desc[UR4][R58.64], R32 ;  /* 0x000000203a004986 */ /* 0x0081e4000c101104 */
[----:B0-----:R-:W-:-:S05]  /*143ba0*/  PRMT R32, R35, 0x7772, RZ ;  /* 0x0000777223207816 */ /* 0x001fca00000000ff */
[----:B------:R0:W-:Y:S02]  /*143bb0*/  @P5 STG.E.U8 desc[UR4][R2.64], R32 ;  /* 0x0000002002005986 */ /* 0x0001e4000c101104 */
[----:B0-----:R-:W-:-:S05]  /*143bc0*/  PRMT R32, R35, 0x7773, RZ ;  /* 0x0000777323207816 */ /* 0x001fca00000000ff */
[----:B----4-:R0:W-:Y:S04]  /*143bd0*/  @P6 STG.E.U8 desc[UR4][R4.64], R32 ;  /* 0x0000002004006986 */ /* 0x0101e8000c101104 */
        /* <DEDUP_REMOVED lines=14> */
[----:B------:R-:W-:-:S11]  /*143cc0*/  PRMT R32, R47, 0x7772, RZ ;  /* 0x000077722f207816 */ /* 0x000fd600000000ff */
[----:B------:R0:W-:Y:S01]  /*143cd0*/  @P1 STG.E.U8 desc[UR4][R10.64], R32 ;  /* 0x000000200a001986 */ /* 0x0001e2000c101104 */
[----:B------:R-:W-:-:S03]  /*143ce0*/  LOP3.LUT P1, RZ, R45, 0x10000, RZ, 0xc0, !PT ;  /* 0x000100002dff7812 */ /* 0x000fc6000782c0ff */
[----:B0-----:R-:W4:Y:S01]  /*143cf0*/  LDL.LU.64 R10, [R1+0x35d8] ;  /* 0x0035d800010a7983 */ /* 0x001f220000300a00 */
        /* <DEDUP_REMOVED lines=10> */
[----:B--2---:R0:W-:Y:S01]  /*143da0*/  @P1 STG.E.U8 desc[UR4][R48.64], R32 ;  /* 0x0000002030001986 */ /* 0x0041e2000c101104 */
[----:B------:R-:W-:Y:S02]  /*143db0*/  LOP3.LUT P1, RZ, R45, 0x1000, RZ, 0xc0, !PT ;  /* 0x000010002dff7812 */ /* 0x000fe4000782c0ff */
[----:B0-----:R-:W-:-:S11]  /*143dc0*/  PRMT R32, R38, 0x7773, RZ ;  /* 0x0000777326207816 */ /* 0x001fd600000000ff */
[----:B------:R3:W-:Y:S01]  /*143dd0*/  @P1 STG.E.U8 desc[UR4][R40.64], R32 ;  /* 0x0000002028001986 */ /* 0x0007e2000c101104 */
[----:B------:R-:W-:Y:S02]  /*143de0*/  LOP3.LUT P1, RZ, R45, 0x800, RZ, 0xc0, !PT ;  /* 0x000008002dff7812 */ /* 0x000fe4000782c0ff */
[C---:B------:R-:W-:Y:S02]  /*143df0*/  LOP3.LUT P3, RZ, R39.reuse, 0x1, RZ, 0xc0, !PT ;  /* 0x0000000127ff7812 */ /* 0x040fe4000786c0ff */
[C---:B------:R-:W-:Y:S02]  /*143e00*/  LOP3.LUT P4, RZ, R39.reuse, 0x2, RZ, 0xc0, !PT ;  /* 0x0000000227ff7812 */ /* 0x040fe4000788c0ff */
[----:B------:R-:W-:Y:S02]  /*143e10*/  LOP3.LUT P5, RZ, R39, 0x4, RZ, 0xc0, !PT ;  /* 0x0000000427ff7812 */ /* 0x000fe400078ac0ff */
[----:B---3--:R-:W-:-:S05]  /*143e20*/  PRMT R32, R5, 0x7770, RZ ;  /* 0x0000777005207816 */ /* 0x008fca00000000ff */
        /* <DEDUP_REMOVED lines=11> */
[----:B0-----:R-:W2:Y:S01]  /*143ee0*/  LDL.LU.64 R6, [R1+0x35e0] ;  /* 0x0035e00001067983 */ /* 0x001ea20000300a00 */
[----:B------:R-:W-:Y:S02]  /*143ef0*/  LOP3.LUT P6, RZ, R39, 0x8, RZ, 0xc0, !PT ;  /* 0x0000000827ff7812 */ /* 0x000fe400078cc0ff */
[----:B------:R-:W-:-:S11]  /*143f00*/  PRMT R32, R4, 0x7772, RZ ;  /* 0x0000777204207816 */ /* 0x000fd600000000ff */
[----:B------:R0:W-:Y:S04]  /*143f10*/  @P6 STG.E.U8 desc[UR4][R10.64], R32 ;  /* 0x000000200a006986 */ /* 0x0001e8000c101104 */
[----:B0-----:R-:W3:Y:S04]  /*143f20*/  LDL.LU.64 R10, [R1+0x35e8] ;  /* 0x0035e800010a7983 */ /* 0x001ee80000300a00 */
[----:B------:R-:W4:Y:S04]  /*143f30*/  LDL.LU.64 R58, [R1+0x35f0] ;  /* 0x0035f000013a7983 */ /* 0x000f280000300a00 */
[----:B------:R-:W4:Y:S04]  /*143f40*/  LDL.LU.64 R2, [R1+0x35f8] ;  /* 0x0035f80001027983 */ /* 0x000f280000300a00 */
[----:B------:R-:W3:Y:S04]  /*143f50*/  LDL.LU R5, [R1+0x288] ;  /* 0x0002880001057983 */ /* 0x000ee80000300800 */
        /* <DEDUP_REMOVED lines=13> */
[----:B------:R-:W-:Y:S01]  /*144030*/  LOP3.LUT R45, R45, 0xffffffdf, RZ, 0xc0, !PT ;  /* 0xffffffdf2d2d7812 */ /* 0x000fe200078ec0ff */
[----:B--2---:R0:W-:Y:S04]  /*144040*/  @P3 STG.E.U8 desc[UR4][R6.64], R32 ;  /* 0x0000002006003986 */ /* 0x0041e8000c101104 */
[----:B0-----:R-:W2:Y:S06]  /*144050*/  LDL.LU.64 R6, [R1+0x3610] ;  /* 0x0036100001067983 */ /* 0x001eac0000300a00 */
[----:B------:R-:W-:-:S02]  /*144060*/  @P1 LOP3.LUT R45, R45, 0x20, RZ, 0xfc, !PT ;  /* 0x000000202d2d1812 */ /* 0x000fc400078efcff */
[----:B------:R-:W-:Y:S02]  /*144070*/  LOP3.LUT P1, RZ, R39, 0x2000, RZ, 0xc0, !PT ;  /* 0x0000200027ff7812 */ /* 0x000fe4000782c0ff */
[----:B------:R-:W-:-:S11]  /*144080*/  LOP3.LUT R45, R45, 0xffffffbf, RZ, 0xc0, !PT ;  /* 0xffffffbf2d2d7812 */ /* 0x000fd600078ec0ff */
[----:B------:R-:W-:Y:S02]  /*144090*/  @P1 LOP3.LUT R45, R45, 0x40, RZ, 0xfc, !PT ;  /* 0x000000402d2d1812 */ /* 0x000fe400078efcff */
[----:B------:R-:W-:Y:S02]  /*1440a0*/  LOP3.LUT P1, RZ, R39, 0x1000, RZ, 0xc0, !PT ;  /* 0x0000100027ff7812 */ /* 0x000fe4000782c0ff */
[----:B------:R-:W-:Y:S02]  /*1440b0*/  LOP3.LUT R45, R45, 0xffffff7f, RZ, 0xc0, !PT ;  /* 0xffffff7f2d2d7812 */ /* 0x000fe400078ec0ff */
[----:B---3--:R-:W-:-:S05]  /*1440c0*/  PRMT R32, R5, 0x7770, RZ ;  /* 0x0000777005207816 */ /* 0x008fca00000000ff */
[----:B------:R0:W-:Y:S04]  /*1440d0*/  @P4 STG.E.U8 desc[UR4][R10.64], R32 ;  /* 0x000000200a004986 */ /* 0x0001e8000c101104 */
[----:B0-----:R-:W3:Y:S04]  /*1440e0*/  LDL.LU.64 R10, [R1+0x3618] ;  /* 0x00361800010a7983 */ /* 0x001ee80000300a00 */
[----:B------:R-:W3:Y:S04]  /*1440f0*/  LDL.LU R47, [R1+0x28c] ;  /* 0x00028c00012f7983 */ /* 0x000ee80000300800 */
[----:B------:R-:W3:Y:S01]  /*144100*/  LDL.LU.64 R60, [R1+0x3620] ;  /* 0x00362000013c7983 */ /* 0x000ee20000300a00 */
[----:B------:R-:W-:-:S02]  /*144110*/  @P1 LOP3.LUT R45, R45, 0x80, RZ, 0xfc, !PT ;  /* 0x000000802d2d1812 */ /* 0x000fc400078efcff */
[----:B------:R-:W-:Y:S01]  /*144120*/  LOP3.LUT P1, RZ, R39, 0x800, RZ, 0xc0, !PT ;  /* 0x0000080027ff7812 */ /* 0x000fe2000782c0ff */
[----:B------:R-:W3:Y:S01]  /*144130*/  LDL.LU.64 R42, [R1+0x3628] ;  /* 0x00362800012a7983 */ /* 0x000ee20000300a00 */
[----:B------:R-:W-:-:S03]  /*144140*/  LOP3.LUT R45, R45, 0xfffffeff, RZ, 0xc0, !PT ;  /* 0xfffffeff2d2d7812 */ /* 0x000fc600078ec0ff */
[----:B------:R-:W3:Y:S01]  /*144150*/  LDL.LU.64 R50, [R1+0x3630] ;  /* 0x0036300001327983 */ /* 0x000ee20000300a00 */
[----:B------:R-:W-:-:S03]  /*144160*/  LOP3.LUT P5, RZ, R39, 0x40, RZ, 0xc0, !PT ;  /* 0x0000004027ff7812 */ /* 0x000fc600078ac0ff */
[----:B------:R-:W3:Y:S04]  /*144170*/  LDL.LU R4, [R1+0x27c] ;  /* 0x00027c0001047983 */ /* 0x000ee80000300800 */
[----:B------:R-:W-:Y:S01]  /*144180*/  @P1 LOP3.LUT R45, R45, 0x100, RZ, 0xfc, !PT ;  /* 0x000001002d2d1812 */ /* 0x000fe200078efcff */
[----:B------:R-:W3:Y:S01]  /*144190*/  LDL.LU.64 R48, [R1+0x3638] ;  /* 0x0036380001307983 */ /* 0x000ee20000300a00 */
[----:B------:R-:W-:Y:S02]  /*1441a0*/  LOP3.LUT P1, RZ, R39, 0x400, RZ, 0xc0, !PT ;  /* 0x0000040027ff7812 */ /* 0x000fe4000782c0ff */
[----:B------:R-:W-:Y:S01]  /*1441b0*/  LOP3.LUT R45, R45, 0xfffffdff, RZ, 0xc0, !PT ;  /* 0xfffffdff2d2d7812 */ /* 0x000fe200078ec0ff */
[----:B------:R-:W3:Y:S01]  /*1441c0*/  LDL.LU.64 R40, [R1+0x3640] ;  /* 0x0036400001287983 */ /* 0x000ee20000300a00 */
[----:B------:R-:W-:-:S02]  /*1441d0*/  LOP3.LUT P6, RZ, R39, 0x80, RZ, 0xc0, !PT ;  /* 0x0000008027ff7812 */ /* 0x000fc400078cc0ff */
[----:B------:R-:W-:Y:S01]  /*1441e0*/  PRMT R32, R5, 0x7771, RZ ;  /* 0x0000777105207816 */ /* 0x000fe200000000ff */
[----:B------:R-:W3:Y:S06]  /*1441f0*/  LDL.LU.64 R56, [R1+0x3648] ;  /* 0x0036480001387983 */ /* 0x000eec0000300a00 */
[----:B------:R-:W-:Y:S02]  /*144200*/  @P1 LOP3.LUT R45, R45, 0x200, RZ, 0xfc, !PT ;  /* 0x000002002d2d1812 */ /* 0x000fe400078efcff */
[----:B------:R-:W-:Y:S02]  /*144210*/  LOP3.LUT P1, RZ, R39, 0x200, RZ, 0xc0, !PT ;  /* 0x0000020027ff7812 */ /* 0x000fe4000782c0ff */
[----:B------:R-:W-:Y:S01]  /*144220*/  LOP3.LUT R45, R45, 0xfffffbff, RZ, 0xc0, !PT ;  /* 0xfffffbff2d2d7812 */ /* 0x000fe200078ec0ff */
[----:B----4-:R0:W-:Y:S10]  /*144230*/  @P5 STG.E.U8 desc[UR4][R58.64], R32 ;  /* 0x000000203a005986 */ /* 0x0101f4000c101104 */
[----:B------:R-:W-:-:S02]  /*144240*/  @P1 LOP3.LUT R45, R45, 0x400, RZ, 0xfc, !PT ;  /* 0x000004002d2d1812 */ /* 0x000fc400078efcff */
[----:B------:R-:W-:Y:S01]  /*144250*/  LOP3.LUT P1, RZ, R39, 0x100, RZ, 0xc0, !PT ;  /* 0x0000010027ff7812 */ /* 0x000fe2000782c0ff */
[----:B0-----:R-:W4:Y:S01]  /*144260*/  LDL.LU.64 R58, [R1+0x3650] ;  /* 0x00365000013a7983 */ /* 0x001f220000300a00 */
[----:B------:R-:W-:-:S05]  /*144270*/  PRMT R32, R5, 0x7772, RZ ;  /* 0x0000777205207816 */ /* 0x000fca00000000ff */
[----:B------:R0:W-:Y:S02]  /*144280*/  @P6 STG.E.U8 desc[UR4][R2.64], R32 ;  /* 0x0000002002006986 */ /* 0x0001e4000c101104 */
[----:B0-----:R-:W-:Y:S02]  /*144290*/  PRMT R32, R5, 0x7773, RZ ;  /* 0x0000777305207816 */ /* 0x001fe400000000ff */
[----:B------:R-:W4:Y:S04]  /*1442a0*/  LDL.LU.64 R2, [R1+0x3658] ;  /* 0x0036580001027983 */ /* 0x000f280000300a00 */
[----:B------:R0:W-:Y:S01]  /*1442b0*/  @P1 STG.E.U8 desc[UR4][R34.64], R32 ;  /* 0x0000002022001986 */ /* 0x0001e2000c101104 */
[C---:B------:R-:W-:Y:S02]  /*1442c0*/  LOP3.LUT P1, RZ, R45.reuse, 0x400, RZ, 0xc0, !PT ;  /* 0x000004002dff7812 */ /* 0x040fe4000782c0ff */
[----:B0-----:R-:W-:Y:S01]  /*1442d0*/  PRMT R32, R52, 0x7770, RZ ;  /* 0x0000777034207816 */ /* 0x001fe200000000ff */
[----:B------:R-:W4:Y:S10]  /*1442e0*/  LDL.LU.64 R34, [R1+0x3660] ;  /* 0x0036600001227983 */ /* 0x000f340000300a00 */
[----:B------:R0:W-:Y:S01]  /*1442f0*/  @P1 STG.E.U8 desc[UR4][R54.64], R32 ;  /* 0x0000002036001986 */ /* 0x0001e2000c101104 */
[----:B------:R-:W-:-:S03]  /*144300*/  LOP3.LUT P1, RZ, R45, 0x200, RZ, 0xc0, !PT ;  /* 0x000002002dff7812 */ /* 0x000fc6000782c0ff */
[----:B0-----:R-:W4:Y:S04]  /*144310*/  LDL.LU.64 R54, [R1+0x3668] ;  /* 0x0036680001367983 */ /* 0x001f280000300a00 */
[----:B------:R-:W4:Y:S01]  /*144320*/  LDL.LU R38, [R1+0x2e0] ;  /* 0x0002e00001267983 */ /* 0x000f220000300800 */
[----:B------:R-:W-:-:S05]  /*144330*/  PRMT R32, R52, 0x7771, RZ ;  /* 0x0000777134207816 */ /* 0x000fca00000000ff */
        /* <DEDUP_REMOVED lines=10> */
[----:B------:R-:W-:Y:S01]  /*1443e0*/  LOP3.LUT P0, RZ, R39, 0x20000, RZ, 0xc0, !PT ;  /* 0x0002000027ff7812 */ /* 0x000fe2000780c0ff */
[----:B------:R-:W3:Y:S01]  /*1443f0*/  LDL.LU R5, [R1+0x2fc] ;  /* 0x0002fc0001057983 */ /* 0x000ee20000300800 */
[----:B0-----:R-:W-:-:S09]  /*144400*/  PRMT R32, R47, 0x7770, RZ ;  /* 0x000077702f207816 */ /* 0x001fd200000000ff */
        /* <DEDUP_REMOVED lines=28> */
[----:B------:R-:W4:Y:S04]  /*1445d0*/  LDL.LU.64 R56, [R1+0x3680] ;  /* 0x0036800001387983 */ /* 0x000f280000300a00 */
[----:B------:R-:W4:Y:S04]  /*1445e0*/  LDL.LU.64 R34, [R1+0x3688] ;  /* 0x0036880001227983 */ /* 0x000f280000300a00 */
[----:B------:R-:W4:Y:S04]  /*1445f0*/  LDL.LU.64 R58, [R1+0x3690] ;  /* 0x00369000013a7983 */ /* 0x000f280000300a00 */
[----:B------:R-:W4:Y:S04]  /*144600*/  LDL.LU.64 R2, [R1+0x3698] ;  /* 0x0036980001027983 */ /* 0x000f280000300a00 */
[----:B------:R-:W4:Y:S01]  /*144610*/  LDL.LU R4, [R1+0x2d0] ;  /* 0x0002d00001047983 */ /* 0x000f220000300800 */
[----:B------:R-:W-:-:S03]  /*144620*/  LOP3.LUT P3, RZ, R39, 0x800000, RZ, 0xc0, !PT ;  /* 0x0080000027ff7812 */ /* 0x000fc6000786c0ff */
[----:B------:R-:W4:Y:S01]  /*144630*/  LDL.LU.64 R54, [R1+0x36a0] ;  /* 0x0036a00001367983 */ /* 0x000f220000300a00 */
[----:B------:R-:W-:Y:S02]  /*144640*/  PRMT R32, R38, 0x7772, RZ ;  /* 0x0000777226207816 */ /* 0x000fe400000000ff */
[----:B------:R-:W-:Y:S02]  /*144650*/  LOP3.LUT R46, R46, 0xf7ffffff, RZ, 0xc0, !PT ;  /* 0xf7ffffff2e2e7812 */ /* 0x000fe400078ec0ff */
[----:B---3--:R-:W-:-:S13]  /*144660*/  LOP3.LUT P1, RZ, R5, 0x8, RZ, 0xc0, !PT ;  /* 0x0000000805ff7812 */ /* 0x008fda000782c0ff */
[----:B------:R-:W-:Y:S02]  /*144670*/  @P1 LOP3.LUT R46, R46, 0x8000000, RZ, 0xfc, !PT ;  /* 0x080000002e2e1812 */ /* 0x000fe400078efcff */
[----:B------:R-:W-:Y:S02]  /*144680*/  LOP3.LUT P1, RZ, R5, 0x4, RZ, 0xc0, !PT ;  /* 0x0000000405ff7812 */ /* 0x000fe4000782c0ff */
[----:B------:R-:W-:-:S11]  /*144690*/  LOP3.LUT R46, R46, 0xefffffff, RZ, 0xc0, !PT ;  /* 0xefffffff2e2e7812 */ /* 0x000fd600078ec0ff */
[----:B------:R-:W-:Y:S02]  /*1446a0*/  @P1 LOP3.LUT R46, R46, 0x10000000, RZ, 0xfc, !PT ;  /* 0x100000002e2e1812 */ /* 0x000fe400078efcff */
[----:B------:R-:W-:Y:S02]  /*1446b0*/  LOP3.LUT P1, RZ, R5, 0x2, RZ, 0xc0, !PT ;  /* 0x0000000205ff7812 */ /* 0x000fe4000782c0ff */
[----:B------:R-:W-:-:S11]  /*1446c0*/  LOP3.LUT R46, R46, 0xdfffffff, RZ, 0xc0, !PT ;  /* 0xdfffffff2e2e7812 */ /* 0x000fd600078ec0ff */
[----:B------:R-:W-:Y:S01]  /*1446d0*/  @P1 LOP3.LUT R46, R46, 0x20000000, RZ, 0xfc, !PT ;  /* 0x200000002e2e1812 */ /* 0x000fe200078efcff */
[----:B--2---:R0:W-:Y:S04]  /*1446e0*/  @P3 STG.E.U8 desc[UR4][R6.64], R32 ;  /* 0x0000002006003986 */ /* 0x0041e8000c101104 */
[----:B0-----:R-:W2:Y:S04]  /*1446f0*/  LDL.LU.64 R6, [R1+0x36a8] ;  /* 0x0036a80001067983 */ /* 0x001ea80000300a00 */
[----:B------:R-:W3:Y:S01]  /*144700*/  LDL.LU R47, [R1+0x2e4] ;  /* 0x0002e400012f7983 */ /* 0x000ee20000300800 */
[----:B------:R-:W-:-:S02]  /*144710*/  LOP3.LUT P1, RZ, R5, 0x1, RZ, 0xc0, !PT ;  /* 0x0000000105ff7812 */ /* 0x000fc4000782c0ff */
[----:B------:R-:W-:Y:S01]  /*144720*/  LOP3.LUT R46, R46, 0xbfffffff, RZ, 0xc0, !PT ;  /* 0xbfffffff2e2e7812 */ /* 0x000fe200078ec0ff */
[----:B------:R-:W2:Y:S01]  /*144730*/  LDL.LU.64 R60, [R1+0x36b8] ;  /* 0x0036b800013c7983 */ /* 0x000ea20000300a00 */
[----:B------:R-:W-:Y:S02]  /*144740*/  LOP3.LUT R45, R45, 0xfffffffe, RZ, 0xc0, !PT ;  /* 0xfffffffe2d2d7812 */ /* 0x000fe400078ec0ff */
[----:B------:R-:W-:Y:S01]  /*144750*/  LOP3.LUT P4, RZ, R39, 0x1000000, RZ, 0xc0, !PT ;  /* 0x0100000027ff7812 */ /* 0x000fe2000788c0ff */
[----:B------:R-:W2:Y:S06]  /*144760*/  LDL.LU.64 R42, [R1+0x36c0] ;  /* 0x0036c000012a7983 */ /* 0x000eac0000300a00 */
[----:B------:R-:W-:-:S02]  /*144770*/  @P1 LOP3.LUT R46, R46, 0x40000000, RZ, 0xfc, !PT ;  /* 0x400000002e2e1812 */ /* 0x000fc400078efcff */
[----:B------:R-:W-:Y:S02]  /*144780*/  LOP3.LUT P1, RZ, R39, 0x80000000, RZ, 0xc0, !PT ;  /* 0x8000000027ff7812 */ /* 0x000fe4000782c0ff */
[----:B------:R-:W-:-:S11]  /*144790*/  LOP3.LUT R46, R46, 0x7fffffff, RZ, 0xc0, !PT ;  /* 0x7fffffff2e2e7812 */ /* 0x000fd600078ec0ff */
[----:B------:R-:W-:Y:S02]  /*1447a0*/  @P1 LOP3.LUT R46, R46, 0x80000000, RZ, 0xfc, !PT ;  /* 0x800000002e2e1812 */ /* 0x000fe400078efcff */
[----:B------:R-:W-:-:S13]  /*1447b0*/  LOP3.LUT P1, RZ, R39, 0x40000000, RZ, 0xc0, !PT ;  /* 0x4000000027ff7812 */ /* 0x000fda000782c0ff */
[----:B------:R-:W-:Y:S02]  /*1447c0*/  @P1 LOP3.LUT R45, R45, 0x1, RZ, 0xfc, !PT ;  /* 0x000000012d2d1812 */ /* 0x000fe400078efcff */
[----:B------:R-:W-:Y:S02]  /*1447d0*/  LOP3.LUT P1, RZ, R39, 0x20000000, RZ, 0xc0, !PT ;  /* 0x2000000027ff7812 */ /* 0x000fe4000782c0ff */
        /* <DEDUP_REMOVED lines=8> */
[----:B0-----:R-:W-:-:S07]  /*144860*/  PRMT R32, R4, 0x7770, RZ ;  /* 0x0000777004207816 */ /* 0x001fce00000000ff */
[----:B------:R-:W-:Y:S02]  /*144870*/  @P1 LOP3.LUT R45, R45, 0x4, RZ, 0xfc, !PT ;  /* 0x000000042d2d1812 */ /* 0x000fe400078efcff */
[----:B------:R-:W-:Y:S01]  /*144880*/  LOP3.LUT P1, RZ, R39, 0x8000000, RZ, 0xc0, !PT ;  /* 0x0800000027ff7812 */ /* 0x000fe2000782c0ff */
[----:B------:R0:W-:Y:S02]  /*144890*/  @P5 STG.E.U8 desc[UR4][R34.64], R32 ;  /* 0x0000002022005986 */ /* 0x0001e4000c101104 */
[C---:B0-----:R-:W-:Y:S02]  /*1448a0*/  PRMT R32, R4.reuse, 0x7771, RZ ;  /* 0x0000777104207816 */ /* 0x041fe400000000ff */
[----:B------:R-:W4:Y:S04]  /*1448b0*/  LDL.LU R34, [R1+0x2d4] ;  /* 0x0002d40001227983 */ /* 0x000f280000300800 */
        /* <DEDUP_REMOVED lines=18> */
[----:B--2---:R0:W-:Y:S01]  /*1449e0*/  @P1 STG.E.U8 desc[UR4][R6.64], R32 ;  /* 0x0000002006001986 */ /* 0x0041e2000c101104 */
[----:B------:R-:W-:-:S03]  /*1449f0*/  LOP3.LUT P1, RZ, R45, 0x1, RZ, 0xc0, !PT ;  /* 0x000000012dff7812 */ /* 0x000fc6000782c0ff */
[----:B0-----:R-:W2:Y:S04]  /*144a00*/  LDL.LU.64 R6, [R1+0x3708] ;  /* 0x0037080001067983 */ /* 0x001ea80000300a00 */
[----:B------:R-:W3:Y:S01]  /*144a10*/  LDL.LU.64 R44, [R1+0x36b0] ;  /* 0x0036b000012c7983 */ /* 0x000ee20000300a00 */
[----:B------:R-:W-:Y:S02]  /*144a20*/  PRMT R32, R47, 0x7771, RZ ;  /* 0x000077712f207816 */ /* 0x000fe400000000ff */
[C---:B------:R-:W-:Y:S02]  /*144a30*/  LOP3.LUT P0, RZ, R5.reuse, 0x10, RZ, 0xc0, !PT ;  /* 0x0000001005ff7812 */ /* 0x040fe4000780c0ff */
[C---:B------:R-:W-:Y:S02]  /*144a40*/  LOP3.LUT P2, RZ, R5.reuse, 0x20, RZ, 0xc0, !PT ;  /* 0x0000002005ff7812 */ /* 0x040fe4000784c0ff */
[----:B------:R-:W-:-:S02]  /*144a50*/  LOP3.LUT P3, RZ, R5, 0x40, RZ, 0xc0, !PT ;  /* 0x0000004005ff7812 */ /* 0x000fc4000786c0ff */
[C---:B------:R-:W-:Y:S02]  /*144a60*/  LOP3.LUT P4, RZ, R5.reuse, 0x80, RZ, 0xc0, !PT ;  /* 0x0000008005ff7812 */ /* 0x040fe4000788c0ff */
        /* <DEDUP_REMOVED lines=54> */
[----:B0-----:R-:W2:Y:S01]  /*144dd0*/  LDL.LU.64 R6, [R1+0x3740] ;  /* 0x0037400001067983 */ /* 0x001ea20000300a00 */
[----:B------:R-:W-:-:S03]  /*144de0*/  PRMT R32, R4, 0x7772, RZ ;  /* 0x0000777204207816 */ /* 0x000fc600000000ff */
[----:B------:R-:W2:Y:S04]  /*144df0*/  LDL.LU R56, [R1+0x2dc] ;  /* 0x0002dc0001387983 */ /* 0x000ea80000300800 */
[----:B---3--:R0:W-:Y:S04]  /*144e00*/  @P4 STG.E.U8 desc[UR4][R40.64], R32 ;  /* 0x0000002028004986 */ /* 0x0081e8000c101104 */
[----:B0-----:R-:W3:Y:S01]  /*144e10*/  LDL.LU.64 R40, [R1+0x3748] ;  /* 0x0037480001287983 */ /* 0x001ee20000300a00 */
[----:B------:R-:W-:-:S03]  /*144e20*/  LOP3.LUT R46, R46, 0xff7fffff, RZ, 0xc0, !PT ;  /* 0xff7fffff2e2e7812 */ /* 0x000fc600078ec0ff */
[----:B------:R-:W3:Y:S01]  /*144e30*/  LDL.LU.64 R44, [R1+0x3750] ;  /* 0x00375000012c7983 */ /* 0x000ee20000300a00 */
[----:B------:R-:W-:Y:S02]  /*144e40*/  @P1 LOP3.LUT R46, R46, 0x800000, RZ, 0xfc, !PT ;  /* 0x008000002e2e1812 */ /* 0x000fe400078efcff */
[----:B------:R-:W-:Y:S01]  /*144e50*/  LOP3.LUT P1, RZ, R5, 0x20000, RZ, 0xc0, !PT ;  /* 0x0002000005ff7812 */ /* 0x000fe2000782c0ff */
[----:B------:R-:W3:Y:S01]  /*144e60*/  LDL.LU.64 R60, [R1+0x3758] ;  /* 0x00375800013c7983 */ /* 0x000ee20000300a00 */
[----:B------:R-:W-:-:S03]  /*144e70*/  LOP3.LUT R46, R46, 0xfeffffff, RZ, 0xc0, !PT ;  /* 0xfeffffff2e2e7812 */ /* 0x000fc600078ec0ff */
[----:B------:R-:W3:Y:S04]  /*144e80*/  LDL.LU R57, [R1+0x120] ;  /* 0x0001200001397983 */ /* 0x000ee80000300800 */
[----:B------:R-:W3:Y:S04]  /*144e90*/  LDL.LU.64 R42, [R1+0x3760] ;  /* 0x00376000012a7983 */ /* 0x000ee80000300a00 */
[----:B------:R-:W-:Y:S01]  /*144ea0*/  @P1 LOP3.LUT R46, R46, 0x1000000, RZ, 0xfc, !PT ;  /* 0x010000002e2e1812 */ /* 0x000fe200078efcff */
[----:B------:R-:W3:Y:S01]  /*144eb0*/  LDL.LU.64 R50, [R1+0x3768] ;  /* 0x0037680001327983 */ /* 0x000ee20000300a00 */
[----:B------:R-:W-:-:S02]  /*144ec0*/  LOP3.LUT P1, RZ, R5, 0x10000, RZ, 0xc0, !PT ;  /* 0x0001000005ff7812 */ /* 0x000fc4000782c0ff */
[----:B------:R-:W-:Y:S01]  /*144ed0*/  LOP3.LUT R46, R46, 0xfdffffff, RZ, 0xc0, !PT ;  /* 0xfdffffff2e2e7812 */ /* 0x000fe200078ec0ff */
[----:B------:R-:W3:Y:S01]  /*144ee0*/  LDL.LU.64 R48, [R1+0x3770] ;  /* 0x0037700001307983 */ /* 0x000ee20000300a00 */
[----:B------:R-:W-:-:S09]  /*144ef0*/  LOP3.LUT P5, RZ, R5, 0x1000, RZ, 0xc0, !PT ;  /* 0x0000100005ff7812 */ /* 0x000fd200078ac0ff */
[----:B------:R-:W-:Y:S02]  /*144f00*/  @P1 LOP3.LUT R46, R46, 0x2000000, RZ, 0xfc, !PT ;  /* 0x020000002e2e1812 */ /* 0x000fe400078efcff */
[C---:B------:R-:W-:Y:S02]  /*144f10*/  LOP3.LUT P1, RZ, R5.reuse, 0x8000, RZ, 0xc0, !PT ;  /* 0x0000800005ff7812 */ /* 0x040fe4000782c0ff */
[----:B------:R-:W-:Y:S02]  /*144f20*/  LOP3.LUT P6, RZ, R5, 0x2000, RZ, 0xc0, !PT ;  /* 0x0000200005ff7812 */ /* 0x000fe400078cc0ff */
[----:B------:R-:W-:Y:S02]  /*144f30*/  LOP3.LUT R46, R46, 0xfbffffff, RZ, 0xc0, !PT ;  /* 0xfbffffff2e2e7812 */ /* 0x000fe400078ec0ff */
[----:B------:R-:W-:-:S05]  /*144f40*/  PRMT R32, R4, 0x7773, RZ ;  /* 0x0000777304207816 */ /* 0x000fca00000000ff */
[----:B----4-:R0:W-:Y:S02]  /*144f50*/  @P5 STG.E.U8 desc[UR4][R38.64], R32 ;  /* 0x0000002026005986 */ /* 0x0101e4000c101104 */
[----:B------:R-:W-:Y:S02]  /*144f60*/  @P1 LOP3.LUT R46, R46, 0x4000000, RZ, 0xfc, !PT ;  /* 0x040000002e2e1812 */ /* 0x000fe400078efcff */
[----:B------:R-:W-:Y:S02]  /*144f70*/  LOP3.LUT P1, RZ, R5, 0x4000, RZ, 0xc0, !PT ;  /* 0x0000400005ff7812 */ /* 0x000fe4000782c0ff */
[C---:B0-----:R-:W-:Y:S01]  /*144f80*/  PRMT R32, R55.reuse, 0x7770, RZ ;  /* 0x0000777037207816 */ /* 0x041fe200000000ff */
        /* <DEDUP_REMOVED lines=12> */
[----:B------:R-:W-:-:S03]  /*145050*/  PRMT R32, R55, 0x7773, RZ ;  /* 0x0000777337207816 */ /* 0x000fc600000000ff */
[----:B------:R-:W4:Y:S06]  /*145060*/  LDL.LU.64 R54, [R1+0x3798] ;  /* 0x0037980001367983 */ /* 0x000f2c0000300a00 */
[----:B--2---:R0:W-:Y:S04]  /*145070*/  @P1 STG.E.U8 desc[UR4][R6.64], R32 ;  /* 0x0000002006001986 */ /* 0x0041e8000c101104 */
[----:B0-----:R-:W2:Y:S01]  /*145080*/  LDL.LU.64 R6, [R1+0x37a0] ;  /* 0x0037a00001067983 */ /* 0x001ea20000300a00 */
[----:B------:R-:W-:-:S02]  /*145090*/  LOP3.LUT P1, RZ, R46, 0x1000000, RZ, 0xc0, !PT ;  /* 0x010000002eff7812 */ /* 0x000fc4000782c0ff */
[----:B------:R-:W-:-:S11]  /*1450a0*/  PRMT R32, R56, 0x7770, RZ ;  /* 0x0000777038207816 */ /* 0x000fd600000000ff */
[----:B---3--:R0:W-:Y:S01]  /*1450b0*/  @P1 STG.E.U8 desc[UR4][R40.64], R32 ;  /* 0x0000002028001986 */ /* 0x0081e2000c101104 */
[----:B------:R-:W-:Y:S02]  /*1450c0*/  LOP3.LUT P1, RZ, R46, 0x800000, RZ, 0xc0, !PT ;  /* 0x008000002eff7812 */ /* 0x000fe4000782c0ff */
[----:B0-----:R-:W-:Y:S01]  /*1450d0*/  PRMT R32, R56, 0x7771, RZ ;  /* 0x0000777138207816 */ /* 0x001fe200000000ff */
[----:B------:R-:W3:Y:S10]  /*1450e0*/  LDL.LU R40, [R1+0x310] ;  /* 0x0003100001287983 */ /* 0x000ef40000300800 */
        /* <DEDUP_REMOVED lines=33> */
[----:B--2---:R0:W-:Y:S04]  /*145300*/  @P6 STG.E.U8 desc[UR4][R6.64], R32 ;  /* 0x0000002006006986 */ /* 0x0041e8000c101104 */
[----:B0-----:R-:W2:Y:S04]  /*145310*/  LDL.LU.64 R6, [R1+0x37a8] ;  /* 0x0037a80001067983 */ /* 0x001ea80000300a00 */
[----:B------:R-:W4:Y:S04]  /*145320*/  LDL.LU.64 R4, [R1+0x37b0] ;  /* 0x0037b00001047983 */ /* 0x000f280000300a00 */
[----:B------:R-:W4:Y:S04]  /*145330*/  LDL.LU.64 R58, [R1+0x37b8] ;  /* 0x0037b800013a7983 */ /* 0x000f280000300a00 */
[----:B------:R-:W2:Y:S04]  /*145340*/  LDL.LU R57, [R1+0x124] ;  /* 0x0001240001397983 */ /* 0x000ea80000300800 */
[----:B------:R-:W4:Y:S04]  /*145350*/  LDL.LU.64 R54, [R1+0x37c0] ;  /* 0x0037c00001367983 */ /* 0x000f280000300a00 */
[----:B------:R-:W4:Y:S04]  /*145360*/  LDL.LU.64 R2, [R1+0x37c8] ;  /* 0x0037c80001027983 */ /* 0x000f280000300a00 */
[----:B------:R-:W4:Y:S04]  /*145370*/  LDL.LU.64 R34, [R1+0x37d0] ;  /* 0x0037d00001227983 */ /* 0x000f280000300a00 */
[----:B------:R-:W4:Y:S01]  /*145380*/  LDL.LU R41, [R1+0x34] ;  /* 0x0000340001297983 */ /* 0x000f220000300800 */
[----:B---3--:R-:W-:-:S02]  /*145390*/  LOP3.LUT P1, RZ, R40, 0x200, RZ, 0xc0, !PT ;  /* 0x0000020028ff7812 */ /* 0x008fc4000782c0ff */
        /* <DEDUP_REMOVED lines=15> */
[----:B0-----:R-:W2:Y:S01]  /*145490*/  LDL.LU.64 R6, [R1+0x37d8] ;  /* 0x0037d80001067983 */ /* 0x001ea20000300a00 */
[----:B------:R-:W-:-:S05]  /*1454a0*/  PRMT R32, R57, 0x7771, RZ ;  /* 0x0000777139207816 */ /* 0x000fca00000000ff */
[----:B----4-:R0:W-:Y:S04]  /*1454b0*/  @P4 STG.E.U8 desc[UR4][R4.64], R32 ;  /* 0x0000002004004986 */ /* 0x0101e8000c101104 */
[----:B0-----:R-:W3:Y:S04]  /*1454c0*/  LDL.LU.64 R4, [R1+0x37e0] ;  /* 0x0037e00001047983 */ /* 0x001ee80000300a00 */
[----:B------:R-:W4:Y:S04]  /*1454d0*/  LDL.LU.64 R44, [R1+0x37e8] ;  /* 0x0037e800012c7983 */ /* 0x000f280000300a00 */
[----:B------:R-:W4:Y:S01]  /*1454e0*/  LDL.LU R47, [R1+0x128] ;  /* 0x00012800012f7983 */ /* 0x000f220000300800 */
[----:B------:R-:W-:-:S02]  /*1454f0*/  @P1 LOP3.LUT R46, R46, 0x8000, RZ, 0xfc, !PT ;  /* 0x000080002e2e1812 */ /* 0x000fc400078efcff */
[----:B------:R-:W-:Y:S01]  /*145500*/  LOP3.LUT P1, RZ, R40, 0x10, RZ, 0xc0, !PT ;  /* 0x0000001028ff7812 */ /* 0x000fe2000782c0ff */
[----:B------:R-:W4:Y:S01]  /*145510*/  LDL.LU.64 R60, [R1+0x37f0] ;  /* 0x0037f000013c7983 */ /* 0x000f220000300a00 */
[----:B------:R-:W-:-:S03]  /*145520*/  LOP3.LUT R46, R46, 0xfffeffff, RZ, 0xc0, !PT ;  /* 0xfffeffff2e2e7812 */ /* 0x000fc600078ec0ff */
[----:B------:R-:W4:Y:S01]  /*145530*/  LDL.LU.64 R42, [R1+0x37f8] ;  /* 0x0037f800012a7983 */ /* 0x000f220000300a00 */
[----:B------:R-:W-:Y:S02]  /*145540*/  LOP3.LUT P6, RZ, R40, 0x1, RZ, 0xc0, !PT ;  /* 0x0000000128ff7812 */ /* 0x000fe400078cc0ff */
[----:B------:R-:W-:Y:S01]  /*145550*/  PRMT R32, R57, 0x7772, RZ ;  /* 0x0000777239207816 */ /* 0x000fe200000000ff */
[----:B------:R-:W4:Y:S04]  /*145560*/  LDL.LU.64 R50, [R1+0x3800] ;  /* 0x0038000001327983 */ /* 0x000f280000300a00 */
[----:B------:R-:W-:Y:S02]  /*145570*/  @P1 LOP3.LUT R46, R46, 0x10000, RZ, 0xfc, !PT ;  /* 0x000100002e2e1812 */ /* 0x000fe400078efcff */
[----:B------:R-:W-:-:S02]  /*145580*/  LOP3.LUT P1, RZ, R40, 0x8, RZ, 0xc0, !PT ;  /* 0x0000000828ff7812 */ /* 0x000fc4000782c0ff */
[----:B------:R-:W-:Y:S01]  /*145590*/  LOP3.LUT R46, R46, 0xfffdffff, RZ, 0xc0, !PT ;  /* 0xfffdffff2e2e7812 */ /* 0x000fe200078ec0ff */
[----:B------:R0:W-:Y:S10]  /*1455a0*/  @P5 STG.E.U8 desc[UR4][R58.64], R32 ;  /* 0x000000203a005986 */ /* 0x0001f4000c101104 */
        /* <DEDUP_REMOVED lines=26> */
[----:B---3--:R4:W-:Y:S01]  /*145750*/  @P1 STG.E.U8 desc[UR4][R4.64], R32 ;  /* 0x0000002004001986 */ /* 0x0089e2000c101104 */
[C---:B------:R-:W-:Y:S02]  /*145760*/  LOP3.LUT P1, RZ, R46.reuse, 0x8000, RZ, 0xc0, !PT ;  /* 0x000080002eff7812 */ /* 0x040fe4000782c0ff */
[----:B----4-:R-:W-:Y:S01]  /*145770*/  PRMT R32, R47, 0x7770, RZ ;  /* 0x000077702f207816 */ /* 0x010fe200000000ff */
        /* <DEDUP_REMOVED lines=34> */
[----:B------:R-:W3:Y:S04]  /*1459a0*/  LDL.LU.64 R38, [R1+0x3850] ;  /* 0x0038500001267983 */ /* 0x000ee80000300a00 */
[----:B------:R-:W3:Y:S04]  /*1459b0*/  LDL.LU.64 R56, [R1+0x3858] ;  /* 0x0038580001387983 */ /* 0x000ee80000300a00 */
[----:B------:R-:W4:Y:S04]  /*1459c0*/  LDL.LU R35, [R1+0x3c] ;  /* 0x00003c0001237983 */ /* 0x000f280000300800 */
[----:B------:R-:W3:Y:S04]  /*1459d0*/  LDL.LU.64 R58, [R1+0x3860] ;  /* 0x00386000013a7983 */ /* 0x000ee80000300a00 */
[----:B------:R-:W3:Y:S01]  /*1459e0*/  LDL.LU.64 R2, [R1+0x3868] ;  /* 0x0038680001027983 */ /* 0x000ee20000300a00 */
[----:B------:R-:W-:-:S03]  /*1459f0*/  PRMT R32, R55, 0x7773, RZ ;  /* 0x0000777337207816 */ /* 0x000fc600000000ff */
[----:B------:R-:W3:Y:S04]  /*145a00*/  LDL.LU R34, [R1+0x314] ;  /* 0x0003140001227983 */ /* 0x000ee80000300800 */
[----:B------:R-:W3:Y:S01]  /*145a10*/  LDL.LU.64 R54, [R1+0x3870] ;  /* 0x0038700001367983 */ /* 0x000ee20000300a00 */
[----:B------:R-:W-:Y:S02]  /*145a20*/  LOP3.LUT P1, RZ, R40, 0x10000000, RZ, 0xc0, !PT ;  /* 0x1000000028ff7812 */ /* 0x000fe4000782c0ff */
[----:B------:R-:W-:-:S11]  /*145a30*/  LOP3.LUT R46, R46, 0xfffffff7, RZ, 0xc0, !PT ;  /* 0xfffffff72e2e7812 */ /* 0x000fd600078ec0ff */
        /* <DEDUP_REMOVED lines=19> */
[----:B------:R-:W-:-:S09]  /*145b70*/  LOP3.LUT R46, R46, 0xfffffdff, RZ, 0xc0, !PT ;  /* 0xfffffdff2e2e7812 */ /* 0x000fd200078ec0ff */
[----:B------:R-:W-:Y:S02]  /*145b80*/  @P1 LOP3.LUT R46, R46, 0x200, RZ, 0xfc, !PT ;  /* 0x000002002e2e1812 */ /* 0x000fe400078efcff */
[C---:B------:R-:W-:Y:S02]  /*145b90*/  LOP3.LUT P1, RZ, R40.reuse, 0x200000, RZ, 0xc0, !PT ;  /* 0x0020000028ff7812 */ /* 0x040fe4000782c0ff */
[----:B------:R-:W-:Y:S02]  /*145ba0*/  LOP3.LUT P5, RZ, R40, 0x40000, RZ, 0xc0, !PT ;  /* 0x0004000028ff7812 */ /* 0x000fe400078ac0ff */
[----:B------:R-:W-:Y:S02]  /*145bb0*/  LOP3.LUT R46, R46, 0xfffffbff, RZ, 0xc0, !PT ;  /* 0xfffffbff2e2e7812 */ /* 0x000fe400078ec0ff */
[C---:B------:R-:W-:Y:S02]  /*145bc0*/  LOP3.LUT P6, RZ, R40.reuse, 0x80000, RZ, 0xc0, !PT ;  /* 0x0008000028ff7812 */ /* 0x040fe400078cc0ff */
[----:B------:R-:W-:-:S02]  /*145bd0*/  LOP3.LUT P0, RZ, R40, 0x20000000, RZ, 0xc0, !PT ;  /* 0x2000000028ff7812 */ /* 0x000fc4000780c0ff */
[----:B------:R-:W-:-:S03]  /*145be0*/  LOP3.LUT P2, RZ, R40, 0x40000000, RZ, 0xc0, !PT ;  /* 0x4000000028ff7812 */ /* 0x000fc6000784c0ff */
[----:B------:R-:W-:Y:S02]  /*145bf0*/  @P1 LOP3.LUT R46, R46, 0x400, RZ, 0xfc, !PT ;  /* 0x000004002e2e1812 */ /* 0x000fe400078efcff */
[----:B------:R-:W-:Y:S01]  /*145c00*/  LOP3.LUT P1, RZ, R40, 0x100000, RZ, 0xc0, !PT ;  /* 0x0010000028ff7812 */ /* 0x000fe2000782c0ff */
[----:B--2---:R0:W-:Y:S04]  /*145c10*/  @P3 STG.E.U8 desc[UR4][R6.64], R32 ;  /* 0x0000002006003986 */ /* 0x0041e8000c101104 */
[----:B0-----:R-:W2:Y:S04]  /*145c20*/  LDL.LU.64 R6, [R1+0x3878] ;  /* 0x0038780001067983 */ /* 0x001ea80000300a00 */
[----:B------:R-:W2:Y:S04]  /*145c30*/  LDL.LU.64 R44, [R1+0x3880] ;  /* 0x00388000012c7983 */ /* 0x000ea80000300a00 */
[----:B------:R-:W2:Y:S04]  /*145c40*/  LDL.LU.64 R60, [R1+0x3888] ;  /* 0x00388800013c7983 */ /* 0x000ea80000300a00 */
[----:B------:R-:W2:Y:S04]  /*145c50*/  LDL.LU.64 R42, [R1+0x3890] ;  /* 0x00389000012a7983 */ /* 0x000ea80000300a00 */
[----:B------:R-:W2:Y:S01]  /*145c60*/  LDL.LU.64 R50, [R1+0x3898] ;  /* 0x0038980001327983 */ /* 0x000ea20000300a00 */
[----:B----4-:R-:W-:-:S05]  /*145c70*/  PRMT R32, R35, 0x7770, RZ ;  /* 0x0000777023207816 */ /* 0x010fca00000000ff */
[----:B------:R0:W-:Y:S01]  /*145c80*/  @P4 STG.E.U8 desc[UR4][R48.64], R32 ;  /* 0x0000002030004986 */ /* 0x0001e2000c101104 */
[----:B------:R-:W-:-:S03]  /*145c90*/  LOP3.LUT P3, RZ, R40, 0x80000000, RZ, 0xc0, !PT ;  /* 0x8000000028ff7812 */ /* 0x000fc6000786c0ff */
[----:B0-----:R-:W4:Y:S01]  /*145ca0*/  LDL.LU.64 R48, [R1+0x38a0] ;  /* 0x0038a00001307983 */ /* 0x001f220000300a00 */
[----:B------:R-:W-:-:S03]  /*145cb0*/  PRMT R32, R35, 0x7771, RZ ;  /* 0x0000777123207816 */ /* 0x000fc600000000ff */
[----:B------:R-:W4:Y:S04]  /*145cc0*/  LDL.LU.64 R40, [R1+0x38a8] ;  /* 0x0038a80001287983 */ /* 0x000f280000300a00 */
[----:B---3--:R0:W-:Y:S02]  /*145cd0*/  @P5 STG.E.U8 desc[UR4][R38.64], R32 ;  /* 0x0000002026005986 */ /* 0x0081e4000c101104 */
[C---:B0-----:R-:W-:Y:S02]  /*145ce0*/  PRMT R32, R35.reuse, 0x7772, RZ ;  /* 0x0000777223207816 */ /* 0x041fe400000000ff */
[----:B------:R-:W3:Y:S04]  /*145cf0*/  LDL.LU.64 R38, [R1+0x38b0] ;  /* 0x0038b00001267983 */ /* 0x000ee80000300a00 */
[----:B------:R0:W-:Y:S02]  /*145d00*/  @P6 STG.E.U8 desc[UR4][R56.64], R32 ;  /* 0x0000002038006986 */ /* 0x0001e4000c101104 */
[----:B0-----:R-:W-:-:S02]  /*145d10*/  PRMT R32, R35, 0x7773, RZ ;  /* 0x0000777323207816 */ /* 0x001fc400000000ff */
[----:B------:R-:W3:Y:S04]  /*145d20*/  LDL.LU.64 R56, [R1+0x38b8] ;  /* 0x0038b80001387983 */ /* 0x000ee80000300a00 */
[----:B------:R0:W-:Y:S01]  /*145d30*/  @P1 STG.E.U8 desc[UR4][R58.64], R32 ;  /* 0x000000203a001986 */ /* 0x0001e2000c101104 */
[----:B------:R-:W-:-:S03]  /*145d40*/  LOP3.LUT P1, RZ, R46, 0x400, RZ, 0xc0, !PT ;  /* 0x000004002eff7812 */ /* 0x000fc6000782c0ff */
[----:B0-----:R-:W3:Y:S01]  /*145d50*/  LDL.LU.64 R58, [R1+0x38c0] ;  /* 0x0038c000013a7983 */ /* 0x001ee20000300a00 */
[----:B------:R-:W-:-:S09]  /*145d60*/  PRMT R32, R20, 0x7770, RZ ;  /* 0x0000777014207816 */ /* 0x000fd200000000ff */
[----:B------:R0:W-:Y:S01]  /*145d70*/  @P1 STG.E.U8 desc[UR4][R2.64], R32 ;  /* 0x0000002002001986 */ /* 0x0001e2000c101104 */
[----:B------:R-:W-:-:S03]  /*145d80*/  LOP3.LUT P1, RZ, R46, 0x200, RZ, 0xc0, !PT ;  /* 0x000002002eff7812 */ /* 0x000fc6000782c0ff */
[----:B0-----:R-:W3:Y:S01]  /*145d90*/  LDL.LU.64 R2, [R1+0x38c8] ;  /* 0x0038c80001027983 */ /* 0x001ee20000300a00 */
[----:B------:R-:W-:-:S09]  /*145da0*/  PRMT R32, R20, 0x7771, RZ ;  /* 0x0000777114207816 */ /* 0x000fd200000000ff */
[----:B------:R0:W-:Y:S04]  /*145db0*/  @P1 STG.E.U8 desc[UR4][R54.64], R32 ;  /* 0x0000002036001986 */ /* 0x0001e8000c101104 */
[----:B0-----:R-:W3:Y:S01]  /*145dc0*/  LDL.LU.64 R54, [R1+0x38d0] ;  /* 0x0038d00001367983 */ /* 0x001ee20000300a00 */
[----:B------:R-:W-:Y:S02]  /*145dd0*/  LOP3.LUT P1, RZ, R46, 0x100, RZ, 0xc0, !PT ;  /* 0x000001002eff7812 */ /* 0x000fe4000782c0ff */
[C---:B------:R-:W-:Y:S02]  /*145de0*/  PRMT R32, R20.reuse, 0x7772, RZ ;  /* 0x0000777214207816 */ /* 0x040fe400000000ff */
[----:B------:R-:W-:Y:S02]  /*145df0*/  PRMT R20, R20, 0x7773, RZ ;  /* 0x0000777314147816 */ /* 0x000fe400000000ff */
[----:B------:R-:W-:-:S02]  /*145e00*/  LOP3.LUT P4, RZ, R34, 0x1, RZ, 0xc0, !PT ;  /* 0x0000000122ff7812 */ /* 0x000fc4000788c0ff */
[C---:B------:R-:W-:Y:S02]  /*145e10*/  LOP3.LUT P5, RZ, R34.reuse, 0x2, RZ, 0xc0, !PT ;  /* 0x0000000222ff7812 */ /* 0x040fe400078ac0ff */
[----:B------:R-:W-:-:S03]  /*145e20*/  LOP3.LUT P6, RZ, R34, 0x4, RZ, 0xc0, !PT ;  /* 0x0000000422ff7812 */ /* 0x000fc600078cc0ff */
[----:B--2---:R0:W-:Y:S01]  /*145e30*/  @P1 STG.E.U8 desc[UR4][R6.64], R32 ;  /* 0x0000002006001986 */ /* 0x0041e2000c101104 */
[----:B------:R-:W-:-:S03]  /*145e40*/  LOP3.LUT P1, RZ, R46, 0x80, RZ, 0xc0, !PT ;  /* 0x000000802eff7812 */ /* 0x000fc6000782c0ff */
[----:B0-----:R-:W2:Y:S10]  /*145e50*/  LDL.LU.64 R6, [R1+0x56e0] ;  /* 0x0056e00001067983 */ /* 0x001eb40000300a00 */
        /* <DEDUP_REMOVED lines=12> */
[----:B----4-:R0:W-:Y:S02]  /*145f20*/  @P1 STG.E.U8 desc[UR4][R48.64], R20 ;  /* 0x0000001430001986 */ /* 0x0101e4000c101104 */
[C---:B0-----:R-:W-:Y:S02]  /*145f30*/  PRMT R20, R21.reuse, 0x7770, RZ ;  /* 0x0000777015147816 */ /* 0x041fe400000000ff */
[----:B------:R-:W4:Y:S04]  /*145f40*/  LDL.LU.64 R48, [R1+0x38d8] ;  /* 0x0038d80001307983 */ /* 0x000f280000300a00 */
[----:B------:R0:W-:Y:S02]  /*145f50*/  @P0 STG.E.U8 desc[UR4][R40.64], R20 ;  /* 0x0000001428000986 */ /* 0x0001e4000c101104 */
[----:B0-----:R-:W-:-:S02]  /*145f60*/  PRMT R20, R21, 0x7771, RZ ;  /* 0x0000777115147816 */ /* 0x001fc400000000ff */
[----:B------:R-:W2:Y:S04]  /*145f70*/  LDL.LU.64 R40, [R1+0x38e0] ;  /* 0x0038e00001287983 */ /* 0x000ea80000300a00 */
[----:B---3--:R0:W-:Y:S02]  /*145f80*/  @P2 STG.E.U8 desc[UR4][R38.64], R20 ;  /* 0x0000001426002986 */ /* 0x0081e4000c101104 */
[C---:B0-----:R-:W-:Y:S02]  /*145f90*/  PRMT R20, R21.reuse, 0x7772, RZ ;  /* 0x0000777215147816 */ /* 0x041fe400000000ff */
[----:B------:R-:W3:Y:S01]  /*145fa0*/  LDL.LU.64 R38, [R1+0x38e8] ;  /* 0x0038e80001267983 */ /* 0x000ee20000300a00 */
[----:B------:R-:W-:-:S03]  /*145fb0*/  PRMT R21, R21, 0x7773, RZ ;  /* 0x0000777315157816 */ /* 0x000fc600000000ff */
[----:B------:R0:W-:Y:S04]  /*145fc0*/  @P3 STG.E.U8 desc[UR4][R56.64], R20 ;  /* 0x0000001438003986 */ /* 0x0001e8000c101104 */
[----:B------:R1:W-:Y:S04]  /*145fd0*/  @P4 STG.E.U8 desc[UR4][R58.64], R21 ;  /* 0x000000153a004986 */ /* 0x0003e8000c101104 */
[----:B0-----:R-:W3:Y:S04]  /*145fe0*/  LDL.LU.64 R56, [R1+0x38f0] ;  /* 0x0038f00001387983 */ /* 0x001ee80000300a00 */
[----:B-1----:R-:W3:Y:S01]  /*145ff0*/  LDL.LU.64 R58, [R1+0x38f8] ;  /* 0x0038f800013a7983 */ /* 0x002ee20000300a00 */
[----:B------:R-:W-:-:S05]  /*146000*/  PRMT R20, R17, 0x7770, RZ ;  /* 0x0000777011147816 */ /* 0x000fca00000000ff */
[----:B------:R0:W-:Y:S04]  /*146010*/  @P5 STG.E.U8 desc[UR4][R2.64], R20 ;  /* 0x0000001402005986 */ /* 0x0001e8000c101104 */
[----:B0-----:R-:W3:Y:S01]  /*146020*/  LDL.LU.64 R2, [R1+0x3900] ;  /* 0x0039000001027983 */ /* 0x001ee20000300a00 */
[----:B------:R-:W-:-:S05]  /*146030*/  PRMT R20, R17, 0x7771, RZ ;  /* 0x0000777111147816 */ /* 0x000fca00000000ff */
[----:B------:R0:W-:Y:S04]  /*146040*/  @P6 STG.E.U8 desc[UR4][R54.64], R20 ;  /* 0x0000001436006986 */ /* 0x0001e8000c101104 */
[----:B0-----:R-:W3:Y:S01]  /*146050*/  LDL.LU.64 R54, [R1+0x3908] ;  /* 0x0039080001367983 */ /* 0x001ee20000300a00 */
[----:B------:R-:W-:Y:S02]  /*146060*/  LOP3.LUT P1, RZ, R34, 0x8000, RZ, 0xc0, !PT ;  /* 0x0000800022ff7812 */ /* 0x000fe4000782c0ff */
[----:B------:R-:W-:Y:S01]  /*146070*/  LOP3.LUT R16, R16, 0xf7ffffff, RZ, 0xc0, !PT ;  /* 0xf7ffffff10107812 */ /* 0x000fe200078ec0ff */
[----:B------:R-:W3:Y:S01]  /*146080*/  LDL.LU.64 R44, [R1+0x3918] ;  /* 0x00391800012c7983 */ /* 0x000ee20000300a00 */
[----:B------:R-:W-:Y:S02]  /*146090*/  LOP3.LUT R46, R46, 0xfffffffe, RZ, 0xc0, !PT ;  /* 0xfffffffe2e2e7812 */ /* 0x000fe400078ec0ff */
[C---:B------:R-:W-:Y:S01]  /*1460a0*/  LOP3.LUT P3, RZ, R34.reuse, 0x8, RZ, 0xc0, !PT ;  /* 0x0000000822ff7812 */ /* 0x040fe2000786c0ff */
[----:B------:R-:W3:Y:S01]  /*1460b0*/  LDL.LU.64 R60, [R1+0x3920] ;  /* 0x00392000013c7983 */ /* 0x000ee20000300a00 */
[----:B------:R-:W-:-:S02]  /*1460c0*/  LOP3.LUT P4, RZ, R34, 0x10, RZ, 0xc0, !PT ;  /* 0x0000001022ff7812 */ /* 0x000fc4000788c0ff */
[----:B------:R-:W-:Y:S01]  /*1460d0*/  PRMT R20, R17, 0x7772, RZ ;  /* 0x0000777211147816 */ /* 0x000fe200000000ff */
[----:B------:R-:W3:Y:S02]  /*1460e0*/  LDL.LU.64 R42, [R1+0x3928] ;  /* 0x00392800012a7983 */ /* 0x000ee40000300a00 */
[----:B------:R-:W-:Y:S02]  /*1460f0*/  @P1 LOP3.LUT R16, R16, 0x8000000, RZ, 0xfc, !PT ;  /* 0x0800000010101812 */ /* 0x000fe400078efcff */
[----:B------:R-:W-:Y:S01]  /*146100*/  LOP3.LUT P1, RZ, R34, 0x4000, RZ, 0xc0, !PT ;  /* 0x0000400022ff7812 */ /* 0x000fe2000782c0ff */
[----:B------:R-:W3:Y:S01]  /*146110*/  LDL.LU.64 R50, [R1+0x3930] ;  /* 0x0039300001327983 */ /* 0x000ee20000300a00 */
        /* <DEDUP_REMOVED lines=11> */
[----:B------:R-:W-:-:S13]  /*1461d0*/  LOP3.LUT P1, RZ, R34, 0x400, RZ, 0xc0, !PT ;  /* 0x0000040022ff7812 */ /* 0x000fda000782c0ff */
        /* <DEDUP_REMOVED lines=9> */
[----:B------:R-:W-:Y:S01]  /*146270*/  LOP3.LUT P1, RZ, R34, 0x80, RZ, 0xc0, !PT ;  /* 0x0000008022ff7812 */ /* 0x000fe2000782c0ff */
[----:B----4-:R0:W-:Y:S02]  /*146280*/  @P3 STG.E.U8 desc[UR4][R48.64], R20 ;  /* 0x0000001430003986 */ /* 0x0101e4000c101104 */
[----:B0-----:R-:W-:Y:S02]  /*146290*/  PRMT R20, R17, 0x7773, RZ ;  /* 0x0000777311147816 */ /* 0x001fe400000000ff */
[----:B------:R-:W4:Y:S04]  /*1462a0*/  LDL.LU.64 R48, [R1+0x3938] ;  /* 0x0039380001307983 */ /* 0x000f280000300a00 */
[----:B--2---:R0:W-:Y:S02]  /*1462b0*/  @P4 STG.E.U8 desc[UR4][R40.64], R20 ;  /* 0x0000001428004986 */ /* 0x0041e4000c101104 */
[----:B0-----:R-:W-:-:S02]  /*1462c0*/  PRMT R20, R22, 0x7770, RZ ;  /* 0x0000777016147816 */ /* 0x001fc400000000ff */
[----:B------:R-:W2:Y:S04]  /*1462d0*/  LDL.LU.64 R40, [R1+0x3940] ;  /* 0x0039400001287983 */ /* 0x000ea80000300a00 */
[----:B---3--:R0:W-:Y:S02]  /*1462e0*/  @P5 STG.E.U8 desc[UR4][R38.64], R20 ;  /* 0x0000001426005986 */ /* 0x0081e4000c101104 */
[C---:B0-----:R-:W-:Y:S02]  /*1462f0*/  PRMT R20, R22.reuse, 0x7771, RZ ;  /* 0x0000777116147816 */ /* 0x041fe400000000ff */
[----:B------:R-:W3:Y:S04]  /*146300*/  LDL.LU.64 R38, [R1+0x3948] ;  /* 0x0039480001267983 */ /* 0x000ee80000300a00 */
[----:B------:R0:W-:Y:S02]  /*146310*/  @P6 STG.E.U8 desc[UR4][R56.64], R20 ;  /* 0x0000001438006986 */ /* 0x0001e4000c101104 */
[----:B0-----:R-:W-:-:S02]  /*146320*/  PRMT R20, R22, 0x7772, RZ ;  /* 0x0000777216147816 */ /* 0x001fc400000000ff */
[----:B------:R-:W3:Y:S04]  /*146330*/  LDL.LU.64 R56, [R1+0x3950] ;  /* 0x0039500001387983 */ /* 0x000ee80000300a00 */
[----:B------:R0:W-:Y:S01]  /*146340*/  @P1 STG.E.U8 desc[UR4][R58.64], R20 ;  /* 0x000000143a001986 */ /* 0x0001e2000c101104 */
[----:B------:R-:W-:Y:S02]  /*146350*/  LOP3.LUT P1, RZ, R46, 0x4, RZ, 0xc0, !PT ;  /* 0x000000042eff7812 */ /* 0x000fe4000782c0ff */
[----:B------:R-:W-:Y:S02]  /*146360*/  PRMT R22, R22, 0x7773, RZ ;  /* 0x0000777316167816 */ /* 0x000fe400000000ff */
[----:B0-----:R-:W-:Y:S01]  /*146370*/  PRMT R20, R18, 0x7770, RZ ;  /* 0x0000777012147816 */ /* 0x001fe200000000ff */
[----:B------:R-:W3:Y:S08]  /*146380*/  LDL.LU.64 R58, [R1+0x3958] ;  /* 0x00395800013a7983 */ /* 0x000ef00000300a00 */
[----:B------:R0:W-:Y:S01]  /*146390*/  @P1 STG.E.U8 desc[UR4][R2.64], R22 ;  /* 0x0000001602001986 */ /* 0x0001e2000c101104 */
[----:B------:R-:W-:-:S03]  /*1463a0*/  LOP3.LUT P1, RZ, R46, 0x2, RZ, 0xc0, !PT ;  /* 0x000000022eff7812 */ /* 0x000fc6000782c0ff */
[----:B0-----:R-:W3:Y:S10]  /*1463b0*/  LDL.LU.64 R2, [R1+0x3960] ;  /* 0x0039600001027983 */ /* 0x001ef40000300a00 */
[----:B------:R0:W-:Y:S01]  /*1463c0*/  @P1 STG.E.U8 desc[UR4][R54.64], R20 ;  /* 0x0000001436001986 */ /* 0x0001e2000c101104 */
[----:B------:R-:W-:-:S03]  /*1463d0*/  LOP3.LUT P1, RZ, R46, 0x1, RZ, 0xc0, !PT ;  /* 0x000000012eff7812 */ /* 0x000fc6000782c0ff */
[----:B0-----:R-:W3:Y:S04]  /*1463e0*/  LDL.LU.64 R54, [R1+0x3968] ;  /* 0x0039680001367983 */ /* 0x001ee80000300a00 */
[----:B------:R-:W4:Y:S01]  /*1463f0*/  LDL.LU.64 R46, [R1+0x3910] ;  /* 0x00391000012e7983 */ /* 0x000f220000300a00 */
[----:B------:R-:W-:Y:S02]  /*146400*/  PRMT R20, R18, 0x7771, RZ ;  /* 0x0000777112147816 */ /* 0x000fe400000000ff */
[C---:B------:R-:W-:Y:S01]  /*146410*/  LOP3.LUT P0, RZ, R34.reuse, 0x10000, RZ, 0xc0, !PT ;  /* 0x0001000022ff7812 */ /* 0x040fe2000780c0ff */
[----:B------:R-:W3:Y:S01]  /*146420*/  LDL.LU R35, [R1+0x318] ;  /* 0x0003180001237983 */ /* 0x000ee20000300800 */
        /* <DEDUP_REMOVED lines=19> */
[C---:B0-----:R-:W-:Y:S02]  /*146560*/  PRMT R20, R23.reuse, 0x7772, RZ ;  /* 0x0000777217147816 */ /* 0x041fe400000000ff */
[----:B------:R-:W-:-:S09]  /*146570*/  PRMT R23, R23, 0x7773, RZ ;  /* 0x0000777317177816 */ /* 0x000fd200000000ff */
[----:B------:R0:W-:Y:S04]  /*146580*/  @P1 STG.E.U8 desc[UR4][R48.64], R20 ;  /* 0x0000001430001986 */ /* 0x0001e8000c101104 */
[----:B--2---:R-:W-:Y:S01]  /*146590*/  @P0 STG.E.U8 desc[UR4][R40.64], R23 ;  /* 0x0000001728000986 */ /* 0x004fe2000c101104 */
[----:B0-----:R-:W-:-:S05]  /*1465a0*/  PRMT R20, R19, 0x7770, RZ ;  /* 0x0000777013147816 */ /* 0x001fca00000000ff */
[----:B---3--:R0:W-:Y:S02]  /*1465b0*/  @P2 STG.E.U8 desc[UR4][R38.64], R20 ;  /* 0x0000001426002986 */ /* 0x0081e4000c101104 */
[----:B0-----:R-:W-:-:S05]  /*1465c0*/  PRMT R20, R19, 0x7771, RZ ;  /* 0x0000777113147816 */ /* 0x001fca00000000ff */
[----:B------:R0:W-:Y:S02]  /*1465d0*/  @P3 STG.E.U8 desc[UR4][R56.64], R20 ;  /* 0x0000001438003986 */ /* 0x0001e4000c101104 */
[C---:B0-----:R-:W-:Y:S02]  /*1465e0*/  PRMT R20, R19.reuse, 0x7772, RZ ;  /* 0x0000777213147816 */ /* 0x041fe400000000ff */
[----:B------:R-:W-:-:S03]  /*1465f0*/  PRMT R19, R19, 0x7773, RZ ;  /* 0x0000777313137816 */ /* 0x000fc600000000ff */
[----:B------:R-:W-:Y:S04]  /*146600*/  @P4 STG.E.U8 desc[UR4][R58.64], R20 ;  /* 0x000000143a004986 */ /* 0x000fe8000c101104 */
        /* <DEDUP_REMOVED lines=8> */
[----:B------:R-:W4:Y:S01]  /*146690*/  LDL.LU.64 R2, [R1+0x3998] ;  /* 0x0039980001027983 */ /* 0x000f220000300a00 */
        /* <DEDUP_REMOVED lines=23> */
[----:B------:R-:W-:-:S07]  /*146810*/  LOP3.LUT P5, RZ, R34, 0x1000000, RZ, 0xc0, !PT ;  /* 0x0100000022ff7812 */ /* 0x000fce00078ac0ff */
[----:B------:R-:W-:Y:S02]  /*146820*/  @P1 LOP3.LUT R16, R16, 0x2000000, RZ, 0xfc, !PT ;  /* 0x0200000010101812 */ /* 0x000fe400078efcff */
[C---:B------:R-:W-:Y:S02]  /*146830*/  LOP3.LUT P1, RZ, R34.reuse, 0x8000000, RZ, 0xc0, !PT ;  /* 0x0800000022ff7812 */ /* 0x040fe4000782c0ff */
[----:B------:R-:W-:Y:S02]  /*146840*/  LOP3.LUT P6, RZ, R34, 0x2000000, RZ, 0xc0, !PT ;  /* 0x0200000022ff7812 */ /* 0x000fe400078cc0ff */
[----:B------:R-:W-:-:S09]  /*146850*/  LOP3.LUT R16, R16, 0xfbffffff, RZ, 0xc0, !PT ;  /* 0xfbffffff10107812 */ /* 0x000fd200078ec0ff */
[----:B------:R-:W-:Y:S02]  /*146860*/  @P1 LOP3.LUT R16, R16, 0x4000000, RZ, 0xfc, !PT ;  /* 0x0400000010101812 */ /* 0x000fe400078efcff */
[----:B------:R-:W-:Y:S01]  /*146870*/  LOP3.LUT P1, RZ, R34, 0x4000000, RZ, 0xc0, !PT ;  /* 0x0400000022ff7812 */ /* 0x000fe2000782c0ff */
[----:B--2---:R0:W-:Y:S04]  /*146880*/  @P3 STG.E.U8 desc[UR4][R54.64], R19 ;  /* 0x0000001336003986 */ /* 0x0041e8000c101104 */
[----:B0-----:R-:W2:Y:S04]  /*146890*/  LDL.LU.64 R54, [R1+0x39a0] ;  /* 0x0039a00001367983 */ /* 0x001ea80000300a00 */
[----:B------:R-:W2:Y:S04]  /*1468a0*/  LDL.LU.64 R46, [R1+0x39a8] ;  /* 0x0039a800012e7983 */ /* 0x000ea80000300a00 */
[----:B------:R-:W2:Y:S04]  /*1468b0*/  LDL.LU.64 R44, [R1+0x39b0] ;  /* 0x0039b000012c7983 */ /* 0x000ea80000300a00 */
[----:B------:R-:W2:Y:S04]  /*1468c0*/  LDL.LU.64 R60, [R1+0x39b8] ;  /* 0x0039b800013c7983 */ /* 0x000ea80000300a00 */
[----:B------:R-:W2:Y:S04]  /*1468d0*/  LDL.LU.64 R42, [R1+0x39c0] ;  /* 0x0039c000012a7983 */ /* 0x000ea80000300a00 */
[----:B------:R-:W2:Y:S01]  /*1468e0*/  LDL.LU.64 R50, [R1+0x39c8] ;  /* 0x0039c80001327983 */ /* 0x000ea20000300a00 */
[----:B------:R-:W-:-:S03]  /*1468f0*/  PRMT R19, R12, 0x7772, RZ ;  /* 0x000077720c137816 */ /* 0x000fc600000000ff */
[----:B------:R-:W2:Y:S04]  /*146900*/  LDL.LU.64 R48, [R1+0x39d0] ;  /* 0x0039d00001307983 */ /* 0x000ea80000300a00 */
[----:B---3--:R0:W-:Y:S02]  /*146910*/  @P4 STG.E.U8 desc[UR4][R40.64], R19 ;  /* 0x0000001328004986 */ /* 0x0081e4000c101104 */
[----:B0-----:R-:W-:Y:S02]  /*146920*/  PRMT R19, R12, 0x7773, RZ ;  /* 0x000077730c137816 */ /* 0x001fe400000000ff */
[----:B------:R-:W3:Y:S04]  /*146930*/  LDL.LU.64 R40, [R1+0x39d8] ;  /* 0x0039d80001287983 */ /* 0x000ee80000300a00 */
[----:B----4-:R0:W-:Y:S02]  /*146940*/  @P5 STG.E.U8 desc[UR4][R38.64], R19 ;  /* 0x0000001326005986 */ /* 0x0101e4000c101104 */
[----:B0-----:R-:W-:-:S02]  /*146950*/  PRMT R19, R8, 0x7770, RZ ;  /* 0x0000777008137816 */ /* 0x001fc400000000ff */
[----:B------:R-:W4:Y:S04]  /*146960*/  LDL.LU.64 R38, [R1+0x39e0] ;  /* 0x0039e00001267983 */ /* 0x000f280000300a00 */
[----:B------:R0:W-:Y:S02]  /*146970*/  @P6 STG.E.U8 desc[UR4][R56.64], R19 ;  /* 0x0000001338006986 */ /* 0x0001e4000c101104 */
[----:B0-----:R-:W-:Y:S02]  /*146980*/  PRMT R19, R8, 0x7771, RZ ;  /* 0x0000777108137816 */ /* 0x001fe400000000ff */
[----:B------:R-:W4:Y:S04]  /*146990*/  LDL.LU.64 R56, [R1+0x39e8] ;  /* 0x0039e80001387983 */ /* 0x000f280000300a00 */
[----:B------:R0:W-:Y:S01]  /*1469a0*/  @P1 STG.E.U8 desc[UR4][R58.64], R19 ;  /* 0x000000133a001986 */ /* 0x0001e2000c101104 */
[----:B------:R-:W-:-:S02]  /*1469b0*/  LOP3.LUT P1, RZ, R16, 0x4000000, RZ, 0xc0, !PT ;  /* 0x0400000010ff7812 */ /* 0x000fc4000782c0ff */
        /* <DEDUP_REMOVED lines=32> */
[----:B---3--:R0:W-:Y:S02]  /*146bc0*/  @P0 STG.E.U8 desc[UR4][R40.64], R19 ;  /* 0x0000001328000986 */ /* 0x0081e4000c101104 */
[----:B0-----:R-:W-:-:S05]  /*146bd0*/  PRMT R19, R9, 0x7773, RZ ;  /* 0x0000777309137816 */ /* 0x001fca00000000ff */
[----:B----4-:R0:W-:Y:S02]  /*146be0*/  @P2 STG.E.U8 desc[UR4][R38.64], R19 ;  /* 0x0000001326002986 */ /* 0x0101e4000c101104 */
[----:B0-----:R-:W-:-:S05]  /*146bf0*/  PRMT R19, R14, 0x7770, RZ ;  /* 0x000077700e137816 */ /* 0x001fca00000000ff */
[----:B------:R0:W-:Y:S02]  /*146c00*/  @P3 STG.E.U8 desc[UR4][R56.64], R19 ;  /* 0x0000001338003986 */ /* 0x0001e4000c101104 */
[----:B0-----:R-:W-:-:S05]  /*146c10*/  PRMT R19, R14, 0x7771, RZ ;  /* 0x000077710e137816 */ /* 0x001fca00000000ff */
[----:B------:R0:W-:Y:S02]  /*146c20*/  @P4 STG.E.U8 desc[UR4][R58.64], R19 ;  /* 0x000000133a004986 */ /* 0x0001e4000c101104 */
[----:B0-----:R-:W-:-:S05]  /*146c30*/  PRMT R19, R14, 0x7772, RZ ;  /* 0x000077720e137816 */ /* 0x001fca00000000ff */
[----:B------:R0:W-:Y:S04]  /*146c40*/  @P5 STG.E.U8 desc[UR4][R2.64], R19 ;  /* 0x0000001302005986 */ /* 0x0001e8000c101104 */
[----:B0-----:R-:W3:Y:S04]  /*146c50*/  LDL.LU.64 R2, [R1+0x3a08] ;  /* 0x003a080001027983 */ /* 0x001ee80000300a00 */
[----:B------:R-:W4:Y:S01]  /*146c60*/  LDL.LU.64 R40, [R1+0x3a10] ;  /* 0x003a100001287983 */ /* 0x000f220000300a00 */
[----:B------:R-:W-:-:S03]  /*146c70*/  LOP3.LUT P6, RZ, R35, 0x100, RZ, 0xc0, !PT ;  /* 0x0000010023ff7812 */ /* 0x000fc600078cc0ff */
[----:B------:R-:W4:Y:S01]  /*146c80*/  LDL.LU.64 R38, [R1+0x3a18] ;  /* 0x003a180001267983 */ /* 0x000f220000300a00 */
[----:B------:R-:W-:-:S03]  /*146c90*/  PRMT R19, R14, 0x7773, RZ ;  /* 0x000077730e137816 */ /* 0x000fc600000000ff */
[----:B------:R-:W4:Y:S01]  /*146ca0*/  LDL.LU.64 R56, [R1+0x3a20] ;  /* 0x003a200001387983 */ /* 0x000f220000300a00 */
[----:B------:R-:W-:-:S05]  /*146cb0*/  LOP3.LUT P3, RZ, R35, 0x200, RZ, 0xc0, !PT ;  /* 0x0000020023ff7812 */ /* 0x000fca000786c0ff */
[----:B--2---:R0:W-:Y:S04]  /*146cc0*/  @P6 STG.E.U8 desc[UR4][R54.64], R19 ;  /* 0x0000001336006986 */ /* 0x0041e8000c101104 */
[----:B0-----:R-:W2:Y:S04]  /*146cd0*/  LDL.LU.64 R54, [R1+0x3a28] ;  /* 0x003a280001367983 */ /* 0x001ea80000300a00 */
[----:B------:R-:W2:Y:S01]  /*146ce0*/  LDL.LU.64 R58, [R1+0x3a30] ;  /* 0x003a3000013a7983 */ /* 0x000ea20000300a00 */
[----:B------:R-:W-:Y:S02]  /*146cf0*/  PRMT R19, R10, 0x7770, RZ ;  /* 0x000077700a137816 */ /* 0x000fe400000000ff */
[----:B------:R-:W-:-:S02]  /*146d00*/  LOP3.LUT P1, RZ, R35, 0x200000, RZ, 0xc0, !PT ;  /* 0x0020000023ff7812 */ /* 0x000fc4000782c0ff */
[----:B------:R-:W-:Y:S01]  /*146d10*/  LOP3.LUT R16, R16, 0xfffff7ff, RZ, 0xc0, !PT ;  /* 0xfffff7ff10107812 */ /* 0x000fe200078ec0ff */
[----:B---3--:R0:W-:Y:S04]  /*146d20*/  @P3 STG.E.U8 desc[UR4][R2.64], R19 ;  /* 0x0000001302003986 */ /* 0x0081e8000c101104 */
[----:B0-----:R-:W3:Y:S06]  /*146d30*/  LDL.LU.64 R2, [R1+0x3a38] ;  /* 0x003a380001027983 */ /* 0x001eec0000300a00 */
[----:B------:R-:W-:-:S02]  /*146d40*/  @P1 LOP3.LUT R16, R16, 0x800, RZ, 0xfc, !PT ;  /* 0x0000080010101812 */ /* 0x000fc400078efcff */
[----:B------:R-:W-:Y:S01]  /*146d50*/  LOP3.LUT P1, RZ, R35, 0x100000, RZ, 0xc0, !PT ;  /* 0x0010000023ff7812 */ /* 0x000fe2000782c0ff */
[----:B------:R-:W3:Y:S01]  /*146d60*/  LDL.LU.64 R22, [R1+0x3a40] ;  /* 0x003a400001167983 */ /* 0x000ee20000300a00 */
[----:B------:R-:W-:-:S03]  /*146d70*/  LOP3.LUT R16, R16, 0xffffefff, RZ, 0xc0, !PT ;  /* 0xffffefff10107812 */ /* 0x000fc600078ec0ff */
[----:B------:R-:W3:Y:S04]  /*146d80*/  LDL.LU.64 R46, [R1+0x3a48] ;  /* 0x003a4800012e7983 */ /* 0x000ee80000300a00 */
[----:B------:R-:W3:Y:S04]  /*146d90*/  LDL.LU.64 R44, [R1+0x3a50] ;  /* 0x003a5000012c7983 */ /* 0x000ee80000300a00 */
[----:B------:R-:W-:Y:S01]  /*146da0*/  @P1 LOP3.LUT R16, R16, 0x1000, RZ, 0xfc, !PT ;  /* 0x0000100010101812 */ /* 0x000fe200078efcff */
[----:B------:R-:W3:Y:S01]  /*146db0*/  LDL.LU.64 R60, [R1+0x3a58] ;  /* 0x003a5800013c7983 */ /* 0x000ee20000300a00 */
[----:B------:R-:W-:-:S02]  /*146dc0*/  LOP3.LUT P1, RZ, R35, 0x80000, RZ, 0xc0, !PT ;  /* 0x0008000023ff7812 */ /* 0x000fc4000782c0ff */
[----:B------:R-:W-:Y:S01]  /*146dd0*/  LOP3.LUT R16, R16, 0xffffdfff, RZ, 0xc0, !PT ;  /* 0xffffdfff10107812 */ /* 0x000fe200078ec0ff */
[----:B------:R-:W3:Y:S01]  /*146de0*/  LDL.LU.64 R42, [R1+0x3a60] ;  /* 0x003a6000012a7983 */ /* 0x000ee20000300a00 */
[C---:B------:R-:W-:Y:S02]  /*146df0*/  LOP3.LUT P4, RZ, R35.reuse, 0x400, RZ, 0xc0, !PT ;  /* 0x0000040023ff7812 */ /* 0x040fe4000788c0ff */
[C---:B------:R-:W-:Y:S01]  /*146e00*/  LOP3.LUT P5, RZ, R35.reuse, 0x800, RZ, 0xc0, !PT ;  /* 0x0000080023ff7812 */ /* 0x040fe200078ac0ff */
[----:B------:R-:W3:Y:S01]  /*146e10*/  LDL.LU R34, [R1+0x3c0] ;  /* 0x0003c00001227983 */ /* 0x000ee20000300800 */
[----:B------:R-:W-:Y:S02]  /*146e20*/  PRMT R19, R10, 0x7771, RZ ;  /* 0x000077710a137816 */ /* 0x000fe400000000ff */
[----:B------:R-:W-:Y:S01]  /*146e30*/  LOP3.LUT P6, RZ, R35, 0x1000, RZ, 0xc0, !PT ;  /* 0x0000100023ff7812 */ /* 0x000fe200078cc0ff */
[----:B------:R-:W3:Y:S02]  /*146e40*/  LDL.LU.64 R50, [R1+0x3a68] ;  /* 0x003a680001327983 */ /* 0x000ee40000300a00 */
[----:B------:R-:W-:-:S02]  /*146e50*/  @P1 LOP3.LUT R16, R16, 0x2000, RZ, 0xfc, !PT ;  /* 0x0000200010101812 */ /* 0x000fc400078efcff */
        /* <DEDUP_REMOVED lines=14> */
[----:B------:R-:W-:Y:S01]  /*146f40*/  LOP3.LUT P1, RZ, R35, 0x4000, RZ, 0xc0, !PT ;  /* 0x0000400023ff7812 */ /* 0x000fe2000782c0ff */
[----:B0-----:R-:W4:Y:S01]  /*146f50*/  LDL.LU.64 R40, [R1+0x3a78] ;  /* 0x003a780001287983 */ /* 0x001f220000300a00 */
[----:B------:R-:W-:Y:S02]  /*146f60*/  LOP3.LUT R16, R16, 0xfffbffff, RZ, 0xc0, !PT ;  /* 0xfffbffff10107812 */ /* 0x000fe400078ec0ff */
[----:B------:R-:W-:-:S05]  /*146f70*/  PRMT R19, R10, 0x7772, RZ ;  /* 0x000077720a137816 */ /* 0x000fca00000000ff */
[----:B------:R0:W-:Y:S04]  /*146f80*/  @P5 STG.E.U8 desc[UR4][R38.64], R19 ;  /* 0x0000001326005986 */ /* 0x0001e8000c101104 */
[----:B------:R-:W-:Y:S02]  /*146f90*/  @P1 LOP3.LUT R16, R16, 0x40000, RZ, 0xfc, !PT ;  /* 0x0004000010101812 */ /* 0x000fe400078efcff */
[----:B------:R-:W-:Y:S02]  /*146fa0*/  LOP3.LUT P1, RZ, R35, 0x2000, RZ, 0xc0, !PT ;  /* 0x0000200023ff7812 */ /* 0x000fe4000782c0ff */
[----:B0-----:R-:W-:-:S05]  /*146fb0*/  PRMT R19, R10, 0x7773, RZ ;  /* 0x000077730a137816 */ /* 0x001fca00000000ff */
[----:B------:R0:W-:Y:S02]  /*146fc0*/  @P6 STG.E.U8 desc[UR4][R56.64], R19 ;  /* 0x0000001338006986 */ /* 0x0001e4000c101104 */
[----:B0-----:R-:W-:-:S05]  /*146fd0*/  PRMT R19, R15, 0x7770, RZ ;  /* 0x000077700f137816 */ /* 0x001fca00000000ff */
[----:B--2---:R0:W-:Y:S01]  /*146fe0*/  @P1 STG.E.U8 desc[UR4][R54.64], R19 ;  /* 0x0000001336001986 */ /* 0x0041e2000c101104 */
[C---:B------:R-:W-:Y:S02]  /*146ff0*/  LOP3.LUT P1, RZ, R16.reuse, 0x40000, RZ, 0xc0, !PT ;  /* 0x0004000010ff7812 */ /* 0x040fe4000782c0ff */
[----:B0-----:R-:W-:Y:S01]  /*147000*/  PRMT R19, R15, 0x7771, RZ ;  /* 0x000077710f137816 */ /* 0x001fe200000000ff */
[----:B------:R-:W2:Y:S04]  /*147010*/  LDL.LU R55, [R1+0x3b0] ;  /* 0x0003b00001377983 */ /* 0x000ea80000300800 */
[----:B------:R-:W2:Y:S06]  /*147020*/  LDL.LU.64 R38, [R1+0x3a80] ;  /* 0x003a800001267983 */ /* 0x000eac0000300a00 */
[----:B------:R0:W-:Y:S01]  /*147030*/  @P1 STG.E.U8 desc[UR4][R58.64], R19 ;  /* 0x000000133a001986 */ /* 0x0001e2000c101104 */
[----:B------:R-:W-:-:S03]  /*147040*/  LOP3.LUT P1, RZ, R16, 0x20000, RZ, 0xc0, !PT ;  /* 0x0002000010ff7812 */ /* 0x000fc6000782c0ff */
[----:B------:R-:W2:Y:S04]  /*147050*/  LDL.LU.64 R56, [R1+0x3a88] ;  /* 0x003a880001387983 */ /* 0x000ea80000300a00 */
[----:B0-----:R-:W2:Y:S01]  /*147060*/  LDL.LU.64 R58, [R1+0x3a90] ;  /* 0x003a9000013a7983 */ /* 0x001ea20000300a00 */
[----:B------:R-:W-:-:S05]  /*147070*/  PRMT R19, R15, 0x7772, RZ ;  /* 0x000077720f137816 */ /* 0x000fca00000000ff */
[----:B---3--:R0:W-:Y:S04]  /*147080*/  @P1 STG.E.U8 desc[UR4][R2.64], R19 ;  /* 0x0000001302001986 */ /* 0x0081e8000c101104 */
[----:B0-----:R-:W3:Y:S01]  /*147090*/  LDL.LU.64 R2, [R1+0x3a98] ;  /* 0x003a980001027983 */ /* 0x001ee20000300a00 */
[C---:B------:R-:W-:Y:S02]  /*1470a0*/  LOP3.LUT P1, RZ, R16.reuse, 0x10000, RZ, 0xc0, !PT ;  /* 0x0001000010ff7812 */ /* 0x040fe4000782c0ff */
[----:B------:R-:W-:Y:S01]  /*1470b0*/  PRMT R19, R15, 0x7773, RZ ;  /* 0x000077730f137816 */ /* 0x000fe200000000ff */
        /* <DEDUP_REMOVED lines=27> */
[----:B--2---:R0:W-:Y:S01]  /*147270*/  @P3 STG.E.U8 desc[UR4][R38.64], R19 ;  /* 0x0000001326003986 */ /* 0x0041e2000c101104 */
[----:B------:R-:W-:Y:S02]  /*147280*/  LOP3.LUT P6, RZ, R35, 0x8000000, RZ, 0xc0, !PT ;  /* 0x0800000023ff7812 */ /* 0x000fe400078cc0ff */
[----:B0-----:R-:W-:-:S05]  /*147290*/  PRMT R19, R55, 0x7770, RZ ;  /* 0x0000777037137816 */ /* 0x001fca00000000ff */
[----:B------:R0:W-:Y:S02]  /*1472a0*/  @P4 STG.E.U8 desc[UR4][R56.64], R19 ;  /* 0x0000001338004986 */ /* 0x0001e4000c101104 */
[----:B0-----:R-:W-:-:S05]  /*1472b0*/  PRMT R19, R55, 0x7771, RZ ;  /* 0x0000777137137816 */ /* 0x001fca00000000ff */
[----:B------:R0:W-:Y:S02]  /*1472c0*/  @P5 STG.E.U8 desc[UR4][R58.64], R19 ;  /* 0x000000133a005986 */ /* 0x0001e4000c101104 */
[----:B0-----:R-:W-:-:S05]  /*1472d0*/  PRMT R19, R55, 0x7772, RZ ;  /* 0x0000777237137816 */ /* 0x001fca00000000ff */
[----:B---3--:R0:W-:Y:S04]  /*1472e0*/  @P6 STG.E.U8 desc[UR4][R2.64], R19 ;  /* 0x0000001302006986 */ /* 0x0081e8000c101104 */
[----:B0-----:R-:W2:Y:S01]  /*1472f0*/  LDL.LU.64 R2, [R1+0x3aa0] ;  /* 0x003aa00001027983 */ /* 0x001ea20000300a00 */
[----:B------:R-:W-:-:S03]  /*147300*/  LOP3.LUT P3, RZ, R35, 0x10000000, RZ, 0xc0, !PT ;  /* 0x1000000023ff7812 */ /* 0x000fc6000786c0ff */
[----:B------:R-:W3:Y:S01]  /*147310*/  LDL.LU.64 R48, [R1+0x3aa8] ;  /* 0x003aa80001307983 */ /* 0x000ee20000300a00 */
[C---:B------:R-:W-:Y:S02]  /*147320*/  LOP3.LUT P4, RZ, R35.reuse, 0x20000000, RZ, 0xc0, !PT ;  /* 0x2000000023ff7812 */ /* 0x040fe4000788c0ff */
[C---:B------:R-:W-:Y:S01]  /*147330*/  LOP3.LUT P5, RZ, R35.reuse, 0x40000000, RZ, 0xc0, !PT ;  /* 0x4000000023ff7812 */ /* 0x040fe200078ac0ff */
[----:B------:R-:W4:Y:S01]  /*147340*/  LDL.LU.64 R40, [R1+0x3ab0] ;  /* 0x003ab00001287983 */ /* 0x000f220000300a00 */
[----:B------:R-:W-:-:S03]  /*147350*/  LOP3.LUT P6, RZ, R35, 0x80000000, RZ, 0xc0, !PT ;  /* 0x8000000023ff7812 */ /* 0x000fc600078cc0ff */
[----:B------:R-:W4:Y:S04]  /*147360*/  LDL.LU.64 R38, [R1+0x3ab8] ;  /* 0x003ab80001267983 */ /* 0x000f280000300a00 */
[----:B------:R-:W3:Y:S04]  /*147370*/  LDL.LU R35, [R1+0x3c4] ;  /* 0x0003c40001237983 */ /* 0x000ee80000300800 */
[----:B------:R-:W4:Y:S04]  /*147380*/  LDL.LU.64 R56, [R1+0x3ac0] ;  /* 0x003ac00001387983 */ /* 0x000f280000300a00 */
[----:B------:R-:W4:Y:S04]  /*147390*/  LDL.LU R52, [R1+0x3b4] ;  /* 0x0003b40001347983 */ /* 0x000f280000300800 */
[----:B------:R-:W4:Y:S01]  /*1473a0*/  LDL.LU.64 R58, [R1+0x3ac8] ;  /* 0x003ac800013a7983 */ /* 0x000f220000300a00 */
[----:B------:R-:W-:-:S02]  /*1473b0*/  PRMT R19, R55, 0x7773, RZ ;  /* 0x0000777337137816 */ /* 0x000fc400000000ff */
        /* <DEDUP_REMOVED lines=20> */
[----:B------:R-:W2:Y:S04]  /*147500*/  LDL.LU.64 R42, [R1+0x3af8] ;  /* 0x003af800012a7983 */ /* 0x000ea80000300a00 */
[----:B------:R-:W2:Y:S04]  /*147510*/  LDL.LU R55, [R1+0x3b8] ;  /* 0x0003b80001377983 */ /* 0x000ea80000300800 */
[----:B------:R-:W2:Y:S01]  /*147520*/  LDL.LU.64 R50, [R1+0x3b00] ;  /* 0x003b000001327983 */ /* 0x000ea20000300a00 */
[----:B------:R-:W-:-:S04]  /*147530*/  LOP3.LUT R16, R16, 0xffffff7f, RZ, 0xc0, !PT ;  /* 0xffffff7f10107812 */ /* 0x000fc800078ec0ff */
[----:B------:R-:W-:Y:S02]  /*147540*/  @P1 LOP3.LUT R16, R16, 0x80, RZ, 0xfc, !PT ;  /* 0x0000008010101812 */ /* 0x000fe400078efcff */
[----:B------:R-:W-:Y:S02]  /*147550*/  LOP3.LUT P1, RZ, R54, 0x8, RZ, 0xc0, !PT ;  /* 0x0000000836ff7812 */ /* 0x000fe4000782c0ff */
[----:B------:R-:W-:-:S11]  /*147560*/  LOP3.LUT R16, R16, 0xfffffeff, RZ, 0xc0, !PT ;  /* 0xfffffeff10107812 */ /* 0x000fd600078ec0ff */
[----:B------:R-:W-:Y:S02]  /*147570*/  @P1 LOP3.LUT R16, R16, 0x100, RZ, 0xfc, !PT ;  /* 0x0000010010101812 */ /* 0x000fe400078efcff */
[----:B------:R-:W-:Y:S02]  /*147580*/  LOP3.LUT P1, RZ, R54, 0x4, RZ, 0xc0, !PT ;  /* 0x0000000436ff7812 */ /* 0x000fe4000782c0ff */
[----:B------:R-:W-:Y:S02]  /*147590*/  LOP3.LUT R16, R16, 0xfffffdff, RZ, 0xc0, !PT ;  /* 0xfffffdff10107812 */ /* 0x000fe400078ec0ff */
[----:B---3--:R-:W-:-:S09]  /*1475a0*/  PRMT R19, R35, 0x7770, RZ ;  /* 0x0000777023137816 */ /* 0x008fd200000000ff */
[----:B------:R-:W-:Y:S02]  /*1475b0*/  @P1 LOP3.LUT R16, R16, 0x200, RZ, 0xfc, !PT ;  /* 0x0000020010101812 */ /* 0x000fe400078efcff */
[----:B------:R-:W-:Y:S01]  /*1475c0*/  LOP3.LUT P1, RZ, R54, 0x2, RZ, 0xc0, !PT ;  /* 0x0000000236ff7812 */ /* 0x000fe2000782c0ff */
[----:B------:R0:W-:Y:S01]  /*1475d0*/  @P4 STG.E.U8 desc[UR4][R48.64], R19 ;  /* 0x0000001330004986 */ /* 0x0001e2000c101104 */
[----:B------:R-:W-:Y:S02]  /*1475e0*/  LOP3.LUT R16, R16, 0xfffffbff, RZ, 0xc0, !PT ;  /* 0xfffffbff10107812 */ /* 0x000fe400078ec0ff */
[----:B0-----:R-:W-:Y:S01]  /*1475f0*/  PRMT R19, R35, 0x7771, RZ ;  /* 0x0000777123137816 */ /* 0x001fe200000000ff */
[----:B------:R-:W3:Y:S08]  /*147600*/  LDL.LU.64 R48, [R1+0x3b08] ;  /* 0x003b080001307983 */ /* 0x000ef00000300a00 */
[----:B------:R-:W-:-:S02]  /*147610*/  @P1 LOP3.LUT R16, R16, 0x400, RZ, 0xfc, !PT ;  /* 0x0000040010101812 */ /* 0x000fc400078efcff */
[----:B------:R-:W-:Y:S01]  /*147620*/  LOP3.LUT P1, RZ, R54, 0x1, RZ, 0xc0, !PT ;  /* 0x0000000136ff7812 */ /* 0x000fe2000782c0ff */
        /* <DEDUP_REMOVED lines=34> */
[----:B------:R0:W-:Y:S04]  /*147850*/  @P1 STG.E.U8 desc[UR4][R50.64], R19 ;  /* 0x0000001332001986 */ /* 0x0001e8000c101104 */
[----:B0-----:R-:W2:Y:S01]  /*147860*/  LDL.LU.64 R50, [R1+0x3b90] ;  /* 0x003b900001327983 */ /* 0x001ea20000300a00 */
[C---:B------:R-:W-:Y:S02]  /*147870*/  LOP3.LUT P0, RZ, R54.reuse, 0x200, RZ, 0xc0, !PT ;  /* 0x0000020036ff7812 */ /* 0x040fe4000780c0ff */
[C---:B------:R-:W-:Y:S02]  /*147880*/  LOP3.LUT P2, RZ, R54.reuse, 0x400, RZ, 0xc0, !PT ;  /* 0x0000040036ff7812 */ /* 0x040fe4000784c0ff */
[----:B------:R-:W-:Y:S02]  /*147890*/  PRMT R19, R55, 0x7770, RZ ;  /* 0x0000777037137816 */ /* 0x000fe400000000ff */
[----:B------:R-:W-:-:S02]  /*1478a0*/  LOP3.LUT P3, RZ, R54, 0x800, RZ, 0xc0, !PT ;  /* 0x0000080036ff7812 */ /* 0x000fc4000786c0ff */
[----:B------:R-:W-:-:S05]  /*1478b0*/  LOP3.LUT P4, RZ, R54, 0x1000, RZ, 0xc0, !PT ;  /* 0x0000100036ff7812 */ /* 0x000fca000788c0ff */
[----:B---3--:R0:W-:Y:S02]  /*1478c0*/  @P0 STG.E.U8 desc[UR4][R48.64], R19 ;  /* 0x0000001330000986 */ /* 0x0081e4000c101104 */
[C---:B0-----:R-:W-:Y:S02]  /*1478d0*/  PRMT R19, R55.reuse, 0x7771, RZ ;  /* 0x0000777137137816 */ /* 0x041fe400000000ff */
[----:B------:R-:W3:Y:S04]  /*1478e0*/  LDL.LU.64 R48, [R1+0x3ba8] ;  /* 0x003ba80001307983 */ /* 0x000ee80000300a00 */
[----:B----4-:R0:W-:Y:S02]  /*1478f0*/  @P2 STG.E.U8 desc[UR4][R40.64], R19 ;  /* 0x0000001328002986 */ /* 0x0101e4000c101104 */
[----:B0-----:R-:W-:-:S02]  /*147900*/  PRMT R19, R55, 0x7772, RZ ;  /* 0x0000777237137816 */ /* 0x001fc400000000ff */
[----:B------:R-:W4:Y:S04]  /*147910*/  LDL.LU.64 R40, [R1+0x3bc0] ;  /* 0x003bc00001287983 */ /* 0x000f280000300a00 */
[----:B------:R0:W-:Y:S02]  /*147920*/  @P3 STG.E.U8 desc[UR4][R38.64], R19 ;  /* 0x0000001326003986 */ /* 0x0001e4000c101104 */
[----:B0-----:R-:W-:Y:S02]  /*147930*/  PRMT R19, R55, 0x7773, RZ ;  /* 0x0000777337137816 */ /* 0x001fe400000000ff */
[----:B------:R-:W4:Y:S04]  /*147940*/  LDL.LU.64 R38, [R1+0x3bf0] ;  /* 0x003bf00001267983 */ /* 0x000f280000300a00 */
[----:B------:R0:W-:Y:S04]  /*147950*/  @P4 STG.E.U8 desc[UR4][R56.64], R19 ;  /* 0x0000001338004986 */ /* 0x0001e8000c101104 */
[----:B0-----:R-:W4:Y:S04]  /*147960*/  LDL.LU.64 R56, [R1+0x3c28] ;  /* 0x003c280001387983 */ /* 0x001f280000300a00 */
[----:B------:R-:W4:Y:S01]  /*147970*/  LDL.LU R55, [R1+0x3bc] ;  /* 0x0003bc0001377983 */ /* 0x000f220000300800 */
[----:B------:R-:W-:-:S02]  /*147980*/  LOP3.LUT P5, RZ, R54, 0x2000, RZ, 0xc0, !PT ;  /* 0x0000200036ff7812 */ /* 0x000fc400078ac0ff */
[C---:B------:R-:W-:Y:S02]  /*147990*/  LOP3.LUT P6, RZ, R54.reuse, 0x4000, RZ, 0xc0, !PT ;  /* 0x0000400036ff7812 */ /* 0x040fe400078cc0ff */
[----:B------:R-:W-:Y:S02]  /*1479a0*/  PRMT R19, R35, 0x7770, RZ ;  /* 0x0000777023137816 */ /* 0x000fe400000000ff */
[----:B------:R-:W-:-:S07]  /*1479b0*/  LOP3.LUT P3, RZ, R54, 0x8000, RZ, 0xc0, !PT ;  /* 0x0000800036ff7812 */ /* 0x000fce000786c0ff */
[----:B------:R0:W-:Y:S04]  /*1479c0*/  @P5 STG.E.U8 desc[UR4][R58.64], R19 ;  /* 0x000000133a005986 */ /* 0x0001e8000c101104 */
[----:B0-----:R-:W4:Y:S01]  /*1479d0*/  LDL.LU.64 R58, [R1+0x3c38] ;  /* 0x003c3800013a7983 */ /* 0x001f220000300a00 */
[----:B------:R-:W-:-:S05]  /*1479e0*/  PRMT R19, R35, 0x7771, RZ ;  /* 0x0000777123137816 */ /* 0x000fca00000000ff */
[----:B--2---:R0:W-:Y:S02]  /*1479f0*/  @P6 STG.E.U8 desc[UR4][R2.64], R19 ;  /* 0x0000001302006986 */ /* 0x0041e4000c101104 */
[C---:B0-----:R-:W-:Y:S02]  /*147a00*/  PRMT R19, R35.reuse, 0x7772, RZ ;  /* 0x0000777223137816 */ /* 0x041fe400000000ff */
[----:B------:R-:W2:Y:S04]  /*147a10*/  LDL.LU R3, [R1+0x320] ;  /* 0x0003200001037983 */ /* 0x000ea80000300800 */
[----:B------:R-:W2:Y:S04]  /*147a20*/  LDL.LU R47, [R1+0x3a0] ;  /* 0x0003a000012f7983 */ /* 0x000ea80000300800 */
[----:B------:R0:W-:Y:S02]  /*147a30*/  @P3 STG.E.U8 desc[UR4][R50.64], R19 ;  /* 0x0000001332003986 */ /* 0x0001e4000c101104 */
[----:B0-----:R-:W-:-:S02]  /*147a40*/  PRMT R19, R35, 0x7773, RZ ;  /* 0x0000777323137816 */ /* 0x001fc400000000ff */
[----:B------:R-:W2:Y:S01]  /*147a50*/  LDL.LU.64 R34, [R1+0x3c58] ;  /* 0x003c580001227983 */ /* 0x000ea20000300a00 */
[----:B------:R-:W-:Y:S02]  /*147a60*/  LOP3.LUT P1, RZ, R54, 0x8000000, RZ, 0xc0, !PT ;  /* 0x0800000036ff7812 */ /* 0x000fe4000782c0ff */
[----:B------:R-:W-:Y:S01]  /*147a70*/  LOP3.LUT R8, R8, 0xf7ffffff, RZ, 0xc0, !PT ;  /* 0xf7ffffff08087812 */ /* 0x000fe200078ec0ff */
[----:B------:R-:W2:Y:S04]  /*147a80*/  LDL.LU.64 R20, [R1+0x3c88] ;  /* 0x003c880001147983 */ /* 0x000ea80000300a00 */
[----:B------:R-:W2:Y:S01]  /*147a90*/  LDL.LU.64 R22, [R1+0x3cb8] ;  /* 0x003cb80001167983 */ /* 0x000ea20000300a00 */
[----:B------:R-:W-:-:S03]  /*147aa0*/  LOP3.LUT R16, R16, 0xfffffffe, RZ, 0xc0, !PT ;  /* 0xfffffffe10107812 */ /* 0x000fc600078ec0ff */
[----:B------:R-:W2:Y:S02]  /*147ab0*/  LDL.LU.64 R44, [R1+0x3cc8] ;  /* 0x003cc800012c7983 */ /* 0x000ea40000300a00 */
[----:B------:R-:W-:Y:S02]  /*147ac0*/  @P1 LOP3.LUT R8, R8, 0x8000000, RZ, 0xfc, !PT ;  /* 0x0800000008081812 */ /* 0x000fe400078efcff */
[----:B------:R-:W-:Y:S01]  /*147ad0*/  LOP3.LUT P1, RZ, R54, 0x4000000, RZ, 0xc0, !PT ;  /* 0x0400000036ff7812 */ /* 0x000fe2000782c0ff */
[----:B------:R-:W2:Y:S01]  /*147ae0*/  LDL.LU R2, [R1+0x390] ;  /* 0x0003900001027983 */ /* 0x000ea20000300800 */
[----:B------:R-:W-:-:S03]  /*147af0*/  LOP3.LUT R8, R8, 0xefffffff, RZ, 0xc0, !PT ;  /* 0xefffffff08087812 */ /* 0x000fc600078ec0ff */
[----:B------:R-:W2:Y:S01]  /*147b00*/  LDL.LU.64 R60, [R1+0x3cd0] ;  /* 0x003cd000013c7983 */ /* 0x000ea20000300a00 */
[C---:B------:R-:W-:Y:S02]  /*147b10*/  LOP3.LUT P4, RZ, R54.reuse, 0x10000, RZ, 0xc0, !PT ;  /* 0x0001000036ff7812 */ /* 0x040fe4000788c0ff */
[----:B------:R-:W-:Y:S01]  /*147b20*/  LOP3.LUT P5, RZ, R54, 0x20000, RZ, 0xc0, !PT ;  /* 0x0002000036ff7812 */ /* 0x000fe200078ac0ff */
[----:B------:R-:W2:Y:S04]  /*147b30*/  LDL.LU.64 R42, [R1+0x3d00] ;  /* 0x003d0000012a7983 */ /* 0x000ea80000300a00 */
        /* <DEDUP_REMOVED lines=13> */
[----:B------:R-:W-:Y:S01]  /*147c10*/  LOP3.LUT R16, R16, 0xfffffffd, RZ, 0xc0, !PT ;  /* 0xfffffffd10107812 */ /* 0x000fe200078ec0ff */
[----:B---3--:R4:W-:Y:S01]  /*147c20*/  @P4 STG.E.U8 desc[UR4][R48.64], R19 ;  /* 0x0000001330004986 */ /* 0x0089e2000c101104 */
[----:B------:R-:W-:-:S09]  /*147c30*/  LOP3.LUT P6, RZ, R54, 0x40000, RZ, 0xc0, !PT ;  /* 0x0004000036ff7812 */ /* 0x000fd200078cc0ff */
[----:B------:R-:W-:Y:S02]  /*147c40*/  @P1 LOP3.LUT R16, R16, 0x2, RZ, 0xfc, !PT ;  /* 0x0000000210101812 */ /* 0x000fe400078efcff */
[----:B------:R-:W-:Y:S02]  /*147c50*/  LOP3.LUT P1, RZ, R54, 0x100000, RZ, 0xc0, !PT ;  /* 0x0010000036ff7812 */ /* 0x000fe4000782c0ff */
[----:B------:R-:W-:Y:S02]  /*147c60*/  LOP3.LUT R16, R16, 0xfffffffb, RZ, 0xc0, !PT ;  /* 0xfffffffb10107812 */ /* 0x000fe400078ec0ff */
[----:B----4-:R-:W-:Y:S02]  /*147c70*/  PRMT R19, R55, 0x7770, RZ ;  /* 0x0000777037137816 */ /* 0x010fe400000000ff */
[----:B------:R-:W-:-:S03]  /*147c80*/  LOP3.LUT P0, RZ, R54, 0x10000000, RZ, 0xc0, !PT ;  /* 0x1000000036ff7812 */ /* 0x000fc6000780c0ff */
[----:B------:R0:W-:Y:S04]  /*147c90*/  @P5 STG.E.U8 desc[UR4][R40.64], R19 ;  /* 0x0000001328005986 */ /* 0x0001e8000c101104 */
[----:B------:R-:W-:Y:S02]  /*147ca0*/  @P1 LOP3.LUT R16, R16, 0x4, RZ, 0xfc, !PT ;  /* 0x0000000410101812 */ /* 0x000fe400078efcff */
[C---:B------:R-:W-:Y:S02]  /*147cb0*/  LOP3.LUT P1, RZ, R54.reuse, 0x80000, RZ, 0xc0, !PT ;  /* 0x0008000036ff7812 */ /* 0x040fe4000782c0ff */
[C---:B------:R-:W-:Y:S02]  /*147cc0*/  LOP3.LUT P2, RZ, R54.reuse, 0x20000000, RZ, 0xc0, !PT ;  /* 0x2000000036ff7812 */ /* 0x040fe4000784c0ff */
[----:B------:R-:W-:-:S02]  /*147cd0*/  LOP3.LUT P3, RZ, R54, 0x40000000, RZ, 0xc0, !PT ;  /* 0x4000000036ff7812 */ /* 0x000fc4000786c0ff */
[C---:B0-----:R-:W-:Y:S02]  /*147ce0*/  PRMT R19, R55.reuse, 0x7771, RZ ;  /* 0x0000777137137816 */ /* 0x041fe400000000ff */
[----:B------:R-:W-:Y:S02]  /*147cf0*/  LOP3.LUT P4, RZ, R54, 0x80000000, RZ, 0xc0, !PT ;  /* 0x8000000036ff7812 */ /* 0x000fe4000788c0ff */
[----:B------:R-:W3:Y:S04]  /*147d00*/  LDL.LU R54, [R1+0x3a4] ;  /* 0x0003a40001367983 */ /* 0x000ee80000300800 */
[----:B------:R-:W4:Y:S04]  /*147d10*/  LDL.LU.64 R50, [R1+0x3d30] ;  /* 0x003d300001327983 */ /* 0x000f280000300a00 */
[----:B------:R0:W-:Y:S04]  /*147d20*/  @P6 STG.E.U8 desc[UR4][R38.64], R19 ;  /* 0x0000001326006986 */ /* 0x0001e8000c101104 */
[----:B------:R-:W3:Y:S04]  /*147d30*/  LDL.LU.64 R48, [R1+0x3d50] ;  /* 0x003d500001307983 */ /* 0x000ee80000300a00 */
[----:B------:R-:W3:Y:S01]  /*147d40*/  LDL.LU.64 R40, [R1+0x3d60] ;  /* 0x003d600001287983 */ /* 0x000ee20000300a00 */
[----:B0-----:R-:W-:-:S03]  /*147d50*/  PRMT R19, R55, 0x7772, RZ ;  /* 0x0000777237137816 */ /* 0x001fc600000000ff */
[----:B------:R-:W3:Y:S04]  /*147d60*/  LDL.LU.64 R38, [R1+0x3d90] ;  /* 0x003d900001267983 */ /* 0x000ee80000300a00 */
[----:B------:R0:W-:Y:S01]  /*147d70*/  @P1 STG.E.U8 desc[UR4][R56.64], R19 ;  /* 0x0000001338001986 */ /* 0x0001e2000c101104 */
[C---:B------:R-:W-:Y:S02]  /*147d80*/  LOP3.LUT P1, RZ, R16.reuse, 0x4, RZ, 0xc0, !PT ;  /* 0x0000000410ff7812 */ /* 0x040fe4000782c0ff */
[----:B0-----:R-:W-:Y:S01]  /*147d90*/  PRMT R19, R55, 0x7773, RZ ;  /* 0x0000777337137816 */ /* 0x001fe200000000ff */
[----:B------:R-:W3:Y:S10]  /*147da0*/  LDL.LU.64 R56, [R1+0x3dc0] ;  /* 0x003dc00001387983 */ /* 0x000ef40000300a00 */
[----:B------:R0:W-:Y:S01]  /*147db0*/  @P1 STG.E.U8 desc[UR4][R58.64], R19 ;  /* 0x000000133a001986 */ /* 0x0001e2000c101104 */
[----:B------:R-:W-:-:S03]  /*147dc0*/  LOP3.LUT P1, RZ, R16, 0x2, RZ, 0xc0, !PT ;  /* 0x0000000210ff7812 */ /* 0x000fc6000782c0ff */
[----:B0-----:R-:W3:Y:S04]  /*147dd0*/  LDL.LU.64 R58, [R1+0x3de0] ;  /* 0x003de000013a7983 */ /* 0x001ee80000300a00 */
[----:B------:R-:W3:Y:S01]  /*147de0*/  LDL.LU R55, [R1+0x394] ;  /* 0x0003940001377983 */ /* 0x000ee20000300800 */
[----:B--2---:R-:W-:-:S05]  /*147df0*/  PRMT R19, R47, 0x7770, RZ ;  /* 0x000077702f137816 */ /* 0x004fca00000000ff */
[----:B------:R0:W-:Y:S04]  /*147e00*/  @P1 STG.E.U8 desc[UR4][R34.64], R19 ;  /* 0x0000001322001986 */ /* 0x0001e8000c101104 */
        /* <DEDUP_REMOVED lines=17> */
[----:B0-----:R-:W-:Y:S02]  /*147f20*/  PRMT R16, R2, 0x7772, RZ ;  /* 0x0000777202107816 */ /* 0x001fe400000000ff */
[C---:B------:R-:W-:Y:S02]  /*147f30*/  LOP3.LUT P5, RZ, R3.reuse, 0x1, RZ, 0xc0, !PT ;  /* 0x0000000103ff7812 */ /* 0x040fe400078ac0ff */
[----:B------:R-:W-:-:S07]  /*147f40*/  LOP3.LUT P6, RZ, R3, 0x2, RZ, 0xc0, !PT ;  /* 0x0000000203ff7812 */ /* 0x000fce00078cc0ff */
[----:B----4-:R0:W-:Y:S02]  /*147f50*/  @P1 STG.E.U8 desc[UR4][R50.64], R16 ;  /* 0x0000001032001986 */ /* 0x0101e4000c101104 */
[----:B0-----:R-:W-:-:S05]  /*147f60*/  PRMT R16, R2, 0x7773, RZ ;  /* 0x0000777302107816 */ /* 0x001fca00000000ff */
[----:B---3--:R0:W-:Y:S02]  /*147f70*/  @P0 STG.E.U8 desc[UR4][R48.64], R16 ;  /* 0x0000001030000986 */ /* 0x0081e4000c101104 */
        /* <DEDUP_REMOVED lines=42> */
[----:B------:R-:W2:Y:S04]  /*148220*/  LDL.LU R2, [R1+0x3ac] ;  /* 0x0003ac0001027983 */ /* 0x000ea80000300800 */
[----:B------:R-:W2:Y:S04]  /*148230*/  LDL.LU.64 R60, [R1+0x3f98] ;  /* 0x003f9800013c7983 */ /* 0x000ea80000300a00 */
[----:B------:R-:W-:Y:S01]  /*148240*/  @P1 LOP3.LUT R8, R8, 0x1000000, RZ, 0xfc, !PT ;  /* 0x0100000008081812 */ /* 0x000fe200078efcff */
[----:B------:R-:W2:Y:S01]  /*148250*/  LDL.LU.64 R42, [R1+0x3fb8] ;  /* 0x003fb800012a7983 */ /* 0x000ea20000300a00 */
[----:B------:R-:W-:-:S02]  /*148260*/  LOP3.LUT P1, RZ, R3, 0x100, RZ, 0xc0, !PT ;  /* 0x0000010003ff7812 */ /* 0x000fc4000782c0ff */
[----:B------:R-:W-:Y:S01]  /*148270*/  LOP3.LUT R8, R8, 0xfdffffff, RZ, 0xc0, !PT ;  /* 0xfdffffff08087812 */ /* 0x000fe200078ec0ff */
[----:B------:R-:W2:Y:S01]  /*148280*/  LDL.LU.64 R50, [R1+0x3fe8] ;  /* 0x003fe80001327983 */ /* 0x000ea20000300a00 */
        /* <DEDUP_REMOVED lines=8> */
[----:B0-----:R-:W-:Y:S01]  /*148310*/  PRMT R16, R55, 0x7773, RZ ;  /* 0x0000777337107816 */ /* 0x001fe200000000ff */
[----:B------:R-:W3:Y:S06]  /*148320*/  LDL.LU.64 R48, [R1+0x4018] ;  /* 0x0040180001307983 */ /* 0x000eec0000300a00 */
[----:B------:R-:W-:-:S02]  /*148330*/  @P1 LOP3.LUT R8, R8, 0x4000000, RZ, 0xfc, !PT ;  /* 0x0400000008081812 */ /* 0x000fc400078efcff */
[----:B------:R-:W-:Y:S01]  /*148340*/  LOP3.LUT P1, RZ, R3, 0x40, RZ, 0xc0, !PT ;  /* 0x0000004003ff7812 */ /* 0x000fe2000782c0ff */
[----:B----4-:R0:W-:Y:S02]  /*148350*/  @P5 STG.E.U8 desc[UR4][R40.64], R16 ;  /* 0x0000001028005986 */ /* 0x0101e4000c101104 */
[C---:B0-----:R-:W-:Y:S02]  /*148360*/  PRMT R16, R54.reuse, 0x7770, RZ ;  /* 0x0000777036107816 */ /* 0x041fe400000000ff */
[----:B------:R-:W4:Y:S04]  /*148370*/  LDL.LU.64 R40, [R1+0x4028] ;  /* 0x0040280001287983 */ /* 0x000f280000300a00 */
[----:B------:R0:W-:Y:S04]  /*148380*/  @P6 STG.E.U8 desc[UR4][R38.64], R16 ;  /* 0x0000001026006986 */ /* 0x0001e8000c101104 */
[----:B------:R-:W4:Y:S01]  /*148390*/  LDL.LU R55, [R1+0x39c] ;  /* 0x00039c0001377983 */ /* 0x000f220000300800 */
        /* <DEDUP_REMOVED lines=11> */
[----:B0-----:R-:W2:Y:S04]  /*148450*/  LDL.LU.64 R34, [R1+0x40b0] ;  /* 0x0040b00001227983 */ /* 0x001ea80000300a00 */
[----:B------:R-:W2:Y:S01]  /*148460*/  LDL.LU R54, [R1+0x324] ;  /* 0x0003240001367983 */ /* 0x000ea20000300800 */
        /* <DEDUP_REMOVED lines=39> */
[----:B------:R-:W2:Y:S01]  /*1486e0*/  LDL.LU R55, [R1+0x300] ;  /* 0x0003000001377983 */ /* 0x000ea20000300800 */
[----:B------:R-:W-:-:S02]  /*1486f0*/  LOP3.LUT P1, RZ, R54, 0x2, RZ, 0xc0, !PT ;  /* 0x0000000236ff7812 */ /* 0x000fc4000782c0ff */
[----:B------:R-:W-:Y:S01]  /*148700*/  LOP3.LUT R8, R8, 0xfffff7ff, RZ, 0xc0, !PT ;  /* 0xfffff7ff08087812 */ /* 0x000fe200078ec0ff */
[----:B------:R-:W4:Y:S04]  /*148710*/  LDL.LU.64 R56, [R1+0x4140] ;  /* 0x0041400001387983 */ /* 0x000f280000300a00 */
[----:B------:R-:W4:Y:S06]  /*148720*/  LDL.LU.64 R58, [R1+0x4150] ;  /* 0x00415000013a7983 */ /* 0x000f2c0000300a00 */
        /* <DEDUP_REMOVED lines=23> */
[----:B------:R-:W-:-:S02]  /*1488a0*/  LOP3.LUT P5, RZ, R3, 0x800000, RZ, 0xc0, !PT ;  /* 0x0080000003ff7812 */ /* 0x000fc400078ac0ff */
[----:B------:R-:W-:-:S03]  /*1488b0*/  LOP3.LUT P6, RZ, R3, 0x1000000, RZ, 0xc0, !PT ;  /* 0x0100000003ff7812 */ /* 0x000fc600078cc0ff */
[----:B------:R-:W-:Y:S02]  /*1488c0*/  @P1 LOP3.LUT R8, R8, 0x40000, RZ, 0xfc, !PT ;  /* 0x0004000008081812 */ /* 0x000fe400078efcff */
[----:B------:R-:W-:Y:S02]  /*1488d0*/  LOP3.LUT P1, RZ, R3, 0x2000000, RZ, 0xc0, !PT ;  /* 0x0200000003ff7812 */ /* 0x000fe4000782c0ff */
[----:B------:R-:W4:Y:S01]  /*1488e0*/  LDL.LU.64 R2, [R1+0x4178] ;  /* 0x0041780001027983 */ /* 0x000f220000300a00 */
[----:B--2---:R-:W-:-:S05]  /*1488f0*/  PRMT R16, R55, 0x7770, RZ ;  /* 0x0000777037107816 */ /* 0x004fca00000000ff */
[----:B------:R0:W-:Y:S04]  /*148900*/  @P3 STG.E.U8 desc[UR4][R34.64], R16 ;  /* 0x0000001022003986 */ /* 0x0001e8000c101104 */
[----:B0-----:R-:W2:Y:S04]  /*148910*/  LDL.LU.64 R34, [R1+0x4190] ;  /* 0x0041900001227983 */ /* 0x001ea80000300a00 */
[----:B------:R-:W2:Y:S04]  /*148920*/  LDL.LU R47, [R1+0x304] ;  /* 0x00030400012f7983 */ /* 0x000ea80000300800 */
        /* <DEDUP_REMOVED lines=24> */
[----:B------:R-:W-:Y:S02]  /*148ab0*/  PRMT R16, R4, 0x7772, RZ ;  /* 0x0000777204107816 */ /* 0x000fe400000000ff */
[C---:B------:R-:W-:Y:S02]  /*148ac0*/  LOP3.LUT P0, RZ, R54.reuse, 0x4, RZ, 0xc0, !PT ;  /* 0x0000000436ff7812 */ /* 0x040fe4000780c0ff */
[----:B------:R-:W-:-:S07]  /*148ad0*/  LOP3.LUT P2, RZ, R54, 0x8, RZ, 0xc0, !PT ;  /* 0x0000000836ff7812 */ /* 0x000fce000784c0ff */
        /* <DEDUP_REMOVED lines=28> */
[----:B------:R0:W-:Y:S02]  /*148ca0*/  @P3 STG.E.U8 desc[UR4][R56.64], R16 ;  /* 0x0000001038003986 */ /* 0x0001e4000c101104 */
[----:B0-----:R-:W-:-:S05]  /*148cb0*/  PRMT R16, R55, 0x7770, RZ ;  /* 0x0000777037107816 */ /* 0x001fca00000000ff */
[----:B------:R0:W-:Y:S02]  /*148cc0*/  @P4 STG.E.U8 desc[UR4][R58.64], R16 ;  /* 0x000000103a004986 */ /* 0x0001e4000c101104 */
[----:B0-----:R-:W-:-:S05]  /*148cd0*/  PRMT R16, R55, 0x7771, RZ ;  /* 0x0000777137107816 */ /* 0x001fca00000000ff */
[----:B------:R0:W-:Y:S04]  /*148ce0*/  @P5 STG.E.U8 desc[UR4][R2.64], R16 ;  /* 0x0000001002005986 */ /* 0x0001e8000c101104 */
[----:B0-----:R-:W3:Y:S01]  /*148cf0*/  LDL.LU.64 R2, [R1+0x41f8] ;  /* 0x0041f80001027983 */ /* 0x001ee20000300a00 */
[----:B------:R-:W-:-:S03]  /*148d00*/  LOP3.LUT P6, RZ, R54, 0x80, RZ, 0xc0, !PT ;  /* 0x0000008036ff7812 */ /* 0x000fc600078cc0ff */
[----:B------:R-:W4:Y:S01]  /*148d10*/  LDL.LU.64 R40, [R1+0x4200] ;  /* 0x0042000001287983 */ /* 0x000f220000300a00 */
[----:B------:R-:W-:-:S03]  /*148d20*/  PRMT R16, R55, 0x7772, RZ ;  /* 0x0000777237107816 */ /* 0x000fc600000000ff */
[----:B------:R-:W4:Y:S06]  /*148d30*/  LDL.LU.64 R38, [R1+0x4208] ;  /* 0x0042080001267983 */ /* 0x000f2c0000300a00 */
[----:B--2---:R0:W-:Y:S04]  /*148d40*/  @P6 STG.E.U8 desc[UR4][R34.64], R16 ;  /* 0x0000001022006986 */ /* 0x0041e8000c101104 */
[----:B0-----:R-:W2:Y:S04]  /*148d50*/  LDL.LU.64 R34, [R1+0x4210] ;  /* 0x0042100001227983 */ /* 0x001ea80000300a00 */
[----:B------:R-:W2:Y:S04]  /*148d60*/  LDL.LU.64 R56, [R1+0x4218] ;  /* 0x0042180001387983 */ /* 0x000ea80000300a00 */
[----:B------:R-:W2:Y:S04]  /*148d70*/  LDL.LU.64 R58, [R1+0x4220] ;  /* 0x00422000013a7983 */ /* 0x000ea80000300a00 */
[----:B------:R-:W2:Y:S01]  /*148d80*/  LDL.LU R52, [R1+0x30c] ;  /* 0x00030c0001347983 */ /* 0x000ea20000300800 */
[----:B------:R-:W-:-:S02]  /*148d90*/  LOP3.LUT P3, RZ, R54, 0x100, RZ, 0xc0, !PT ;  /* 0x0000010036ff7812 */ /* 0x000fc4000786c0ff */
[----:B------:R-:W-:Y:S02]  /*148da0*/  PRMT R16, R55, 0x7773, RZ ;  /* 0x0000777337107816 */ /* 0x000fe400000000ff */
[C---:B------:R-:W-:Y:S02]  /*148db0*/  LOP3.LUT P4, RZ, R54.reuse, 0x200, RZ, 0xc0, !PT ;  /* 0x0000020036ff7812 */ /* 0x040fe4000788c0ff */
[C---:B------:R-:W-:Y:S02]  /*148dc0*/  LOP3.LUT P5, RZ, R54.reuse, 0x400, RZ, 0xc0, !PT ;  /* 0x0000040036ff7812 */ /* 0x040fe400078ac0ff */
[C---:B------:R-:W-:Y:S02]  /*148dd0*/  LOP3.LUT P6, RZ, R54.reuse, 0x800, RZ, 0xc0, !PT ;  /* 0x0000080036ff7812 */ /* 0x040fe400078cc0ff */
[----:B------:R-:W-:Y:S02]  /*148de0*/  LOP3.LUT P1, RZ, R54, 0x100000, RZ, 0xc0, !PT ;  /* 0x0010000036ff7812 */ /* 0x000fe4000782c0ff */
[----:B------:R-:W-:Y:S01]  /*148df0*/  LOP3.LUT R8, R8, 0xfffffff7, RZ, 0xc0, !PT ;  /* 0xfffffff708087812 */ /* 0x000fe200078ec0ff */
[----:B---3--:R0:W-:Y:S04]  /*148e00*/  @P3 STG.E.U8 desc[UR4][R2.64], R16 ;  /* 0x0000001002003986 */ /* 0x0081e8000c101104 */
[----:B0-----:R-:W3:Y:S04]  /*148e10*/  LDL.LU.64 R2, [R1+0x4228] ;  /* 0x0042280001027983 */ /* 0x001ee80000300a00 */
[----:B------:R-:W3:Y:S04]  /*148e20*/  LDL.LU.64 R22, [R1+0x4230] ;  /* 0x0042300001167983 */ /* 0x000ee80000300a00 */
[----:B------:R-:W3:Y:S04]  /*148e30*/  LDL.LU.64 R46, [R1+0x4238] ;  /* 0x00423800012e7983 */ /* 0x000ee80000300a00 */
[----:B------:R-:W3:Y:S04]  /*148e40*/  LDL.LU.64 R44, [R1+0x4240] ;  /* 0x00424000012c7983 */ /* 0x000ee80000300a00 */
[----:B------:R-:W3:Y:S01]  /*148e50*/  LDL.LU.64 R60, [R1+0x4248] ;  /* 0x00424800013c7983 */ /* 0x000ee20000300a00 */
[----:B------:R-:W-:-:S03]  /*148e60*/  PRMT R16, R6, 0x7770, RZ ;  /* 0x0000777006107816 */ /* 0x000fc600000000ff */
[----:B------:R-:W3:Y:S04]  /*148e70*/  LDL.LU.64 R42, [R1+0x4250] ;  /* 0x00425000012a7983 */ /* 0x000ee80000300a00 */
[----:B----4-:R0:W-:Y:S02]  /*148e80*/  @P4 STG.E.U8 desc[UR4][R40.64], R16 ;  /* 0x0000001028004986 */ /* 0x0101e4000c101104 */
[----:B0-----:R-:W-:-:S05]  /*148e90*/  PRMT R16, R6, 0x7771, RZ ;  /* 0x0000777106107816 */ /* 0x001fca00000000ff */
[----:B------:R0:W-:Y:S02]  /*148ea0*/  @P5 STG.E.U8 desc[UR4][R38.64], R16 ;  /* 0x0000001026005986 */ /* 0x0001e4000c101104 */
[----:B0-----:R-:W-:-:S05]  /*148eb0*/  PRMT R16, R6, 0x7772, RZ ;  /* 0x0000777206107816 */ /* 0x001fca00000000ff */
[----:B--2---:R0:W-:Y:S04]  /*148ec0*/  @P6 STG.E.U8 desc[UR4][R34.64], R16 ;  /* 0x0000001022006986 */ /* 0x0041e8000c101104 */
[----:B0-----:R-:W2:Y:S04]  /*148ed0*/  LDL.LU R34, [R1+0x400] ;  /* 0x0004000001227983 */ /* 0x001ea80000300800 */
[----:B------:R-:W4:Y:S04]  /*148ee0*/  LDL.LU.64 R50, [R1+0x4258] ;  /* 0x0042580001327983 */ /* 0x000f280000300a00 */
[----:B------:R-:W2:Y:S04]  /*148ef0*/  LDL.LU.64 R48, [R1+0x4260] ;  /* 0x0042600001307983 */ /* 0x000ea80000300a00 */
[----:B------:R-:W2:Y:S01]  /*148f00*/  LDL.LU.64 R40, [R1+0x4268] ;  /* 0x0042680001287983 */ /* 0x000ea20000300a00 */
[----:B------:R-:W-:-:S02]  /*148f10*/  @P1 LOP3.LUT R8, R8, 0x8, RZ, 0xfc, !PT ;  /* 0x0000000808081812 */ /* 0x000fc400078efcff */
[----:B------:R-:W-:Y:S01]  /*148f20*/  LOP3.LUT P1, RZ, R54, 0x80000, RZ, 0xc0, !PT ;  /* 0x0008000036ff7812 */ /* 0x000fe2000782c0ff */
[----:B------:R-:W2:Y:S01]  /*148f30*/  LDL.LU.64 R38, [R1+0x4270] ;  /* 0x0042700001267983 */ /* 0x000ea20000300a00 */
        /* <DEDUP_REMOVED lines=19> */
[----:B------:R-:W-:-:S09]  /*149070*/  PRMT R16, R6, 0x7773, RZ ;  /* 0x0000777306107816 */ /* 0x000fd200000000ff */
[----:B------:R-:W-:Y:S02]  /*149080*/  @P1 LOP3.LUT R8, R8, 0x400, RZ, 0xfc, !PT ;  /* 0x0000040008081812 */ /* 0x000fe400078efcff */
[----:B------:R-:W-:-:S13]  /*149090*/  LOP3.LUT P1, RZ, R54, 0x1000, RZ, 0xc0, !PT ;  /* 0x0000100036ff7812 */ /* 0x000fda000782c0ff */
[----:B------:R0:W-:Y:S01]  /*1490a0*/  @P1 STG.E.U8 desc[UR4][R56.64], R16 ;  /* 0x0000001038001986 */ /* 0x0001e2000c101104 */
[----:B------:R-:W-:Y:S02]  /*1490b0*/  LOP3.LUT P1, RZ, R8, 0x400, RZ, 0xc0, !PT ;  /* 0x0000040008ff7812 */ /* 0x000fe4000782c0ff */
[----:B0-----:R-:W-:Y:S01]  /*1490c0*/  PRMT R16, R52, 0x7770, RZ ;  /* 0x0000777034107816 */ /* 0x001fe200000000ff */
[----:B------:R-:W2:Y:S10]  /*1490d0*/  LDL.LU.64 R56, [R1+0x4278] ;  /* 0x0042780001387983 */ /* 0x000eb40000300a00 */
[----:B------:R0:W-:Y:S01]  /*1490e0*/  @P1 STG.E.U8 desc[UR4][R58.64], R16 ;  /* 0x000000103a001986 */ /* 0x0001e2000c101104 */
[----:B------:R-:W-:-:S02]  /*1490f0*/  LOP3.LUT P1, RZ, R8, 0x200, RZ, 0xc0, !PT ;  /* 0x0000020008ff7812 */ /* 0x000fc4000782c0ff */
[----:B0-----:R-:W-:Y:S01]  /*149100*/  PRMT R16, R52, 0x7771, RZ ;  /* 0x0000777134107816 */ /* 0x001fe200000000ff */
[----:B------:R-:W2:Y:S04]  /*149110*/  LDL.LU.64 R58, [R1+0x4280] ;  /* 0x00428000013a7983 */ /* 0x000ea80000300a00 */
[----:B------:R-:W2:Y:S06]  /*149120*/  LDL.LU R55, [R1+0x3f0] ;  /* 0x0003f00001377983 */ /* 0x000eac0000300800 */
[----:B---3--:R0:W-:Y:S04]  /*149130*/  @P1 STG.E.U8 desc[UR4][R2.64], R16 ;  /* 0x0000001002001986 */ /* 0x0081e8000c101104 */
[----:B0-----:R-:W3:Y:S04]  /*149140*/  LDL.LU.64 R2, [R1+0x4288] ;  /* 0x0042880001027983 */ /* 0x001ee80000300a00 */
[----:B------:R-:W3:Y:S01]  /*149150*/  LDL.LU R35, [R1+0x328] ;  /* 0x0003280001237983 */ /* 0x000ee20000300800 */
[----:B------:R-:W-:-:S02]  /*149160*/  LOP3.LUT P1, RZ, R8, 0x100, RZ, 0xc0, !PT ;  /* 0x0000010008ff7812 */ /* 0x000fc4000782c0ff */
        /* <DEDUP_REMOVED lines=18> */
[----:B----4-:R2:W-:Y:S02]  /*149290*/  @P1 STG.E.U8 desc[UR4][R50.64], R16 ;  /* 0x0000001032001986 */ /* 0x0105e4000c101104 */
[----:B--2---:R-:W-:-:S05]  /*1492a0*/  PRMT R16, R34, 0x7770, RZ ;  /* 0x0000777022107816 */ /* 0x004fca00000000ff */
[----:B------:R0:W-:Y:S02]  /*1492b0*/  @P0 STG.E.U8 desc[UR4][R48.64], R16 ;  /* 0x0000001030000986 */ /* 0x0001e4000c101104 */
[----:B0-----:R-:W-:-:S05]  /*1492c0*/  PRMT R16, R34, 0x7771, RZ ;  /* 0x0000777122107816 */ /* 0x001fca00000000ff */
[----:B------:R0:W-:Y:S04]  /*1492d0*/  @P2 STG.E.U8 desc[UR4][R40.64], R16 ;  /* 0x0000001028002986 */ /* 0x0001e8000c101104 */
[----:B0-----:R-:W2:Y:S01]  /*1492e0*/  LDL.LU.64 R40, [R1+0x4290] ;  /* 0x0042900001287983 */ /* 0x001ea20000300a00 */
[----:B------:R-:W-:Y:S02]  /*1492f0*/  LOP3.LUT R4, R4, 0xf7ffffff, RZ, 0xc0, !PT ;  /* 0xf7ffffff04047812 */ /* 0x000fe400078ec0ff */
[C---:B------:R-:W-:Y:S01]  /*149300*/  LOP3.LUT P3, RZ, R54.reuse, 0x800000, RZ, 0xc0, !PT ;  /* 0x0080000036ff7812 */ /* 0x040fe2000786c0ff */
[----:B------:R-:W4:Y:S01]  /*149310*/  LDL.LU.64 R50, [R1+0x4298] ;  /* 0x0042980001327983 */ /* 0x000f220000300a00 */
[----:B------:R-:W-:Y:S02]  /*149320*/  LOP3.LUT P4, RZ, R54, 0x1000000, RZ, 0xc0, !PT ;  /* 0x0100000036ff7812 */ /* 0x000fe4000788c0ff */
[----:B------:R-:W-:Y:S01]  /*149330*/  PRMT R16, R34, 0x7772, RZ ;  /* 0x0000777222107816 */ /* 0x000fe200000000ff */
[----:B------:R-:W4:Y:S01]  /*149340*/  LDL.LU.64 R48, [R1+0x42a0] ;  /* 0x0042a00001307983 */ /* 0x000f220000300a00 */
[----:B------:R-:W-:-:S07]  /*149350*/  LOP3.LUT P5, RZ, R54, 0x2000000, RZ, 0xc0, !PT ;  /* 0x0200000036ff7812 */ /* 0x000fce00078ac0ff */
[----:B------:R0:W-:Y:S02]  /*149360*/  @P3 STG.E.U8 desc[UR4][R38.64], R16 ;  /* 0x0000001026003986 */ /* 0x0001e4000c101104 */
[----:B0-----:R-:W-:Y:S02]  /*149370*/  PRMT R16, R34, 0x7773, RZ ;  /* 0x0000777322107816 */ /* 0x001fe400000000ff */
[----:B------:R-:W4:Y:S01]  /*149380*/  LDL.LU.64 R38, [R1+0x42a8] ;  /* 0x0042a80001267983 */ /* 0x000f220000300a00 */
[----:B------:R-:W-:Y:S02]  /*149390*/  LOP3.LUT R8, R8, 0xfffffffe, RZ, 0xc0, !PT ;  /* 0xfffffffe08087812 */ /* 0x000fe400078ec0ff */
[C---:B------:R-:W-:Y:S02]  /*1493a0*/  LOP3.LUT P6, RZ, R54.reuse, 0x4000000, RZ, 0xc0, !PT ;  /* 0x0400000036ff7812 */ /* 0x040fe400078cc0ff */
[----:B------:R-:W-:Y:S02]  /*1493b0*/  LOP3.LUT P3, RZ, R54, 0x8000000, RZ, 0xc0, !PT ;  /* 0x0800000036ff7812 */ /* 0x000fe4000786c0ff */
[----:B---3--:R-:W-:-:S13]  /*1493c0*/  LOP3.LUT P1, RZ, R35, 0x80, RZ, 0xc0, !PT ;  /* 0x0000008023ff7812 */ /* 0x008fda000782c0ff */
        /* <DEDUP_REMOVED lines=9> */
[----:B------:R0:W-:Y:S10]  /*149460*/  @P4 STG.E.U8 desc[UR4][R56.64], R16 ;  /* 0x0000001038004986 */ /* 0x0001f4000c101104 */
[----:B------:R-:W-:-:S02]  /*149470*/  @P1 LOP3.LUT R4, R4, 0x40000000, RZ, 0xfc, !PT ;  /* 0x4000000004041812 */ /* 0x000fc400078efcff */
[----:B------:R-:W-:Y:S02]  /*149480*/  LOP3.LUT P1, RZ, R35, 0x8, RZ, 0xc0, !PT ;  /* 0x0000000823ff7812 */ /* 0x000fe4000782c0ff */
[----:B0-----:R-:W-:Y:S02]  /*149490*/  PRMT R16, R55, 0x7770, RZ ;  /* 0x0000777037107816 */ /* 0x001fe400000000ff */
[----:B------:R-:W-:-:S03]  /*1494a0*/  LOP3.LUT R4, R4, 0x7fffffff, RZ, 0xc0, !PT ;  /* 0x7fffffff04047812 */ /* 0x000fc600078ec0ff */
[----:B------:R0:W-:Y:S06]  /*1494b0*/  @P5 STG.E.U8 desc[UR4][R58.64], R16 ;  /* 0x000000103a005986 */ /* 0x0001ec000c101104 */
[----:B------:R-:W-:Y:S02]  /*1494c0*/  @P1 LOP3.LUT R4, R4, 0x80000000, RZ, 0xfc, !PT ;  /* 0x8000000004041812 */ /* 0x000fe400078efcff */
[----:B------:R-:W-:Y:S01]  /*1494d0*/  LOP3.LUT P1, RZ, R35, 0x4, RZ, 0xc0, !PT ;  /* 0x0000000423ff7812 */ /* 0x000fe2000782c0ff */
[----:B0-----:R-:W3:Y:S04]  /*1494e0*/  LDL.LU.64 R58, [R1+0x42b0] ;  /* 0x0042b000013a7983 */ /* 0x001ee80000300a00 */
[----:B------:R-:W3:Y:S08]  /*1494f0*/  LDL.LU R57, [R1+0x404] ;  /* 0x0004040001397983 */ /* 0x000ef00000300800 */
[----:B------:R-:W-:-:S02]  /*149500*/  @P1 LOP3.LUT R8, R8, 0x1, RZ, 0xfc, !PT ;  /* 0x0000000108081812 */ /* 0x000fc400078efcff */
[----:B------:R-:W-:Y:S02]  /*149510*/  LOP3.LUT P1, RZ, R35, 0x2, RZ, 0xc0, !PT ;  /* 0x0000000223ff7812 */ /* 0x000fe4000782c0ff */
[----:B------:R-:W-:Y:S02]  /*149520*/  PRMT R16, R55, 0x7771, RZ ;  /* 0x0000777137107816 */ /* 0x000fe400000000ff */
[----:B------:R-:W-:-:S03]  /*149530*/  LOP3.LUT R8, R8, 0xfffffffd, RZ, 0xc0, !PT ;  /* 0xfffffffd08087812 */ /* 0x000fc600078ec0ff */
[----:B------:R0:W-:Y:S06]  /*149540*/  @P6 STG.E.U8 desc[UR4][R2.64], R16 ;  /* 0x0000001002006986 */ /* 0x0001ec000c101104 */
[----:B------:R-:W-:Y:S02]  /*149550*/  @P1 LOP3.LUT R8, R8, 0x2, RZ, 0xfc, !PT ;  /* 0x0000000208081812 */ /* 0x000fe400078efcff */
[----:B------:R-:W-:Y:S01]  /*149560*/  LOP3.LUT P1, RZ, R35, 0x1, RZ, 0xc0, !PT ;  /* 0x0000000123ff7812 */ /* 0x000fe2000782c0ff */
[----:B0-----:R-:W3:Y:S01]  /*149570*/  LDL.LU.64 R2, [R1+0x42b8] ;  /* 0x0042b80001027983 */ /* 0x001ee20000300a00 */
[----:B------:R-:W-:-:S02]  /*149580*/  PRMT R16, R55, 0x7772, RZ ;  /* 0x0000777237107816 */ /* 0x000fc400000000ff */
[----:B------:R-:W-:Y:S02]  /*149590*/  LOP3.LUT R8, R8, 0xfffffffb, RZ, 0xc0, !PT ;  /* 0xfffffffb08087812 */ /* 0x000fe400078ec0ff */
[C---:B------:R-:W-:Y:S02]  /*1495a0*/  LOP3.LUT P4, RZ, R54.reuse, 0x10000000, RZ, 0xc0, !PT ;  /* 0x1000000036ff7812 */ /* 0x040fe4000788c0ff */
[----:B------:R-:W-:-:S05]  /*1495b0*/  LOP3.LUT P5, RZ, R54, 0x20000000, RZ, 0xc0, !PT ;  /* 0x2000000036ff7812 */ /* 0x000fca00078ac0ff */
[----:B------:R-:W-:Y:S02]  /*1495c0*/  @P1 LOP3.LUT R8, R8, 0x4, RZ, 0xfc, !PT ;  /* 0x0000000408081812 */ /* 0x000fe400078efcff */
[C---:B------:R-:W-:Y:S02]  /*1495d0*/  LOP3.LUT P6, RZ, R54.reuse, 0x40000000, RZ, 0xc0, !PT ;  /* 0x4000000036ff7812 */ /* 0x040fe400078cc0ff */
[----:B------:R-:W-:Y:S01]  /*1495e0*/  LOP3.LUT P1, RZ, R54, 0x80000000, RZ, 0xc0, !PT ;  /* 0x8000000036ff7812 */ /* 0x000fe2000782c0ff */
[----:B--2---:R0:W-:Y:S04]  /*1495f0*/  @P3 STG.E.U8 desc[UR4][R40.64], R16 ;  /* 0x0000001028003986 */ /* 0x0041e8000c101104 */
[----:B0-----:R-:W2:Y:S01]  /*149600*/  LDL.LU R41, [R1+0x3f4] ;  /* 0x0003f40001297983 */ /* 0x001ea20000300800 */
[----:B------:R-:W-:-:S03]  /*149610*/  PRMT R16, R55, 0x7773, RZ ;  /* 0x0000777337107816 */ /* 0x000fc600000000ff */
[----:B------:R-:W2:Y:S04]  /*149620*/  LDL.LU.64 R54, [R1+0x42c0] ;  /* 0x0042c00001367983 */ /* 0x000ea80000300a00 */
[----:B------:R-:W2:Y:S04]  /*149630*/  LDL.LU.64 R20, [R1+0x42c8] ;  /* 0x0042c80001147983 */ /* 0x000ea80000300a00 */
[----:B------:R-:W2:Y:S04]  /*149640*/  LDL.LU.64 R22, [R1+0x42d0] ;  /* 0x0042d00001167983 */ /* 0x000ea80000300a00 */
[----:B------:R-:W2:Y:S04]  /*149650*/  LDL.LU.64 R44, [R1+0x42d8] ;  /* 0x0042d800012c7983 */ /* 0x000ea80000300a00 */
[----:B------:R-:W2:Y:S04]  /*149660*/  LDL.LU R47, [R1+0x408] ;  /* 0x00040800012f7983 */ /* 0x000ea80000300800 */
[----:B------:R-:W2:Y:S04]  /*149670*/  LDL.LU.64 R60, [R1+0x42e0] ;  /* 0x0042e000013c7983 */ /* 0x000ea80000300a00 */
[----:B------:R-:W2:Y:S04]  /*149680*/  LDL.LU.64 R42, [R1+0x42e8] ;  /* 0x0042e800012a7983 */ /* 0x000ea80000300a00 */
[----:B----4-:R0:W-:Y:S04]  /*149690*/  @P4 STG.E.U8 desc[UR4][R50.64], R16 ;  /* 0x0000001032004986 */ /* 0x0101e8000c101104 */
[----:B------:R-:W4:Y:S04]  /*1496a0*/  LDL.LU R34, [R1+0x3f8] ;  /* 0x0003f80001227983 */ /* 0x000f280000300800 */
[----:B0-----:R-:W4:Y:S01]  /*1496b0*/  LDL.LU.64 R50, [R1+0x42f0] ;  /* 0x0042f00001327983 */ /* 0x001f220000300a00 */
[----:B---3--:R-:W-:-:S05]  /*1496c0*/  PRMT R16, R57, 0x7770, RZ ;  /* 0x0000777039107816 */ /* 0x008fca00000000ff */
[----:B------:R0:W-:Y:S02]  /*1496d0*/  @P5 STG.E.U8 desc[UR4][R48.64], R16 ;  /* 0x0000001030005986 */ /* 0x0001e4000c101104 */
[C---:B0-----:R-:W-:Y:S02]  /*1496e0*/  PRMT R16, R57.reuse, 0x7771, RZ ;  /* 0x0000777139107816 */ /* 0x041fe400000000ff */
[----:B------:R-:W3:Y:S04]  /*1496f0*/  LDL.LU.64 R48, [R1+0x42f8] ;  /* 0x0042f80001307983 */ /* 0x000ee80000300a00 */
[----:B------:R0:W-:Y:S02]  /*149700*/  @P6 STG.E.U8 desc[UR4][R38.64], R16 ;  /* 0x0000001026006986 */ /* 0x0001e4000c101104 */
[----:B0-----:R-:W-:-:S02]  /*149710*/  PRMT R16, R57, 0x7772, RZ ;  /* 0x0000777239107816 */ /* 0x001fc400000000ff */
[----:B------:R-:W3:Y:S04]  /*149720*/  LDL.LU.64 R38, [R1+0x4300] ;  /* 0x0043000001267983 */ /* 0x000ee80000300a00 */
[----:B------:R0:W-:Y:S01]  /*149730*/  @P1 STG.E.U8 desc[UR4][R58.64], R16 ;  /* 0x000000103a001986 */ /* 0x0001e2000c101104 */
[C---:B------:R-:W-:Y:S02]  /*149740*/  LOP3.LUT P1, RZ, R8.reuse, 0x4, RZ, 0xc0, !PT ;  /* 0x0000000408ff7812 */ /* 0x040fe4000782c0ff */
[----:B0-----:R-:W-:Y:S02]  /*149750*/  PRMT R16, R57, 0x7773, RZ ;  /* 0x0000777339107816 */ /* 0x001fe400000000ff */
[----:B------:R-:W3:Y:S09]  /*149760*/  LDL.LU.64 R56, [R1+0x4308] ;  /* 0x0043080001387983 */ /* 0x000ef20000300a00 */
[----:B------:R0:W-:Y:S01]  /*149770*/  @P1 STG.E.U8 desc[UR4][R2.64], R16 ;  /* 0x0000001002001986 */ /* 0x0001e2000c101104 */
[----:B------:R-:W-:-:S03]  /*149780*/  LOP3.LUT P1, RZ, R8, 0x2, RZ, 0xc0, !PT ;  /* 0x0000000208ff7812 */ /* 0x000fc6000782c0ff */
[----:B------:R-:W3:Y:S04]  /*149790*/  LDL.LU.64 R58, [R1+0x4310] ;  /* 0x00431000013a7983 */ /* 0x000ee80000300a00 */
        /* <DEDUP_REMOVED lines=24> */
[----:B----4-:R0:W-:Y:S01]  /*149920*/  @P1 STG.E.U8 desc[UR4][R50.64], R8 ;  /* 0x0000000832001986 */ /* 0x0101e2000c101104 */
[----:B------:R-:W-:Y:S02]  /*149930*/  LOP3.LUT P3, RZ, R35, 0x400, RZ, 0xc0, !PT ;  /* 0x0000040023ff7812 */ /* 0x000fe4000786c0ff */
[----:B0-----:R-:W-:Y:S02]  /*149940*/  PRMT R8, R47, 0x7773, RZ ;  /* 0x000077732f087816 */ /* 0x001fe400000000ff */
[C---:B------:R-:W-:Y:S02]  /*149950*/  LOP3.LUT P4, RZ, R35.reuse, 0x800, RZ, 0xc0, !PT ;  /* 0x0000080023ff7812 */ /* 0x040fe4000788c0ff */
[C---:B------:R-:W-:Y:S02]  /*149960*/  LOP3.LUT P5, RZ, R35.reuse, 0x1000, RZ, 0xc0, !PT ;  /* 0x0000100023ff7812 */ /* 0x040fe400078ac0ff */
[----:B------:R-:W-:Y:S01]  /*149970*/  LOP3.LUT P6, RZ, R35, 0x2000, RZ, 0xc0, !PT ;  /* 0x0000200023ff7812 */ /* 0x000fe200078cc0ff */
        /* <DEDUP_REMOVED lines=43> */
[----:B------:R-:W-:Y:S02]  /*149c30*/  LOP3.LUT R4, R4, 0xfeffffff, RZ, 0xc0, !PT ;  /* 0xfeffffff04047812 */ /* 0x000fe400078ec0ff */
[----:B------:R-:W-:Y:S01]  /*149c40*/  LOP3.LUT P4, RZ, R35, 0x8000, RZ, 0xc0, !PT ;  /* 0x0000800023ff7812 */ /* 0x000fe2000788c0ff */
[----:B------:R-:W2:Y:S08]  /*149c50*/  LDL.LU.64 R60, [R1+0x4378] ;  /* 0x00437800013c7983 */ /* 0x000eb00000300a00 */
[----:B------:R-:W-:-:S02]  /*149c60*/  @P1 LOP3.LUT R4, R4, 0x1000000, RZ, 0xfc, !PT ;  /* 0x0100000004041812 */ /* 0x000fc400078efcff */
[----:B------:R-:W-:Y:S02]  /*149c70*/  LOP3.LUT P1, RZ, R35, 0x100000, RZ, 0xc0, !PT ;  /* 0x0010000023ff7812 */ /* 0x000fe4000782c0ff */
[----:B------:R-:W-:Y:S02]  /*149c80*/  PRMT R8, R40, 0x7772, RZ ;  /* 0x0000777228087816 */ /* 0x000fe400000000ff */
[----:B------:R-:W-:-:S03]  /*149c90*/  LOP3.LUT R4, R4, 0xfdffffff, RZ, 0xc0, !PT ;  /* 0xfdffffff04047812 */ /* 0x000fc600078ec0ff */
[----:B---3--:R0:W-:Y:S01]  /*149ca0*/  @P4 STG.E.U8 desc[UR4][R48.64], R8 ;  /* 0x0000000830004986 */ /* 0x0081e2000c101104 */
[----:B------:R-:W-:-:S05]  /*149cb0*/  LOP3.LUT P5, RZ, R35, 0x10000, RZ, 0xc0, !PT ;  /* 0x0001000023ff7812 */ /* 0x000fca00078ac0ff */
[----:B------:R-:W-:Y:S02]  /*149cc0*/  @P1 LOP3.LUT R4, R4, 0x2000000, RZ, 0xfc, !PT ;  /* 0x0200000004041812 */ /* 0x000fe400078efcff */
[C---:B------:R-:W-:Y:S02]  /*149cd0*/  LOP3.LUT P1, RZ, R35.reuse, 0x80000, RZ, 0xc0, !PT ;  /* 0x0008000023ff7812 */ /* 0x040fe4000782c0ff */
[----:B0-----:R-:W-:Y:S02]  /*149ce0*/  PRMT R8, R40, 0x7773, RZ ;  /* 0x0000777328087816 */ /* 0x001fe400000000ff */
[----:B------:R-:W3:Y:S01]  /*149cf0*/  LDL.LU R40, [R1+0x3d0] ;  /* 0x0003d00001287983 */ /* 0x000ee20000300800 */
[----:B------:R-:W-:-:S03]  /*149d00*/  LOP3.LUT P6, RZ, R35, 0x20000, RZ, 0xc0, !PT ;  /* 0x0002000023ff7812 */ /* 0x000fc600078cc0ff */
[----:B------:R-:W3:Y:S01]  /*149d10*/  LDL.LU.64 R42, [R1+0x4380] ;  /* 0x00438000012a7983 */ /* 0x000ee20000300a00 */
[----:B------:R-:W-:-:S03]  /*149d20*/  LOP3.LUT R4, R4, 0xfbffffff, RZ, 0xc0, !PT ;  /* 0xfbffffff04047812 */ /* 0x000fc600078ec0ff */
[----:B----4-:R0:W-:Y:S01]  /*149d30*/  @P5 STG.E.U8 desc[UR4][R38.64], R8 ;  /* 0x0000000826005986 */ /* 0x0101e2000c101104 */
[----:B------:R-:W-:Y:S02]  /*149d40*/  @P1 LOP3.LUT R4, R4, 0x4000000, RZ, 0xfc, !PT ;  /* 0x0400000004041812 */ /* 0x000fe400078efcff */
[----:B------:R-:W-:Y:S01]  /*149d50*/  LOP3.LUT P1, RZ, R35, 0x40000, RZ, 0xc0, !PT ;  /* 0x0004000023ff7812 */ /* 0x000fe2000782c0ff */
[----:B------:R-:W4:Y:S01]  /*149d60*/  LDL.LU.64 R50, [R1+0x4388] ;  /* 0x0043880001327983 */ /* 0x000f220000300a00 */
[----:B0-----:R-:W-:Y:S02]  /*149d70*/  PRMT R8, R41, 0x7770, RZ ;  /* 0x0000777029087816 */ /* 0x001fe400000000ff */
[----:B------:R-:W-:-:S03]  /*149d80*/  LOP3.LUT P0, RZ, R35, 0x8000000, RZ, 0xc0, !PT ;  /* 0x0800000023ff7812 */ /* 0x000fc6000780c0ff */
[----:B------:R0:W-:Y:S01]  /*149d90*/  @P6 STG.E.U8 desc[UR4][R56.64], R8 ;  /* 0x0000000838006986 */ /* 0x0001e2000c101104 */
[C---:B------:R-:W-:Y:S02]  /*149da0*/  LOP3.LUT P2, RZ, R35.reuse, 0x10000000, RZ, 0xc0, !PT ;  /* 0x1000000023ff7812 */ /* 0x040fe4000784c0ff */
[C---:B------:R-:W-:Y:S02]  /*149db0*/  LOP3.LUT P3, RZ, R35.reuse, 0x20000000, RZ, 0xc0, !PT ;  /* 0x2000000023ff7812 */ /* 0x040fe4000786c0ff */
[C---:B------:R-:W-:Y:S02]  /*149dc0*/  LOP3.LUT P4, RZ, R35.reuse, 0x40000000, RZ, 0xc0, !PT ;  /* 0x4000000023ff7812 */ /* 0x040fe4000788c0ff */
[----:B------:R-:W-:Y:S02]  /*149dd0*/  LOP3.LUT P5, RZ, R35, 0x80000000, RZ, 0xc0, !PT ;  /* 0x8000000023ff7812 */ /* 0x000fe400078ac0ff */
[----:B------:R-:W4:Y:S01]  /*149de0*/  LDL.LU R35, [R1+0x3e4] ;  /* 0x0003e40001237983 */ /* 0x000f220000300800 */
[----:B0-----:R-:W-:-:S03]  /*149df0*/  PRMT R8, R41, 0x7771, RZ ;  /* 0x0000777129087816 */ /* 0x001fc600000000ff */
[----:B------:R-:W4:Y:S04]  /*149e00*/  LDL.LU.64 R48, [R1+0x4390] ;  /* 0x0043900001307983 */ /* 0x000f280000300a00 */
        /* <DEDUP_REMOVED lines=26> */
[----:B------:R0:W-:Y:S01]  /*149fb0*/  @P1 STG.E.U8 desc[UR4][R42.64], R8 ;  /* 0x000000082a001986 */ /* 0x0001e2000c101104 */
[----:B------:R-:W-:Y:S02]  /*149fc0*/  LOP3.LUT P1, RZ, R4, 0x80000, RZ, 0xc0, !PT ;  /* 0x0008000004ff7812 */ /* 0x000fe4000782c0ff */
[----:B0-----:R-:W-:-:S11]  /*149fd0*/  PRMT R8, R40, 0x7771, RZ ;  /* 0x0000777128087816 */ /* 0x001fd600000000ff */
        /* <DEDUP_REMOVED lines=170> */
[----:B----4-:R0:W-:Y:S04]  /*14aa80*/  @P5 STG.E.U8 desc[UR4][R40.64], R8 ;  /* 0x0000000828005986 */ /* 0x0101e8000c101104 */
[----:B------:R-:W4:Y:S04]  /*14aa90*/  LDL.LU.64 R50, [R1+0x44b8] ;  /* 0x0044b80001327983 */ /* 0x000f280000300a00 */
        /* <DEDUP_REMOVED lines=61> */
[----:B------:R-:W-:-:S03]  /*14ae70*/  PRMT R8, R2, 0x7772, RZ ;  /* 0x0000777202087816 */ /* 0x000fc600000000ff */
        /* <DEDUP_REMOVED lines=16> */
[----:B------:R-:W2:Y:S01]  /*14af80*/  LDL.LU.64 R20, [R1+0x4528] ;  /* 0x0045280001147983 */ /* 0x000ea20000300a00 */
[----:B------:R-:W-:-:S03]  /*14af90*/  LOP3.LUT R5, R5, 0x7fffffff, RZ, 0xc0, !PT ;  /* 0x7fffffff05057812 */ /* 0x000fc600078ec0ff */
[----:B------:R-:W2:Y:S01]  /*14afa0*/  LDL.LU.64 R22, [R1+0x4530] ;  /* 0x0045300001167983 */ /* 0x000ea20000300a00 */
[----:B------:R-:W-:Y:S02]  /*14afb0*/  @P1 LOP3.LUT R5, R5, 0x80000000, RZ, 0xfc, !PT ;  /* 0x8000000005051812 */ /* 0x000fe400078efcff */
[----:B------:R-:W-:Y:S01]  /*14afc0*/  LOP3.LUT P1, RZ, R3, 0x4000, RZ, 0xc0, !PT ;  /* 0x0000400003ff7812 */ /* 0x000fe2000782c0ff */
[----:B------:R-:W2:Y:S01]  /*14afd0*/  LDL.LU.64 R44, [R1+0x4538] ;  /* 0x00453800012c7983 */ /* 0x000ea20000300a00 */
[----:B------:R-:W-:-:S03]  /*14afe0*/  LOP3.LUT R4, R4, 0xfffffffe, RZ, 0xc0, !PT ;  /* 0xfffffffe04047812 */ /* 0x000fc600078ec0ff */
[----:B------:R-:W2:Y:S01]  /*14aff0*/  LDL.LU R47, [R1+0x44c] ;  /* 0x00044c00012f7983 */ /* 0x000ea20000300800 */
[----:B------:R-:W-:-:S03]  /*14b000*/  LOP3.LUT P4, RZ, R3, 0x100, RZ, 0xc0, !PT ;  /* 0x0000010003ff7812 */ /* 0x000fc6000788c0ff */
[----:B------:R-:W2:Y:S04]  /*14b010*/  LDL.LU.64 R60, [R1+0x4540] ;  /* 0x00454000013c7983 */ /* 0x000ea80000300a00 */
[----:B------:R-:W-:Y:S01]  /*14b020*/  @P1 LOP3.LUT R4, R4, 0x1, RZ, 0xfc, !PT ;  /* 0x0000000104041812 */ /* 0x000fe200078efcff */
[----:B------:R-:W2:Y:S01]  /*14b030*/  LDL.LU.64 R42, [R1+0x4548] ;  /* 0x00454800012a7983 */ /* 0x000ea20000300a00 */
[C---:B------:R-:W-:Y:S02]  /*14b040*/  LOP3.LUT P1, RZ, R3.reuse, 0x2000, RZ, 0xc0, !PT ;  /* 0x0000200003ff7812 */ /* 0x040fe4000782c0ff */
[----:B------:R-:W-:Y:S01]  /*14b050*/  LOP3.LUT R4, R4, 0xfffffffd, RZ, 0xc0, !PT ;  /* 0xfffffffd04047812 */ /* 0x000fe200078ec0ff */
[----:B------:R-:W2:Y:S01]  /*14b060*/  LDL.LU.64 R50, [R1+0x4550] ;  /* 0x0045500001327983 */ /* 0x000ea20000300a00 */
[----:B------:R-:W-:-:S02]  /*14b070*/  LOP3.LUT P5, RZ, R3, 0x200, RZ, 0xc0, !PT ;  /* 0x0000020003ff7812 */ /* 0x000fc400078ac0ff */
[----:B------:R-:W-:-:S07]  /*14b080*/  PRMT R8, R2, 0x7773, RZ ;  /* 0x0000777302087816 */ /* 0x000fce00000000ff */
[----:B------:R-:W-:Y:S02]  /*14b090*/  @P1 LOP3.LUT R4, R4, 0x2, RZ, 0xfc, !PT ;  /* 0x0000000204041812 */ /* 0x000fe400078efcff */
[C---:B------:R-:W-:Y:S01]  /*14b0a0*/  LOP3.LUT P1, RZ, R3.reuse, 0x1000, RZ, 0xc0, !PT ;  /* 0x0000100003ff7812 */ /* 0x040fe2000782c0ff */
[----:B---3--:R4:W-:Y:S01]  /*14b0b0*/  @P4 STG.E.U8 desc[UR4][R48.64], R8 ;  /* 0x0000000830004986 */ /* 0x0089e2000c101104 */
[----:B------:R-:W-:Y:S02]  /*14b0c0*/  LOP3.LUT P6, RZ, R3, 0x400, RZ, 0xc0, !PT ;  /* 0x0000040003ff7812 */ /* 0x000fe400078cc0ff */
[----:B------:R-:W-:Y:S02]  /*14b0d0*/  LOP3.LUT R4, R4, 0xfffffffb, RZ, 0xc0, !PT ;  /* 0xfffffffb04047812 */ /* 0x000fe400078ec0ff */
[----:B----4-:R-:W-:Y:S01]  /*14b0e0*/  PRMT R8, R57, 0x7770, RZ ;  /* 0x0000777039087816 */ /* 0x010fe200000000ff */
[----:B------:R-:W3:Y:S06]  /*14b0f0*/  LDL.LU.64 R48, [R1+0x4558] ;  /* 0x0045580001307983 */ /* 0x000eec0000300a00 */
[----:B------:R-:W-:-:S02]  /*14b100*/  @P1 LOP3.LUT R4, R4, 0x4, RZ, 0xfc, !PT ;  /* 0x0000000404041812 */ /* 0x000fc400078efcff */
[----:B------:R-:W-:Y:S01]  /*14b110*/  LOP3.LUT P1, RZ, R3, 0x800, RZ, 0xc0, !PT ;  /* 0x0000080003ff7812 */ /* 0x000fe2000782c0ff */
[----:B------:R0:W-:Y:S04]  /*14b120*/  @P5 STG.E.U8 desc[UR4][R40.64], R8 ;  /* 0x0000000828005986 */ /* 0x0001e8000c101104 */
[----:B------:R-:W4:Y:S01]  /*14b130*/  LDL.LU R2, [R1+0x430] ;  /* 0x0004300001027983 */ /* 0x000f220000300800 */
[----:B0-----:R-:W-:-:S03]  /*14b140*/  PRMT R8, R57, 0x7771, RZ ;  /* 0x0000777139087816 */ /* 0x001fc600000000ff */
[----:B------:R-:W4:Y:S04]  /*14b150*/  LDL.LU.64 R40, [R1+0x4560] ;  /* 0x0045600001287983 */ /* 0x000f280000300a00 */
[----:B------:R0:W-:Y:S02]  /*14b160*/  @P6 STG.E.U8 desc[UR4][R38.64], R8 ;  /* 0x0000000826006986 */ /* 0x0001e4000c101104 */
[----:B0-----:R-:W-:Y:S02]  /*14b170*/  PRMT R8, R57, 0x7772, RZ ;  /* 0x0000777239087816 */ /* 0x001fe400000000ff */
[----:B------:R-:W4:Y:S04]  /*14b180*/  LDL.LU.64 R38, [R1+0x4568] ;  /* 0x0045680001267983 */ /* 0x000f280000300a00 */
[----:B------:R0:W-:Y:S01]  /*14b190*/  @P1 STG.E.U8 desc[UR4][R58.64], R8 ;  /* 0x000000083a001986 */ /* 0x0001e2000c101104 */
[----:B------:R-:W-:-:S02]  /*14b1a0*/  LOP3.LUT P1, RZ, R4, 0x4, RZ, 0xc0, !PT ;  /* 0x0000000404ff7812 */ /* 0x000fc4000782c0ff */
[----:B0-----:R-:W-:Y:S02]  /*14b1b0*/  PRMT R8, R57, 0x7773, RZ ;  /* 0x0000777339087816 */ /* 0x001fe400000000ff */
[----:B------:R-:W4:Y:S09]  /*14b1c0*/  LDL.LU.64 R56, [R1+0x4570] ;  /* 0x0045700001387983 */ /* 0x000f320000300a00 */
[----:B------:R0:W-:Y:S01]  /*14b1d0*/  @P1 STG.E.U8 desc[UR4][R34.64], R8 ;  /* 0x0000000822001986 */ /* 0x0001e2000c101104 */
[----:B------:R-:W-:-:S03]  /*14b1e0*/  LOP3.LUT P1, RZ, R4, 0x2, RZ, 0xc0, !PT ;  /* 0x0000000204ff7812 */ /* 0x000fc6000782c0ff */
[----:B------:R-:W4:Y:S01]  /*14b1f0*/  LDL.LU.64 R58, [R1+0x4578] ;  /* 0x00457800013a7983 */ /* 0x000f220000300a00 */
[----:B0-----:R-:W-:-:S03]  /*14b200*/  PRMT R8, R52, 0x7770, RZ ;  /* 0x0000777034087816 */ /* 0x001fc600000000ff */
[----:B------:R-:W4:Y:S06]  /*14b210*/  LDL.LU.64 R34, [R1+0x4580] ;  /* 0x0045800001227983 */ /* 0x000f2c0000300a00 */
[----:B--2---:R0:W-:Y:S04]  /*14b220*/  @P1 STG.E.U8 desc[UR4][R54.64], R8 ;  /* 0x0000000836001986 */ /* 0x0041e8000c101104 */
[----:B0-----:R-:W2:Y:S04]  /*14b230*/  LDL.LU R54, [R1+0x420] ;  /* 0x0004200001367983 */ /* 0x001ea80000300800 */
[----:B------:R-:W2:Y:S01]  /*14b240*/  LDL.LU R55, [R1+0x334] ;  /* 0x0003340001377983 */ /* 0x000ea20000300800 */
        /* <DEDUP_REMOVED lines=24> */
[----:B----4-:R-:W-:-:S05]  /*14b3d0*/  PRMT R4, R2, 0x7770, RZ ;  /* 0x0000777002047816 */ /* 0x010fca00000000ff */
        /* <DEDUP_REMOVED lines=9> */
[----:B--2---:R-:W-:-:S05]  /*14b470*/  PRMT R4, R54, 0x7770, RZ ;  /* 0x0000777036047816 */ /* 0x004fca00000000ff */
[----:B------:R0:W-:Y:S04]  /*14b480*/  @P6 STG.E.U8 desc[UR4][R34.64], R4 ;  /* 0x0000000422006986 */ /* 0x0001e8000c101104 */
        /* <DEDUP_REMOVED lines=8> */
[----:B------:R-:W4:Y:S01]  /*14b510*/  LDL.LU.64 R58, [R1+0x45a8] ;  /* 0x0045a800013a7983 */ /* 0x000f220000300a00 */
[----:B------:R-:W-:-:S03]  /*14b520*/  LOP3.LUT R5, R5, 0xffefffff, RZ, 0xc0, !PT ;  /* 0xffefffff05057812 */ /* 0x000fc600078ec0ff */
[----:B------:R-:W4:Y:S08]  /*14b530*/  LDL.LU R41, [R1+0x434] ;  /* 0x0004340001297983 */ /* 0x000f300000300800 */
        /* <DEDUP_REMOVED lines=25> */
[----:B------:R-:W-:-:S05]  /*14b6d0*/  PRMT R4, R54, 0x7771, RZ ;  /* 0x0000777136047816 */ /* 0x000fca00000000ff */
[----:B--2---:R0:W-:Y:S04]  /*14b6e0*/  @P3 STG.E.U8 desc[UR4][R34.64], R4 ;  /* 0x0000000422003986 */ /* 0x0041e8000c101104 */
[----:B0-----:R-:W2:Y:S04]  /*14b6f0*/  LDL.LU.64 R34, [R1+0x45b8] ;  /* 0x0045b80001227983 */ /* 0x001ea80000300a00 */
[----:B------:R-:W2:Y:S04]  /*14b700*/  LDL.LU R47, [R1+0x424] ;  /* 0x00042400012f7983 */ /* 0x000ea80000300800 */
[----:B------:R-:W2:Y:S04]  /*14b710*/  LDL.LU.64 R20, [R1+0x45c0] ;  /* 0x0045c00001147983 */ /* 0x000ea80000300a00 */
[----:B------:R-:W2:Y:S04]  /*14b720*/  LDL.LU.64 R22, [R1+0x45c8] ;  /* 0x0045c80001167983 */ /* 0x000ea80000300a00 */
[----:B------:R-:W2:Y:S04]  /*14b730*/  LDL.LU.64 R44, [R1+0x45d0] ;  /* 0x0045d000012c7983 */ /* 0x000ea80000300a00 */
[----:B------:R-:W2:Y:S01]  /*14b740*/  LDL.LU.64 R60, [R1+0x45d8] ;  /* 0x0045d800013c7983 */ /* 0x000ea20000300a00 */
[----:B------:R-:W-:-:S03]  /*14b750*/  PRMT R4, R54, 0x7772, RZ ;  /* 0x0000777236047816 */ /* 0x000fc600000000ff */
[----:B------:R-:W2:Y:S04]  /*14b760*/  LDL.LU R40, [R1+0x438] ;  /* 0x0004380001287983 */ /* 0x000ea80000300800 */
[----:B------:R-:W2:Y:S04]  /*14b770*/  LDL.LU.64 R42, [R1+0x45e0] ;  /* 0x0045e000012a7983 */ /* 0x000ea80000300a00 */
[----:B---3--:R0:W-:Y:S04]  /*14b780*/  @P4 STG.E.U8 desc[UR4][R48.64], R4 ;  /* 0x0000000430004986 */ /* 0x0081e8000c101104 */
[----:B------:R-:W3:Y:S01]  /*14b790*/  LDL.LU.64 R50, [R1+0x45e8] ;  /* 0x0045e80001327983 */ /* 0x000ee20000300a00 */
[----:B0-----:R-:W-:-:S03]  /*14b7a0*/  PRMT R4, R54, 0x7773, RZ ;  /* 0x0000777336047816 */ /* 0x001fc600000000ff */
[----:B------:R-:W3:Y:S04]  /*14b7b0*/  LDL.LU R54, [R1+0x428] ;  /* 0x0004280001367983 */ /* 0x000ee80000300800 */
        /* <DEDUP_REMOVED lines=56> */
[----:B------:R-:W3:Y:S04]  /*14bb40*/  LDL.LU R54, [R1+0x43c] ;  /* 0x00043c0001367983 */ /* 0x000ee80000300800 */
[----:B------:R-:W4:Y:S04]  /*14bb50*/  LDL.LU.64 R38, [R1+0x4638] ;  /* 0x0046380001267983 */ /* 0x000f280000300a00 */
[----:B------:R-:W4:Y:S04]  /*14bb60*/  LDL.LU.64 R56, [R1+0x4640] ;  /* 0x0046400001387983 */ /* 0x000f280000300a00 */
[----:B------:R-:W4:Y:S04]  /*14bb70*/  LDL.LU.64 R58, [R1+0x4648] ;  /* 0x00464800013a7983 */ /* 0x000f280000300a00 */
[----:B------:R-:W4:Y:S01]  /*14bb80*/  LDL.LU R52, [R1+0x42c] ;  /* 0x00042c0001347983 */ /* 0x000f220000300800 */
[----:B------:R-:W-:-:S02]  /*14bb90*/  LOP3.LUT P3, RZ, R55, 0x2000, RZ, 0xc0, !PT ;  /* 0x0000200037ff7812 */ /* 0x000fc4000786c0ff */
        /* <DEDUP_REMOVED lines=14> */
[----:B---3--:R-:W-:-:S05]  /*14bc80*/  PRMT R4, R54, 0x7770, RZ ;  /* 0x0000777036047816 */ /* 0x008fca00000000ff */
[----:B------:R0:W-:Y:S02]  /*14bc90*/  @P3 STG.E.U8 desc[UR4][R2.64], R4 ;  /* 0x0000000402003986 */ /* 0x0001e4000c101104 */
[----:B0-----:R-:W-:-:S05]  /*14bca0*/  PRMT R4, R54, 0x7771, RZ ;  /* 0x0000777136047816 */ /* 0x001fca00000000ff */
[----:B--2---:R0:W-:Y:S04]  /*14bcb0*/  @P4 STG.E.U8 desc[UR4][R34.64], R4 ;  /* 0x0000000422004986 */ /* 0x0041e8000c101104 */
[----:B0-----:R-:W2:Y:S04]  /*14bcc0*/  LDL.LU.64 R34, [R1+0x4650] ;  /* 0x0046500001227983 */ /* 0x001ea80000300a00 */
[----:B------:R-:W3:Y:S04]  /*14bcd0*/  LDL.LU.64 R22, [R1+0x4658] ;  /* 0x0046580001167983 */ /* 0x000ee80000300a00 */
[----:B------:R-:W3:Y:S01]  /*14bce0*/  LDL.LU R2, [R1+0x410] ;  /* 0x0004100001027983 */ /* 0x000ee20000300800 */
[----:B------:R-:W-:-:S03]  /*14bcf0*/  LOP3.LUT R5, R5, 0xffff7fff, RZ, 0xc0, !PT ;  /* 0xffff7fff05057812 */ /* 0x000fc600078ec0ff */
[----:B------:R-:W3:Y:S01]  /*14bd00*/  LDL.LU.64 R46, [R1+0x4660] ;  /* 0x00466000012e7983 */ /* 0x000ee20000300a00 */
[----:B------:R-:W-:Y:S02]  /*14bd10*/  @P1 LOP3.LUT R5, R5, 0x8000, RZ, 0xfc, !PT ;  /* 0x0000800005051812 */ /* 0x000fe400078efcff */
[----:B------:R-:W-:Y:S01]  /*14bd20*/  LOP3.LUT P1, RZ, R55, 0x100000, RZ, 0xc0, !PT ;  /* 0x0010000037ff7812 */ /* 0x000fe2000782c0ff */
[----:B------:R-:W3:Y:S01]  /*14bd30*/  LDL.LU.64 R44, [R1+0x4668] ;  /* 0x00466800012c7983 */ /* 0x000ee20000300a00 */
[----:B------:R-:W-:-:S03]  /*14bd40*/  LOP3.LUT R5, R5, 0xfffeffff, RZ, 0xc0, !PT ;  /* 0xfffeffff05057812 */ /* 0x000fc600078ec0ff */
[----:B------:R-:W3:Y:S01]  /*14bd50*/  LDL.LU.64 R60, [R1+0x4670] ;  /* 0x00467000013c7983 */ /* 0x000ee20000300a00 */
[C---:B------:R-:W-:Y:S02]  /*14bd60*/  LOP3.LUT P5, RZ, R55.reuse, 0x8000, RZ, 0xc0, !PT ;  /* 0x0000800037ff7812 */ /* 0x040fe400078ac0ff */
[----:B------:R-:W-:Y:S01]  /*14bd70*/  LOP3.LUT P6, RZ, R55, 0x10000, RZ, 0xc0, !PT ;  /* 0x0001000037ff7812 */ /* 0x000fe200078cc0ff */
[----:B------:R-:W3:Y:S04]  /*14bd80*/  LDL.LU.64 R42, [R1+0x4678] ;  /* 0x00467800012a7983 */ /* 0x000ee80000300a00 */
[----:B------:R-:W-:Y:S02]  /*14bd90*/  @P1 LOP3.LUT R5, R5, 0x10000, RZ, 0xfc, !PT ;  /* 0x0001000005051812 */ /* 0x000fe400078efcff */
[----:B------:R-:W-:-:S02]  /*14bda0*/  LOP3.LUT P1, RZ, R55, 0x80000, RZ, 0xc0, !PT ;  /* 0x0008000037ff7812 */ /* 0x000fc4000782c0ff */
[----:B------:R-:W-:Y:S02]  /*14bdb0*/  LOP3.LUT R5, R5, 0xfffdffff, RZ, 0xc0, !PT ;  /* 0xfffdffff05057812 */ /* 0x000fe400078ec0ff */
[----:B------:R-:W-:-:S09]  /*14bdc0*/  PRMT R4, R54, 0x7772, RZ ;  /* 0x0000777236047816 */ /* 0x000fd200000000ff */
[----:B------:R-:W-:Y:S02]  /*14bdd0*/  @P1 LOP3.LUT R5, R5, 0x20000, RZ, 0xfc, !PT ;  /* 0x0002000005051812 */ /* 0x000fe400078efcff */
[----:B------:R-:W-:Y:S01]  /*14bde0*/  LOP3.LUT P1, RZ, R55, 0x40000, RZ, 0xc0, !PT ;  /* 0x0004000037ff7812 */ /* 0x000fe2000782c0ff */
[----:B----4-:R0:W-:Y:S01]  /*14bdf0*/  @P5 STG.E.U8 desc[UR4][R40.64], R4 ;  /* 0x0000000428005986 */ /* 0x0101e2000c101104 */
[----:B------:R-:W-:Y:S02]  /*14be00*/  LOP3.LUT R5, R5, 0xfffbffff, RZ, 0xc0, !PT ;  /* 0xfffbffff05057812 */ /* 0x000fe400078ec0ff */
[C---:B------:R-:W-:Y:S02]  /*14be10*/  LOP3.LUT P0, RZ, R55.reuse, 0x4000000, RZ, 0xc0, !PT ;  /* 0x0400000037ff7812 */ /* 0x040fe4000780c0ff */
[----:B------:R-:W-:Y:S02]  /*14be20*/  LOP3.LUT P2, RZ, R55, 0x8000000, RZ, 0xc0, !PT ;  /* 0x0800000037ff7812 */ /* 0x000fe4000784c0ff */
[----:B0-----:R-:W-:-:S05]  /*14be30*/  PRMT R4, R54, 0x7773, RZ ;  /* 0x0000777336047816 */ /* 0x001fca00000000ff */
[----:B------:R-:W-:Y:S02]  /*14be40*/  @P1 LOP3.LUT R5, R5, 0x40000, RZ, 0xfc, !PT ;  /* 0x0004000005051812 */ /* 0x000fe400078efcff */
[C---:B------:R-:W-:Y:S01]  /*14be50*/  LOP3.LUT P1, RZ, R55.reuse, 0x20000, RZ, 0xc0, !PT ;  /* 0x0002000037ff7812 */ /* 0x040fe2000782c0ff */
[----:B------:R0:W-:Y:S01]  /*14be60*/  @P6 STG.E.U8 desc[UR4][R38.64], R4 ;  /* 0x0000000426006986 */ /* 0x0001e2000c101104 */
[C---:B------:R-:W-:Y:S02]  /*14be70*/  LOP3.LUT P3, RZ, R55.reuse, 0x10000000, RZ, 0xc0, !PT ;  /* 0x1000000037ff7812 */ /* 0x040fe4000786c0ff */
[C---:B------:R-:W-:Y:S02]  /*14be80*/  LOP3.LUT P4, RZ, R55.reuse, 0x20000000, RZ, 0xc0, !PT ;  /* 0x2000000037ff7812 */ /* 0x040fe4000788c0ff */
[C---:B------:R-:W-:Y:S02]  /*14be90*/  LOP3.LUT P5, RZ, R55.reuse, 0x40000000, RZ, 0xc0, !PT ;  /* 0x4000000037ff7812 */ /* 0x040fe400078ac0ff */
[----:B------:R-:W-:-:S02]  /*14bea0*/  LOP3.LUT P6, RZ, R55, 0x80000000, RZ, 0xc0, !PT ;  /* 0x8000000037ff7812 */ /* 0x000fc400078cc0ff */
[----:B------:R-:W4:Y:S04]  /*14beb0*/  LDL.LU R55, [R1+0x4b0] ;  /* 0x0004b00001377983 */ /* 0x000f280000300800 */
[----:B------:R-:W4:Y:S01]  /*14bec0*/  LDL.LU.64 R50, [R1+0x4680] ;  /* 0x0046800001327983 */ /* 0x000f220000300a00 */
[----:B0-----:R-:W-:-:S03]  /*14bed0*/  PRMT R4, R52, 0x7770, RZ ;  /* 0x0000777034047816 */ /* 0x001fc600000000ff */
[----:B------:R-:W4:Y:S04]  /*14bee0*/  LDL.LU.64 R48, [R1+0x4688] ;  /* 0x0046880001307983 */ /* 0x000f280000300a00 */
[----:B------:R0:W-:Y:S01]  /*14bef0*/  @P1 STG.E.U8 desc[UR4][R56.64], R4 ;  /* 0x0000000438001986 */ /* 0x0001e2000c101104 */
[----:B------:R-:W-:-:S03]  /*14bf00*/  LOP3.LUT P1, RZ, R5, 0x40000, RZ, 0xc0, !PT ;  /* 0x0004000005ff7812 */ /* 0x000fc6000782c0ff */
[----:B------:R-:W4:Y:S04]  /*14bf10*/  LDL.LU.64 R40, [R1+0x4690] ;  /* 0x0046900001287983 */ /* 0x000f280000300a00 */
[----:B------:R-:W4:Y:S01]  /*14bf20*/  LDL.LU R3, [R1+0x414] ;  /* 0x0004140001037983 */ /* 0x000f220000300800 */
[----:B0-----:R-:W-:-:S03]  /*14bf30*/  PRMT R4, R52, 0x7771, RZ ;  /* 0x0000777134047816 */ /* 0x001fc600000000ff */
[----:B------:R-:W4:Y:S04]  /*14bf40*/  LDL.LU.64 R38, [R1+0x4698] ;  /* 0x0046980001267983 */ /* 0x000f280000300a00 */
[----:B------:R0:W-:Y:S01]  /*14bf50*/  @P1 STG.E.U8 desc[UR4][R58.64], R4 ;  /* 0x000000043a001986 */ /* 0x0001e2000c101104 */
[----:B------:R-:W-:-:S03]  /*14bf60*/  LOP3.LUT P1, RZ, R5, 0x20000, RZ, 0xc0, !PT ;  /* 0x0002000005ff7812 */ /* 0x000fc6000782c0ff */
[----:B------:R-:W4:Y:S04]  /*14bf70*/  LDL.LU.64 R56, [R1+0x46a0] ;  /* 0x0046a00001387983 */ /* 0x000f280000300a00 */
[----:B0-----:R-:W4:Y:S01]  /*14bf80*/  LDL.LU.64 R58, [R1+0x46a8] ;  /* 0x0046a800013a7983 */ /* 0x001f220000300a00 */
[----:B------:R-:W-:-:S03]  /*14bf90*/  PRMT R4, R52, 0x7772, RZ ;  /* 0x0000777234047816 */ /* 0x000fc600000000ff */
[----:B------:R-:W4:Y:S04]  /*14bfa0*/  LDL.LU R54, [R1+0x338] ;  /* 0x0003380001367983 */ /* 0x000f280000300800 */
[----:B--2---:R0:W-:Y:S04]  /*14bfb0*/  @P1 STG.E.U8 desc[UR4][R34.64], R4 ;  /* 0x0000000422001986 */ /* 0x0041e8000c101104 */
[----:B0-----:R-:W2:Y:S01]  /*14bfc0*/  LDL.LU.64 R34, [R1+0x46b0] ;  /* 0x0046b00001227983 */ /* 0x001ea20000300a00 */
[----:B------:R-:W-:Y:S02]  /*14bfd0*/  LOP3.LUT P1, RZ, R5, 0x10000, RZ, 0xc0, !PT ;  /* 0x0001000005ff7812 */ /* 0x000fe4000782c0ff */
[----:B------:R-:W-:-:S11]  /*14bfe0*/  PRMT R4, R52, 0x7773, RZ ;  /* 0x0000777334047816 */ /* 0x000fd600000000ff */
        /* <DEDUP_REMOVED lines=32> */
[----:B------:R-:W3:Y:S04]  /*14c1f0*/  LDL.LU R55, [R1+0x4b4] ;  /* 0x0004b40001377983 */ /* 0x000ee80000300800 */
[----:B------:R-:W4:Y:S04]  /*14c200*/  LDL.LU.64 R58, [R1+0x46d8] ;  /* 0x0046d800013a7983 */ /* 0x000f280000300a00 */
[----:B------:R-:W4:Y:S01]  /*14c210*/  LDL.LU R52, [R1+0x418] ;  /* 0x0004180001347983 */ /* 0x000f220000300800 */
[----:B------:R-:W-:-:S02]  /*14c220*/  PRMT R4, R3, 0x7773, RZ ;  /* 0x0000777303047816 */ /* 0x000fc400000000ff */
[C---:B------:R-:W-:Y:S01]  /*14c230*/  LOP3.LUT P3, RZ, R54.reuse, 0x1, RZ, 0xc0, !PT ;  /* 0x0000000136ff7812 */ /* 0x040fe2000786c0ff */
[----:B------:R-:W4:Y:S01]  /*14c240*/  LDL.LU.64 R2, [R1+0x46e0] ;  /* 0x0046e00001027983 */ /* 0x000f220000300a00 */
        /* <DEDUP_REMOVED lines=23> */
[----:B------:R-:W3:Y:S04]  /*14c3c0*/  LDL.LU.64 R42, [R1+0x4710] ;  /* 0x00471000012a7983 */ /* 0x000ee80000300a00 */
[----:B------:R-:W3:Y:S04]  /*14c3d0*/  LDL.LU R57, [R1+0x41c] ;  /* 0x00041c0001397983 */ /* 0x000ee80000300800 */
[----:B------:R-:W3:Y:S04]  /*14c3e0*/  LDL.LU.64 R50, [R1+0x4718] ;  /* 0x0047180001327983 */ /* 0x000ee80000300a00 */
[----:B------:R-:W3:Y:S01]  /*14c3f0*/  LDL.LU.64 R48, [R1+0x4720] ;  /* 0x0047200001307983 */ /* 0x000ee20000300a00 */
        /* <DEDUP_REMOVED lines=30> */
[----:B------:R-:W-:-:S09]  /*14c5e0*/  LOP3.LUT P0, RZ, R54, 0x2000, RZ, 0xc0, !PT ;  /* 0x0000200036ff7812 */ /* 0x000fd2000780c0ff */
[----:B--2---:R0:W-:Y:S01]  /*14c5f0*/  @P1 STG.E.U8 desc[UR4][R34.64], R4 ;  /* 0x0000000422001986 */ /* 0x0041e2000c101104 */
[C---:B------:R-:W-:Y:S02]  /*14c600*/  LOP3.LUT P1, RZ, R5.reuse, 0x100, RZ, 0xc0, !PT ;  /* 0x0000010005ff7812 */ /* 0x040fe4000782c0ff */
[----:B0-----:R-:W-:Y:S01]  /*14c610*/  PRMT R4, R52, 0x7772, RZ ;  /* 0x0000777234047816 */ /* 0x001fe200000000ff */
[----:B------:R-:W2:Y:S10]  /*14c620*/  LDL.LU.64 R34, [R1+0x4748] ;  /* 0x0047480001227983 */ /* 0x000eb40000300a00 */
[----:B------:R0:W-:Y:S01]  /*14c630*/  @P1 STG.E.U8 desc[UR4][R22.64], R4 ;  /* 0x0000000416001986 */ /* 0x0001e2000c101104 */
[----:B------:R-:W-:-:S02]  /*14c640*/  LOP3.LUT P1, RZ, R5, 0x80, RZ, 0xc0, !PT ;  /* 0x0000008005ff7812 */ /* 0x000fc4000782c0ff */
        /* <DEDUP_REMOVED lines=15> */
[----:B------:R0:W-:Y:S04]  /*14c740*/  @P0 STG.E.U8 desc[UR4][R48.64], R4 ;  /* 0x0000000430000986 */ /* 0x0001e8000c101104 */
[----:B0-----:R-:W3:Y:S01]  /*14c750*/  LDL.LU.64 R48, [R1+0x4750] ;  /* 0x0047500001307983 */ /* 0x001ee20000300a00 */
[C---:B------:R-:W-:Y:S02]  /*14c760*/  LOP3.LUT P1, RZ, R54.reuse, 0x80000000, RZ, 0xc0, !PT ;  /* 0x8000000036ff7812 */ /* 0x040fe4000782c0ff */
[C---:B------:R-:W-:Y:S02]  /*14c770*/  LOP3.LUT P2, RZ, R54.reuse, 0x4000, RZ, 0xc0, !PT ;  /* 0x0000400036ff7812 */ /* 0x040fe4000784c0ff */
[----:B------:R-:W-:Y:S02]  /*14c780*/  LOP3.LUT P3, RZ, R54, 0x8000, RZ, 0xc0, !PT ;  /* 0x0000800036ff7812 */ /* 0x000fe4000786c0ff */
[----:B------:R-:W-:-:S02]  /*14c790*/  PRMT R4, R57, 0x7771, RZ ;  /* 0x0000777139047816 */ /* 0x000fc400000000ff */
[----:B------:R-:W-:Y:S02]  /*14c7a0*/  LOP3.LUT R6, R6, 0xf7ffffff, RZ, 0xc0, !PT ;  /* 0xf7ffffff06067812 */ /* 0x000fe400078ec0ff */
[----:B------:R-:W-:-:S03]  /*14c7b0*/  LOP3.LUT P4, RZ, R54, 0x10000, RZ, 0xc0, !PT ;  /* 0x0001000036ff7812 */ /* 0x000fc6000788c0ff */
[----:B------:R-:W-:Y:S02]  /*14c7c0*/  @P1 LOP3.LUT R6, R6, 0x8000000, RZ, 0xfc, !PT ;  /* 0x0800000006061812 */ /* 0x000fe400078efcff */
[----:B----4-:R0:W-:Y:S01]  /*14c7d0*/  @P2 STG.E.U8 desc[UR4][R40.64], R4 ;  /* 0x0000000428002986 */ /* 0x0101e2000c101104 */
[C---:B------:R-:W-:Y:S02]  /*14c7e0*/  LOP3.LUT P1, RZ, R54.reuse, 0x40000000, RZ, 0xc0, !PT ;  /* 0x4000000036ff7812 */ /* 0x040fe4000782c0ff */
[----:B------:R-:W-:Y:S02]  /*14c7f0*/  LOP3.LUT P5, RZ, R54, 0x20000, RZ, 0xc0, !PT ;  /* 0x0002000036ff7812 */ /* 0x000fe400078ac0ff */
[----:B0-----:R-:W-:Y:S01]  /*14c800*/  PRMT R4, R57, 0x7772, RZ ;  /* 0x0000777239047816 */ /* 0x001fe200000000ff */
[----:B------:R-:W4:Y:S01]  /*14c810*/  LDL.LU.64 R40, [R1+0x4758] ;  /* 0x0047580001287983 */ /* 0x000f220000300a00 */
[----:B------:R-:W-:-:S03]  /*14c820*/  LOP3.LUT R6, R6, 0xefffffff, RZ, 0xc0, !PT ;  /* 0xefffffff06067812 */ /* 0x000fc600078ec0ff */
[----:B------:R0:W-:Y:S01]  /*14c830*/  @P3 STG.E.U8 desc[UR4][R38.64], R4 ;  /* 0x0000000426003986 */ /* 0x0001e2000c101104 */
[----:B------:R-:W-:-:S03]  /*14c840*/  LOP3.LUT P6, RZ, R54, 0x40000, RZ, 0xc0, !PT ;  /* 0x0004000036ff7812 */ /* 0x000fc600078cc0ff */
[----:B------:R-:W-:Y:S02]  /*14c850*/  @P1 LOP3.LUT R6, R6, 0x10000000, RZ, 0xfc, !PT ;  /* 0x1000000006061812 */ /* 0x000fe400078efcff */
[----:B------:R-:W-:Y:S02]  /*14c860*/  LOP3.LUT P1, RZ, R54, 0x20000000, RZ, 0xc0, !PT ;  /* 0x2000000036ff7812 */ /* 0x000fe4000782c0ff */
[----:B0-----:R-:W-:Y:S02]  /*14c870*/  PRMT R4, R57, 0x7773, RZ ;  /* 0x0000777339047816 */ /* 0x001fe400000000ff */
[----:B------:R-:W4:Y:S04]  /*14c880*/  LDL.LU.64 R56, [R1+0x4760] ;  /* 0x0047600001387983 */ /* 0x000f280000300a00 */
[----:B------:R0:W-:Y:S01]  /*14c890*/  @P4 STG.E.U8 desc[UR4][R58.64], R4 ;  /* 0x000000043a004986 */ /* 0x0001e2000c101104 */
[----:B------:R-:W-:-:S03]  /*14c8a0*/  LOP3.LUT R6, R6, 0xdfffffff, RZ, 0xc0, !PT ;  /* 0xdfffffff06067812 */ /* 0x000fc600078ec0ff */
[----:B------:R-:W4:Y:S01]  /*14c8b0*/  LDL.LU.64 R38, [R1+0x4768] ;  /* 0x0047680001267983 */ /* 0x000f220000300a00 */
[----:B0-----:R-:W-:-:S03]  /*14c8c0*/  PRMT R4, R55, 0x7770, RZ ;  /* 0x0000777037047816 */ /* 0x001fc600000000ff */
[----:B------:R-:W4:Y:S04]  /*14c8d0*/  LDL.LU.64 R58, [R1+0x4770] ;  /* 0x00477000013a7983 */ /* 0x000f280000300a00 */
[----:B------:R0:W-:Y:S01]  /*14c8e0*/  @P5 STG.E.U8 desc[UR4][R2.64], R4 ;  /* 0x0000000402005986 */ /* 0x0001e2000c101104 */
[----:B------:R-:W-:Y:S02]  /*14c8f0*/  @P1 LOP3.LUT R6, R6, 0x20000000, RZ, 0xfc, !PT ;  /* 0x2000000006061812 */ /* 0x000fe400078efcff */
[----:B------:R-:W-:Y:S02]  /*14c900*/  LOP3.LUT P1, RZ, R54, 0x10000000, RZ, 0xc0, !PT ;  /* 0x1000000036ff7812 */ /* 0x000fe4000782c0ff */
[----:B0-----:R-:W-:Y:S02]  /*14c910*/  PRMT R4, R55, 0x7771, RZ ;  /* 0x0000777137047816 */ /* 0x001fe400000000ff */
        /* <DEDUP_REMOVED lines=10> */
[----:B------:R-:W-:Y:S01]  /*14c9c0*/  LOP3.LUT P3, RZ, R54, 0x80000, RZ, 0xc0, !PT ;  /* 0x0008000036ff7812 */ /* 0x000fe2000786c0ff */
[----:B--2---:R0:W-:Y:S04]  /*14c9d0*/  @P6 STG.E.U8 desc[UR4][R34.64], R4 ;  /* 0x0000000422006986 */ /* 0x0041e8000c101104 */
[----:B0-----:R-:W2:Y:S04]  /*14c9e0*/  LDL.LU R34, [R1+0x4a0] ;  /* 0x0004a00001227983 */ /* 0x001ea80000300800 */
[----:B------:R-:W-:-:S02]  /*14c9f0*/  @P1 LOP3.LUT R5, R5, 0x2, RZ, 0xfc, !PT ;  /* 0x0000000205051812 */ /* 0x000fc400078efcff */
[C---:B------:R-:W-:Y:S01]  /*14ca00*/  LOP3.LUT P1, RZ, R54.reuse, 0x1000000, RZ, 0xc0, !PT ;  /* 0x0100000036ff7812 */ /* 0x040fe2000782c0ff */
[----:B------:R-:W2:Y:S04]  /*14ca10*/  LDL.LU R35, [R1+0x33c] ;  /* 0x00033c0001237983 */ /* 0x000ea80000300800 */
[----:B------:R-:W2:Y:S01]  /*14ca20*/  LDL.LU.64 R2, [R1+0x4778] ;  /* 0x0047780001027983 */ /* 0x000ea20000300a00 */
[----:B------:R-:W-:Y:S02]  /*14ca30*/  PRMT R4, R55, 0x7772, RZ ;  /* 0x0000777237047816 */ /* 0x000fe400000000ff */
[----:B------:R-:W-:Y:S01]  /*14ca40*/  LOP3.LUT R5, R5, 0xfffffffb, RZ, 0xc0, !PT ;  /* 0xfffffffb05057812 */ /* 0x000fe200078ec0ff */
[----:B------:R-:W2:Y:S01]  /*14ca50*/  LDL.LU R47, [R1+0x490] ;  /* 0x00049000012f7983 */ /* 0x000ea20000300800 */
[----:B------:R-:W-:-:S02]  /*14ca60*/  LOP3.LUT P4, RZ, R54, 0x100000, RZ, 0xc0, !PT ;  /* 0x0010000036ff7812 */ /* 0x000fc4000788c0ff */
[C---:B------:R-:W-:Y:S02]  /*14ca70*/  LOP3.LUT P5, RZ, R54.reuse, 0x200000, RZ, 0xc0, !PT ;  /* 0x0020000036ff7812 */ /* 0x040fe400078ac0ff */
[----:B------:R-:W-:Y:S02]  /*14ca80*/  @P1 LOP3.LUT R5, R5, 0x4, RZ, 0xfc, !PT ;  /* 0x0000000405051812 */ /* 0x000fe400078efcff */
[C---:B------:R-:W-:Y:S02]  /*14ca90*/  LOP3.LUT P6, RZ, R54.reuse, 0x400000, RZ, 0xc0, !PT ;  /* 0x0040000036ff7812 */ /* 0x040fe400078cc0ff */
[----:B------:R-:W-:Y:S01]  /*14caa0*/  LOP3.LUT P1, RZ, R54, 0x800000, RZ, 0xc0, !PT ;  /* 0x0080000036ff7812 */ /* 0x000fe2000782c0ff */
[----:B---3--:R0:W-:Y:S02]  /*14cab0*/  @P3 STG.E.U8 desc[UR4][R48.64], R4 ;  /* 0x0000000430003986 */ /* 0x0081e4000c101104 */
[----:B0-----:R-:W-:Y:S02]  /*14cac0*/  PRMT R4, R55, 0x7773, RZ ;  /* 0x0000777337047816 */ /* 0x001fe400000000ff */
[----:B------:R-:W3:Y:S04]  /*14cad0*/  LDL.LU.64 R54, [R1+0x4780] ;  /* 0x0047800001367983 */ /* 0x000ee80000300a00 */
[----:B------:R-:W3:Y:S04]  /*14cae0*/  LDL.LU.64 R20, [R1+0x4788] ;  /* 0x0047880001147983 */ /* 0x000ee80000300a00 */
[----:B------:R-:W3:Y:S04]  /*14caf0*/  LDL.LU.64 R22, [R1+0x4790] ;  /* 0x0047900001167983 */ /* 0x000ee80000300a00 */
[----:B------:R-:W3:Y:S04]  /*14cb00*/  LDL.LU.64 R44, [R1+0x4798] ;  /* 0x00479800012c7983 */ /* 0x000ee80000300a00 */
[----:B----4-:R2:W-:Y:S02]  /*14cb10*/  @P4 STG.E.U8 desc[UR4][R40.64], R4 ;  /* 0x0000000428004986 */ /* 0x0105e4000c101104 */
[----:B--2---:R-:W-:-:S05]  /*14cb20*/  PRMT R4, R34, 0x7770, RZ ;  /* 0x0000777022047816 */ /* 0x004fca00000000ff */
[----:B------:R0:W-:Y:S04]  /*14cb30*/  @P5 STG.E.U8 desc[UR4][R56.64], R4 ;  /* 0x0000000438005986 */ /* 0x0001e8000c101104 */
[----:B0-----:R-:W2:Y:S04]  /*14cb40*/  LDL.LU R56, [R1+0x4a4] ;  /* 0x0004a40001387983 */ /* 0x001ea80000300800 */
[----:B------:R-:W4:Y:S04]  /*14cb50*/  LDL.LU.64 R60, [R1+0x47a0] ;  /* 0x0047a000013c7983 */ /* 0x000f280000300a00 */
[----:B------:R-:W4:Y:S01]  /*14cb60*/  LDL.LU.64 R42, [R1+0x47a8] ;  /* 0x0047a800012a7983 */ /* 0x000f220000300a00 */
[----:B------:R-:W-:-:S03]  /*14cb70*/  PRMT R4, R34, 0x7771, RZ ;  /* 0x0000777122047816 */ /* 0x000fc600000000ff */
[----:B------:R-:W4:Y:S04]  /*14cb80*/  LDL.LU R57, [R1+0x494] ;  /* 0x0004940001397983 */ /* 0x000f280000300800 */
[----:B------:R-:W4:Y:S04]  /*14cb90*/  LDL.LU.64 R50, [R1+0x47b0] ;  /* 0x0047b00001327983 */ /* 0x000f280000300a00 */
        /* <DEDUP_REMOVED lines=12> */
[----:B------:R-:W-:-:S03]  /*14cc60*/  PRMT R4, R47, 0x7770, RZ ;  /* 0x000077702f047816 */ /* 0x000fc600000000ff */
[----:B------:R-:W4:Y:S06]  /*14cc70*/  LDL.LU R34, [R1+0x4a8] ;  /* 0x0004a80001227983 */ /* 0x000f2c0000300800 */
[----:B---3--:R0:W-:Y:S04]  /*14cc80*/  @P1 STG.E.U8 desc[UR4][R54.64], R4 ;  /* 0x0000000436001986 */ /* 0x0081e8000c101104 */
[----:B0-----:R-:W3:Y:S01]  /*14cc90*/  LDL.LU.64 R54, [R1+0x47e0] ;  /* 0x0047e00001367983 */ /* 0x001ee20000300a00 */
        /* <DEDUP_REMOVED lines=15> */
[----:B------:R-:W-:Y:S02]  /*14cd90*/  LOP3.LUT P6, RZ, R35, 0x20, RZ, 0xc0, !PT ;  /* 0x0000002023ff7812 */ /* 0x000fe400078cc0ff */
[----:B--2---:R-:W-:-:S05]  /*14cda0*/  PRMT R4, R56, 0x7770, RZ ;  /* 0x0000777038047816 */ /* 0x004fca00000000ff */
        /* <DEDUP_REMOVED lines=123> */
[----:B------:R-:W-:-:S03]  /*14d560*/  LOP3.LUT R6, R6, 0xfffff7ff, RZ, 0xc0, !PT ;  /* 0xfffff7ff06067812 */ /* 0x000fc600078ec0ff */
[----:B--2---:R0:W-:Y:S04]  /*14d570*/  @P6 STG.E.U8 desc[UR4][R54.64], R4 ;  /* 0x0000000436006986 */ /* 0x0041e8000c101104 */
[----:B0-----:R-:W2:Y:S04]  /*14d580*/  LDL.LU.64 R54, [R1+0x4880] ;  /* 0x0048800001367983 */ /* 0x001ea80000300a00 */
[----:B------:R-:W3:Y:S04]  /*14d590*/  LDL.LU.64 R40, [R1+0x4888] ;  /* 0x0048880001287983 */ /* 0x000ee80000300a00 */
[----:B------:R-:W4:Y:S04]  /*14d5a0*/  LDL.LU.64 R38, [R1+0x4890] ;  /* 0x0048900001267983 */ /* 0x000f280000300a00 */
[----:B------:R-:W2:Y:S01]  /*14d5b0*/  LDL.LU R2, [R1+0x470] ;  /* 0x0004700001027983 */ /* 0x000ea20000300800 */
[----:B------:R-:W-:-:S03]  /*14d5c0*/  LOP3.LUT P1, RZ, R3, 0x20, RZ, 0xc0, !PT ;  /* 0x0000002003ff7812 */ /* 0x000fc6000782c0ff */
[----:B------:R-:W4:Y:S04]  /*14d5d0*/  LDL.LU.64 R56, [R1+0x4898] ;  /* 0x0048980001387983 */ /* 0x000f280000300a00 */
[----:B------:R-:W4:Y:S04]  /*14d5e0*/  LDL.LU.64 R58, [R1+0x48a0] ;  /* 0x0048a000013a7983 */ /* 0x000f280000300a00 */
[----:B------:R-:W4:Y:S02]  /*14d5f0*/  LDL.LU R52, [R1+0x484] ;  /* 0x0004840001347983 */ /* 0x000f240000300800 */
        /* <DEDUP_REMOVED lines=41> */
[----:B0-----:R-:W-:Y:S02]  /*14d890*/  PRMT R4, R2, 0x7773, RZ ;  /* 0x0000777302047816 */ /* 0x001fe400000000ff */
[----:B------:R-:W3:Y:S04]  /*14d8a0*/  LDL.LU R2, [R1+0x488] ;  /* 0x0004880001027983 */ /* 0x000ee80000300800 */
[----:B------:R-:W4:Y:S04]  /*14d8b0*/  LDL.LU.64 R48, [R1+0x48e0] ;  /* 0x0048e00001307983 */ /* 0x000f280000300a00 */
[----:B------:R-:W4:Y:S04]  /*14d8c0*/  LDL.LU.64 R40, [R1+0x48e8] ;  /* 0x0048e80001287983 */ /* 0x000f280000300a00 */
[----:B------:R0:W-:Y:S04]  /*14d8d0*/  @P6 STG.E.U8 desc[UR4][R56.64], R4 ;  /* 0x0000000438006986 */ /* 0x0001e8000c101104 */
[----:B------:R-:W4:Y:S01]  /*14d8e0*/  LDL.LU.64 R38, [R1+0x48f0] ;  /* 0x0048f00001267983 */ /* 0x000f220000300a00 */
[----:B0-----:R-:W-:-:S03]  /*14d8f0*/  PRMT R4, R52, 0x7770, RZ ;  /* 0x0000777034047816 */ /* 0x001fc600000000ff */
        /* <DEDUP_REMOVED lines=45> */
[----:B0-----:R-:W3:Y:S04]  /*14dbd0*/  LDL.LU.64 R34, [R1+0x4918] ;  /* 0x0049180001227983 */ /* 0x001ee80000300a00 */
[----:B------:R-:W4:Y:S04]  /*14dbe0*/  LDL.LU.64 R40, [R1+0x4920] ;  /* 0x0049200001287983 */ /* 0x000f280000300a00 */
[----:B------:R-:W4:Y:S04]  /*14dbf0*/  LDL.LU.64 R38, [R1+0x4928] ;  /* 0x0049280001267983 */ /* 0x000f280000300a00 */
[----:B------:R-:W4:Y:S04]  /*14dc00*/  LDL.LU.64 R56, [R1+0x4930] ;  /* 0x0049300001387983 */ /* 0x000f280000300a00 */
[----:B------:R-:W4:Y:S01]  /*14dc10*/  LDL.LU R2, [R1+0x48c] ;  /* 0x00048c0001027983 */ /* 0x000f220000300800 */
[----:B------:R-:W-:-:S03]  /*14dc20*/  LOP3.LUT P6, RZ, R3, 0x800, RZ, 0xc0, !PT ;  /* 0x0000080003ff7812 */ /* 0x000fc600078cc0ff */
[----:B------:R-:W4:Y:S01]  /*14dc30*/  LDL.LU.64 R58, [R1+0x4938] ;  /* 0x00493800013a7983 */ /* 0x000f220000300a00 */
[----:B------:R-:W-:Y:S02]  /*14dc40*/  PRMT R4, R47, 0x7772, RZ ;  /* 0x000077722f047816 */ /* 0x000fe400000000ff */
[----:B------:R-:W-:-:S07]  /*14dc50*/  LOP3.LUT P3, RZ, R3, 0x1000, RZ, 0xc0, !PT ;  /* 0x0000100003ff7812 */ /* 0x000fce000786c0ff */
[----:B--2---:R0:W-:Y:S04]  /*14dc60*/  @P6 STG.E.U8 desc[UR4][R54.64], R4 ;  /* 0x0000000436006986 */ /* 0x0041e8000c101104 */
[----:B0-----:R-:W2:Y:S04]  /*14dc70*/  LDL.LU.64 R54, [R1+0x4940] ;  /* 0x0049400001367983 */ /* 0x001ea80000300a00 */
[----:B------:R-:W2:Y:S01]  /*14dc80*/  LDL.LU R52, [R1+0x47c] ;  /* 0x00047c0001347983 */ /* 0x000ea20000300800 */
        /* <DEDUP_REMOVED lines=31> */
[----:B----4-:R-:W-:Y:S02]  /*14de80*/  PRMT R4, R2, 0x7770, RZ ;  /* 0x0000777002047816 */ /* 0x010fe400000000ff */
[----:B------:R-:W-:-:S07]  /*14de90*/  LOP3.LUT P6, RZ, R3, 0x8000, RZ, 0xc0, !PT ;  /* 0x0000800003ff7812 */ /* 0x000fce00078cc0ff */
[----:B------:R-:W-:Y:S02]  /*14dea0*/  @P1 LOP3.LUT R6, R6, 0x200, RZ, 0xfc, !PT ;  /* 0x0000020006061812 */ /* 0x000fe400078efcff */
[----:B------:R-:W-:Y:S01]  /*14deb0*/  LOP3.LUT P1, RZ, R3, 0x20000, RZ, 0xc0, !PT ;  /* 0x0002000003ff7812 */ /* 0x000fe2000782c0ff */
[----:B------:R0:W-:Y:S01]  /*14dec0*/  @P4 STG.E.U8 desc[UR4][R40.64], R4 ;  /* 0x0000000428004986 */ /* 0x0001e2000c101104 */
[----:B------:R-:W-:Y:S02]  /*14ded0*/  LOP3.LUT R6, R6, 0xfffffbff, RZ, 0xc0, !PT ;  /* 0xfffffbff06067812 */ /* 0x000fe400078ec0ff */
[----:B0-----:R-:W-:-:S09]  /*14dee0*/  PRMT R4, R2, 0x7771, RZ ;  /* 0x0000777102047816 */ /* 0x001fd200000000ff */
[----:B------:R-:W-:Y:S01]  /*14def0*/  @P1 LOP3.LUT R6, R6, 0x400, RZ, 0xfc, !PT ;  /* 0x0000040006061812 */ /* 0x000fe200078efcff */
[----:B------:R0:W-:Y:S01]  /*14df00*/  @P5 STG.E.U8 desc[UR4][R38.64], R4 ;  /* 0x0000000426005986 */ /* 0x0001e2000c101104 */
[----:B------:R-:W-:Y:S02]  /*14df10*/  LOP3.LUT P1, RZ, R3, 0x10000, RZ, 0xc0, !PT ;  /* 0x0001000003ff7812 */ /* 0x000fe4000782c0ff */
[----:B0-----:R-:W-:-:S05]  /*14df20*/  PRMT R4, R2, 0x7772, RZ ;  /* 0x0000777202047816 */ /* 0x001fca00000000ff */
[----:B------:R0:W-:Y:S02]  /*14df30*/  @P6 STG.E.U8 desc[UR4][R56.64], R4 ;  /* 0x0000000438006986 */ /* 0x0001e4000c101104 */
[----:B0-----:R-:W-:Y:S02]  /*14df40*/  PRMT R4, R2, 0x7773, RZ ;  /* 0x0000777302047816 */ /* 0x001fe400000000ff */
[----:B------:R-:W4:Y:S04]  /*14df50*/  LDL.LU R2, [R1+0x4e0] ;  /* 0x0004e00001027983 */ /* 0x000f280000300800 */
[----:B------:R-:W4:Y:S04]  /*14df60*/  LDL.LU.64 R50, [R1+0x4978] ;  /* 0x0049780001327983 */ /* 0x000f280000300a00 */
[----:B------:R-:W4:Y:S04]  /*14df70*/  LDL.LU.64 R48, [R1+0x4980] ;  /* 0x0049800001307983 */ /* 0x000f280000300a00 */
[----:B------:R2:W-:Y:S01]  /*14df80*/  @P1 STG.E.U8 desc[UR4][R58.64], R4 ;  /* 0x000000043a001986 */ /* 0x0005e2000c101104 */
[----:B------:R-:W-:-:S03]  /*14df90*/  LOP3.LUT P1, RZ, R6, 0x400, RZ, 0xc0, !PT ;  /* 0x0000040006ff7812 */ /* 0x000fc6000782c0ff */
[----:B------:R-:W4:Y:S04]  /*14dfa0*/  LDL.LU.64 R40, [R1+0x4988] ;  /* 0x0049880001287983 */ /* 0x000f280000300a00 */
[----:B------:R-:W4:Y:S01]  /*14dfb0*/  LDL.LU.64 R38, [R1+0x4990] ;  /* 0x0049900001267983 */ /* 0x000f220000300a00 */
[----:B--2---:R-:W-:-:S03]  /*14dfc0*/  PRMT R4, R52, 0x7770, RZ ;  /* 0x0000777034047816 */ /* 0x004fc600000000ff */
[----:B------:R-:W2:Y:S04]  /*14dfd0*/  LDL.LU.64 R56, [R1+0x4998] ;  /* 0x0049980001387983 */ /* 0x000ea80000300a00 */
[----:B------:R0:W-:Y:S01]  /*14dfe0*/  @P1 STG.E.U8 desc[UR4][R54.64], R4 ;  /* 0x0000000436001986 */ /* 0x0001e2000c101104 */
[----:B------:R-:W-:-:S03]  /*14dff0*/  LOP3.LUT P1, RZ, R6, 0x200, RZ, 0xc0, !PT ;  /* 0x0000020006ff7812 */ /* 0x000fc6000782c0ff */
[----:B------:R-:W2:Y:S04]  /*14e000*/  LDL.LU.64 R58, [R1+0x49a0] ;  /* 0x0049a000013a7983 */ /* 0x000ea80000300a00 */
[----:B0-----:R-:W2:Y:S01]  /*14e010*/  LDL.LU R54, [R1+0x4f4] ;  /* 0x0004f40001367983 */ /* 0x001ea20000300800 */
[----:B------:R-:W-:-:S05]  /*14e020*/  PRMT R4, R52, 0x7771, RZ ;  /* 0x0000777134047816 */ /* 0x000fca00000000ff */
[----:B---3--:R0:W-:Y:S04]  /*14e030*/  @P1 STG.E.U8 desc[UR4][R34.64], R4 ;  /* 0x0000000422001986 */ /* 0x0081e8000c101104 */
[----:B0-----:R-:W3:Y:S01]  /*14e040*/  LDL.LU.64 R34, [R1+0x49a8] ;  /* 0x0049a80001227983 */ /* 0x001ee20000300a00 */
[----:B------:R-:W-:Y:S02]  /*14e050*/  LOP3.LUT P1, RZ, R6, 0x100, RZ, 0xc0, !PT ;  /* 0x0000010006ff7812 */ /* 0x000fe4000782c0ff */
        /* <DEDUP_REMOVED lines=18> */
[----:B0-----:R-:W-:Y:S02]  /*14e180*/  PRMT R4, R47, 0x7773, RZ ;  /* 0x000077732f047816 */ /* 0x001fe400000000ff */
[C---:B------:R-:W-:Y:S02]  /*14e190*/  LOP3.LUT P3, RZ, R3.reuse, 0x8000000, RZ, 0xc0, !PT ;  /* 0x0800000003ff7812 */ /* 0x040fe4000786c0ff */
[----:B------:R-:W-:-:S02]  /*14e1a0*/  LOP3.LUT P4, RZ, R3, 0x10000000, RZ, 0xc0, !PT ;  /* 0x1000000003ff7812 */ /* 0x000fc4000788c0ff */
[C---:B------:R-:W-:Y:S02]  /*14e1b0*/  LOP3.LUT P5, RZ, R3.reuse, 0x20000000, RZ, 0xc0, !PT ;  /* 0x2000000003ff7812 */ /* 0x040fe400078ac0ff */
[----:B------:R-:W-:Y:S01]  /*14e1c0*/  LOP3.LUT P6, RZ, R3, 0x40000000, RZ, 0xc0, !PT ;  /* 0x4000000003ff7812 */ /* 0x000fe200078cc0ff */
        /* <DEDUP_REMOVED lines=40> */
[----:B------:R-:W2:Y:S01]  /*14e450*/  LDL.LU.64 R44, [R1+0x49f8] ;  /* 0x0049f800012c7983 */ /* 0x000ea20000300a00 */
[----:B------:R-:W-:-:S03]  /*14e460*/  LOP3.LUT R7, R7, 0x7fffffff, RZ, 0xc0, !PT ;  /* 0x7fffffff07077812 */ /* 0x000fc600078ec0ff */
[----:B------:R-:W2:Y:S01]  /*14e470*/  LDL.LU R47, [R1+0x4e8] ;  /* 0x0004e800012f7983 */ /* 0x000ea20000300800 */
[----:B------:R-:W-:-:S03]  /*14e480*/  @P1 LOP3.LUT R7, R7, 0x80000000, RZ, 0xfc, !PT ;  /* 0x8000000007071812 */ /* 0x000fc600078efcff */
[----:B------:R-:W2:Y:S01]  /*14e490*/  LDL.LU.64 R60, [R1+0x4a00] ;  /* 0x004a0000013c7983 */ /* 0x000ea20000300a00 */
[C---:B------:R-:W-:Y:S02]  /*14e4a0*/  LOP3.LUT P1, RZ, R55.reuse, 0x40, RZ, 0xc0, !PT ;  /* 0x0000004037ff7812 */ /* 0x040fe4000782c0ff */
[----:B------:R-:W-:Y:S01]  /*14e4b0*/  LOP3.LUT R6, R6, 0xfffffffe, RZ, 0xc0, !PT ;  /* 0xfffffffe06067812 */ /* 0x000fe200078ec0ff */
[----:B------:R-:W2:Y:S01]  /*14e4c0*/  LDL.LU.64 R42, [R1+0x4a08] ;  /* 0x004a0800012a7983 */ /* 0x000ea20000300a00 */
[----:B------:R-:W-:Y:S02]  /*14e4d0*/  LOP3.LUT P4, RZ, R55, 0x1, RZ, 0xc0, !PT ;  /* 0x0000000137ff7812 */ /* 0x000fe4000788c0ff */
[----:B------:R-:W-:Y:S02]  /*14e4e0*/  PRMT R4, R54, 0x7773, RZ ;  /* 0x0000777336047816 */ /* 0x000fe400000000ff */
[----:B------:R-:W2:Y:S05]  /*14e4f0*/  LDL.LU R54, [R1+0x4fc] ;  /* 0x0004fc0001367983 */ /* 0x000eaa0000300800 */
[----:B------:R-:W-:-:S02]  /*14e500*/  @P1 LOP3.LUT R6, R6, 0x1, RZ, 0xfc, !PT ;  /* 0x0000000106061812 */ /* 0x000fc400078efcff */
[C---:B------:R-:W-:Y:S02]  /*14e510*/  LOP3.LUT P1, RZ, R55.reuse, 0x20, RZ, 0xc0, !PT ;  /* 0x0000002037ff7812 */ /* 0x040fe4000782c0ff */
[----:B------:R-:W-:Y:S01]  /*14e520*/  LOP3.LUT R6, R6, 0xfffffffd, RZ, 0xc0, !PT ;  /* 0xfffffffd06067812 */ /* 0x000fe200078ec0ff */
[----:B---3--:R0:W-:Y:S01]  /*14e530*/  @P4 STG.E.U8 desc[UR4][R50.64], R4 ;  /* 0x0000000432004986 */ /* 0x0081e2000c101104 */
[----:B------:R-:W-:-:S09]  /*14e540*/  LOP3.LUT P5, RZ, R55, 0x2, RZ, 0xc0, !PT ;  /* 0x0000000237ff7812 */ /* 0x000fd200078ac0ff */
[----:B------:R-:W-:Y:S01]  /*14e550*/  @P1 LOP3.LUT R6, R6, 0x2, RZ, 0xfc, !PT ;  /* 0x0000000206061812 */ /* 0x000fe200078efcff */
[----:B0-----:R-:W3:Y:S01]  /*14e560*/  LDL.LU.64 R50, [R1+0x4a10] ;  /* 0x004a100001327983 */ /* 0x001ee20000300a00 */
[C---:B------:R-:W-:Y:S02]  /*14e570*/  LOP3.LUT P1, RZ, R55.reuse, 0x10, RZ, 0xc0, !PT ;  /* 0x0000001037ff7812 */ /* 0x040fe4000782c0ff */
[----:B------:R-:W-:Y:S02]  /*14e580*/  LOP3.LUT P6, RZ, R55, 0x4, RZ, 0xc0, !PT ;  /* 0x0000000437ff7812 */ /* 0x000fe400078cc0ff */
[----:B------:R-:W-:Y:S02]  /*14e590*/  LOP3.LUT R6, R6, 0xfffffffb, RZ, 0xc0, !PT ;  /* 0xfffffffb06067812 */ /* 0x000fe400078ec0ff */
[----:B----4-:R-:W-:-:S05]  /*14e5a0*/  PRMT R4, R57, 0x7770, RZ ;  /* 0x0000777039047816 */ /* 0x010fca00000000ff */
[----:B------:R0:W-:Y:S02]  /*14e5b0*/  @P5 STG.E.U8 desc[UR4][R48.64], R4 ;  /* 0x0000000430005986 */ /* 0x0001e4000c101104 */
        /* <DEDUP_REMOVED lines=8> */
[C---:B------:R-:W-:Y:S02]  /*14e640*/  LOP3.LUT P1, RZ, R6.reuse, 0x4, RZ, 0xc0, !PT ;  /* 0x0000000406ff7812 */ /* 0x040fe4000782c0ff */
[----:B0-----:R-:W-:Y:S02]  /*14e650*/  PRMT R4, R57, 0x7773, RZ ;  /* 0x0000777339047816 */ /* 0x001fe400000000ff */
[----:B------:R-:W4:Y:S09]  /*14e660*/  LDL.LU.64 R56, [R1+0x4a28] ;  /* 0x004a280001387983 */ /* 0x000f320000300a00 */
        /* <DEDUP_REMOVED lines=25> */
[----:B---3--:R0:W-:Y:S01]  /*14e800*/  @P1 STG.E.U8 desc[UR4][R50.64], R4 ;  /* 0x0000000432001986 */ /* 0x0081e2000c101104 */
[----:B------:R-:W-:Y:S02]  /*14e810*/  LOP3.LUT P1, RZ, R55, 0x40000000, RZ, 0xc0, !PT ;  /* 0x4000000037ff7812 */ /* 0x000fe4000782c0ff */
[----:B------:R-:W-:Y:S02]  /*14e820*/  LOP3.LUT R7, R7, 0xfff7ffff, RZ, 0xc0, !PT ;  /* 0xfff7ffff07077812 */ /* 0x000fe400078ec0ff */
[C---:B------:R-:W-:Y:S02]  /*14e830*/  LOP3.LUT P0, RZ, R55.reuse, 0x1000, RZ, 0xc0, !PT ;  /* 0x0000100037ff7812 */ /* 0x040fe4000780c0ff */
[----:B------:R-:W-:Y:S02]  /*14e840*/  LOP3.LUT P2, RZ, R55, 0x2000, RZ, 0xc0, !PT ;  /* 0x0000200037ff7812 */ /* 0x000fe4000784c0ff */
[----:B0-----:R-:W-:Y:S01]  /*14e850*/  PRMT R4, R47, 0x7773, RZ ;  /* 0x000077732f047816 */ /* 0x001fe200000000ff */
[----:B------:R-:W3:Y:S04]  /*14e860*/  LDL.LU.64 R50, [R1+0x4a48] ;  /* 0x004a480001327983 */ /* 0x000ee80000300a00 */
[----:B------:R-:W-:-:S02]  /*14e870*/  @P1 LOP3.LUT R7, R7, 0x80000, RZ, 0xfc, !PT ;  /* 0x0008000007071812 */ /* 0x000fc400078efcff */
[----:B------:R-:W-:Y:S02]  /*14e880*/  LOP3.LUT P1, RZ, R55, 0x20000000, RZ, 0xc0, !PT ;  /* 0x2000000037ff7812 */ /* 0x000fe4000782c0ff */
[----:B------:R-:W-:Y:S01]  /*14e890*/  LOP3.LUT R7, R7, 0xffefffff, RZ, 0xc0, !PT ;  /* 0xffefffff07077812 */ /* 0x000fe200078ec0ff */
[----:B----4-:R0:W-:Y:S01]  /*14e8a0*/  @P0 STG.E.U8 desc[UR4][R48.64], R4 ;  /* 0x0000000430000986 */ /* 0x0101e2000c101104 */
[C---:B------:R-:W-:Y:S02]  /*14e8b0*/  LOP3.LUT P3, RZ, R55.reuse, 0x4000, RZ, 0xc0, !PT ;  /* 0x0000400037ff7812 */ /* 0x040fe4000786c0ff */
[----:B------:R-:W-:-:S07]  /*14e8c0*/  LOP3.LUT P4, RZ, R55, 0x8000, RZ, 0xc0, !PT ;  /* 0x0000800037ff7812 */ /* 0x000fce000788c0ff */
[----:B------:R-:W-:Y:S02]  /*14e8d0*/  @P1 LOP3.LUT R7, R7, 0x100000, RZ, 0xfc, !PT ;  /* 0x0010000007071812 */ /* 0x000fe400078efcff */
[----:B0-----:R-:W-:Y:S01]  /*14e8e0*/  PRMT R4, R54, 0x7770, RZ ;  /* 0x0000777036047816 */ /* 0x001fe200000000ff */
[----:B------:R-:W4:Y:S01]  /*14e8f0*/  LDL.LU.64 R48, [R1+0x4a50] ;  /* 0x004a500001307983 */ /* 0x000f220000300a00 */
[----:B------:R-:W-:-:S03]  /*14e900*/  LOP3.LUT P1, RZ, R55, 0x10000000, RZ, 0xc0, !PT ;  /* 0x1000000037ff7812 */ /* 0x000fc6000782c0ff */
[----:B------:R0:W-:Y:S01]  /*14e910*/  @P2 STG.E.U8 desc[UR4][R38.64], R4 ;  /* 0x0000000426002986 */ /* 0x0001e2000c101104 */
[----:B------:R-:W-:Y:S02]  /*14e920*/  LOP3.LUT R7, R7, 0xffdfffff, RZ, 0xc0, !PT ;  /* 0xffdfffff07077812 */ /* 0x000fe400078ec0ff */
[----:B------:R-:W-:Y:S02]  /*14e930*/  LOP3.LUT P5, RZ, R55, 0x10000, RZ, 0xc0, !PT ;  /* 0x0001000037ff7812 */ /* 0x000fe400078ac0ff */
[----:B0-----:R-:W-:-:S05]  /*14e940*/  PRMT R4, R54, 0x7771, RZ ;  /* 0x0000777136047816 */ /* 0x001fca00000000ff */
[----:B------:R-:W-:Y:S01]  /*14e950*/  @P1 LOP3.LUT R7, R7, 0x200000, RZ, 0xfc, !PT ;  /* 0x0020000007071812 */ /* 0x000fe200078efcff */
[----:B------:R0:W-:Y:S01]  /*14e960*/  @P3 STG.E.U8 desc[UR4][R56.64], R4 ;  /* 0x0000000438003986 */ /* 0x0001e2000c101104 */
[C---:B------:R-:W-:Y:S02]  /*14e970*/  LOP3.LUT P1, RZ, R55.reuse, 0x8000000, RZ, 0xc0, !PT ;  /* 0x0800000037ff7812 */ /* 0x040fe4000782c0ff */
[----:B------:R-:W-:Y:S02]  /*14e980*/  LOP3.LUT P6, RZ, R55, 0x20000, RZ, 0xc0, !PT ;  /* 0x0002000037ff7812 */ /* 0x000fe400078cc0ff */
[----:B0-----:R-:W-:-:S05]  /*14e990*/  PRMT R4, R54, 0x7772, RZ ;  /* 0x0000777236047816 */ /* 0x001fca00000000ff */
[----:B------:R0:W-:Y:S01]  /*14e9a0*/  @P4 STG.E.U8 desc[UR4][R58.64], R4 ;  /* 0x000000043a004986 */ /* 0x0001e2000c101104 */
[----:B------:R-:W-:Y:S02]  /*14e9b0*/  LOP3.LUT R7, R7, 0xffbfffff, RZ, 0xc0, !PT ;  /* 0xffbfffff07077812 */ /* 0x000fe400078ec0ff */
[----:B0-----:R-:W-:-:S05]  /*14e9c0*/  PRMT R4, R54, 0x7773, RZ ;  /* 0x0000777336047816 */ /* 0x001fca00000000ff */
        /* <DEDUP_REMOVED lines=16> */
[----:B------:R-:W-:Y:S01]  /*14ead0*/  LOP3.LUT P5, RZ, R55, 0x100000, RZ, 0xc0, !PT ;  /* 0x0010000037ff7812 */ /* 0x000fe200078ac0ff */
[----:B--2---:R0:W-:Y:S04]  /*14eae0*/  @P6 STG.E.U8 desc[UR4][R34.64], R4 ;  /* 0x0000000422006986 */ /* 0x0041e8000c101104 */
[----:B0-----:R-:W2:Y:S04]  /*14eaf0*/  LDL.LU.64 R34, [R1+0x4a58] ;  /* 0x004a580001227983 */ /* 0x001ea80000300a00 */
[----:B------:R-:W2:Y:S04]  /*14eb00*/  LDL.LU.64 R38, [R1+0x4a60] ;  /* 0x004a600001267983 */ /* 0x000ea80000300a00 */
[----:B------:R-:W2:Y:S04]  /*14eb10*/  LDL.LU.64 R56, [R1+0x4a68] ;  /* 0x004a680001387983 */ /* 0x000ea80000300a00 */
[----:B------:R-:W2:Y:S04]  /*14eb20*/  LDL.LU.64 R2, [R1+0x4a70] ;  /* 0x004a700001027983 */ /* 0x000ea80000300a00 */
[----:B------:R-:W2:Y:S01]  /*14eb30*/  LDL.LU R52, [R1+0x4d0] ;  /* 0x0004d00001347983 */ /* 0x000ea20000300800 */
[----:B------:R-:W-:-:S02]  /*14eb40*/  @P1 LOP3.LUT R7, R7, 0x4000000, RZ, 0xfc, !PT ;  /* 0x0400000007071812 */ /* 0x000fc400078efcff */
[C---:B------:R-:W-:Y:S01]  /*14eb50*/  LOP3.LUT P6, RZ, R55.reuse, 0x200000, RZ, 0xc0, !PT ;  /* 0x0020000037ff7812 */ /* 0x040fe200078cc0ff */
[----:B------:R-:W2:Y:S01]  /*14eb60*/  LDL.LU R59, [R1+0x348] ;  /* 0x00034800013b7983 */ /* 0x000ea20000300800 */
[C---:B------:R-:W-:Y:S02]  /*14eb70*/  LOP3.LUT P1, RZ, R55.reuse, 0x400000, RZ, 0xc0, !PT ;  /* 0x0040000037ff7812 */ /* 0x040fe4000782c0ff */
[----:B------:R-:W-:Y:S02]  /*14eb80*/  LOP3.LUT P0, RZ, R55, 0x80000000, RZ, 0xc0, !PT ;  /* 0x8000000037ff7812 */ /* 0x000fe4000780c0ff */
[----:B------:R-:W2:Y:S04]  /*14eb90*/  LDL.LU.64 R54, [R1+0x4a78] ;  /* 0x004a780001367983 */ /* 0x000ea80000300a00 */
        /* <DEDUP_REMOVED lines=10> */
[----:B--2---:R0:W-:Y:S04]  /*14ec40*/  @P5 STG.E.U8 desc[UR4][R34.64], R4 ;  /* 0x0000000422005986 */ /* 0x0041e8000c101104 */
[----:B0-----:R-:W2:Y:S04]  /*14ec50*/  LDL.LU R34, [R1+0x4d4] ;  /* 0x0004d40001227983 */ /* 0x001ea80000300800 */
[----:B------:R-:W3:Y:S01]  /*14ec60*/  LDL.LU.64 R42, [R1+0x4aa0] ;  /* 0x004aa000012a7983 */ /* 0x000ee20000300a00 */
        /* <DEDUP_REMOVED lines=37> */
[----:B---3--:R0:W-:Y:S01]  /*14eec0*/  @P1 STG.E.U8 desc[UR4][R42.64], R4 ;  /* 0x000000042a001986 */ /* 0x0081e2000c101104 */
[----:B------:R-:W-:Y:S02]  /*14eed0*/  LOP3.LUT P1, RZ, R7, 0x80000, RZ, 0xc0, !PT ;  /* 0x0008000007ff7812 */ /* 0x000fe4000782c0ff */
[----:B0-----:R-:W-:-:S11]  /*14eee0*/  PRMT R4, R34, 0x7771, RZ ;  /* 0x0000777122047816 */ /* 0x001fd600000000ff */
        /* <DEDUP_REMOVED lines=12> */
[----:B------:R-:W2:Y:S04]  /*14efb0*/  LDL.LU.64 R34, [R1+0x4ae0] ;  /* 0x004ae00001227983 */ /* 0x000ea80000300a00 */
[----:B------:R-:W3:Y:S04]  /*14efc0*/  LDL.LU.64 R2, [R1+0x4ae8] ;  /* 0x004ae80001027983 */ /* 0x000ee80000300a00 */
[----:B------:R0:W-:Y:S04]  /*14efd0*/  @P6 STG.E.U8 desc[UR4][R54.64], R4 ;  /* 0x0000000436006986 */ /* 0x0001e8000c101104 */
[----:B------:R-:W4:Y:S04]  /*14efe0*/  LDL.LU.64 R48, [R1+0x4af0] ;  /* 0x004af00001307983 */ /* 0x000f280000300a00 */
[----:B0-----:R-:W2:Y:S04]  /*14eff0*/  LDL.LU R54, [R1+0x4d8] ;  /* 0x0004d80001367983 */ /* 0x001ea80000300800 */
[----:B------:R-:W4:Y:S04]  /*14f000*/  LDL.LU.64 R40, [R1+0x4af8] ;  /* 0x004af80001287983 */ /* 0x000f280000300a00 */
[----:B------:R-:W4:Y:S04]  /*14f010*/  LDL.LU.64 R38, [R1+0x4b00] ;  /* 0x004b000001267983 */ /* 0x000f280000300a00 */
[----:B------:R-:W4:Y:S04]  /*14f020*/  LDL.LU.64 R56, [R1+0x4b08] ;  /* 0x004b080001387983 */ /* 0x000f280000300a00 */
[----:B------:R-:W4:Y:S01]  /*14f030*/  LDL.LU R55, [R1+0x4c8] ;  /* 0x0004c80001377983 */ /* 0x000f220000300800 */
[----:B------:R-:W-:-:S02]  /*14f040*/  LOP3.LUT P3, RZ, R59, 0x20, RZ, 0xc0, !PT ;  /* 0x000000203bff7812 */ /* 0x000fc4000786c0ff */
        /* <DEDUP_REMOVED lines=19> */
[----:B---3--:R0:W-:Y:S04]  /*14f180*/  @P4 STG.E.U8 desc[UR4][R2.64], R4 ;  /* 0x0000000402004986 */ /* 0x0081e8000c101104 */
        /* <DEDUP_REMOVED lines=9> */
[----:B------:R-:W3:Y:S04]  /*14f220*/  LDL.LU.64 R60, [R1+0x4b38] ;  /* 0x004b3800013c7983 */ /* 0x000ee80000300a00 */
[----:B------:R-:W-:Y:S02]  /*14f230*/  @P1 LOP3.LUT R7, R7, 0x10000, RZ, 0xfc, !PT ;  /* 0x0001000007071812 */ /* 0x000fe400078efcff */
[----:B------:R-:W-:Y:S02]  /*14f240*/  LOP3.LUT P1, RZ, R59, 0x800, RZ, 0xc0, !PT ;  /* 0x000008003bff7812 */ /* 0x000fe4000782c0ff */
[----:B------:R-:W-:Y:S02]  /*14f250*/  LOP3.LUT R7, R7, 0xfffdffff, RZ, 0xc0, !PT ;  /* 0xfffdffff07077812 */ /* 0x000fe400078ec0ff */
[----:B------:R-:W-:-:S09]  /*14f260*/  LOP3.LUT P6, RZ, R59, 0x100, RZ, 0xc0, !PT ;  /* 0x000001003bff7812 */ /* 0x000fd200078cc0ff */
[----:B------:R-:W-:Y:S02]  /*14f270*/  @P1 LOP3.LUT R7, R7, 0x20000, RZ, 0xfc, !PT ;  /* 0x0002000007071812 */ /* 0x000fe400078efcff */
[----:B------:R-:W-:Y:S02]  /*14f280*/  LOP3.LUT P1, RZ, R59, 0x400, RZ, 0xc0, !PT ;  /* 0x000004003bff7812 */ /* 0x000fe4000782c0ff */
[----:B------:R-:W-:Y:S02]  /*14f290*/  PRMT R4, R54, 0x7772, RZ ;  /* 0x0000777236047816 */ /* 0x000fe400000000ff */
[----:B------:R-:W-:-:S03]  /*14f2a0*/  LOP3.LUT R7, R7, 0xfffbffff, RZ, 0xc0, !PT ;  /* 0xfffbffff07077812 */ /* 0x000fc600078ec0ff */
[----:B----4-:R0:W-:Y:S06]  /*14f2b0*/  @P5 STG.E.U8 desc[UR4][R48.64], R4 ;  /* 0x0000000430005986 */ /* 0x0101ec000c101104 */
[----:B------:R-:W-:Y:S02]  /*14f2c0*/  @P1 LOP3.LUT R7, R7, 0x40000, RZ, 0xfc, !PT ;  /* 0x0004000007071812 */ /* 0x000fe400078efcff */
[----:B------:R-:W-:Y:S02]  /*14f2d0*/  LOP3.LUT P1, RZ, R59, 0x200, RZ, 0xc0, !PT ;  /* 0x000002003bff7812 */ /* 0x000fe4000782c0ff */
[----:B0-----:R-:W-:-:S02]  /*14f2e0*/  PRMT R4, R54, 0x7773, RZ ;  /* 0x0000777336047816 */ /* 0x001fc400000000ff */
[----:B------:R-:W4:Y:S04]  /*14f2f0*/  LDL.LU R54, [R1+0x4cc] ;  /* 0x0004cc0001367983 */ /* 0x000f280000300800 */
[----:B------:R-:W4:Y:S04]  /*14f300*/  LDL.LU.64 R42, [R1+0x4b40] ;  /* 0x004b4000012a7983 */ /* 0x000f280000300a00 */
[----:B------:R0:W-:Y:S04]  /*14f310*/  @P6 STG.E.U8 desc[UR4][R40.64], R4 ;  /* 0x0000000428006986 */ /* 0x0001e8000c101104 */
[----:B------:R-:W4:Y:S04]  /*14f320*/  LDL.LU.64 R50, [R1+0x4b48] ;  /* 0x004b480001327983 */ /* 0x000f280000300a00 */
[----:B------:R-:W4:Y:S01]  /*14f330*/  LDL.LU.64 R48, [R1+0x4b50] ;  /* 0x004b500001307983 */ /* 0x000f220000300a00 */
[----:B0-----:R-:W-:-:S03]  /*14f340*/  PRMT R4, R55, 0x7770, RZ ;  /* 0x0000777037047816 */ /* 0x001fc600000000ff */
[----:B------:R-:W4:Y:S04]  /*14f350*/  LDL.LU R58, [R1+0x550] ;  /* 0x00055000013a7983 */ /* 0x000f280000300800 */
        /* <DEDUP_REMOVED lines=13> */
[----:B---3--:R0:W-:Y:S04]  /*14f430*/  @P1 STG.E.U8 desc[UR4][R2.64], R4 ;  /* 0x0000000402001986 */ /* 0x0081e8000c101104 */
[----:B0-----:R-:W3:Y:S04]  /*14f440*/  LDL.LU.64 R2, [R1+0x56d8] ;  /* 0x0056d80001027983 */ /* 0x001ee80000300a00 */
[----:B------:R-:W3:Y:S01]  /*14f450*/  LDL.LU R55, [R1+0x34c] ;  /* 0x00034c0001377983 */ /* 0x000ee20000300800 */
        /* <DEDUP_REMOVED lines=15> */
[----:B----4-:R-:W-:-:S07]  /*14f550*/  PRMT R4, R54, 0x7770, RZ ;  /* 0x0000777036047816 */ /* 0x010fce00000000ff */
        /* <DEDUP_REMOVED lines=18> */
[----:B------:R-:W-:-:S03]  /*14f680*/  LOP3.LUT R7, R7, 0xfffffff7, RZ, 0xc0, !PT ;  /* 0xfffffff707077812 */ /* 0x000fc600078ec0ff */
[----:B------:R-:W4:Y:S04]  /*14f690*/  LDL.LU.64 R38, [R1+0x4b80] ;  /* 0x004b800001267983 */ /* 0x000f280000300a00 */
[----:B------:R-:W4:Y:S04]  /*14f6a0*/  LDL.LU.64 R48, [R1+0x4b88] ;  /* 0x004b880001307983 */ /* 0x000f280000300a00 */
[----:B------:R-:W4:Y:S04]  /*14f6b0*/  LDL.LU.64 R40, [R1+0x4b90] ;  /* 0x004b900001287983 */ /* 0x000f280000300a00 */
[----:B------:R-:W4:Y:S01]  /*14f6c0*/  LDL.LU R54, [R1+0x540] ;  /* 0x0005400001367983 */ /* 0x000f220000300800 */
[----:B---3--:R-:W-:-:S03]  /*14f6d0*/  LOP3.LUT P1, RZ, R55, 0x10, RZ, 0xc0, !PT ;  /* 0x0000001037ff7812 */ /* 0x008fc6000782c0ff */
[----:B------:R-:W3:Y:S04]  /*14f6e0*/  LDL.LU.64 R56, [R1+0x4b98] ;  /* 0x004b980001387983 */ /* 0x000ee80000300a00 */
[----:B------:R-:W3:Y:S06]  /*14f6f0*/  LDL.LU R52, [R1+0x554] ;  /* 0x0005540001347983 */ /* 0x000eec0000300800 */
        /* <DEDUP_REMOVED lines=28> */
[----:B------:R-:W3:Y:S04]  /*14f8c0*/  LDL.LU.64 R58, [R1+0x4ba0] ;  /* 0x004ba000013a7983 */ /* 0x000ee80000300a00 */
[----:B--2---:R0:W-:Y:S04]  /*14f8d0*/  @P3 STG.E.U8 desc[UR4][R34.64], R4 ;  /* 0x0000000422003986 */ /* 0x0041e8000c101104 */
[----:B0-----:R-:W2:Y:S04]  /*14f8e0*/  LDL.LU.64 R34, [R1+0x4ba8] ;  /* 0x004ba80001227983 */ /* 0x001ea80000300a00 */
[----:B------:R-:W2:Y:S01]  /*14f8f0*/  LDL.LU.64 R20, [R1+0x4bb0] ;  /* 0x004bb00001147983 */ /* 0x000ea20000300a00 */
[----:B----4-:R-:W-:-:S03]  /*14f900*/  PRMT R4, R54, 0x7770, RZ ;  /* 0x0000777036047816 */ /* 0x010fc600000000ff */
[----:B------:R-:W4:Y:S04]  /*14f910*/  LDL.LU.64 R22, [R1+0x4bb8] ;  /* 0x004bb80001167983 */ /* 0x000f280000300a00 */
[----:B------:R0:W-:Y:S04]  /*14f920*/  @P4 STG.E.U8 desc[UR4][R38.64], R4 ;  /* 0x0000000426004986 */ /* 0x0001e8000c101104 */
[----:B0-----:R-:W4:Y:S04]  /*14f930*/  LDL.LU R39, [R1+0x544] ;  /* 0x0005440001277983 */ /* 0x001f280000300800 */
[----:B------:R-:W4:Y:S04]  /*14f940*/  LDL.LU.64 R46, [R1+0x4bc0] ;  /* 0x004bc000012e7983 */ /* 0x000f280000300a00 */
[----:B------:R-:W4:Y:S04]  /*14f950*/  LDL.LU.64 R44, [R1+0x4bc8] ;  /* 0x004bc800012c7983 */ /* 0x000f280000300a00 */
        /* <DEDUP_REMOVED lines=8> */
[----:B------:R0:W-:Y:S02]  /*14f9e0*/  @P6 STG.E.U8 desc[UR4][R40.64], R4 ;  /* 0x0000000428006986 */ /* 0x0001e4000c101104 */
[----:B0-----:R-:W-:Y:S02]  /*14f9f0*/  PRMT R4, R54, 0x7773, RZ ;  /* 0x0000777336047816 */ /* 0x001fe400000000ff */
[----:B------:R-:W4:Y:S04]  /*14fa00*/  LDL.LU.64 R40, [R1+0x4bf0] ;  /* 0x004bf00001287983 */ /* 0x000f280000300a00 */
[----:B---3--:R0:W-:Y:S01]  /*14fa10*/  @P1 STG.E.U8 desc[UR4][R56.64], R4 ;  /* 0x0000000438001986 */ /* 0x0081e2000c101104 */
[----:B------:R-:W-:-:S03]  /*14fa20*/  LOP3.LUT P1, RZ, R7, 0x400, RZ, 0xc0, !PT ;  /* 0x0000040007ff7812 */ /* 0x000fc6000782c0ff */
[----:B------:R-:W3:Y:S01]  /*14fa30*/  LDL.LU R54, [R1+0x548] ;  /* 0x0005480001367983 */ /* 0x000ee20000300800 */
[----:B0-----:R-:W-:-:S03]  /*14fa40*/  PRMT R4, R52, 0x7770, RZ ;  /* 0x0000777034047816 */ /* 0x001fc600000000ff */
[----:B------:R-:W3:Y:S06]  /*14fa50*/  LDL.LU.64 R56, [R1+0x4bf8] ;  /* 0x004bf80001387983 */ /* 0x000eec0000300a00 */
        /* <DEDUP_REMOVED lines=67> */
[----:B------:R-:W-:Y:S02]  /*14fe90*/  LOP3.LUT R9, R9, 0x7fffffff, RZ, 0xc0, !PT ;  /* 0x7fffffff09097812 */ /* 0x000fe400078ec0ff */
[----:B------:R-:W-:Y:S01]  /*14fea0*/  LOP3.LUT R7, R7, 0xfffffffe, RZ, 0xc0, !PT ;  /* 0xfffffffe07077812 */ /* 0x000fe200078ec0ff */
[----:B------:R-:W2:Y:S04]  /*14feb0*/  LDL.LU.64 R20, [R1+0x4c50] ;  /* 0x004c500001147983 */ /* 0x000ea80000300a00 */
[----:B------:R-:W-:-:S02]  /*14fec0*/  @P1 LOP3.LUT R9, R9, 0x80000000, RZ, 0xfc, !PT ;  /* 0x8000000009091812 */ /* 0x000fc400078efcff */
[C---:B------:R-:W-:Y:S01]  /*14fed0*/  LOP3.LUT P1, RZ, R55.reuse, 0x40000, RZ, 0xc0, !PT ;  /* 0x0004000037ff7812 */ /* 0x040fe2000782c0ff */
[----:B------:R-:W2:Y:S01]  /*14fee0*/  LDL.LU.64 R22, [R1+0x4118] ;  /* 0x0041180001167983 */ /* 0x000ea20000300a00 */
[C---:B------:R-:W-:Y:S02]  /*14fef0*/  LOP3.LUT P4, RZ, R55.reuse, 0x1000, RZ, 0xc0, !PT ;  /* 0x0000100037ff7812 */ /* 0x040fe4000788c0ff */
[C---:B------:R-:W-:Y:S01]  /*14ff00*/  LOP3.LUT P5, RZ, R55.reuse, 0x2000, RZ, 0xc0, !PT ;  /* 0x0000200037ff7812 */ /* 0x040fe200078ac0ff */
[----:B------:R-:W2:Y:S01]  /*14ff10*/  LDL.LU R47, [R1+0x530] ;  /* 0x00053000012f7983 */ /* 0x000ea20000300800 */
[----:B------:R-:W-:Y:S02]  /*14ff20*/  PRMT R4, R54, 0x7773, RZ ;  /* 0x0000777336047816 */ /* 0x000fe400000000ff */
[----:B------:R-:W-:Y:S01]  /*14ff30*/  LOP3.LUT P6, RZ, R55, 0x4000, RZ, 0xc0, !PT ;  /* 0x0000400037ff7812 */ /* 0x000fe200078cc0ff */
[----:B------:R-:W2:Y:S04]  /*14ff40*/  LDL.LU.64 R44, [R1+0x40e0] ;  /* 0x0040e000012c7983 */ /* 0x000ea80000300a00 */
[----:B------:R-:W-:Y:S01]  /*14ff50*/  @P1 LOP3.LUT R7, R7, 0x1, RZ, 0xfc, !PT ;  /* 0x0000000107071812 */ /* 0x000fe200078efcff */
[----:B------:R-:W2:Y:S01]  /*14ff60*/  LDL.LU.64 R60, [R1+0x4088] ;  /* 0x00408800013c7983 */ /* 0x000ea20000300a00 */
[----:B------:R-:W-:-:S02]  /*14ff70*/  LOP3.LUT P1, RZ, R55, 0x20000, RZ, 0xc0, !PT ;  /* 0x0002000037ff7812 */ /* 0x000fc4000782c0ff */
[----:B------:R-:W-:Y:S01]  /*14ff80*/  LOP3.LUT R7, R7, 0xfffffffd, RZ, 0xc0, !PT ;  /* 0xfffffffd07077812 */ /* 0x000fe200078ec0ff */
[----:B---3--:R0:W-:Y:S04]  /*14ff90*/  @P4 STG.E.U8 desc[UR4][R50.64], R4 ;  /* 0x0000000432004986 */ /* 0x0081e8000c101104 */
[----:B------:R-:W3:Y:S04]  /*14ffa0*/  LDL.LU.64 R42, [R1+0x4058] ;  /* 0x00405800012a7983 */ /* 0x000ee80000300a00 */
[----:B------:R-:W3:Y:S02]  /*14ffb0*/  LDL.LU R54, [R1+0x520] ;  /* 0x0005200001367983 */ /* 0x000ee40000300800 */
[----:B------:R-:W-:-:S02]  /*14ffc0*/  @P1 LOP3.LUT R7, R7, 0x2, RZ, 0xfc, !PT ;  /* 0x0000000207071812 */ /* 0x000fc400078efcff */
[----:B------:R-:W-:Y:S01]  /*14ffd0*/  LOP3.LUT P1, RZ, R55, 0x10000, RZ, 0xc0, !PT ;  /* 0x0001000037ff7812 */ /* 0x000fe2000782c0ff */
[----:B0-----:R-:W3:Y:S01]  /*14ffe0*/  LDL.LU.64 R50, [R1+0x4010] ;  /* 0x0040100001327983 */ /* 0x001ee20000300a00 */
[----:B------:R-:W-:Y:S02]  /*14fff0*/  LOP3.LUT R7, R7, 0xfffffffb, RZ, 0xc0, !PT ;  /* 0xfffffffb07077812 */ /* 0x000fe400078ec0ff */
[----:B----4-:R-:W-:-:S05]  /*150000*/  PRMT R4, R57, 0x7770, RZ ;  /* 0x0000777039047816 */ /* 0x010fca00000000ff */
[----:B------:R0:W-:Y:S04]  /*150010*/  @P5 STG.E.U8 desc[UR4][R48.64], R4 ;  /* 0x0000000430005986 */ /* 0x0001e8000c101104 */
        /* <DEDUP_REMOVED lines=8> */
[----:B------:R-:W-:Y:S02]  /*1500a0*/  LOP3.LUT P1, RZ, R7, 0x4, RZ, 0xc0, !PT ;  /* 0x0000000407ff7812 */ /* 0x000fe4000782c0ff */
[----:B0-----:R-:W-:Y:S01]  /*1500b0*/  PRMT R4, R57, 0x7773, RZ ;  /* 0x0000777339047816 */ /* 0x001fe200000000ff */
[----:B------:R-:W4:Y:S10]  /*1500c0*/  LDL.LU.64 R38, [R1+0x3f38] ;  /* 0x003f380001267983 */ /* 0x000f340000300a00 */
[----:B------:R0:W-:Y:S01]  /*1500d0*/  @P1 STG.E.U8 desc[UR4][R58.64], R4 ;  /* 0x000000043a001986 */ /* 0x0001e2000c101104 */
[----:B------:R-:W-:-:S03]  /*1500e0*/  LOP3.LUT P1, RZ, R7, 0x2, RZ, 0xc0, !PT ;  /* 0x0000000207ff7812 */ /* 0x000fc6000782c0ff */
[----:B------:R-:W4:Y:S01]  /*1500f0*/  LDL.LU.64 R56, [R1+0x3ef0] ;  /* 0x003ef00001387983 */ /* 0x000f220000300a00 */
[----:B0-----:R-:W-:-:S03]  /*150100*/  PRMT R4, R52, 0x7770, RZ ;  /* 0x0000777034047816 */ /* 0x001fc600000000ff */
[----:B------:R-:W4:Y:S06]  /*150110*/  LDL.LU.64 R58, [R1+0x3ea8] ;  /* 0x003ea800013a7983 */ /* 0x000f2c0000300a00 */
[----:B--2---:R0:W-:Y:S01]  /*150120*/  @P1 STG.E.U8 desc[UR4][R34.64], R4 ;  /* 0x0000000422001986 */ /* 0x0041e2000c101104 */
[----:B------:R-:W-:-:S03]  /*150130*/  LOP3.LUT P1, RZ, R7, 0x1, RZ, 0xc0, !PT ;  /* 0x0000000107ff7812 */ /* 0x000fc6000782c0ff */
[----:B0-----:R-:W2:Y:S04]  /*150140*/  LDL.LU R34, [R1+0x534] ;  /* 0x0005340001227983 */ /* 0x001ea80000300800 */
[----:B------:R-:W2:Y:S04]  /*150150*/  LDL.LU R35, [R1+0x350] ;  /* 0x0003500001237983 */ /* 0x000ea80000300800 */
[----:B------:R-:W3:Y:S01]  /*150160*/  LDL.LU.64 R6, [R1+0x4c48] ;  /* 0x004c480001067983 */ /* 0x000ee20000300a00 */
[----:B------:R-:W-:Y:S02]  /*150170*/  PRMT R4, R52, 0x7771, RZ ;  /* 0x0000777134047816 */ /* 0x000fe400000000ff */
[----:B------:R-:W-:-:S02]  /*150180*/  LOP3.LUT P0, RZ, R55, 0x1000000, RZ, 0xc0, !PT ;  /* 0x0100000037ff7812 */ /* 0x000fc4000780c0ff */
[C---:B------:R-:W-:Y:S02]  /*150190*/  LOP3.LUT P2, RZ, R55.reuse, 0x2000000, RZ, 0xc0, !PT ;  /* 0x0200000037ff7812 */ /* 0x040fe4000784c0ff */
[C---:B------:R-:W-:Y:S02]  /*1501a0*/  LOP3.LUT P3, RZ, R55.reuse, 0x4000000, RZ, 0xc0, !PT ;  /* 0x0400000037ff7812 */ /* 0x040fe4000786c0ff */
[C---:B------:R-:W-:Y:S02]  /*1501b0*/  LOP3.LUT P4, RZ, R55.reuse, 0x8000000, RZ, 0xc0, !PT ;  /* 0x0800000037ff7812 */ /* 0x040fe4000788c0ff */
[C---:B------:R-:W-:Y:S02]  /*1501c0*/  LOP3.LUT P5, RZ, R55.reuse, 0x10000000, RZ, 0xc0, !PT ;  /* 0x1000000037ff7812 */ /* 0x040fe400078ac0ff */
[----:B------:R-:W-:Y:S01]  /*1501d0*/  LOP3.LUT P6, RZ, R55, 0x20000000, RZ, 0xc0, !PT ;  /* 0x2000000037ff7812 */ /* 0x000fe200078cc0ff */
[----:B---3--:R0:W-:Y:S01]  /*1501e0*/  @P1 STG.E.U8 desc[UR4][R6.64], R4 ;  /* 0x0000000406001986 */ /* 0x0081e2000c101104 */
        /* <DEDUP_REMOVED lines=20> */
[----:B------:R0:W-:Y:S01]  /*150330*/  @P3 STG.E.U8 desc[UR4][R40.64], R4 ;  /* 0x0000000428003986 */ /* 0x0001e2000c101104 */
[----:B------:R-:W-:Y:S02]  /*150340*/  LOP3.LUT P3, RZ, R55, 0x40000000, RZ, 0xc0, !PT ;  /* 0x4000000037ff7812 */ /* 0x000fe4000786c0ff */
[----:B0-----:R-:W-:-:S05]  /*150350*/  PRMT R4, R54, 0x7772, RZ ;  /* 0x0000777236047816 */ /* 0x001fca00000000ff */
[----:B------:R0:W-:Y:S01]  /*150360*/  @P4 STG.E.U8 desc[UR4][R38.64], R4 ;  /* 0x0000000426004986 */ /* 0x0001e2000c101104 */
[----:B------:R-:W-:Y:S02]  /*150370*/  LOP3.LUT P4, RZ, R55, 0x80000000, RZ, 0xc0, !PT ;  /* 0x8000000037ff7812 */ /* 0x000fe4000788c0ff */
[----:B0-----:R-:W-:Y:S02]  /*150380*/  PRMT R4, R54, 0x7773, RZ ;  /* 0x0000777336047816 */ /* 0x001fe400000000ff */
[----:B------:R-:W3:Y:S04]  /*150390*/  LDL.LU.64 R54, [R1+0x3e48] ;  /* 0x003e480001367983 */ /* 0x000ee80000300a00 */
[----:B------:R2:W-:Y:S04]  /*1503a0*/  @P5 STG.E.U8 desc[UR4][R56.64], R4 ;  /* 0x0000000438005986 */ /* 0x0005e8000c101104 */
[----:B------:R-:W4:Y:S04]  /*1503b0*/  LDL.LU.64 R48, [R1+0x3e10] ;  /* 0x003e100001307983 */ /* 0x000f280000300a00 */
[----:B------:R-:W4:Y:S01]  /*1503c0*/  LDL.LU.64 R40, [R1+0x3db8] ;  /* 0x003db80001287983 */ /* 0x000f220000300a00 */
[----:B--2---:R-:W-:-:S03]  /*1503d0*/  PRMT R4, R34, 0x7770, RZ ;  /* 0x0000777022047816 */ /* 0x004fc600000000ff */
[----:B------:R-:W2:Y:S04]  /*1503e0*/  LDL.LU.64 R38, [R1+0x3d80] ;  /* 0x003d800001267983 */ /* 0x000ea80000300a00 */
[----:B------:R0:W-:Y:S04]  /*1503f0*/  @P6 STG.E.U8 desc[UR4][R58.64], R4 ;  /* 0x000000043a006986 */ /* 0x0001e8000c101104 */
[----:B------:R-:W2:Y:S04]  /*150400*/  LDL.LU.64 R56, [R1+0x3d28] ;  /* 0x003d280001387983 */ /* 0x000ea80000300a00 */
[----:B0-----:R-:W2:Y:S04]  /*150410*/  LDL.LU.64 R58, [R1+0x3cf0] ;  /* 0x003cf000013a7983 */ /* 0x001ea80000300a00 */
[----:B------:R-:W2:Y:S01]  /*150420*/  LDL.LU R32, [R1+0x524] ;  /* 0x0005240001207983 */ /* 0x000ea20000300800 */
        /* <DEDUP_REMOVED lines=13> */
[----:B0-----:R-:W3:Y:S04]  /*150500*/  LDL.LU.64 R54, [R1+0x3cb0] ;  /* 0x003cb00001367983 */ /* 0x001ee80000300a00 */
[----:B------:R-:W3:Y:S04]  /*150510*/  LDL.LU R52, [R1+0x538] ;  /* 0x0005380001347983 */ /* 0x000ee80000300800 */
[----:B------:R-:W3:Y:S04]  /*150520*/  LDL.LU.64 R20, [R1+0x3c68] ;  /* 0x003c680001147983 */ /* 0x000ee80000300a00 */
[----:B------:R-:W3:Y:S04]  /*150530*/  LDL.LU.64 R22, [R1+0x3c20] ;  /* 0x003c200001167983 */ /* 0x000ee80000300a00 */
[----:B------:R-:W3:Y:S01]  /*150540*/  LDL.LU.64 R44, [R1+0x3bd8] ;  /* 0x003bd800012c7983 */ /* 0x000ee20000300a00 */
[----:B------:R-:W-:-:S03]  /*150550*/  @P1 LOP3.LUT R9, R9, 0x400000, RZ, 0xfc, !PT ;  /* 0x0040000009091812 */ /* 0x000fc600078efcff */
[----:B------:R-:W3:Y:S01]  /*150560*/  LDL.LU.64 R60, [R1+0x3b88] ;  /* 0x003b8800013c7983 */ /* 0x000ee20000300a00 */
[----:B------:R-:W-:-:S03]  /*150570*/  LOP3.LUT P1, RZ, R35, 0x40, RZ, 0xc0, !PT ;  /* 0x0000004023ff7812 */ /* 0x000fc6000782c0ff */
[----:B------:R-:W3:Y:S01]  /*150580*/  LDL.LU R47, [R1+0x528] ;  /* 0x00052800012f7983 */ /* 0x000ee20000300800 */
[----:B------:R-:W-:-:S03]  /*150590*/  LOP3.LUT R9, R9, 0xff7fffff, RZ, 0xc0, !PT ;  /* 0xff7fffff09097812 */ /* 0x000fc600078ec0ff */
[----:B------:R-:W3:Y:S04]  /*1505a0*/  LDL.LU.64 R42, [R1+0x3b48] ;  /* 0x003b4800012a7983 */ /* 0x000ee80000300a00 */
[----:B------:R-:W3:Y:S02]  /*1505b0*/  LDL.LU.64 R50, [R1+0x2400] ;  /* 0x0024000001327983 */ /* 0x000ee40000300a00 */
[----:B------:R-:W-:Y:S02]  /*1505c0*/  @P1 LOP3.LUT R9, R9, 0x800000, RZ, 0xfc, !PT ;  /* 0x0080000009091812 */ /* 0x000fe400078efcff */
[----:B------:R-:W-:Y:S02]  /*1505d0*/  LOP3.LUT P1, RZ, R35, 0x20, RZ, 0xc0, !PT ;  /* 0x0000002023ff7812 */ /* 0x000fe4000782c0ff */
[----:B------:R-:W-:-:S11]  /*1505e0*/  LOP3.LUT R9, R9, 0xfeffffff, RZ, 0xc0, !PT ;  /* 0xfeffffff09097812 */ /* 0x000fd600078ec0ff */
        /* <DEDUP_REMOVED lines=11> */
[----:B------:R-:W-:Y:S01]  /*1506a0*/  @P1 LOP3.LUT R9, R9, 0x4000000, RZ, 0xfc, !PT ;  /* 0x0400000009091812 */ /* 0x000fe200078efcff */
[----:B------:R-:W4:Y:S01]  /*1506b0*/  LDL.LU R34, [R1+0x53c] ;  /* 0x00053c0001227983 */ /* 0x000f220000300800 */
[----:B------:R-:W-:-:S03]  /*1506c0*/  LOP3.LUT P1, RZ, R35, 0x4, RZ, 0xc0, !PT ;  /* 0x0000000423ff7812 */ /* 0x000fc6000782c0ff */
[----:B------:R2:W-:Y:S04]  /*1506d0*/  @P5 STG.E.U8 desc[UR4][R40.64], R4 ;  /* 0x0000000428005986 */ /* 0x0005e8000c101104 */
[----:B------:R-:W4:Y:S01]  /*1506e0*/  LDL.LU.64 R48, [R1+0x23d8] ;  /* 0x0023d80001307983 */ /* 0x000f220000300a00 */
[----:B--2---:R-:W-:-:S03]  /*1506f0*/  PRMT R4, R32, 0x7770, RZ ;  /* 0x0000777020047816 */ /* 0x004fc600000000ff */
[----:B------:R-:W2:Y:S04]  /*150700*/  LDL.LU.64 R40, [R1+0x23e8] ;  /* 0x0023e80001287983 */ /* 0x000ea80000300a00 */
[----:B------:R0:W-:Y:S02]  /*150710*/  @P6 STG.E.U8 desc[UR4][R38.64], R4 ;  /* 0x0000000426006986 */ /* 0x0001e4000c101104 */
[----:B0-----:R-:W-:Y:S02]  /*150720*/  PRMT R4, R32, 0x7771, RZ ;  /* 0x0000777120047816 */ /* 0x001fe400000000ff */
[----:B------:R-:W2:Y:S04]  /*150730*/  LDL.LU.64 R38, [R1+0x23d0] ;  /* 0x0023d00001267983 */ /* 0x000ea80000300a00 */
[----:B------:R0:W-:Y:S01]  /*150740*/  @P1 STG.E.U8 desc[UR4][R56.64], R4 ;  /* 0x0000000438001986 */ /* 0x0001e2000c101104 */
[----:B------:R-:W-:-:S02]  /*150750*/  LOP3.LUT P1, RZ, R9, 0x4000000, RZ, 0xc0, !PT ;  /* 0x0400000009ff7812 */ /* 0x000fc4000782c0ff */
[----:B0-----:R-:W-:Y:S01]  /*150760*/  PRMT R4, R32, 0x7772, RZ ;  /* 0x0000777220047816 */ /* 0x001fe200000000ff */
[----:B------:R-:W2:Y:S10]  /*150770*/  LDL.LU.64 R56, [R1+0x23e0] ;  /* 0x0023e00001387983 */ /* 0x000eb40000300a00 */
[----:B------:R0:W-:Y:S01]  /*150780*/  @P1 STG.E.U8 desc[UR4][R58.64], R4 ;  /* 0x000000043a001986 */ /* 0x0001e2000c101104 */
[----:B------:R-:W-:-:S03]  /*150790*/  LOP3.LUT P1, RZ, R9, 0x2000000, RZ, 0xc0, !PT ;  /* 0x0200000009ff7812 */ /* 0x000fc6000782c0ff */
[----:B0-----:R-:W2:Y:S01]  /*1507a0*/  LDL.LU.64 R58, [R1+0x23f8] ;  /* 0x0023f800013a7983 */ /* 0x001ea20000300a00 */
        /* <DEDUP_REMOVED lines=19> */
[----:B0-----:R-:W-:Y:S01]  /*1508e0*/  PRMT R4, R47, 0x7771, RZ ;  /* 0x000077712f047816 */ /* 0x001fe200000000ff */
[----:B------:R-:W3:Y:S10]  /*1508f0*/  LDL.LU.64 R42, [R1+0x23f0] ;  /* 0x0023f000012a7983 */ /* 0x000ef40000300a00 */
[----:B------:R0:W-:Y:S01]  /*150900*/  @P1 STG.E.U8 desc[UR4][R50.64], R4 ;  /* 0x0000000432001986 */ /* 0x0001e2000c101104 */
[----:B------:R-:W-:-:S02]  /*150910*/  LOP3.LUT P1, RZ, R35, 0x20000000, RZ, 0xc0, !PT ;  /* 0x2000000023ff7812 */ /* 0x000fc4000782c0ff */
[----:B------:R-:W-:Y:S02]  /*150920*/  LOP3.LUT R9, R9, 0xfffff7ff, RZ, 0xc0, !PT ;  /* 0xfffff7ff09097812 */ /* 0x000fe400078ec0ff */
[C---:B------:R-:W-:Y:S02]  /*150930*/  LOP3.LUT P0, RZ, R35.reuse, 0x800, RZ, 0xc0, !PT ;  /* 0x0000080023ff7812 */ /* 0x040fe4000780c0ff */
[----:B------:R-:W-:Y:S02]  /*150940*/  LOP3.LUT P2, RZ, R35, 0x1000, RZ, 0xc0, !PT ;  /* 0x0000100023ff7812 */ /* 0x000fe4000784c0ff */
[----:B0-----:R-:W-:Y:S01]  /*150950*/  PRMT R4, R47, 0x7772, RZ ;  /* 0x000077722f047816 */ /* 0x001fe200000000ff */
[----:B------:R-:W3:Y:S04]  /*150960*/  LDL.LU.64 R50, [R1+0x2408] ;  /* 0x0024080001327983 */ /* 0x000ee80000300a00 */
[----:B------:R-:W-:-:S02]  /*150970*/  @P1 LOP3.LUT R9, R9, 0x800, RZ, 0xfc, !PT ;  /* 0x0000080009091812 */ /* 0x000fc400078efcff */
[----:B------:R-:W-:Y:S02]  /*150980*/  LOP3.LUT P1, RZ, R35, 0x10000000, RZ, 0xc0, !PT ;  /* 0x1000000023ff7812 */ /* 0x000fe4000782c0ff */
[----:B------:R-:W-:-:S11]  /*150990*/  LOP3.LUT R9, R9, 0xffffefff, RZ, 0xc0, !PT ;  /* 0xffffefff09097812 */ /* 0x000fd600078ec0ff */
[----:B------:R-:W-:Y:S02]  /*1509a0*/  @P1 LOP3.LUT R9, R9, 0x1000, RZ, 0xfc, !PT ;  /* 0x0000100009091812 */ /* 0x000fe400078efcff */
        /* <DEDUP_REMOVED lines=9> */
[----:B--2---:R0:W-:Y:S01]  /*150a40*/  @P2 STG.E.U8 desc[UR4][R40.64], R4 ;  /* 0x0000000428002986 */ /* 0x0041e2000c101104 */
[----:B------:R-:W-:Y:S02]  /*150a50*/  LOP3.LUT R9, R9, 0xffffbfff, RZ, 0xc0, !PT ;  /* 0xffffbfff09097812 */ /* 0x000fe400078ec0ff */
[----:B------:R-:W-:Y:S02]  /*150a60*/  LOP3.LUT P5, RZ, R35, 0x8000, RZ, 0xc0, !PT ;  /* 0x0000800023ff7812 */ /* 0x000fe400078ac0ff */
[----:B0-----:R-:W-:Y:S01]  /*150a70*/  PRMT R4, R34, 0x7770, RZ ;  /* 0x0000777022047816 */ /* 0x001fe200000000ff */
[----:B------:R-:W2:Y:S04]  /*150a80*/  LDL.LU R40, [R1+0x52c] ;  /* 0x00052c0001287983 */ /* 0x000ea80000300800 */
[----:B------:R-:W-:Y:S01]  /*150a90*/  @P1 LOP3.LUT R9, R9, 0x4000, RZ, 0xfc, !PT ;  /* 0x0000400009091812 */ /* 0x000fe200078efcff */
[----:B------:R0:W-:Y:S01]  /*150aa0*/  @P3 STG.E.U8 desc[UR4][R38.64], R4 ;  /* 0x0000000426003986 */ /* 0x0001e2000c101104 */
[----:B------:R-:W-:-:S02]  /*150ab0*/  LOP3.LUT P1, RZ, R35, 0x2000000, RZ, 0xc0, !PT ;  /* 0x0200000023ff7812 */ /* 0x000fc4000782c0ff */
        /* <DEDUP_REMOVED lines=22> */
[C---:B------:R-:W-:Y:S01]  /*150c20*/  LOP3.LUT P1, RZ, R35.reuse, 0x200000, RZ, 0xc0, !PT ;  /* 0x0020000023ff7812 */ /* 0x040fe2000782c0ff */
[----:B---3--:R0:W-:Y:S04]  /*150c30*/  @P6 STG.E.U8 desc[UR4][R54.64], R4 ;  /* 0x0000000436006986 */ /* 0x0081e8000c101104 */
[----:B0-----:R-:W3:Y:S04]  /*150c40*/  LDL.LU.64 R54, [R1+0x3b40] ;  /* 0x003b400001367983 */ /* 0x001ee80000300a00 */
[----:B------:R-:W3:Y:S04]  /*150c50*/  LDL.LU.64 R38, [R1+0x2418] ;  /* 0x0024180001267983 */ /* 0x000ee80000300a00 */
[----:B------:R-:W3:Y:S04]  /*150c60*/  LDL.LU.64 R58, [R1+0x3b38] ;  /* 0x003b3800013a7983 */ /* 0x000ee80000300a00 */
[----:B------:R-:W3:Y:S01]  /*150c70*/  LDL.LU R52, [R1+0x510] ;  /* 0x0005100001347983 */ /* 0x000ee20000300800 */
[----:B------:R-:W-:-:S03]  /*150c80*/  LOP3.LUT P6, RZ, R35, 0x100000, RZ, 0xc0, !PT ;  /* 0x0010000023ff7812 */ /* 0x000fc600078cc0ff */
[----:B------:R-:W3:Y:S04]  /*150c90*/  LDL.LU R57, [R1+0x354] ;  /* 0x0003540001397983 */ /* 0x000ee80000300800 */
[----:B------:R-:W3:Y:S04]  /*150ca0*/  LDL.LU.64 R34, [R1+0x3b60] ;  /* 0x003b600001227983 */ /* 0x000ee80000300a00 */
[----:B------:R-:W3:Y:S04]  /*150cb0*/  LDL.LU.64 R20, [R1+0x3b70] ;  /* 0x003b700001147983 */ /* 0x000ee80000300a00 */
[----:B------:R-:W3:Y:S04]  /*150cc0*/  LDL.LU.64 R22, [R1+0x3b58] ;  /* 0x003b580001167983 */ /* 0x000ee80000300a00 */
[----:B------:R-:W3:Y:S04]  /*150cd0*/  LDL.LU R56, [R1+0x500] ;  /* 0x0005000001387983 */ /* 0x000ee80000300800 */
[----:B------:R-:W3:Y:S04]  /*150ce0*/  LDL.LU.64 R46, [R1+0x3b68] ;  /* 0x003b6800012e7983 */ /* 0x000ee80000300a00 */
[----:B------:R-:W3:Y:S04]  /*150cf0*/  LDL.LU.64 R44, [R1+0x3b80] ;  /* 0x003b8000012c7983 */ /* 0x000ee80000300a00 */
[----:B------:R-:W3:Y:S01]  /*150d00*/  LDL.LU.64 R60, [R1+0x3ba0] ;  /* 0x003ba000013c7983 */ /* 0x000ee20000300a00 */
[----:B--2---:R-:W-:-:S05]  /*150d10*/  PRMT R4, R40, 0x7770, RZ ;  /* 0x0000777028047816 */ /* 0x004fca00000000ff */
[----:B------:R0:W-:Y:S02]  /*150d20*/  @P3 STG.E.U8 desc[UR4][R42.64], R4 ;  /* 0x000000042a003986 */ /* 0x0001e4000c101104 */
[----:B0-----:R-:W-:-:S05]  /*150d30*/  PRMT R4, R40, 0x7771, RZ ;  /* 0x0000777128047816 */ /* 0x001fca00000000ff */
[----:B------:R0:W-:Y:S02]  /*150d40*/  @P4 STG.E.U8 desc[UR4][R50.64], R4 ;  /* 0x0000000432004986 */ /* 0x0001e4000c101104 */
[----:B0-----:R-:W-:-:S05]  /*150d50*/  PRMT R4, R40, 0x7772, RZ ;  /* 0x0000777228047816 */ /* 0x001fca00000000ff */
[----:B----4-:R0:W-:Y:S02]  /*150d60*/  @P5 STG.E.U8 desc[UR4][R48.64], R4 ;  /* 0x0000000430005986 */ /* 0x0101e4000c101104 */
[----:B0-----:R-:W-:-:S05]  /*150d70*/  PRMT R4, R40, 0x7773, RZ ;  /* 0x0000777328047816 */ /* 0x001fca00000000ff */
[----:B---3--:R0:W-:Y:S04]  /*150d80*/  @P6 STG.E.U8 desc[UR4][R54.64], R4 ;  /* 0x0000000436006986 */ /* 0x0081e8000c101104 */
[----:B0-----:R-:W2:Y:S01]  /*150d90*/  LDL.LU R55, [R1+0x514] ;  /* 0x0005140001377983 */ /* 0x001ea20000300800 */
[----:B------:R-:W-:-:S03]  /*150da0*/  PRMT R4, R52, 0x7770, RZ ;  /* 0x0000777034047816 */ /* 0x000fc600000000ff */
[----:B------:R-:W3:Y:S04]  /*150db0*/  LDL.LU.64 R42, [R1+0x3b78] ;  /* 0x003b7800012a7983 */ /* 0x000ee80000300a00 */
        /* <DEDUP_REMOVED lines=33> */
[----:B------:R-:W-:Y:S02]  /*150fd0*/  LOP3.LUT P6, RZ, R57, 0x8, RZ, 0xc0, !PT ;  /* 0x0000000839ff7812 */ /* 0x000fe400078cc0ff */
[----:B--2---:R-:W-:-:S05]  /*150fe0*/  PRMT R4, R55, 0x7770, RZ ;  /* 0x0000777037047816 */ /* 0x004fca00000000ff */
        /* <DEDUP_REMOVED lines=22> */
[C---:B------:R-:W-:Y:S01]  /*151150*/  LOP3.LUT P4, RZ, R57.reuse, 0x20, RZ, 0xc0, !PT ;  /* 0x0000002039ff7812 */ /* 0x040fe2000788c0ff */
[----:B------:R-:W4:Y:S01]  /*151160*/  LDL.LU.64 R38, [R1+0x3c30] ;  /* 0x003c300001267983 */ /* 0x000f220000300a00 */
[----:B------:R-:W-:Y:S02]  /*151170*/  PRMT R4, R54, 0x7773, RZ ;  /* 0x0000777336047816 */ /* 0x000fe400000000ff */
        /* <DEDUP_REMOVED lines=12> */
[----:B--2---:R3:W-:Y:S02]  /*151240*/  @P3 STG.E.U8 desc[UR4][R58.64], R4 ;  /* 0x000000043a003986 */ /* 0x0047e4000c101104 */
[----:B---3--:R-:W-:-:S05]  /*151250*/  PRMT R4, R55, 0x7770, RZ ;  /* 0x0000777037047816 */ /* 0x008fca00000000ff */
[----:B------:R0:W-:Y:S04]  /*151260*/  @P4 STG.E.U8 desc[UR4][R34.64], R4 ;  /* 0x0000000422004986 */ /* 0x0001e8000c101104 */
[----:B0-----:R-:W2:Y:S04]  /*151270*/  LDL.LU.64 R34, [R1+0x3c50] ;  /* 0x003c500001227983 */ /* 0x001ea80000300a00 */
[----:B------:R-:W3:Y:S04]  /*151280*/  LDL.LU R59, [R1+0x51c] ;  /* 0x00051c00013b7983 */ /* 0x000ee80000300800 */
[----:B------:R-:W3:Y:S04]  /*151290*/  LDL.LU.64 R6, [R1+0x3c48] ;  /* 0x003c480001067983 */ /* 0x000ee80000300a00 */
[----:B------:R-:W3:Y:S04]  /*1512a0*/  LDL.LU.64 R20, [R1+0x3c40] ;  /* 0x003c400001147983 */ /* 0x000ee80000300a00 */
[----:B------:R-:W3:Y:S04]  /*1512b0*/  LDL.LU.64 R22, [R1+0x3c60] ;  /* 0x003c600001167983 */ /* 0x000ee80000300a00 */
[----:B------:R-:W3:Y:S04]  /*1512c0*/  LDL.LU R54, [R1+0x50c] ;  /* 0x00050c0001367983 */ /* 0x000ee80000300800 */
[----:B------:R-:W3:Y:S04]  /*1512d0*/  LDL.LU.64 R46, [R1+0x3c80] ;  /* 0x003c8000012e7983 */ /* 0x000ee80000300a00 */
[----:B------:R-:W3:Y:S01]  /*1512e0*/  LDL.LU.64 R44, [R1+0x3c78] ;  /* 0x003c7800012c7983 */ /* 0x000ee20000300a00 */
[----:B------:R-:W-:-:S03]  /*1512f0*/  PRMT R4, R55, 0x7771, RZ ;  /* 0x0000777137047816 */ /* 0x000fc600000000ff */
[----:B------:R-:W3:Y:S04]  /*151300*/  LDL.LU.64 R60, [R1+0x3c70] ;  /* 0x003c7000013c7983 */ /* 0x000ee80000300a00 */
[----:B----4-:R0:W-:Y:S04]  /*151310*/  @P5 STG.E.U8 desc[UR4][R42.64], R4 ;  /* 0x000000042a005986 */ /* 0x0101e8000c101104 */
[----:B0-----:R-:W4:Y:S01]  /*151320*/  LDL.LU.64 R42, [R1+0x3c90] ;  /* 0x003c9000012a7983 */ /* 0x001f220000300a00 */
        /* <DEDUP_REMOVED lines=20> */
[----:B------:R-:W-:-:S02]  /*151470*/  LOP3.LUT P1, RZ, R9, 0x400, RZ, 0xc0, !PT ;  /* 0x0000040009ff7812 */ /* 0x000fc4000782c0ff */
[----:B0-----:R-:W-:Y:S01]  /*151480*/  PRMT R4, R56, 0x7770, RZ ;  /* 0x0000777038047816 */ /* 0x001fe200000000ff */
[----:B------:R-:W4:Y:S10]  /*151490*/  LDL.LU.64 R48, [R1+0x3ca0] ;  /* 0x003ca00001307983 */ /* 0x000f340000300a00 */
[----:B------:R0:W-:Y:S01]  /*1514a0*/  @P1 STG.E.U8 desc[UR4][R40.64], R4 ;  /* 0x0000000428001986 */ /* 0x0001e2000c101104 */
[----:B------:R-:W-:-:S02]  /*1514b0*/  LOP3.LUT P1, RZ, R9, 0x200, RZ, 0xc0, !PT ;  /* 0x0000020009ff7812 */ /* 0x000fc4000782c0ff */
[----:B0-----:R-:W-:Y:S01]  /*1514c0*/  PRMT R4, R56, 0x7771, RZ ;  /* 0x0000777138047816 */ /* 0x001fe200000000ff */
[----:B------:R-:W4:Y:S10]  /*1514d0*/  LDL.LU.64 R40, [R1+0x3c98] ;  /* 0x003c980001287983 */ /* 0x000f340000300a00 */
[----:B------:R0:W-:Y:S01]  /*1514e0*/  @P1 STG.E.U8 desc[UR4][R38.64], R4 ;  /* 0x0000000426001986 */ /* 0x0001e2000c101104 */
[----:B------:R-:W-:-:S03]  /*1514f0*/  LOP3.LUT P1, RZ, R9, 0x100, RZ, 0xc0, !PT ;  /* 0x0000010009ff7812 */ /* 0x000fc6000782c0ff */
[----:B------:R-:W4:Y:S01]  /*151500*/  LDL.LU R58, [R1+0x590] ;  /* 0x00059000013a7983 */ /* 0x000f220000300800 */
[----:B0-----:R-:W-:-:S03]  /*151510*/  PRMT R4, R56, 0x7772, RZ ;  /* 0x0000777238047816 */ /* 0x001fc600000000ff */
[----:B------:R-:W4:Y:S01]  /*151520*/  LDL.LU.64 R38, [R1+0x3cc0] ;  /* 0x003cc00001267983 */ /* 0x000f220000300a00 */
[C---:B------:R-:W-:Y:S02]  /*151530*/  LOP3.LUT P0, RZ, R57.reuse, 0x20000, RZ, 0xc0, !PT ;  /* 0x0002000039ff7812 */ /* 0x040fe4000780c0ff */
[----:B------:R-:W-:-:S03]  /*151540*/  LOP3.LUT P2, RZ, R57, 0x40000, RZ, 0xc0, !PT ;  /* 0x0004000039ff7812 */ /* 0x000fc6000784c0ff */
[----:B--2---:R0:W-:Y:S04]  /*151550*/  @P1 STG.E.U8 desc[UR4][R34.64], R4 ;  /* 0x0000000422001986 */ /* 0x0041e8000c101104 */
[----:B0-----:R-:W2:Y:S04]  /*151560*/  LDL.LU.64 R34, [R1+0x56d0] ;  /* 0x0056d00001227983 */ /* 0x001ea80000300a00 */
[----:B------:R-:W2:Y:S01]  /*151570*/  LDL.LU R55, [R1+0x358] ;  /* 0x0003580001377983 */ /* 0x000ea20000300800 */
        /* <DEDUP_REMOVED lines=19> */
[----:B0-----:R-:W3:Y:S01]  /*1516b0*/  LDL.LU.64 R42, [R1+0x3ce8] ;  /* 0x003ce800012a7983 */ /* 0x001ee20000300a00 */
[----:B------:R-:W-:Y:S02]  /*1516c0*/  LOP3.LUT R10, R10, 0xf7ffffff, RZ, 0xc0, !PT ;  /* 0xf7ffffff0a0a7812 */ /* 0x000fe400078ec0ff */
[C---:B------:R-:W-:Y:S02]  /*1516d0*/  LOP3.LUT P3, RZ, R57.reuse, 0x80000, RZ, 0xc0, !PT ;  /* 0x0008000039ff7812 */ /* 0x040fe4000786c0ff */
[----:B------:R-:W-:Y:S02]  /*1516e0*/  LOP3.LUT P4, RZ, R57, 0x100000, RZ, 0xc0, !PT ;  /* 0x0010000039ff7812 */ /* 0x000fe4000788c0ff */
[----:B------:R-:W-:-:S02]  /*1516f0*/  PRMT R4, R54, 0x7772, RZ ;  /* 0x0000777236047816 */ /* 0x000fc400000000ff */
[C---:B------:R-:W-:Y:S02]  /*151700*/  LOP3.LUT P5, RZ, R57.reuse, 0x200000, RZ, 0xc0, !PT ;  /* 0x0020000039ff7812 */ /* 0x040fe400078ac0ff */
[----:B------:R-:W-:-:S05]  /*151710*/  LOP3.LUT P6, RZ, R57, 0x400000, RZ, 0xc0, !PT ;  /* 0x0040000039ff7812 */ /* 0x000fca00078cc0ff */
[----:B------:R0:W-:Y:S02]  /*151720*/  @P3 STG.E.U8 desc[UR4][R50.64], R4 ;  /* 0x0000000432003986 */ /* 0x0001e4000c101104 */
[----:B0-----:R-:W-:Y:S02]  /*151730*/  PRMT R4, R54, 0x7773, RZ ;  /* 0x0000777336047816 */ /* 0x001fe400000000ff */
[----:B------:R-:W4:Y:S04]  /*151740*/  LDL.LU.64 R50, [R1+0x3ce0] ;  /* 0x003ce00001327983 */ /* 0x000f280000300a00 */
        /* <DEDUP_REMOVED lines=9> */
[----:B------:R-:W-:-:S02]  /*1517e0*/  LOP3.LUT R9, R9, 0xfffffffe, RZ, 0xc0, !PT ;  /* 0xfffffffe09097812 */ /* 0x000fc400078ec0ff */
[----:B--2---:R-:W-:-:S13]  /*1517f0*/  LOP3.LUT P1, RZ, R55, 0x8, RZ, 0xc0, !PT ;  /* 0x0000000837ff7812 */ /* 0x004fda000782c0ff */
        /* <DEDUP_REMOVED lines=26> */
[----:B------:R-:W2:Y:S01]  /*1519a0*/  LDL.LU.64 R56, [R1+0x3d10] ;  /* 0x003d100001387983 */ /* 0x000ea20000300a00 */
[----:B------:R-:W-:-:S03]  /*1519b0*/  PRMT R4, R58, 0x7772, RZ ;  /* 0x000077723a047816 */ /* 0x000fc600000000ff */
[----:B------:R-:W2:Y:S04]  /*1519c0*/  LDL.LU R52, [R1+0x594] ;  /* 0x0005940001347983 */ /* 0x000ea80000300800 */
[----:B---3--:R0:W-:Y:S02]  /*1519d0*/  @P3 STG.E.U8 desc[UR4][R42.64], R4 ;  /* 0x000000042a003986 */ /* 0x0081e4000c101104 */
[----:B0-----:R-:W-:Y:S02]  /*1519e0*/  PRMT R4, R58, 0x7773, RZ ;  /* 0x000077733a047816 */ /* 0x001fe400000000ff */
[----:B------:R-:W3:Y:S04]  /*1519f0*/  LDL.LU.64 R58, [R1+0x3d08] ;  /* 0x003d0800013a7983 */ /* 0x000ee80000300a00 */
[----:B------:R-:W3:Y:S04]  /*151a00*/  LDL.LU.64 R6, [R1+0x3d20] ;  /* 0x003d200001067983 */ /* 0x000ee80000300a00 */
[----:B------:R-:W3:Y:S04]  /*151a10*/  LDL.LU.64 R20, [R1+0x3d48] ;  /* 0x003d480001147983 */ /* 0x000ee80000300a00 */
[----:B------:R-:W3:Y:S04]  /*151a20*/  LDL.LU.64 R22, [R1+0x3d40] ;  /* 0x003d400001167983 */ /* 0x000ee80000300a00 */
[----:B----4-:R0:W-:Y:S02]  /*151a30*/  @P4 STG.E.U8 desc[UR4][R50.64], R4 ;  /* 0x0000000432004986 */ /* 0x0101e4000c101104 */
[----:B0-----:R-:W-:-:S05]  /*151a40*/  PRMT R4, R54, 0x7770, RZ ;  /* 0x0000777036047816 */ /* 0x001fca00000000ff */
[----:B------:R0:W-:Y:S04]  /*151a50*/  @P5 STG.E.U8 desc[UR4][R38.64], R4 ;  /* 0x0000000426005986 */ /* 0x0001e8000c101104 */
[----:B0-----:R-:W4:Y:S04]  /*151a60*/  LDL.LU R39, [R1+0x584] ;  /* 0x0005840001277983 */ /* 0x001f280000300800 */
        /* <DEDUP_REMOVED lines=14> */
[----:B--2---:R0:W-:Y:S01]  /*151b50*/  @P1 STG.E.U8 desc[UR4][R56.64], R4 ;  /* 0x0000000438001986 */ /* 0x0041e2000c101104 */
[----:B------:R-:W-:-:S03]  /*151b60*/  LOP3.LUT P1, RZ, R9, 0x2, RZ, 0xc0, !PT ;  /* 0x0000000209ff7812 */ /* 0x000fc6000782c0ff */
[----:B0-----:R-:W2:Y:S01]  /*151b70*/  LDL.LU.64 R56, [R1+0x3da0] ;  /* 0x003da00001387983 */ /* 0x001ea20000300a00 */
[----:B------:R-:W-:-:S03]  /*151b80*/  PRMT R4, R52, 0x7770, RZ ;  /* 0x0000777034047816 */ /* 0x000fc600000000ff */
[----:B------:R-:W2:Y:S06]  /*151b90*/  LDL.LU R54, [R1+0x588] ;  /* 0x0005880001367983 */ /* 0x000eac0000300800 */
        /* <DEDUP_REMOVED lines=50> */
[----:B------:R-:W-:Y:S02]  /*151ec0*/  LOP3.LUT R10, R10, 0xffefffff, RZ, 0xc0, !PT ;  /* 0xffefffff0a0a7812 */ /* 0x000fe400078ec0ff */
[----:B------:R-:W-:-:S09]  /*151ed0*/  PRMT R4, R54, 0x7771, RZ ;  /* 0x0000777136047816 */ /* 0x000fd200000000ff */
        /* <DEDUP_REMOVED lines=49> */
[----:B------:R-:W-:-:S03]  /*1521f0*/  PRMT R4, R57, 0x7773, RZ ;  /* 0x0000777339047816 */ /* 0x000fc600000000ff */
[----:B------:R-:W4:Y:S01]  /*152200*/  LDL.LU.64 R56, [R1+0x3e98] ;  /* 0x003e980001387983 */ /* 0x000f220000300a00 */
[----:B------:R-:W-:Y:S02]  /*152210*/  LOP3.LUT P1, RZ, R10, 0x2000000, RZ, 0xc0, !PT ;  /* 0x020000000aff7812 */ /* 0x000fe4000782c0ff */
[C---:B------:R-:W-:Y:S02]  /*152220*/  LOP3.LUT P0, RZ, R55.reuse, 0x800000, RZ, 0xc0, !PT ;  /* 0x0080000037ff7812 */ /* 0x040fe4000780c0ff */
[C---:B------:R-:W-:Y:S02]  /*152230*/  LOP3.LUT P2, RZ, R55.reuse, 0x1000000, RZ, 0xc0, !PT ;  /* 0x0100000037ff7812 */ /* 0x040fe4000784c0ff */
[C---:B------:R-:W-:Y:S02]  /*152240*/  LOP3.LUT P3, RZ, R55.reuse, 0x2000000, RZ, 0xc0, !PT ;  /* 0x0200000037ff7812 */ /* 0x040fe4000786c0ff */
[C---:B------:R-:W-:Y:S02]  /*152250*/  LOP3.LUT P4, RZ, R55.reuse, 0x4000000, RZ, 0xc0, !PT ;  /* 0x0400000037ff7812 */ /* 0x040fe4000788c0ff */
[----:B------:R-:W-:-:S02]  /*152260*/  LOP3.LUT P5, RZ, R55, 0x8000000, RZ, 0xc0, !PT ;  /* 0x0800000037ff7812 */ /* 0x000fc400078ac0ff */
[----:B------:R-:W-:Y:S01]  /*152270*/  LOP3.LUT P6, RZ, R55, 0x10000000, RZ, 0xc0, !PT ;  /* 0x1000000037ff7812 */ /* 0x000fe200078cc0ff */
[----:B--2---:R0:W-:Y:S01]  /*152280*/  @P1 STG.E.U8 desc[UR4][R58.64], R4 ;  /* 0x000000043a001986 */ /* 0x0041e2000c101104 */
[C---:B------:R-:W-:Y:S02]  /*152290*/  LOP3.LUT P1, RZ, R10.reuse, 0x1000000, RZ, 0xc0, !PT ;  /* 0x010000000aff7812 */ /* 0x040fe4000782c0ff */
[----:B0-----:R-:W-:Y:S01]  /*1522a0*/  PRMT R4, R41, 0x7770, RZ ;  /* 0x0000777029047816 */ /* 0x001fe200000000ff */
[----:B------:R-:W2:Y:S10]  /*1522b0*/  LDL.LU.64 R58, [R1+0x3e90] ;  /* 0x003e9000013a7983 */ /* 0x000eb40000300a00 */
[----:B------:R0:W-:Y:S01]  /*1522c0*/  @P1 STG.E.U8 desc[UR4][R8.64], R4 ;  /* 0x0000000408001986 */ /* 0x0001e2000c101104 */
[----:B------:R-:W-:-:S03]  /*1522d0*/  LOP3.LUT P1, RZ, R10, 0x800000, RZ, 0xc0, !PT ;  /* 0x008000000aff7812 */ /* 0x000fc6000782c0ff */
[----:B------:R-:W2:Y:S01]  /*1522e0*/  LDL.LU R40, [R1+0x35c] ;  /* 0x00035c0001287983 */ /* 0x000ea20000300800 */
        /* <DEDUP_REMOVED lines=21> */
[----:B------:R0:W-:Y:S01]  /*152440*/  @P4 STG.E.U8 desc[UR4][R38.64], R4 ;  /* 0x0000000426004986 */ /* 0x0001e2000c101104 */
[C---:B------:R-:W-:Y:S02]  /*152450*/  LOP3.LUT P3, RZ, R55.reuse, 0x20000000, RZ, 0xc0, !PT ;  /* 0x2000000037ff7812 */ /* 0x040fe4000786c0ff */
[----:B------:R-:W-:Y:S02]  /*152460*/  LOP3.LUT P4, RZ, R55, 0x40000000, RZ, 0xc0, !PT ;  /* 0x4000000037ff7812 */ /* 0x000fe4000788c0ff */
[----:B0-----:R-:W-:-:S05]  /*152470*/  PRMT R4, R54, 0x7772, RZ ;  /* 0x0000777236047816 */ /* 0x001fca00000000ff */
[----:B------:R0:W-:Y:S01]  /*152480*/  @P5 STG.E.U8 desc[UR4][R56.64], R4 ;  /* 0x0000000438005986 */ /* 0x0001e2000c101104 */
[----:B------:R-:W-:Y:S02]  /*152490*/  LOP3.LUT P5, RZ, R55, 0x80000000, RZ, 0xc0, !PT ;  /* 0x8000000037ff7812 */ /* 0x000fe400078ac0ff */
[----:B0-----:R-:W-:Y:S02]  /*1524a0*/  PRMT R4, R54, 0x7773, RZ ;  /* 0x0000777336047816 */ /* 0x001fe400000000ff */
[----:B------:R-:W3:Y:S04]  /*1524b0*/  LDL.LU.64 R54, [R1+0x3e88] ;  /* 0x003e880001367983 */ /* 0x000ee80000300a00 */
[----:B------:R-:W4:Y:S04]  /*1524c0*/  LDL.LU.64 R42, [R1+0x3ea0] ;  /* 0x003ea000012a7983 */ /* 0x000f280000300a00 */
[----:B------:R-:W4:Y:S04]  /*1524d0*/  LDL.LU.64 R50, [R1+0x3ec0] ;  /* 0x003ec00001327983 */ /* 0x000f280000300a00 */
[----:B------:R-:W3:Y:S04]  /*1524e0*/  LDL.LU R48, [R1+0x574] ;  /* 0x0005740001307983 */ /* 0x000ee80000300800 */
[----:B------:R-:W4:Y:S04]  /*1524f0*/  LDL.LU.64 R56, [R1+0x3eb8] ;  /* 0x003eb80001387983 */ /* 0x000f280000300a00 */
[----:B------:R-:W4:Y:S04]  /*152500*/  LDL.LU.64 R38, [R1+0x3eb0] ;  /* 0x003eb00001267983 */ /* 0x000f280000300a00 */
[----:B--2---:R0:W-:Y:S04]  /*152510*/  @P6 STG.E.U8 desc[UR4][R58.64], R4 ;  /* 0x000000043a006986 */ /* 0x0041e8000c101104 */
[----:B0-----:R-:W2:Y:S04]  /*152520*/  LDL.LU.64 R58, [R1+0x3ed0] ;  /* 0x003ed000013a7983 */ /* 0x001ea80000300a00 */
[----:B------:R-:W2:Y:S01]  /*152530*/  LDL.LU R41, [R1+0x564] ;  /* 0x0005640001297983 */ /* 0x000ea20000300800 */
[----:B------:R-:W-:-:S02]  /*152540*/  LOP3.LUT P1, RZ, R40, 0x200, RZ, 0xc0, !PT ;  /* 0x0000020028ff7812 */ /* 0x000fc4000782c0ff */
[----:B------:R-:W-:-:S11]  /*152550*/  LOP3.LUT R10, R10, 0xfffff7ff, RZ, 0xc0, !PT ;  /* 0xfffff7ff0a0a7812 */ /* 0x000fd600078ec0ff */
[----:B------:R-:W-:Y:S02]  /*152560*/  @P1 LOP3.LUT R10, R10, 0x800, RZ, 0xfc, !PT ;  /* 0x000008000a0a1812 */ /* 0x000fe400078efcff */
[----:B------:R-:W-:Y:S02]  /*152570*/  LOP3.LUT P1, RZ, R40, 0x100, RZ, 0xc0, !PT ;  /* 0x0000010028ff7812 */ /* 0x000fe4000782c0ff */
[----:B---3--:R-:W-:-:S05]  /*152580*/  PRMT R4, R48, 0x7770, RZ ;  /* 0x0000777030047816 */ /* 0x008fca00000000ff */
[----:B------:R0:W-:Y:S04]  /*152590*/  @P3 STG.E.U8 desc[UR4][R54.64], R4 ;  /* 0x0000000436003986 */ /* 0x0001e8000c101104 */
        /* <DEDUP_REMOVED lines=13> */
[----:B------:R-:W3:Y:S10]  /*152670*/  LDL.LU.64 R44, [R1+0x3f18] ;  /* 0x003f1800012c7983 */ /* 0x000ef40000300a00 */
        /* <DEDUP_REMOVED lines=20> */
[----:B------:R0:W-:Y:S04]  /*1527c0*/  @P6 STG.E.U8 desc[UR4][R56.64], R4 ;  /* 0x0000000438006986 */ /* 0x0001e8000c101104 */
[----:B0-----:R-:W4:Y:S01]  /*1527d0*/  LDL.LU R56, [R1+0x568] ;  /* 0x0005680001387983 */ /* 0x001f220000300800 */
[----:B--2---:R-:W-:-:S03]  /*1527e0*/  PRMT R4, R41, 0x7770, RZ ;  /* 0x0000777029047816 */ /* 0x004fc600000000ff */
[----:B------:R-:W2:Y:S04]  /*1527f0*/  LDL.LU.64 R60, [R1+0x3f10] ;  /* 0x003f1000013c7983 */ /* 0x000ea80000300a00 */
[----:B------:R-:W2:Y:S04]  /*152800*/  LDL.LU.64 R42, [R1+0x3f30] ;  /* 0x003f3000012a7983 */ /* 0x000ea80000300a00 */
[----:B------:R0:W-:Y:S01]  /*152810*/  @P1 STG.E.U8 desc[UR4][R38.64], R4 ;  /* 0x0000000426001986 */ /* 0x0001e2000c101104 */
[----:B------:R-:W-:-:S03]  /*152820*/  LOP3.LUT P1, RZ, R10, 0x40000, RZ, 0xc0, !PT ;  /* 0x000400000aff7812 */ /* 0x000fc6000782c0ff */
[----:B------:R-:W2:Y:S04]  /*152830*/  LDL.LU.64 R50, [R1+0x3f50] ;  /* 0x003f500001327983 */ /* 0x000ea80000300a00 */
[----:B------:R-:W2:Y:S01]  /*152840*/  LDL.LU.64 R48, [R1+0x3f48] ;  /* 0x003f480001307983 */ /* 0x000ea20000300a00 */
[----:B0-----:R-:W-:-:S03]  /*152850*/  PRMT R4, R41, 0x7771, RZ ;  /* 0x0000777129047816 */ /* 0x001fc600000000ff */
[----:B------:R-:W2:Y:S04]  /*152860*/  LDL.LU R57, [R1+0x57c] ;  /* 0x00057c0001397983 */ /* 0x000ea80000300800 */
[----:B------:R0:W-:Y:S01]  /*152870*/  @P1 STG.E.U8 desc[UR4][R58.64], R4 ;  /* 0x000000043a001986 */ /* 0x0001e2000c101104 */
[----:B------:R-:W-:-:S03]  /*152880*/  LOP3.LUT P1, RZ, R10, 0x20000, RZ, 0xc0, !PT ;  /* 0x000200000aff7812 */ /* 0x000fc6000782c0ff */
[----:B------:R-:W2:Y:S04]  /*152890*/  LDL.LU.64 R38, [R1+0x3f40] ;  /* 0x003f400001267983 */ /* 0x000ea80000300a00 */
[----:B0-----:R-:W2:Y:S01]  /*1528a0*/  LDL.LU.64 R58, [R1+0x3f60] ;  /* 0x003f6000013a7983 */ /* 0x001ea20000300a00 */
        /* <DEDUP_REMOVED lines=23> */
[----:B----4-:R-:W-:-:S05]  /*152a20*/  PRMT R4, R56, 0x7770, RZ ;  /* 0x0000777038047816 */ /* 0x010fca00000000ff */
[----:B--2---:R0:W-:Y:S02]  /*152a30*/  @P1 STG.E.U8 desc[UR4][R60.64], R4 ;  /* 0x000000043c001986 */ /* 0x0041e4000c101104 */
        /* <DEDUP_REMOVED lines=23> */
[----:B------:R-:W4:Y:S04]  /*152bb0*/  LDL.LU R58, [R1+0x360] ;  /* 0x00036000013a7983 */ /* 0x000f280000300800 */
[----:B------:R-:W4:Y:S01]  /*152bc0*/  LDL.LU.64 R56, [R1+0x3fa0] ;  /* 0x003fa00001387983 */ /* 0x000f220000300a00 */
        /* <DEDUP_REMOVED lines=20> */
[----:B------:R-:W2:Y:S01]  /*152d10*/  LDL.LU R47, [R1+0x5d0] ;  /* 0x0005d000012f7983 */ /* 0x000ea20000300800 */
[----:B------:R-:W-:-:S03]  /*152d20*/  LOP3.LUT R10, R10, 0xfffffeff, RZ, 0xc0, !PT ;  /* 0xfffffeff0a0a7812 */ /* 0x000fc600078ec0ff */
[----:B------:R-:W2:Y:S04]  /*152d30*/  LDL.LU.64 R20, [R1+0x3fd0] ;  /* 0x003fd00001147983 */ /* 0x000ea80000300a00 */
[----:B------:R-:W2:Y:S04]  /*152d40*/  LDL.LU.64 R22, [R1+0x3ff0] ;  /* 0x003ff00001167983 */ /* 0x000ea80000300a00 */
[----:B------:R-:W-:Y:S01]  /*152d50*/  @P1 LOP3.LUT R10, R10, 0x100, RZ, 0xfc, !PT ;  /* 0x000001000a0a1812 */ /* 0x000fe200078efcff */
[----:B------:R-:W2:Y:S01]  /*152d60*/  LDL.LU.64 R44, [R1+0x4008] ;  /* 0x00400800012c7983 */ /* 0x000ea20000300a00 */
[----:B------:R-:W-:-:S02]  /*152d70*/  LOP3.LUT P1, RZ, R40, 0x400000, RZ, 0xc0, !PT ;  /* 0x0040000028ff7812 */ /* 0x000fc4000782c0ff */
[----:B------:R-:W-:Y:S02]  /*152d80*/  LOP3.LUT R10, R10, 0xfffffdff, RZ, 0xc0, !PT ;  /* 0xfffffdff0a0a7812 */ /* 0x000fe400078ec0ff */
[C---:B------:R-:W-:Y:S02]  /*152d90*/  LOP3.LUT P4, RZ, R40.reuse, 0x20000, RZ, 0xc0, !PT ;  /* 0x0002000028ff7812 */ /* 0x040fe4000788c0ff */
[----:B------:R-:W-:Y:S02]  /*152da0*/  LOP3.LUT P5, RZ, R40, 0x40000, RZ, 0xc0, !PT ;  /* 0x0004000028ff7812 */ /* 0x000fe400078ac0ff */
[----:B---3--:R-:W-:-:S05]  /*152db0*/  PRMT R4, R59, 0x7770, RZ ;  /* 0x000077703b047816 */ /* 0x008fca00000000ff */
[----:B------:R-:W-:Y:S02]  /*152dc0*/  @P1 LOP3.LUT R10, R10, 0x200, RZ, 0xfc, !PT ;  /* 0x000002000a0a1812 */ /* 0x000fe400078efcff */
[C---:B------:R-:W-:Y:S02]  /*152dd0*/  LOP3.LUT P1, RZ, R40.reuse, 0x200000, RZ, 0xc0, !PT ;  /* 0x0020000028ff7812 */ /* 0x040fe4000782c0ff */
[----:B------:R-:W-:Y:S01]  /*152de0*/  LOP3.LUT P6, RZ, R40, 0x80000, RZ, 0xc0, !PT ;  /* 0x0008000028ff7812 */ /* 0x000fe200078cc0ff */
[----:B------:R0:W-:Y:S01]  /*152df0*/  @P4 STG.E.U8 desc[UR4][R42.64], R4 ;  /* 0x000000042a004986 */ /* 0x0001e2000c101104 */
[----:B------:R-:W-:Y:S02]  /*152e00*/  LOP3.LUT R10, R10, 0xfffffbff, RZ, 0xc0, !PT ;  /* 0xfffffbff0a0a7812 */ /* 0x000fe400078ec0ff */
[----:B------:R-:W-:Y:S02]  /*152e10*/  LOP3.LUT P0, RZ, R40, 0x20000000, RZ, 0xc0, !PT ;  /* 0x2000000028ff7812 */ /* 0x000fe4000780c0ff */
[----:B0-----:R-:W-:-:S05]  /*152e20*/  PRMT R4, R59, 0x7771, RZ ;  /* 0x000077713b047816 */ /* 0x001fca00000000ff */
[----:B------:R-:W-:Y:S02]  /*152e30*/  @P1 LOP3.LUT R10, R10, 0x400, RZ, 0xfc, !PT ;  /* 0x000004000a0a1812 */ /* 0x000fe400078efcff */
[C---:B------:R-:W-:Y:S01]  /*152e40*/  LOP3.LUT P1, RZ, R40.reuse, 0x100000, RZ, 0xc0, !PT ;  /* 0x0010000028ff7812 */ /* 0x040fe2000782c0ff */
[----:B----4-:R0:W-:Y:S01]  /*152e50*/  @P5 STG.E.U8 desc[UR4][R50.64], R4 ;  /* 0x0000000432005986 */ /* 0x0101e2000c101104 */
[C---:B------:R-:W-:Y:S02]  /*152e60*/  LOP3.LUT P2, RZ, R40.reuse, 0x40000000, RZ, 0xc0, !PT ;  /* 0x4000000028ff7812 */ /* 0x040fe4000784c0ff */
[----:B------:R-:W-:Y:S02]  /*152e70*/  LOP3.LUT P3, RZ, R40, 0x80000000, RZ, 0xc0, !PT ;  /* 0x8000000028ff7812 */ /* 0x000fe4000786c0ff */
[----:B------:R-:W3:Y:S04]  /*152e80*/  LDL.LU R40, [R1+0x5e4] ;  /* 0x0005e40001287983 */ /* 0x000ee80000300800 */
[----:B------:R-:W4:Y:S01]  /*152e90*/  LDL.LU.64 R60, [R1+0x4000] ;  /* 0x00400000013c7983 */ /* 0x000f220000300a00 */
[----:B0-----:R-:W-:-:S03]  /*152ea0*/  PRMT R4, R59, 0x7772, RZ ;  /* 0x000077723b047816 */ /* 0x001fc600000000ff */
[----:B------:R-:W3:Y:S04]  /*152eb0*/  LDL.LU.64 R42, [R1+0x3ff8] ;  /* 0x003ff800012a7983 */ /* 0x000ee80000300a00 */
[----:B------:R0:W-:Y:S04]  /*152ec0*/  @P6 STG.E.U8 desc[UR4][R48.64], R4 ;  /* 0x0000000430006986 */ /* 0x0001e8000c101104 */
[----:B------:R-:W3:Y:S01]  /*152ed0*/  LDL.LU.64 R50, [R1+0x4020] ;  /* 0x0040200001327983 */ /* 0x000ee20000300a00 */
[----:B0-----:R-:W-:-:S03]  /*152ee0*/  PRMT R4, R59, 0x7773, RZ ;  /* 0x000077733b047816 */ /* 0x001fc600000000ff */
[----:B------:R-:W3:Y:S04]  /*152ef0*/  LDL.LU.64 R48, [R1+0x4040] ;  /* 0x0040400001307983 */ /* 0x000ee80000300a00 */
[----:B------:R0:W-:Y:S01]  /*152f00*/  @P1 STG.E.U8 desc[UR4][R38.64], R4 ;  /* 0x0000000426001986 */ /* 0x0001e2000c101104 */
        /* <DEDUP_REMOVED lines=29> */
[----:B---3--:R-:W-:-:S05]  /*1530e0*/  PRMT R4, R40, 0x7770, RZ ;  /* 0x0000777028047816 */ /* 0x008fca00000000ff */
        /* <DEDUP_REMOVED lines=50> */
[----:B------:R-:W-:Y:S02]  /*153410*/  LOP3.LUT P1, RZ, R58, 0x200, RZ, 0xc0, !PT ;  /* 0x000002003aff7812 */ /* 0x000fe4000782c0ff */
        /* <DEDUP_REMOVED lines=26> */
[----:B------:R-:W4:Y:S01]  /*1535c0*/  LDL.LU.64 R38, [R1+0x4130] ;  /* 0x0041300001267983 */ /* 0x000f220000300a00 */
[----:B0-----:R-:W-:-:S03]  /*1535d0*/  PRMT R4, R52, 0x7770, RZ ;  /* 0x0000777034047816 */ /* 0x001fc600000000ff */
[----:B------:R-:W4:Y:S06]  /*1535e0*/  LDL.LU.64 R56, [R1+0x4128] ;  /* 0x0041280001387983 */ /* 0x000f2c0000300a00 */
[----:B--2---:R0:W-:Y:S04]  /*1535f0*/  @P1 STG.E.U8 desc[UR4][R54.64], R4 ;  /* 0x0000000436001986 */ /* 0x0041e8000c101104 */
[----:B0-----:R-:W2:Y:S01]  /*153600*/  LDL.LU R54, [R1+0x5c0] ;  /* 0x0005c00001367983 */ /* 0x001ea20000300800 */
[----:B------:R-:W-:-:S02]  /*153610*/  LOP3.LUT P1, RZ, R10, 0x1, RZ, 0xc0, !PT ;  /* 0x000000010aff7812 */ /* 0x000fc4000782c0ff */
[----:B------:R-:W-:Y:S01]  /*153620*/  PRMT R4, R52, 0x7771, RZ ;  /* 0x0000777134047816 */ /* 0x000fe200000000ff */
[----:B------:R-:W2:Y:S10]  /*153630*/  LDL.LU R55, [R1+0x364] ;  /* 0x0003640001377983 */ /* 0x000eb40000300800 */
        /* <DEDUP_REMOVED lines=84> */
[----:B------:R-:W3:Y:S04]  /*153b80*/  LDL.LU R54, [R1+0x5c8] ;  /* 0x0005c80001367983 */ /* 0x000ee80000300800 */
        /* <DEDUP_REMOVED lines=11> */
[----:B------:R0:W-:Y:S04]  /*153c40*/  @P1 STG.E.U8 desc[UR4][R38.64], R4 ;  /* 0x0000000426001986 */ /* 0x0001e8000c101104 */
[----:B0-----:R-:W3:Y:S01]  /*153c50*/  LDL.LU.64 R38, [R1+0x21f0] ;  /* 0x0021f00001267983 */ /* 0x001ee20000300a00 */
        /* <DEDUP_REMOVED lines=36> */
[----:B------:R0:W-:Y:S04]  /*153ea0*/  @P5 STG.E.U8 desc[UR4][R38.64], R4 ;  /* 0x0000000426005986 */ /* 0x0001e8000c101104 */
[----:B0-----:R-:W3:Y:S01]  /*153eb0*/  LDL.LU.64 R38, [R1+0x21d0] ;  /* 0x0021d00001267983 */ /* 0x001ee20000300a00 */
[----:B------:R-:W-:-:S03]  /*153ec0*/  PRMT R4, R54, 0x7773, RZ ;  /* 0x0000777336047816 */ /* 0x000fc600000000ff */
[----:B------:R-:W4:Y:S04]  /*153ed0*/  LDL.LU.64 R60, [R1+0x21c0] ;  /* 0x0021c000013c7983 */ /* 0x000f280000300a00 */
[----:B------:R-:W4:Y:S04]  /*153ee0*/  LDL.LU.64 R42, [R1+0x21b0] ;  /* 0x0021b000012a7983 */ /* 0x000f280000300a00 */
[----:B------:R-:W3:Y:S01]  /*153ef0*/  LDL.LU R54, [R1+0x5b8] ;  /* 0x0005b80001367983 */ /* 0x000ee20000300800 */
[----:B------:R-:W-:-:S03]  /*153f00*/  LOP3.LUT P6, RZ, R55, 0x400, RZ, 0xc0, !PT ;  /* 0x0000040037ff7812 */ /* 0x000fc600078cc0ff */
[----:B------:R-:W4:Y:S04]  /*153f10*/  LDL.LU.64 R50, [R1+0x21a0] ;  /* 0x0021a00001327983 */ /* 0x000f280000300a00 */
[----:B------:R-:W4:Y:S04]  /*153f20*/  LDL.LU.64 R48, [R1+0x2190] ;  /* 0x0021900001307983 */ /* 0x000f280000300a00 */
[----:B------:R-:W4:Y:S01]  /*153f30*/  LDL.LU.64 R40, [R1+0x2180] ;  /* 0x0021800001287983 */ /* 0x000f220000300a00 */
[----:B------:R-:W-:-:S03]  /*153f40*/  LOP3.LUT P3, RZ, R55, 0x800, RZ, 0xc0, !PT ;  /* 0x0000080037ff7812 */ /* 0x000fc6000786c0ff */
[----:B--2---:R0:W-:Y:S04]  /*153f50*/  @P6 STG.E.U8 desc[UR4][R56.64], R4 ;  /* 0x0000000438006986 */ /* 0x0041e8000c101104 */
[----:B0-----:R-:W2:Y:S01]  /*153f60*/  LDL.LU R57, [R1+0x5cc] ;  /* 0x0005cc0001397983 */ /* 0x001ea20000300800 */
[----:B------:R-:W-:Y:S02]  /*153f70*/  LOP3.LUT P1, RZ, R55, 0x800000, RZ, 0xc0, !PT ;  /* 0x0080000037ff7812 */ /* 0x000fe4000782c0ff */
        /* <DEDUP_REMOVED lines=10> */
[----:B------:R-:W3:Y:S01]  /*154020*/  LDL.LU R59, [R1+0x5bc] ;  /* 0x0005bc00013b7983 */ /* 0x000ee20000300800 */
[----:B------:R-:W-:-:S03]  /*154030*/  LOP3.LUT R11, R11, 0xffffdfff, RZ, 0xc0, !PT ;  /* 0xffffdfff0b0b7812 */ /* 0x000fc600078ec0ff */
[----:B------:R-:W3:Y:S04]  /*154040*/  LDL.LU.64 R6, [R1+0x2150] ;  /* 0x0021500001067983 */ /* 0x000ee80000300a00 */
        /* <DEDUP_REMOVED lines=27> */
[----:B0-----:R-:W-:Y:S02]  /*154200*/  PRMT R4, R54, 0x7773, RZ ;  /* 0x0000777336047816 */ /* 0x001fe400000000ff */
[----:B------:R-:W4:Y:S04]  /*154210*/  LDL.LU R54, [R1+0x640] ;  /* 0x0006400001367983 */ /* 0x000f280000300800 */
[----:B------:R-:W4:Y:S04]  /*154220*/  LDL.LU.64 R44, [R1+0x2110] ;  /* 0x00211000012c7983 */ /* 0x000f280000300a00 */
[----:B------:R2:W-:Y:S04]  /*154230*/  @P6 STG.E.U8 desc[UR4][R50.64], R4 ;  /* 0x0000000432006986 */ /* 0x0005e8000c101104 */
[----:B------:R-:W4:Y:S04]  /*154240*/  LDL.LU.64 R60, [R1+0x2100] ;  /* 0x00210000013c7983 */ /* 0x000f280000300a00 */
[----:B------:R-:W4:Y:S01]  /*154250*/  LDL.LU.64 R42, [R1+0x20f0] ;  /* 0x0020f000012a7983 */ /* 0x000f220000300a00 */
[----:B--2---:R-:W-:-:S03]  /*154260*/  PRMT R4, R57, 0x7770, RZ ;  /* 0x0000777039047816 */ /* 0x004fc600000000ff */
[----:B------:R-:W2:Y:S04]  /*154270*/  LDL.LU R56, [R1+0x630] ;  /* 0x0006300001387983 */ /* 0x000ea80000300800 */
[----:B------:R0:W-:Y:S01]  /*154280*/  @P1 STG.E.U8 desc[UR4][R48.64], R4 ;  /* 0x0000000430001986 */ /* 0x0001e2000c101104 */
[----:B------:R-:W-:-:S03]  /*154290*/  LOP3.LUT P1, RZ, R11, 0x40000, RZ, 0xc0, !PT ;  /* 0x000400000bff7812 */ /* 0x000fc6000782c0ff */
[----:B------:R-:W2:Y:S01]  /*1542a0*/  LDL.LU.64 R50, [R1+0x20e0] ;  /* 0x0020e00001327983 */ /* 0x000ea20000300a00 */
        /* <DEDUP_REMOVED lines=9> */
[----:B------:R-:W-:Y:S02]  /*154340*/  PRMT R4, R57, 0x7773, RZ ;  /* 0x0000777339047816 */ /* 0x000fe400000000ff */
[----:B------:R-:W-:Y:S01]  /*154350*/  LOP3.LUT P0, RZ, R55, 0x1000000, RZ, 0xc0, !PT ;  /* 0x0100000037ff7812 */ /* 0x000fe2000780c0ff */
[----:B------:R-:W3:Y:S08]  /*154360*/  LDL.LU R57, [R1+0x368] ;  /* 0x0003680001397983 */ /* 0x000ef00000300800 */
        /* <DEDUP_REMOVED lines=26> */
[----:B--2---:R0:W-:Y:S02]  /*154510*/  @P3 STG.E.U8 desc[UR4][R50.64], R4 ;  /* 0x0000000432003986 */ /* 0x0041e4000c101104 */
[----:B0-----:R-:W-:-:S05]  /*154520*/  PRMT R4, R56, 0x7770, RZ ;  /* 0x0000777038047816 */ /* 0x001fca00000000ff */
[----:B------:R0:W-:Y:S02]  /*154530*/  @P4 STG.E.U8 desc[UR4][R48.64], R4 ;  /* 0x0000000430004986 */ /* 0x0001e4000c101104 */
[----:B0-----:R-:W-:-:S05]  /*154540*/  PRMT R4, R56, 0x7771, RZ ;  /* 0x0000777138047816 */ /* 0x001fca00000000ff */
[----:B------:R0:W-:Y:S02]  /*154550*/  @P5 STG.E.U8 desc[UR4][R40.64], R4 ;  /* 0x0000000428005986 */ /* 0x0001e4000c101104 */
[----:B0-----:R-:W-:-:S05]  /*154560*/  PRMT R4, R56, 0x7772, RZ ;  /* 0x0000777238047816 */ /* 0x001fca00000000ff */
[----:B---3--:R0:W-:Y:S04]  /*154570*/  @P6 STG.E.U8 desc[UR4][R38.64], R4 ;  /* 0x0000000426006986 */ /* 0x0081e8000c101104 */
[----:B0-----:R-:W2:Y:S01]  /*154580*/  LDL.LU.64 R38, [R1+0x20a0] ;  /* 0x0020a00001267983 */ /* 0x001ea20000300a00 */
[C---:B------:R-:W-:Y:S02]  /*154590*/  LOP3.LUT P3, RZ, R55.reuse, 0x40000000, RZ, 0xc0, !PT ;  /* 0x4000000037ff7812 */ /* 0x040fe4000786c0ff */
[----:B------:R-:W-:Y:S02]  /*1545a0*/  LOP3.LUT P4, RZ, R55, 0x80000000, RZ, 0xc0, !PT ;  /* 0x8000000037ff7812 */ /* 0x000fe4000788c0ff */
[----:B------:R-:W3:Y:S04]  /*1545b0*/  LDL.LU.64 R54, [R1+0x2090] ;  /* 0x0020900001367983 */ /* 0x000ee80000300a00 */
[----:B------:R-:W4:Y:S04]  /*1545c0*/  LDL.LU.64 R42, [R1+0x2080] ;  /* 0x00208000012a7983 */ /* 0x000f280000300a00 */
        /* <DEDUP_REMOVED lines=21> */
[----:B---3--:R-:W-:-:S05]  /*154720*/  PRMT R4, R59, 0x7770, RZ ;  /* 0x000077703b047816 */ /* 0x008fca00000000ff */
[----:B------:R0:W-:Y:S04]  /*154730*/  @P4 STG.E.U8 desc[UR4][R54.64], R4 ;  /* 0x0000000436004986 */ /* 0x0001e8000c101104 */
[----:B0-----:R-:W3:Y:S04]  /*154740*/  LDL.LU.64 R54, [R1+0x2038] ;  /* 0x0020380001367983 */ /* 0x001ee80000300a00 */
[----:B------:R-:W3:Y:S04]  /*154750*/  LDL.LU.64 R8, [R1+0x2030] ;  /* 0x0020300001087983 */ /* 0x000ee80000300a00 */
[----:B------:R-:W3:Y:S04]  /*154760*/  LDL.LU R47, [R1+0x648] ;  /* 0x00064800012f7983 */ /* 0x000ee80000300800 */
[----:B------:R-:W3:Y:S04]  /*154770*/  LDL.LU.64 R6, [R1+0x2020] ;  /* 0x0020200001067983 */ /* 0x000ee80000300a00 */
[----:B------:R-:W3:Y:S04]  /*154780*/  LDL.LU.64 R20, [R1+0x2018] ;  /* 0x0020180001147983 */ /* 0x000ee80000300a00 */
[----:B------:R-:W3:Y:S04]  /*154790*/  LDL.LU.64 R22, [R1+0x2010] ;  /* 0x0020100001167983 */ /* 0x000ee80000300a00 */
[----:B------:R-:W3:Y:S04]  /*1547a0*/  LDL.LU R56, [R1+0x638] ;  /* 0x0006380001387983 */ /* 0x000ee80000300800 */
[----:B------:R-:W3:Y:S01]  /*1547b0*/  LDL.LU.64 R44, [R1+0x2000] ;  /* 0x00200000012c7983 */ /* 0x000ee20000300a00 */
[----:B------:R-:W-:-:S02]  /*1547c0*/  LOP3.LUT R11, R11, 0xffffff7f, RZ, 0xc0, !PT ;  /* 0xffffff7f0b0b7812 */ /* 0x000fc400078ec0ff */
[----:B------:R-:W-:Y:S01]  /*1547d0*/  LOP3.LUT P5, RZ, R57, 0x1, RZ, 0xc0, !PT ;  /* 0x0000000139ff7812 */ /* 0x000fe200078ac0ff */
[----:B------:R-:W3:Y:S01]  /*1547e0*/  LDL.LU.64 R60, [R1+0x1ff0] ;  /* 0x001ff000013c7983 */ /* 0x000ee20000300a00 */
        /* <DEDUP_REMOVED lines=10> */
[----:B------:R-:W-:-:S05]  /*154890*/  PRMT R4, R59, 0x7771, RZ ;  /* 0x000077713b047816 */ /* 0x000fca00000000ff */
[----:B----4-:R0:W-:Y:S04]  /*1548a0*/  @P5 STG.E.U8 desc[UR4][R42.64], R4 ;  /* 0x000000042a005986 */ /* 0x0101e8000c101104 */
[----:B------:R-:W-:Y:S02]  /*1548b0*/  @P1 LOP3.LUT R11, R11, 0x400, RZ, 0xfc, !PT ;  /* 0x000004000b0b1812 */ /* 0x000fe400078efcff */
[----:B------:R-:W-:Y:S02]  /*1548c0*/  LOP3.LUT P1, RZ, R57, 0x4, RZ, 0xc0, !PT ;  /* 0x0000000439ff7812 */ /* 0x000fe4000782c0ff */
[C---:B0-----:R-:W-:Y:S01]  /*1548d0*/  PRMT R4, R59.reuse, 0x7772, RZ ;  /* 0x000077723b047816 */ /* 0x041fe200000000ff */
[----:B------:R-:W4:Y:S04]  /*1548e0*/  LDL.LU.64 R42, [R1+0x1fe0] ;  /* 0x001fe000012a7983 */ /* 0x000f280000300a00 */
[----:B------:R0:W-:Y:S02]  /*1548f0*/  @P6 STG.E.U8 desc[UR4][R50.64], R4 ;  /* 0x0000000432006986 */ /* 0x0001e4000c101104 */
[----:B0-----:R-:W-:-:S02]  /*154900*/  PRMT R4, R59, 0x7773, RZ ;  /* 0x000077733b047816 */ /* 0x001fc400000000ff */
[----:B------:R-:W4:Y:S04]  /*154910*/  LDL.LU.64 R50, [R1+0x1fd0] ;  /* 0x001fd00001327983 */ /* 0x000f280000300a00 */
[----:B------:R0:W-:Y:S04]  /*154920*/  @P1 STG.E.U8 desc[UR4][R48.64], R4 ;  /* 0x0000000430001986 */ /* 0x0001e8000c101104 */
[----:B------:R-:W4:Y:S01]  /*154930*/  LDL.LU R59, [R1+0x64c] ;  /* 0x00064c00013b7983 */ /* 0x000f220000300800 */
[----:B------:R-:W-:-:S03]  /*154940*/  LOP3.LUT P1, RZ, R11, 0x400, RZ, 0xc0, !PT ;  /* 0x000004000bff7812 */ /* 0x000fc6000782c0ff */
[----:B0-----:R-:W4:Y:S01]  /*154950*/  LDL.LU.64 R48, [R1+0x1fc0] ;  /* 0x001fc00001307983 */ /* 0x001f220000300a00 */
[----:B------:R-:W-:-:S09]  /*154960*/  PRMT R4, R52, 0x7770, RZ ;  /* 0x0000777034047816 */ /* 0x000fd200000000ff */
        /* <DEDUP_REMOVED lines=25> */
[C---:B------:R-:W-:Y:S02]  /*154b00*/  LOP3.LUT P1, RZ, R57.reuse, 0x20000000, RZ, 0xc0, !PT ;  /* 0x2000000039ff7812 */ /* 0x040fe4000782c0ff */
        /* <DEDUP_REMOVED lines=9> */
[C---:B------:R-:W-:Y:S02]  /*154ba0*/  LOP3.LUT P1, RZ, R57.reuse, 0x8000000, RZ, 0xc0, !PT ;  /* 0x0800000039ff7812 */ /* 0x040fe4000782c0ff */
[----:B------:R-:W-:Y:S01]  /*154bb0*/  LOP3.LUT R12, R12, 0xdfffffff, RZ, 0xc0, !PT ;  /* 0xdfffffff0c0c7812 */ /* 0x000fe200078ec0ff */
[----:B------:R0:W-:Y:S01]  /*154bc0*/  @P0 STG.E.U8 desc[UR4][R60.64], R4 ;  /* 0x000000043c000986 */ /* 0x0001e2000c101104 */
[----:B------:R-:W-:-:S09]  /*154bd0*/  LOP3.LUT P3, RZ, R57, 0x2000, RZ, 0xc0, !PT ;  /* 0x0000200039ff7812 */ /* 0x000fd2000786c0ff */
[----:B------:R-:W-:Y:S02]  /*154be0*/  @P1 LOP3.LUT R12, R12, 0x20000000, RZ, 0xfc, !PT ;  /* 0x200000000c0c1812 */ /* 0x000fe400078efcff */
[C---:B------:R-:W-:Y:S01]  /*154bf0*/  LOP3.LUT P1, RZ, R57.reuse, 0x4000000, RZ, 0xc0, !PT ;  /* 0x0400000039ff7812 */ /* 0x040fe2000782c0ff */
[----:B0-----:R-:W3:Y:S01]  /*154c00*/  LDL.LU.64 R60, [R1+0x1f80] ;  /* 0x001f8000013c7983 */ /* 0x001ee20000300a00 */
[----:B------:R-:W-:Y:S02]  /*154c10*/  PRMT R4, R56, 0x7771, RZ ;  /* 0x0000777138047816 */ /* 0x000fe400000000ff */
[----:B------:R-:W-:Y:S02]  /*154c20*/  LOP3.LUT R12, R12, 0xbfffffff, RZ, 0xc0, !PT ;  /* 0xbfffffff0c0c7812 */ /* 0x000fe400078ec0ff */
[----:B------:R-:W-:Y:S01]  /*154c30*/  LOP3.LUT P4, RZ, R57, 0x4000, RZ, 0xc0, !PT ;  /* 0x0000400039ff7812 */ /* 0x000fe2000788c0ff */
[----:B----4-:R0:W-:Y:S06]  /*154c40*/  @P2 STG.E.U8 desc[UR4][R42.64], R4 ;  /* 0x000000042a002986 */ /* 0x0101ec000c101104 */
[----:B------:R-:W-:-:S02]  /*154c50*/  @P1 LOP3.LUT R12, R12, 0x40000000, RZ, 0xfc, !PT ;  /* 0x400000000c0c1812 */ /* 0x000fc400078efcff */
[----:B------:R-:W-:Y:S02]  /*154c60*/  LOP3.LUT P1, RZ, R57, 0x2000000, RZ, 0xc0, !PT ;  /* 0x0200000039ff7812 */ /* 0x000fe4000782c0ff */
[----:B0-----:R-:W-:Y:S01]  /*154c70*/  PRMT R4, R56, 0x7772, RZ ;  /* 0x0000777238047816 */ /* 0x001fe200000000ff */
[----:B------:R-:W4:Y:S04]  /*154c80*/  LDL.LU.64 R42, [R1+0x1f70] ;  /* 0x001f7000012a7983 */ /* 0x000f280000300a00 */
[----:B------:R0:W-:Y:S01]  /*154c90*/  @P3 STG.E.U8 desc[UR4][R50.64], R4 ;  /* 0x0000000432003986 */ /* 0x0001e2000c101104 */
[----:B------:R-:W-:Y:S02]  /*154ca0*/  LOP3.LUT R12, R12, 0x7fffffff, RZ, 0xc0, !PT ;  /* 0x7fffffff0c0c7812 */ /* 0x000fe400078ec0ff */
[----:B0-----:R-:W-:Y:S01]  /*154cb0*/  PRMT R4, R56, 0x7773, RZ ;  /* 0x0000777338047816 */ /* 0x001fe200000000ff */
[----:B------:R-:W4:Y:S02]  /*154cc0*/  LDL.LU.64 R50, [R1+0x1f60] ;  /* 0x001f600001327983 */ /* 0x000f240000300a00 */
[----:B------:R-:W-:-:S02]  /*154cd0*/  @P1 LOP3.LUT R12, R12, 0x80000000, RZ, 0xfc, !PT ;  /* 0x800000000c0c1812 */ /* 0x000fc400078efcff */
[----:B------:R0:W-:Y:S01]  /*154ce0*/  @P4 STG.E.U8 desc[UR4][R48.64], R4 ;  /* 0x0000000430004986 */ /* 0x0001e2000c101104 */
[----:B------:R-:W-:-:S03]  /*154cf0*/  LOP3.LUT P1, RZ, R57, 0x1000000, RZ, 0xc0, !PT ;  /* 0x0100000039ff7812 */ /* 0x000fc6000782c0ff */
[----:B0-----:R-:W4:Y:S04]  /*154d00*/  LDL.LU.64 R48, [R1+0x1f50] ;  /* 0x001f500001307983 */ /* 0x001f280000300a00 */
[----:B------:R-:W4:Y:S01]  /*154d10*/  LDL.LU R47, [R1+0x63c] ;  /* 0x00063c00012f7983 */ /* 0x000f220000300800 */
[----:B------:R-:W-:Y:S02]  /*154d20*/  LOP3.LUT P5, RZ, R57, 0x8000, RZ, 0xc0, !PT ;  /* 0x0000800039ff7812 */ /* 0x000fe400078ac0ff */
[----:B------:R-:W-:Y:S02]  /*154d30*/  LOP3.LUT R11, R11, 0xfffffffe, RZ, 0xc0, !PT ;  /* 0xfffffffe0b0b7812 */ /* 0x000fe400078ec0ff */
[----:B------:R-:W-:Y:S02]  /*154d40*/  LOP3.LUT P6, RZ, R57, 0x10000, RZ, 0xc0, !PT ;  /* 0x0001000039ff7812 */ /* 0x000fe400078cc0ff */
[----:B------:R-:W-:-:S02]  /*154d50*/  @P1 LOP3.LUT R11, R11, 0x1, RZ, 0xfc, !PT ;  /* 0x000000010b0b1812 */ /* 0x000fc400078efcff */
[----:B------:R-:W-:Y:S02]  /*154d60*/  LOP3.LUT P1, RZ, R57, 0x800000, RZ, 0xc0, !PT ;  /* 0x0080000039ff7812 */ /* 0x000fe4000782c0ff */
[----:B------:R-:W-:Y:S02]  /*154d70*/  PRMT R4, R59, 0x7770, RZ ;  /* 0x000077703b047816 */ /* 0x000fe400000000ff */
[----:B------:R-:W-:-:S03]  /*154d80*/  LOP3.LUT R11, R11, 0xfffffffd, RZ, 0xc0, !PT ;  /* 0xfffffffd0b0b7812 */ /* 0x000fc600078ec0ff */
[----:B------:R0:W-:Y:S06]  /*154d90*/  @P5 STG.E.U8 desc[UR4][R40.64], R4 ;  /* 0x0000000428005986 */ /* 0x0001ec000c101104 */
[----:B------:R-:W-:Y:S02]  /*154da0*/  @P1 LOP3.LUT R11, R11, 0x2, RZ, 0xfc, !PT ;  /* 0x000000020b0b1812 */ /* 0x000fe400078efcff */
[----:B0-----:R-:W-:Y:S02]  /*154db0*/  PRMT R4, R59, 0x7771, RZ ;  /* 0x000077713b047816 */ /* 0x001fe400000000ff */
[----:B------:R-:W-:-:S02]  /*154dc0*/  LOP3.LUT P1, RZ, R57, 0x400000, RZ, 0xc0, !PT ;  /* 0x0040000039ff7812 */ /* 0x000fc4000782c0ff */
[----:B------:R-:W-:Y:S02]  /*154dd0*/  LOP3.LUT R11, R11, 0xfffffffb, RZ, 0xc0, !PT ;  /* 0xfffffffb0b0b7812 */ /* 0x000fe400078ec0ff */
[C---:B------:R-:W-:Y:S02]  /*154de0*/  LOP3.LUT P3, RZ, R57.reuse, 0x20000, RZ, 0xc0, !PT ;  /* 0x0002000039ff7812 */ /* 0x040fe4000786c0ff */
[C---:B------:R-:W-:Y:S02]  /*154df0*/  LOP3.LUT P4, RZ, R57.reuse, 0x40000, RZ, 0xc0, !PT ;  /* 0x0004000039ff7812 */ /* 0x040fe4000788c0ff */
[C---:B------:R-:W-:Y:S02]  /*154e00*/  LOP3.LUT P5, RZ, R57.reuse, 0x80000, RZ, 0xc0, !PT ;  /* 0x0008000039ff7812 */ /* 0x040fe400078ac0ff */
[C---:B------:R-:W-:Y:S02]  /*154e10*/  LOP3.LUT P0, RZ, R57.reuse, 0x40000000, RZ, 0xc0, !PT ;  /* 0x4000000039ff7812 */ /* 0x040fe4000780c0ff */
[----:B------:R-:W-:-:S02]  /*154e20*/  LOP3.LUT P2, RZ, R57, 0x80000000, RZ, 0xc0, !PT ;  /* 0x8000000039ff7812 */ /* 0x000fc4000784c0ff */
[----:B------:R-:W-:Y:S02]  /*154e30*/  @P1 LOP3.LUT R11, R11, 0x4, RZ, 0xfc, !PT ;  /* 0x000000040b0b1812 */ /* 0x000fe400078efcff */
[C---:B------:R-:W-:Y:S01]  /*154e40*/  LOP3.LUT P1, RZ, R57.reuse, 0x200000, RZ, 0xc0, !PT ;  /* 0x0020000039ff7812 */ /* 0x040fe2000782c0ff */
[----:B--2---:R0:W-:Y:S04]  /*154e50*/  @P6 STG.E.U8 desc[UR4][R38.64], R4 ;  /* 0x0000000426006986 */ /* 0x0041e8000c101104 */
[----:B0-----:R-:W2:Y:S04]  /*154e60*/  LDL.LU.64 R38, [R1+0x1f40] ;  /* 0x001f400001267983 */ /* 0x001ea80000300a00 */
[----:B------:R-:W2:Y:S04]  /*154e70*/  LDL.LU R40, [R1+0x36c] ;  /* 0x00036c0001287983 */ /* 0x000ea80000300800 */
[----:B------:R-:W2:Y:S01]  /*154e80*/  LDL.LU R52, [R1+0x620] ;  /* 0x0006200001347983 */ /* 0x000ea20000300800 */
[----:B------:R-:W-:-:S03]  /*154e90*/  LOP3.LUT P6, RZ, R57, 0x100000, RZ, 0xc0, !PT ;  /* 0x0010000039ff7812 */ /* 0x000fc600078cc0ff */
[----:B------:R-:W2:Y:S01]  /*154ea0*/  LDL.LU.64 R56, [R1+0x1f30] ;  /* 0x001f300001387983 */ /* 0x000ea20000300a00 */
[----:B------:R-:W-:-:S03]  /*154eb0*/  PRMT R4, R59, 0x7772, RZ ;  /* 0x000077723b047816 */ /* 0x000fc600000000ff */
[----:B------:R-:W2:Y:S04]  /*154ec0*/  LDL.LU.64 R8, [R1+0x1f10] ;  /* 0x001f100001087983 */ /* 0x000ea80000300a00 */
[----:B------:R-:W2:Y:S04]  /*154ed0*/  LDL.LU.64 R6, [R1+0x1f00] ;  /* 0x001f000001067983 */ /* 0x000ea80000300a00 */
[----:B------:R-:W2:Y:S04]  /*154ee0*/  LDL.LU R41, [R1+0x610] ;  /* 0x0006100001297983 */ /* 0x000ea80000300800 */
[----:B------:R-:W2:Y:S04]  /*154ef0*/  LDL.LU.64 R20, [R1+0x1ef0] ;  /* 0x001ef00001147983 */ /* 0x000ea80000300a00 */
[----:B------:R-:W2:Y:S04]  /*154f00*/  LDL.LU.64 R22, [R1+0x1ee0] ;  /* 0x001ee00001167983 */ /* 0x000ea80000300a00 */
[----:B---3--:R0:W-:Y:S02]  /*154f10*/  @P3 STG.E.U8 desc[UR4][R44.64], R4 ;  /* 0x000000042c003986 */ /* 0x0081e4000c101104 */
[----:B0-----:R-:W-:-:S02]  /*154f20*/  PRMT R4, R59, 0x7773, RZ ;  /* 0x000077733b047816 */ /* 0x001fc400000000ff */
[----:B------:R-:W3:Y:S04]  /*154f30*/  LDL.LU R59, [R1+0x624] ;  /* 0x00062400013b7983 */ /* 0x000ee80000300800 */
[----:B------:R-:W3:Y:S04]  /*154f40*/  LDL.LU.64 R44, [R1+0x1ed0] ;  /* 0x001ed000012c7983 */ /* 0x000ee80000300a00 */
[----:B------:R0:W-:Y:S04]  /*154f50*/  @P4 STG.E.U8 desc[UR4][R60.64], R4 ;  /* 0x000000043c004986 */ /* 0x0001e8000c101104 */
[----:B0-----:R-:W3:Y:S01]  /*154f60*/  LDL.LU.64 R60, [R1+0x1ec0] ;  /* 0x001ec000013c7983 */ /* 0x001ee20000300a00 */
[----:B----4-:R-:W-:-:S05]  /*154f70*/  PRMT R4, R47, 0x7770, RZ ;  /* 0x000077702f047816 */ /* 0x010fca00000000ff */
[----:B------:R0:W-:Y:S02]  /*154f80*/  @P5 STG.E.U8 desc[UR4][R42.64], R4 ;  /* 0x000000042a005986 */ /* 0x0001e4000c101104 */
[C---:B0-----:R-:W-:Y:S02]  /*154f90*/  PRMT R4, R47.reuse, 0x7771, RZ ;  /* 0x000077712f047816 */ /* 0x041fe400000000ff */
        /* <DEDUP_REMOVED lines=8> */
[----:B--2---:R0:W-:Y:S01]  /*155020*/  @P1 STG.E.U8 desc[UR4][R38.64], R4 ;  /* 0x0000000426001986 */ /* 0x0041e2000c101104 */
[----:B------:R-:W-:-:S02]  /*155030*/  LOP3.LUT P1, RZ, R11, 0x2, RZ, 0xc0, !PT ;  /* 0x000000020bff7812 */ /* 0x000fc4000782c0ff */
[----:B0-----:R-:W-:Y:S01]  /*155040*/  PRMT R4, R52, 0x7770, RZ ;  /* 0x0000777034047816 */ /* 0x001fe200000000ff */
[----:B------:R-:W2:Y:S04]  /*155050*/  LDL.LU.64 R38, [R1+0x1e80] ;  /* 0x001e800001267983 */ /* 0x000ea80000300a00 */
[----:B------:R-:W2:Y:S06]  /*155060*/  LDL.LU R47, [R1+0x614] ;  /* 0x00061400012f7983 */ /* 0x000eac0000300800 */
[----:B------:R0:W-:Y:S01]  /*155070*/  @P1 STG.E.U8 desc[UR4][R56.64], R4 ;  /* 0x0000000438001986 */ /* 0x0001e2000c101104 */
[----:B------:R-:W-:-:S03]  /*155080*/  LOP3.LUT P1, RZ, R11, 0x1, RZ, 0xc0, !PT ;  /* 0x000000010bff7812 */ /* 0x000fc6000782c0ff */
[----:B0-----:R-:W2:Y:S04]  /*155090*/  LDL.LU.64 R56, [R1+0x1e70] ;  /* 0x001e700001387983 */ /* 0x001ea80000300a00 */
[----:B------:R-:W3:Y:S01]  /*1550a0*/  LDL.LU.64 R10, [R1+0x1f20] ;  /* 0x001f2000010a7983 */ /* 0x000ee20000300a00 */
[----:B------:R-:W-:Y:S02]  /*1550b0*/  PRMT R4, R52, 0x7771, RZ ;  /* 0x0000777134047816 */ /* 0x000fe400000000ff */
[C---:B------:R-:W-:Y:S02]  /*1550c0*/  LOP3.LUT P3, RZ, R40.reuse, 0x1, RZ, 0xc0, !PT ;  /* 0x0000000128ff7812 */ /* 0x040fe4000786c0ff */
[C---:B------:R-:W-:Y:S02]  /*1550d0*/  LOP3.LUT P4, RZ, R40.reuse, 0x2, RZ, 0xc0, !PT ;  /* 0x0000000228ff7812 */ /* 0x040fe4000788c0ff */
[----:B------:R-:W-:-:S02]  /*1550e0*/  LOP3.LUT P5, RZ, R40, 0x4, RZ, 0xc0, !PT ;  /* 0x0000000428ff7812 */ /* 0x000fc400078ac0ff */
        /* <DEDUP_REMOVED lines=26> */
[----:B--2---:R0:W-:Y:S02]  /*155290*/  @P5 STG.E.U8 desc[UR4][R38.64], R4 ;  /* 0x0000000426005986 */ /* 0x0041e4000c101104 */
        /* <DEDUP_REMOVED lines=10> */
[----:B------:R-:W-:Y:S02]  /*155340*/  LOP3.LUT P3, RZ, R40, 0x10, RZ, 0xc0, !PT ;  /* 0x0000001028ff7812 */ /* 0x000fe4000786c0ff */
[----:B------:R-:W-:Y:S02]  /*155350*/  LOP3.LUT R12, R12, 0xfff7ffff, RZ, 0xc0, !PT ;  /* 0xfff7ffff0c0c7812 */ /* 0x000fe400078ec0ff */
        /* <DEDUP_REMOVED lines=39> */
[----:B------:R-:W3:Y:S04]  /*1555d0*/  LDL.LU.64 R22, [R1+0x1db0] ;  /* 0x001db00001167983 */ /* 0x000ee80000300a00 */
[----:B------:R-:W3:Y:S01]  /*1555e0*/  LDL.LU.64 R46, [R1+0x1da0] ;  /* 0x001da000012e7983 */ /* 0x000ee20000300a00 */
[----:B------:R-:W-:-:S03]  /*1555f0*/  PRMT R4, R59, 0x7770, RZ ;  /* 0x000077703b047816 */ /* 0x000fc600000000ff */
[----:B------:R-:W3:Y:S04]  /*155600*/  LDL.LU.64 R44, [R1+0x1d90] ;  /* 0x001d9000012c7983 */ /* 0x000ee80000300a00 */
[----:B------:R0:W-:Y:S04]  /*155610*/  @P6 STG.E.U8 desc[UR4][R42.64], R4 ;  /* 0x000000042a006986 */ /* 0x0001e8000c101104 */
[----:B------:R-:W3:Y:S04]  /*155620*/  LDL.LU.64 R60, [R1+0x1d80] ;  /* 0x001d8000013c7983 */ /* 0x000ee80000300a00 */
[----:B------:R-:W3:Y:S01]  /*155630*/  LDL.LU R38, [R1+0x61c] ;  /* 0x00061c0001267983 */ /* 0x000ee20000300800 */
[----:B0-----:R-:W-:-:S03]  /*155640*/  PRMT R4, R59, 0x7771, RZ ;  /* 0x000077713b047816 */ /* 0x001fc600000000ff */
[----:B------:R-:W3:Y:S04]  /*155650*/  LDL.LU.64 R42, [R1+0x1d70] ;  /* 0x001d7000012a7983 */ /* 0x000ee80000300a00 */
[----:B------:R0:W-:Y:S01]  /*155660*/  @P1 STG.E.U8 desc[UR4][R50.64], R4 ;  /* 0x0000000432001986 */ /* 0x0001e2000c101104 */
[C---:B------:R-:W-:Y:S02]  /*155670*/  LOP3.LUT P1, RZ, R12.reuse, 0x4000000, RZ, 0xc0, !PT ;  /* 0x040000000cff7812 */ /* 0x040fe4000782c0ff */
        /* <DEDUP_REMOVED lines=12> */
[----:B------:R-:W-:-:S03]  /*155740*/  LOP3.LUT P1, RZ, R12, 0x1000000, RZ, 0xc0, !PT ;  /* 0x010000000cff7812 */ /* 0x000fc6000782c0ff */
[----:B0-----:R-:W2:Y:S04]  /*155750*/  LDL.LU.64 R56, [R1+0x1d40] ;  /* 0x001d400001387983 */ /* 0x001ea80000300a00 */
[----:B------:R-:W2:Y:S01]  /*155760*/  LDL.LU R59, [R1+0x370] ;  /* 0x00037000013b7983 */ /* 0x000ea20000300800 */
[----:B------:R-:W-:-:S05]  /*155770*/  PRMT R4, R41, 0x7770, RZ ;  /* 0x0000777029047816 */ /* 0x000fca00000000ff */
        /* <DEDUP_REMOVED lines=11> */
[----:B---3--:R-:W-:-:S11]  /*155830*/  PRMT R4, R39, 0x7770, RZ ;  /* 0x0000777027047816 */ /* 0x008fd600000000ff */
        /* <DEDUP_REMOVED lines=19> */
[----:B------:R-:W-:-:S02]  /*155970*/  LOP3.LUT R12, R12, 0xfffff7ff, RZ, 0xc0, !PT ;  /* 0xfffff7ff0c0c7812 */ /* 0x000fc400078ec0ff */
[----:B------:R-:W-:Y:S02]  /*155980*/  LOP3.LUT P6, RZ, R40, 0x400000, RZ, 0xc0, !PT ;  /* 0x0040000028ff7812 */ /* 0x000fe400078cc0ff */
        /* <DEDUP_REMOVED lines=18> */
[----:B------:R-:W-:Y:S01]  /*155ab0*/  LOP3.LUT P1, RZ, R40, 0x20000000, RZ, 0xc0, !PT ;  /* 0x2000000028ff7812 */ /* 0x000fe2000782c0ff */
[----:B0-----:R-:W2:Y:S01]  /*155ac0*/  LDL.LU.64 R56, [R1+0x1d00] ;  /* 0x001d000001387983 */ /* 0x001ea20000300a00 */
[----:B------:R-:W-:-:S03]  /*155ad0*/  LOP3.LUT R12, R12, 0xfffdffff, RZ, 0xc0, !PT ;  /* 0xfffdffff0c0c7812 */ /* 0x000fc600078ec0ff */
[----:B------:R-:W2:Y:S04]  /*155ae0*/  LDL.LU.64 R48, [R1+0x1cf0] ;  /* 0x001cf00001307983 */ /* 0x000ea80000300a00 */
[----:B------:R-:W2:Y:S04]  /*155af0*/  LDL.LU R32, [R1+0x5f0] ;  /* 0x0005f00001207983 */ /* 0x000ea80000300800 */
[----:B------:R-:W-:Y:S02]  /*155b00*/  @P1 LOP3.LUT R12, R12, 0x20000, RZ, 0xfc, !PT ;  /* 0x000200000c0c1812 */ /* 0x000fe400078efcff */
[----:B------:R-:W-:-:S02]  /*155b10*/  LOP3.LUT P1, RZ, R40, 0x10000000, RZ, 0xc0, !PT ;  /* 0x1000000028ff7812 */ /* 0x000fc4000782c0ff */
[----:B------:R-:W-:Y:S02]  /*155b20*/  LOP3.LUT R12, R12, 0xfffbffff, RZ, 0xc0, !PT ;  /* 0xfffbffff0c0c7812 */ /* 0x000fe400078ec0ff */
[C---:B------:R-:W-:Y:S02]  /*155b30*/  LOP3.LUT P3, RZ, R40.reuse, 0x800000, RZ, 0xc0, !PT ;  /* 0x0080000028ff7812 */ /* 0x040fe4000786c0ff */
[C---:B------:R-:W-:Y:S02]  /*155b40*/  LOP3.LUT P4, RZ, R40.reuse, 0x1000000, RZ, 0xc0, !PT ;  /* 0x0100000028ff7812 */ /* 0x040fe4000788c0ff */
[C---:B------:R-:W-:Y:S02]  /*155b50*/  LOP3.LUT P5, RZ, R40.reuse, 0x2000000, RZ, 0xc0, !PT ;  /* 0x0200000028ff7812 */ /* 0x040fe400078ac0ff */
[----:B------:R-:W-:-:S03]  /*155b60*/  LOP3.LUT P6, RZ, R40, 0x4000000, RZ, 0xc0, !PT ;  /* 0x0400000028ff7812 */ /* 0x000fc600078cc0ff */
[----:B------:R-:W-:Y:S02]  /*155b70*/  @P1 LOP3.LUT R12, R12, 0x40000, RZ, 0xfc, !PT ;  /* 0x000400000c0c1812 */ /* 0x000fe400078efcff */
[----:B------:R-:W-:Y:S02]  /*155b80*/  LOP3.LUT P1, RZ, R40, 0x8000000, RZ, 0xc0, !PT ;  /* 0x0800000028ff7812 */ /* 0x000fe4000782c0ff */
[----:B------:R-:W2:Y:S01]  /*155b90*/  LDL.LU.64 R40, [R1+0x1ce0] ;  /* 0x001ce00001287983 */ /* 0x000ea20000300a00 */
[----:B---3--:R-:W-:-:S05]  /*155ba0*/  PRMT R4, R47, 0x7770, RZ ;  /* 0x000077702f047816 */ /* 0x008fca00000000ff */
[----:B------:R0:W-:Y:S04]  /*155bb0*/  @P3 STG.E.U8 desc[UR4][R38.64], R4 ;  /* 0x0000000426003986 */ /* 0x0001e8000c101104 */
[----:B0-----:R-:W3:Y:S04]  /*155bc0*/  LDL.LU.64 R38, [R1+0x1cd0] ;  /* 0x001cd00001267983 */ /* 0x001ee80000300a00 */
[----:B------:R-:W3:Y:S04]  /*155bd0*/  LDL.LU.64 R8, [R1+0x1cc0] ;  /* 0x001cc00001087983 */ /* 0x000ee80000300a00 */
[----:B------:R-:W3:Y:S04]  /*155be0*/  LDL.LU.64 R6, [R1+0x1cb0] ;  /* 0x001cb00001067983 */ /* 0x000ee80000300a00 */
[----:B------:R-:W3:Y:S04]  /*155bf0*/  LDL.LU R52, [R1+0x604] ;  /* 0x0006040001347983 */ /* 0x000ee80000300800 */
[----:B------:R-:W3:Y:S01]  /*155c00*/  LDL.LU.64 R20, [R1+0x1ca0] ;  /* 0x001ca00001147983 */ /* 0x000ee20000300a00 */
[----:B------:R-:W-:-:S03]  /*155c10*/  PRMT R4, R47, 0x7771, RZ ;  /* 0x000077712f047816 */ /* 0x000fc600000000ff */
[----:B------:R-:W3:Y:S04]  /*155c20*/  LDL.LU.64 R22, [R1+0x1c90] ;  /* 0x001c900001167983 */ /* 0x000ee80000300a00 */
[----:B----4-:R0:W-:Y:S02]  /*155c30*/  @P4 STG.E.U8 desc[UR4][R42.64], R4 ;  /* 0x000000042a004986 */ /* 0x0101e4000c101104 */
[----:B0-----:R-:W-:-:S05]  /*155c40*/  PRMT R4, R47, 0x7772, RZ ;  /* 0x000077722f047816 */ /* 0x001fca00000000ff */
[----:B------:R0:W-:Y:S02]  /*155c50*/  @P5 STG.E.U8 desc[UR4][R50.64], R4 ;  /* 0x0000000432005986 */ /* 0x0001e4000c101104 */
[----:B0-----:R-:W-:Y:S02]  /*155c60*/  PRMT R4, R47, 0x7773, RZ ;  /* 0x000077732f047816 */ /* 0x001fe400000000ff */
[----:B------:R-:W4:Y:S04]  /*155c70*/  LDL.LU.64 R46, [R1+0x1c80] ;  /* 0x001c8000012e7983 */ /* 0x000f280000300a00 */
[----:B--2---:R0:W-:Y:S04]  /*155c80*/  @P6 STG.E.U8 desc[UR4][R56.64], R4 ;  /* 0x0000000438006986 */ /* 0x0041e8000c101104 */
[----:B0-----:R-:W2:Y:S01]  /*155c90*/  LDL.LU R57, [R1+0x5f4] ;  /* 0x0005f40001397983 */ /* 0x001ea20000300800 */
[----:B------:R-:W-:-:S03]  /*155ca0*/  PRMT R4, R32, 0x7770, RZ ;  /* 0x0000777020047816 */ /* 0x000fc600000000ff */
        /* <DEDUP_REMOVED lines=84> */
[----:B---3--:R-:W-:-:S03]  /*1561f0*/  PRMT R4, R57, 0x7770, RZ ;  /* 0x0000777039047816 */ /* 0x008fc600000000ff */
[----:B------:R-:W3:Y:S04]  /*156200*/  LDL.LU.64 R44, [R1+0x1ba8] ;  /* 0x001ba800012c7983 */ /* 0x000ee80000300a00 */
[----:B------:R0:W-:Y:S04]  /*156210*/  @P4 STG.E.U8 desc[UR4][R60.64], R4 ;  /* 0x000000043c004986 */ /* 0x0001e8000c101104 */
[----:B0-----:R-:W3:Y:S01]  /*156220*/  LDL.LU.64 R60, [R1+0x1ba0] ;  /* 0x001ba000013c7983 */ /* 0x001ee20000300a00 */
        /* <DEDUP_REMOVED lines=26> */
[----:B------:R-:W-:-:S02]  /*1563d0*/  LOP3.LUT P1, RZ, R12, 0x200, RZ, 0xc0, !PT ;  /* 0x000002000cff7812 */ /* 0x000fc4000782c0ff */
[----:B0-----:R-:W-:Y:S01]  /*1563e0*/  PRMT R4, R32, 0x7771, RZ ;  /* 0x0000777120047816 */ /* 0x001fe200000000ff */
[----:B------:R-:W4:Y:S04]  /*1563f0*/  LDL.LU.64 R40, [R1+0x1b80] ;  /* 0x001b800001287983 */ /* 0x000f280000300a00 */
[----:B------:R-:W4:Y:S01]  /*156400*/  LDL.LU R57, [R1+0x670] ;  /* 0x0006700001397983 */ /* 0x000f220000300800 */
[----:B------:R-:W-:-:S05]  /*156410*/  LOP3.LUT P0, RZ, R59, 0x800000, RZ, 0xc0, !PT ;  /* 0x008000003bff7812 */ /* 0x000fca000780c0ff */
[----:B--2---:R0:W-:Y:S01]  /*156420*/  @P1 STG.E.U8 desc[UR4][R38.64], R4 ;  /* 0x0000000426001986 */ /* 0x0041e2000c101104 */
[----:B------:R-:W-:Y:S02]  /*156430*/  LOP3.LUT P1, RZ, R12, 0x100, RZ, 0xc0, !PT ;  /* 0x000001000cff7812 */ /* 0x000fe4000782c0ff */
[----:B0-----:R-:W-:Y:S01]  /*156440*/  PRMT R4, R32, 0x7772, RZ ;  /* 0x0000777220047816 */ /* 0x001fe200000000ff */
[----:B------:R-:W2:Y:S10]  /*156450*/  LDL.LU.64 R38, [R1+0x1b78] ;  /* 0x001b780001267983 */ /* 0x000eb40000300a00 */
[----:B------:R0:W-:Y:S01]  /*156460*/  @P1 STG.E.U8 desc[UR4][R46.64], R4 ;  /* 0x000000042e001986 */ /* 0x0001e2000c101104 */
[----:B------:R-:W-:-:S02]  /*156470*/  LOP3.LUT P1, RZ, R12, 0x80, RZ, 0xc0, !PT ;  /* 0x000000800cff7812 */ /* 0x000fc4000782c0ff */
[----:B0-----:R-:W-:Y:S01]  /*156480*/  PRMT R4, R32, 0x7773, RZ ;  /* 0x0000777320047816 */ /* 0x001fe200000000ff */
        /* <DEDUP_REMOVED lines=15> */
[----:B------:R0:W-:Y:S04]  /*156580*/  @P0 STG.E.U8 desc[UR4][R60.64], R4 ;  /* 0x000000043c000986 */ /* 0x0001e8000c101104 */
[----:B0-----:R-:W3:Y:S01]  /*156590*/  LDL.LU.64 R60, [R1+0x1b70] ;  /* 0x001b7000013c7983 */ /* 0x001ee20000300a00 */
[C---:B------:R-:W-:Y:S02]  /*1565a0*/  LOP3.LUT P2, RZ, R59.reuse, 0x1000000, RZ, 0xc0, !PT ;  /* 0x010000003bff7812 */ /* 0x040fe4000784c0ff */
[C---:B------:R-:W-:Y:S02]  /*1565b0*/  LOP3.LUT P3, RZ, R59.reuse, 0x2000000, RZ, 0xc0, !PT ;  /* 0x020000003bff7812 */ /* 0x040fe4000786c0ff */
[----:B------:R-:W-:Y:S02]  /*1565c0*/  PRMT R4, R56, 0x7771, RZ ;  /* 0x0000777138047816 */ /* 0x000fe400000000ff */
[----:B------:R-:W-:-:S02]  /*1565d0*/  LOP3.LUT P4, RZ, R59, 0x4000000, RZ, 0xc0, !PT ;  /* 0x040000003bff7812 */ /* 0x000fc4000788c0ff */
[----:B------:R-:W-:-:S05]  /*1565e0*/  LOP3.LUT P5, RZ, R59, 0x8000000, RZ, 0xc0, !PT ;  /* 0x080000003bff7812 */ /* 0x000fca00078ac0ff */
[----:B----4-:R0:W-:Y:S02]  /*1565f0*/  @P2 STG.E.U8 desc[UR4][R42.64], R4 ;  /* 0x000000042a002986 */ /* 0x0101e4000c101104 */
[C---:B0-----:R-:W-:Y:S02]  /*156600*/  PRMT R4, R56.reuse, 0x7772, RZ ;  /* 0x0000777238047816 */ /* 0x041fe400000000ff */
[----:B------:R-:W4:Y:S04]  /*156610*/  LDL.LU.64 R42, [R1+0x1b68] ;  /* 0x001b6800012a7983 */ /* 0x000f280000300a00 */
[----:B------:R0:W-:Y:S02]  /*156620*/  @P3 STG.E.U8 desc[UR4][R50.64], R4 ;  /* 0x0000000432003986 */ /* 0x0001e4000c101104 */
[----:B0-----:R-:W-:-:S05]  /*156630*/  PRMT R4, R56, 0x7773, RZ ;  /* 0x0000777338047816 */ /* 0x001fca00000000ff */
[----:B------:R0:W-:Y:S01]  /*156640*/  @P4 STG.E.U8 desc[UR4][R48.64], R4 ;  /* 0x0000000430004986 */ /* 0x0001e2000c101104 */
[C---:B------:R-:W-:Y:S02]  /*156650*/  LOP3.LUT P6, RZ, R59.reuse, 0x10000000, RZ, 0xc0, !PT ;  /* 0x100000003bff7812 */ /* 0x040fe400078cc0ff */
[----:B------:R-:W-:Y:S02]  /*156660*/  LOP3.LUT P3, RZ, R59, 0x20000000, RZ, 0xc0, !PT ;  /* 0x200000003bff7812 */ /* 0x000fe4000786c0ff */
[----:B0-----:R-:W-:Y:S02]  /*156670*/  PRMT R4, R57, 0x7770, RZ ;  /* 0x0000777039047816 */ /* 0x001fe400000000ff */
[----:B------:R-:W-:-:S03]  /*156680*/  LOP3.LUT P4, RZ, R59, 0x40000000, RZ, 0xc0, !PT ;  /* 0x400000003bff7812 */ /* 0x000fc6000788c0ff */
[----:B------:R0:W-:Y:S01]  /*156690*/  @P5 STG.E.U8 desc[UR4][R40.64], R4 ;  /* 0x0000000428005986 */ /* 0x0001e2000c101104 */
[----:B------:R-:W-:-:S03]  /*1566a0*/  LOP3.LUT P5, RZ, R59, 0x80000000, RZ, 0xc0, !PT ;  /* 0x800000003bff7812 */ /* 0x000fc600078ac0ff */
[----:B0-----:R-:W4:Y:S04]  /*1566b0*/  LDL.LU.64 R40, [R1+0x1b60] ;  /* 0x001b600001287983 */ /* 0x001f280000300a00 */
[----:B------:R-:W4:Y:S04]  /*1566c0*/  LDL.LU.64 R50, [R1+0x1b58] ;  /* 0x001b580001327983 */ /* 0x000f280000300a00 */
[----:B------:R-:W4:Y:S04]  /*1566d0*/  LDL.LU.64 R48, [R1+0x1b50] ;  /* 0x001b500001307983 */ /* 0x000f280000300a00 */
[----:B------:R-:W4:Y:S01]  /*1566e0*/  LDL.LU R59, [R1+0x684] ;  /* 0x00068400013b7983 */ /* 0x000f220000300800 */
[----:B------:R-:W-:-:S05]  /*1566f0*/  PRMT R4, R57, 0x7771, RZ ;  /* 0x0000777139047816 */ /* 0x000fca00000000ff */
[----:B--2---:R0:W-:Y:S04]  /*156700*/  @P6 STG.E.U8 desc[UR4][R38.64], R4 ;  /* 0x0000000426006986 */ /* 0x0041e8000c101104 */
[----:B0-----:R-:W2:Y:S01]  /*156710*/  LDL.LU.64 R38, [R1+0x1b48] ;  /* 0x001b480001267983 */ /* 0x001ea20000300a00 */
[----:B------:R-:W-:-:S03]  /*156720*/  PRMT R4, R57, 0x7772, RZ ;  /* 0x0000777239047816 */ /* 0x000fc600000000ff */
[----:B------:R-:W2:Y:S04]  /*156730*/  LDL.LU R52, [R1+0x674] ;  /* 0x0006740001347983 */ /* 0x000ea80000300800 */
[----:B---3--:R0:W-:Y:S02]  /*156740*/  @P3 STG.E.U8 desc[UR4][R60.64], R4 ;  /* 0x000000043c003986 */ /* 0x0081e4000c101104 */
[----:B0-----:R-:W-:Y:S02]  /*156750*/  PRMT R4, R57, 0x7773, RZ ;  /* 0x0000777339047816 */ /* 0x001fe400000000ff */
[----:B------:R-:W3:Y:S01]  /*156760*/  LDL.LU.64 R56, [R1+0x1b40] ;  /* 0x001b400001387983 */ /* 0x000ee20000300a00 */
[----:B------:R-:W-:Y:S02]  /*156770*/  LOP3.LUT P1, RZ, R47, 0x200, RZ, 0xc0, !PT ;  /* 0x000002002fff7812 */ /* 0x000fe4000782c0ff */
[----:B------:R-:W-:Y:S01]  /*156780*/  LOP3.LUT R13, R13, 0xf7ffffff, RZ, 0xc0, !PT ;  /* 0xf7ffffff0d0d7812 */ /* 0x000fe200078ec0ff */
[----:B------:R-:W3:Y:S04]  /*156790*/  LDL.LU.64 R10, [R1+0x1b38] ;  /* 0x001b3800010a7983 */ /* 0x000ee80000300a00 */
[----:B------:R-:W3:Y:S01]  /*1567a0*/  LDL.LU.64 R8, [R1+0x1b30] ;  /* 0x001b300001087983 */ /* 0x000ee20000300a00 */
[----:B------:R-:W-:-:S03]  /*1567b0*/  LOP3.LUT R12, R12, 0xfffffffe, RZ, 0xc0, !PT ;  /* 0xfffffffe0c0c7812 */ /* 0x000fc600078ec0ff */
        /* <DEDUP_REMOVED lines=16> */
[----:B0-----:R-:W-:-:S05]  /*1568c0*/  PRMT R4, R59, 0x7770, RZ ;  /* 0x000077703b047816 */ /* 0x001fca00000000ff */
[----:B------:R0:W-:Y:S06]  /*1568d0*/  @P5 STG.E.U8 desc[UR4][R40.64], R4 ;  /* 0x0000000428005986 */ /* 0x0001ec000c101104 */
[----:B------:R-:W-:Y:S02]  /*1568e0*/  @P1 LOP3.LUT R12, R12, 0x1, RZ, 0xfc, !PT ;  /* 0x000000010c0c1812 */ /* 0x000fe400078efcff */
[----:B------:R-:W-:Y:S01]  /*1568f0*/  LOP3.LUT P1, RZ, R47, 0x8, RZ, 0xc0, !PT ;  /* 0x000000082fff7812 */ /* 0x000fe2000782c0ff */
[----:B0-----:R-:W4:Y:S01]  /*156900*/  LDL.LU R41, [R1+0x688] ;  /* 0x0006880001297983 */ /* 0x001f220000300800 */
[----:B------:R-:W-:-:S03]  /*156910*/  LOP3.LUT R12, R12, 0xfffffffd, RZ, 0xc0, !PT ;  /* 0xfffffffd0c0c7812 */ /* 0x000fc600078ec0ff */
[----:B------:R-:W4:Y:S01]  /*156920*/  LDL.LU.64 R20, [R1+0x1b20] ;  /* 0x001b200001147983 */ /* 0x000f220000300a00 */
[----:B------:R-:W-:-:S03]  /*156930*/  LOP3.LUT P6, RZ, R47, 0x1, RZ, 0xc0, !PT ;  /* 0x000000012fff7812 */ /* 0x000fc600078cc0ff */
[----:B------:R-:W4:Y:S04]  /*156940*/  LDL.LU.64 R22, [R1+0x1b18] ;  /* 0x001b180001167983 */ /* 0x000f280000300a00 */
[----:B------:R-:W-:Y:S02]  /*156950*/  @P1 LOP3.LUT R12, R12, 0x2, RZ, 0xfc, !PT ;  /* 0x000000020c0c1812 */ /* 0x000fe400078efcff */
[----:B------:R-:W-:Y:S01]  /*156960*/  LOP3.LUT P1, RZ, R47, 0x4, RZ, 0xc0, !PT ;  /* 0x000000042fff7812 */ /* 0x000fe2000782c0ff */
[----:B------:R-:W4:Y:S01]  /*156970*/  LDL.LU R40, [R1+0x678] ;  /* 0x0006780001287983 */ /* 0x000f220000300800 */
[----:B------:R-:W-:Y:S02]  /*156980*/  LOP3.LUT R12, R12, 0xfffffffb, RZ, 0xc0, !PT ;  /* 0xfffffffb0c0c7812 */ /* 0x000fe400078ec0ff */
[----:B------:R-:W-:Y:S01]  /*156990*/  PRMT R4, R59, 0x7771, RZ ;  /* 0x000077713b047816 */ /* 0x000fe200000000ff */
[----:B------:R-:W4:Y:S08]  /*1569a0*/  LDL.LU.64 R44, [R1+0x1b10] ;  /* 0x001b1000012c7983 */ /* 0x000f300000300a00 */
[----:B------:R-:W-:Y:S01]  /*1569b0*/  @P1 LOP3.LUT R12, R12, 0x4, RZ, 0xfc, !PT ;  /* 0x000000040c0c1812 */ /* 0x000fe200078efcff */
[----:B------:R0:W-:Y:S01]  /*1569c0*/  @P6 STG.E.U8 desc[UR4][R50.64], R4 ;  /* 0x0000000432006986 */ /* 0x0001e2000c101104 */
[----:B------:R-:W-:-:S03]  /*1569d0*/  LOP3.LUT P1, RZ, R47, 0x2, RZ, 0xc0, !PT ;  /* 0x000000022fff7812 */ /* 0x000fc6000782c0ff */
        /* <DEDUP_REMOVED lines=91> */
[----:B--2---:R0:W-:Y:S04]  /*156f90*/  @P3 STG.E.U8 desc[UR4][R56.64], R4 ;  /* 0x0000000438003986 */ /* 0x0041e8000c101104 */
[----:B0-----:R-:W2:Y:S04]  /*156fa0*/  LDL.LU.64 R56, [R1+0x1aa8] ;  /* 0x001aa80001387983 */ /* 0x001ea80000300a00 */
[----:B------:R-:W2:Y:S04]  /*156fb0*/  LDL.LU R41, [R1+0x660] ;  /* 0x0006600001297983 */ /* 0x000ea80000300800 */
[----:B------:R-:W2:Y:S04]  /*156fc0*/  LDL.LU.64 R10, [R1+0x1aa0] ;  /* 0x001aa000010a7983 */ /* 0x000ea80000300a00 */
[----:B------:R-:W2:Y:S04]  /*156fd0*/  LDL.LU.64 R8, [R1+0x1a98] ;  /* 0x001a980001087983 */ /* 0x000ea80000300a00 */
[----:B------:R-:W2:Y:S04]  /*156fe0*/  LDL.LU.64 R6, [R1+0x1a90] ;  /* 0x001a900001067983 */ /* 0x000ea80000300a00 */
[----:B------:R-:W2:Y:S01]  /*156ff0*/  LDL.LU.64 R20, [R1+0x1a88] ;  /* 0x001a880001147983 */ /* 0x000ea20000300a00 */
[----:B------:R-:W-:-:S03]  /*157000*/  LOP3.LUT P3, RZ, R47, 0x80000000, RZ, 0xc0, !PT ;  /* 0x800000002fff7812 */ /* 0x000fc6000786c0ff */
        /* <DEDUP_REMOVED lines=110> */
[----:B0-----:R-:W-:Y:S01]  /*1576f0*/  PRMT R4, R59, 0x7773, RZ ;  /* 0x000077733b047816 */ /* 0x001fe200000000ff */
[----:B------:R-:W4:Y:S04]  /*157700*/  LDL.LU.64 R60, [R1+0x19d0] ;  /* 0x0019d000013c7983 */ /* 0x000f280000300a00 */
[----:B------:R2:W-:Y:S04]  /*157710*/  @P6 STG.E.U8 desc[UR4][R42.64], R4 ;  /* 0x000000042a006986 */ /* 0x0005e8000c101104 */
[----:B------:R-:W4:Y:S01]  /*157720*/  LDL.LU R59, [R1+0x65c] ;  /* 0x00065c00013b7983 */ /* 0x000f220000300800 */
[----:B--2---:R-:W-:-:S03]  /*157730*/  PRMT R4, R57, 0x7770, RZ ;  /* 0x0000777039047816 */ /* 0x004fc600000000ff */
[----:B------:R-:W2:Y:S04]  /*157740*/  LDL.LU.64 R42, [R1+0x19c8] ;  /* 0x0019c800012a7983 */ /* 0x000ea80000300a00 */
[----:B------:R0:W-:Y:S01]  /*157750*/  @P1 STG.E.U8 desc[UR4][R50.64], R4 ;  /* 0x0000000432001986 */ /* 0x0001e2000c101104 */
[----:B------:R-:W-:Y:S02]  /*157760*/  LOP3.LUT P1, RZ, R13, 0x40000, RZ, 0xc0, !PT ;  /* 0x000400000dff7812 */ /* 0x000fe4000782c0ff */
        /* <DEDUP_REMOVED lines=8> */
[----:B------:R-:W-:-:S03]  /*1577f0*/  PRMT R4, R57, 0x7773, RZ ;  /* 0x0000777339047816 */ /* 0x000fc600000000ff */
[----:B------:R-:W3:Y:S01]  /*157800*/  LDL.LU R57, [R1+0x37c] ;  /* 0x00037c0001397983 */ /* 0x000ee20000300800 */
        /* <DEDUP_REMOVED lines=75> */
[----:B------:R-:W2:Y:S04]  /*157cc0*/  LDL.LU.64 R10, [R1+0x1970] ;  /* 0x00197000010a7983 */ /* 0x000ea80000300a00 */
[----:B------:R-:W2:Y:S04]  /*157cd0*/  LDL.LU.64 R8, [R1+0x1968] ;  /* 0x0019680001087983 */ /* 0x000ea80000300a00 */
[----:B------:R-:W2:Y:S04]  /*157ce0*/  LDL.LU R47, [R1+0x6f4] ;  /* 0x0006f400012f7983 */ /* 0x000ea80000300800 */
[----:B------:R-:W2:Y:S04]  /*157cf0*/  LDL.LU.64 R6, [R1+0x1960] ;  /* 0x0019600001067983 */ /* 0x000ea80000300a00 */
[----:B------:R-:W2:Y:S01]  /*157d00*/  LDL.LU.64 R20, [R1+0x1958] ;  /* 0x0019580001147983 */ /* 0x000ea20000300a00 */
[----:B---3--:R-:W-:-:S03]  /*157d10*/  PRMT R4, R56, 0x7770, RZ ;  /* 0x0000777038047816 */ /* 0x008fc600000000ff */
[----:B------:R-:W3:Y:S04]  /*157d20*/  LDL.LU.64 R22, [R1+0x1950] ;  /* 0x0019500001167983 */ /* 0x000ee80000300a00 */
[----:B------:R0:W-:Y:S04]  /*157d30*/  @P4 STG.E.U8 desc[UR4][R60.64], R4 ;  /* 0x000000043c004986 */ /* 0x0001e8000c101104 */
[----:B------:R-:W3:Y:S04]  /*157d40*/  LDL.LU R59, [R1+0x6e4] ;  /* 0x0006e400013b7983 */ /* 0x000ee80000300800 */
[----:B------:R-:W3:Y:S01]  /*157d50*/  LDL.LU.64 R44, [R1+0x1948] ;  /* 0x00194800012c7983 */ /* 0x000ee20000300a00 */
[----:B0-----:R-:W-:-:S03]  /*157d60*/  PRMT R4, R56, 0x7771, RZ ;  /* 0x0000777138047816 */ /* 0x001fc600000000ff */
[----:B------:R-:W3:Y:S04]  /*157d70*/  LDL.LU.64 R60, [R1+0x1940] ;  /* 0x00194000013c7983 */ /* 0x000ee80000300a00 */
        /* <DEDUP_REMOVED lines=119> */
[----:B--2---:R0:W-:Y:S04]  /*1584f0*/  @P1 STG.E.U8 desc[UR4][R38.64], R4 ;  /* 0x0000000426001986 */ /* 0x0041e8000c101104 */
[----:B0-----:R-:W2:Y:S04]  /*158500*/  LDL.LU.64 R38, [R1+0x1880] ;  /* 0x0018800001267983 */ /* 0x001ea80000300a00 */
[----:B------:R-:W2:Y:S01]  /*158510*/  LDL.LU R59, [R1+0x6c0] ;  /* 0x0006c000013b7983 */ /* 0x000ea20000300800 */
[----:B------:R-:W-:-:S02]  /*158520*/  LOP3.LUT P1, RZ, R13, 0x1, RZ, 0xc0, !PT ;  /* 0x000000010dff7812 */ /* 0x000fc4000782c0ff */
[----:B------:R-:W-:-:S11]  /*158530*/  PRMT R4, R32, 0x7771, RZ ;  /* 0x0000777120047816 */ /* 0x000fd600000000ff */
[----:B------:R0:W-:Y:S01]  /*158540*/  @P1 STG.E.U8 desc[UR4][R46.64], R4 ;  /* 0x000000042e001986 */ /* 0x0001e2000c101104 */
[----:B------:R-:W-:Y:S02]  /*158550*/  LOP3.LUT P1, RZ, R14, 0x80000000, RZ, 0xc0, !PT ;  /* 0x800000000eff7812 */ /* 0x000fe4000782c0ff */
        /* <DEDUP_REMOVED lines=34> */
[----:B--2---:R-:W-:-:S05]  /*158780*/  PRMT R4, R59, 0x7770, RZ ;  /* 0x000077703b047816 */ /* 0x004fca00000000ff */
[----:B------:R0:W-:Y:S01]  /*158790*/  @P6 STG.E.U8 desc[UR4][R38.64], R4 ;  /* 0x0000000426006986 */ /* 0x0001e2000c101104 */
[----:B------:R-:W-:-:S03]  /*1587a0*/  LOP3.LUT P6, RZ, R57, 0x80000000, RZ, 0xc0, !PT ;  /* 0x8000000039ff7812 */ /* 0x000fc600078cc0ff */
[----:B------:R-:W2:Y:S04]  /*1587b0*/  LDL.LU.64 R56, [R1+0x1878] ;  /* 0x0018780001387983 */ /* 0x000ea80000300a00 */
[----:B------:R-:W3:Y:S04]  /*1587c0*/  LDL.LU.64 R60, [R1+0x1870] ;  /* 0x00187000013c7983 */ /* 0x000ee80000300a00 */
[----:B------:R-:W4:Y:S04]  /*1587d0*/  LDL.LU.64 R50, [R1+0x1868] ;  /* 0x0018680001327983 */ /* 0x000f280000300a00 */
[----:B------:R-:W4:Y:S04]  /*1587e0*/  LDL.LU.64 R48, [R1+0x1860] ;  /* 0x0018600001307983 */ /* 0x000f280000300a00 */
[----:B------:R-:W4:Y:S04]  /*1587f0*/  LDL.LU.64 R40, [R1+0x1858] ;  /* 0x0018580001287983 */ /* 0x000f280000300a00 */
[----:B0-----:R-:W4:Y:S04]  /*158800*/  LDL.LU.64 R38, [R1+0x1850] ;  /* 0x0018500001267983 */ /* 0x001f280000300a00 */
[----:B------:R-:W4:Y:S01]  /*158810*/  LDL.LU R43, [R1+0x6d4] ;  /* 0x0006d400012b7983 */ /* 0x000f220000300800 */
        /* <DEDUP_REMOVED lines=25> */
[----:B------:R-:W-:-:S03]  /*1589b0*/  PRMT R4, R59, 0x7772, RZ ;  /* 0x000077723b047816 */ /* 0x000fc600000000ff */
[----:B------:R-:W2:Y:S04]  /*1589c0*/  LDL.LU R42, [R1+0x6d8] ;  /* 0x0006d800012a7983 */ /* 0x000ea80000300800 */
[----:B------:R-:W-:Y:S01]  /*1589d0*/  @P1 LOP3.LUT R14, R14, 0x1000000, RZ, 0xfc, !PT ;  /* 0x010000000e0e1812 */ /* 0x000fe200078efcff */
[----:B------:R-:W2:Y:S01]  /*1589e0*/  LDL.LU.64 R22, [R1+0x1820] ;  /* 0x0018200001167983 */ /* 0x000ea20000300a00 */
[----:B------:R-:W-:Y:S02]  /*1589f0*/  LOP3.LUT P1, RZ, R47, 0x4, RZ, 0xc0, !PT ;  /* 0x000000042fff7812 */ /* 0x000fe4000782c0ff */
[----:B------:R-:W-:Y:S01]  /*158a00*/  LOP3.LUT R14, R14, 0xfdffffff, RZ, 0xc0, !PT ;  /* 0xfdffffff0e0e7812 */ /* 0x000fe200078ec0ff */
[----:B---3--:R0:W-:Y:S04]  /*158a10*/  @P4 STG.E.U8 desc[UR4][R60.64], R4 ;  /* 0x000000043c004986 */ /* 0x0081e8000c101104 */
[----:B------:R-:W3:Y:S06]  /*158a20*/  LDL.LU.64 R44, [R1+0x1818] ;  /* 0x00181800012c7983 */ /* 0x000eec0000300a00 */
[----:B------:R-:W-:-:S02]  /*158a30*/  @P1 LOP3.LUT R14, R14, 0x2000000, RZ, 0xfc, !PT ;  /* 0x020000000e0e1812 */ /* 0x000fc400078efcff */
[----:B------:R-:W-:Y:S02]  /*158a40*/  LOP3.LUT P1, RZ, R47, 0x2, RZ, 0xc0, !PT ;  /* 0x000000022fff7812 */ /* 0x000fe4000782c0ff */
[----:B------:R-:W-:Y:S02]  /*158a50*/  LOP3.LUT R14, R14, 0xfbffffff, RZ, 0xc0, !PT ;  /* 0xfbffffff0e0e7812 */ /* 0x000fe400078ec0ff */
[----:B0-----:R-:W-:Y:S02]  /*158a60*/  PRMT R4, R59, 0x7773, RZ ;  /* 0x000077733b047816 */ /* 0x001fe400000000ff */
[----:B------:R-:W3:Y:S04]  /*158a70*/  LDL.LU R59, [R1+0x6c8] ;  /* 0x0006c800013b7983 */ /* 0x000ee80000300800 */
[----:B----4-:R0:W-:Y:S03]  /*158a80*/  @P5 STG.E.U8 desc[UR4][R50.64], R4 ;  /* 0x0000000432005986 */ /* 0x0101e6000c101104 */
[----:B------:R-:W-:Y:S01]  /*158a90*/  @P1 LOP3.LUT R14, R14, 0x4000000, RZ, 0xfc, !PT ;  /* 0x040000000e0e1812 */ /* 0x000fe200078efcff */
[----:B------:R-:W4:Y:S01]  /*158aa0*/  LDL.LU.64 R60, [R1+0x1810] ;  /* 0x00181000013c7983 */ /* 0x000f220000300a00 */
[----:B------:R-:W-:-:S02]  /*158ab0*/  LOP3.LUT P1, RZ, R47, 0x1, RZ, 0xc0, !PT ;  /* 0x000000012fff7812 */ /* 0x000fc4000782c0ff */
[C---:B0-----:R-:W-:Y:S01]  /*158ac0*/  PRMT R4, R43.reuse, 0x7770, RZ ;  /* 0x000077702b047816 */ /* 0x041fe200000000ff */
        /* <DEDUP_REMOVED lines=59> */
[----:B------:R-:W-:Y:S01]  /*158e80*/  LOP3.LUT R14, R14, 0xfffff7ff, RZ, 0xc0, !PT ;  /* 0xfffff7ff0e0e7812 */ /* 0x000fe200078ec0ff */
[----:B------:R-:W4:Y:S01]  /*158e90*/  LDL.LU R40, [R1+0x384] ;  /* 0x0003840001287983 */ /* 0x000f220000300800 */
        /* <DEDUP_REMOVED lines=19> */
[----:B------:R-:W-:Y:S02]  /*158fd0*/  LOP3.LUT R14, R14, 0xfffdffff, RZ, 0xc0, !PT ;  /* 0xfffdffff0e0e7812 */ /* 0x000fe400078ec0ff */
[----:B------:R-:W-:-:S09]  /*158fe0*/  LOP3.LUT P5, RZ, R47, 0x20000, RZ, 0xc0, !PT ;  /* 0x000200002fff7812 */ /* 0x000fd200078ac0ff */
        /* <DEDUP_REMOVED lines=18> */
[----:B---3--:R0:W-:Y:S01]  /*159110*/  @P4 STG.E.U8 desc[UR4][R60.64], R4 ;  /* 0x000000043c004986 */ /* 0x0081e2000c101104 */
[----:B------:R-:W-:Y:S02]  /*159120*/  LOP3.LUT P3, RZ, R47, 0x40000000, RZ, 0xc0, !PT ;  /* 0x400000002fff7812 */ /* 0x000fe4000786c0ff */
[----:B0-----:R-:W-:-:S05]  /*159130*/  PRMT R4, R59, 0x7772, RZ ;  /* 0x000077723b047816 */ /* 0x001fca00000000ff */
[----:B----4-:R0:W-:Y:S01]  /*159140*/  @P5 STG.E.U8 desc[UR4][R42.64], R4 ;  /* 0x000000042a005986 */ /* 0x0101e2000c101104 */
[----:B------:R-:W-:-:S03]  /*159150*/  LOP3.LUT P5, RZ, R47, 0x80000000, RZ, 0xc0, !PT ;  /* 0x800000002fff7812 */ /* 0x000fc600078ac0ff */
[----:B------:R-:W3:Y:S04]  /*159160*/  LDL.LU R47, [R1+0x720] ;  /* 0x00072000012f7983 */ /* 0x000ee80000300800 */
[----:B------:R-:W4:Y:S01]  /*159170*/  LDL.LU.64 R44, [R1+0x1780] ;  /* 0x00178000012c7983 */ /* 0x000f220000300a00 */
[----:B0-----:R-:W-:-:S03]  /*159180*/  PRMT R4, R59, 0x7773, RZ ;  /* 0x000077733b047816 */ /* 0x001fc600000000ff */
        /* <DEDUP_REMOVED lines=14> */
[----:B------:R-:W-:-:S09]  /*159270*/  LOP3.LUT P4, RZ, R40, 0x1, RZ, 0xc0, !PT ;  /* 0x0000000128ff7812 */ /* 0x000fd2000788c0ff */
        /* <DEDUP_REMOVED lines=61> */
[----:B----4-:R-:W-:Y:S02]  /*159650*/  PRMT R4, R47, 0x7770, RZ ;  /* 0x000077702f047816 */ /* 0x010fe400000000ff */
[----:B------:R-:W-:Y:S01]  /*159660*/  LOP3.LUT P6, RZ, R40, 0x20, RZ, 0xc0, !PT ;  /* 0x0000002028ff7812 */ /* 0x000fe200078cc0ff */
[----:B------:R-:W4:Y:S02]  /*159670*/  LDL.LU.64 R22, [R1+0x1710] ;  /* 0x0017100001167983 */ /* 0x000f240000300a00 */
        /* <DEDUP_REMOVED lines=19> */
[----:B------:R-:W-:Y:S02]  /*1597b0*/  LOP3.LUT P1, RZ, R40, 0x40, RZ, 0xc0, !PT ;  /* 0x0000004028ff7812 */ /* 0x000fe4000782c0ff */
[----:B0-----:R-:W-:-:S05]  /*1597c0*/  PRMT R4, R47, 0x7772, RZ ;  /* 0x000077722f047816 */ /* 0x001fca00000000ff */
[----:B------:R0:W-:Y:S02]  /*1597d0*/  @P6 STG.E.U8 desc[UR4][R50.64], R4 ;  /* 0x0000000432006986 */ /* 0x0001e4000c101104 */
[----:B0-----:R-:W-:Y:S02]  /*1597e0*/  PRMT R4, R47, 0x7773, RZ ;  /* 0x000077732f047816 */ /* 0x001fe400000000ff */
        /* <DEDUP_REMOVED lines=34> */
[----:B0-----:R-:W-:Y:S02]  /*159a10*/  PRMT R4, R41, 0x7773, RZ ;  /* 0x0000777329047816 */ /* 0x001fe400000000ff */
[C---:B------:R-:W-:Y:S02]  /*159a20*/  LOP3.LUT P3, RZ, R40.reuse, 0x20000, RZ, 0xc0, !PT ;  /* 0x0002000028ff7812 */ /* 0x040fe4000786c0ff */
[----:B------:R-:W-:-:S03]  /*159a30*/  LOP3.LUT P4, RZ, R40, 0x40000, RZ, 0xc0, !PT ;  /* 0x0004000028ff7812 */ /* 0x000fc6000788c0ff */
[----:B------:R0:W-:Y:S02]  /*159a40*/  @P1 STG.E.U8 desc[UR4][R46.64], R4 ;  /* 0x000000042e001986 */ /* 0x0001e4000c101104 */
        /* <DEDUP_REMOVED lines=14> */
[----:B0-----:R-:W2:Y:S01]  /*159b30*/  LDL.LU.64 R38, [R1+0x16d0] ;  /* 0x0016d00001267983 */ /* 0x001ea20000300a00 */
[----:B------:R-:W-:Y:S02]  /*159b40*/  LOP3.LUT P1, RZ, R57, 0x2, RZ, 0xc0, !PT ;  /* 0x0000000239ff7812 */ /* 0x000fe4000782c0ff */
[----:B------:R-:W-:Y:S01]  /*159b50*/  LOP3.LUT R15, R15, 0xf7ffffff, RZ, 0xc0, !PT ;  /* 0xf7ffffff0f0f7812 */ /* 0x000fe200078ec0ff */
[----:B------:R-:W3:Y:S01]  /*159b60*/  LDL.LU.64 R60, [R1+0x16c8] ;  /* 0x0016c800013c7983 */ /* 0x000ee20000300a00 */
[----:B------:R-:W-:-:S03]  /*159b70*/  LOP3.LUT R14, R14, 0xfffffffe, RZ, 0xc0, !PT ;  /* 0xfffffffe0e0e7812 */ /* 0x000fc600078ec0ff */
[----:B------:R-:W4:Y:S04]  /*159b80*/  LDL.LU.64 R42, [R1+0x16c0] ;  /* 0x0016c000012a7983 */ /* 0x000f280000300a00 */
[----:B------:R-:W4:Y:S02]  /*159b90*/  LDL.LU.64 R50, [R1+0x16b8] ;  /* 0x0016b80001327983 */ /* 0x000f240000300a00 */
[----:B------:R-:W-:Y:S02]  /*159ba0*/  @P1 LOP3.LUT R15, R15, 0x8000000, RZ, 0xfc, !PT ;  /* 0x080000000f0f1812 */ /* 0x000fe400078efcff */
        /* <DEDUP_REMOVED lines=28> */
[----:B------:R-:W-:-:S03]  /*159d70*/  PRMT R4, R56, 0x7772, RZ ;  /* 0x0000777238047816 */ /* 0x000fc600000000ff */
[----:B------:R-:W4:Y:S04]  /*159d80*/  LDL.LU R52, [R1+0x700] ;  /* 0x0007000001347983 */ /* 0x000f280000300800 */
[----:B--2---:R0:W-:Y:S04]  /*159d90*/  @P3 STG.E.U8 desc[UR4][R38.64], R4 ;  /* 0x0000000426003986 */ /* 0x0041e8000c101104 */
[----:B0-----:R-:W2:Y:S04]  /*159da0*/  LDL.LU.64 R38, [R1+0x16a0] ;  /* 0x0016a00001267983 */ /* 0x001ea80000300a00 */
[----:B------:R-:W2:Y:S04]  /*159db0*/  LDL.LU.64 R10, [R1+0x1698] ;  /* 0x00169800010a7983 */ /* 0x000ea80000300a00 */
[----:B------:R-:W2:Y:S04]  /*159dc0*/  LDL.LU.64 R8, [R1+0x1690] ;  /* 0x0016900001087983 */ /* 0x000ea80000300a00 */
[----:B------:R-:W2:Y:S04]  /*159dd0*/  LDL.LU.64 R6, [R1+0x1688] ;  /* 0x0016880001067983 */ /* 0x000ea80000300a00 */
[----:B------:R-:W2:Y:S04]  /*159de0*/  LDL.LU R47, [R1+0x714] ;  /* 0x00071400012f7983 */ /* 0x000ea80000300800 */
[----:B------:R-:W2:Y:S01]  /*159df0*/  LDL.LU.64 R20, [R1+0x1680] ;  /* 0x0016800001147983 */ /* 0x000ea20000300a00 */
[----:B------:R-:W-:-:S03]  /*159e00*/  PRMT R4, R56, 0x7773, RZ ;  /* 0x0000777338047816 */ /* 0x000fc600000000ff */
[----:B------:R-:W2:Y:S04]  /*159e10*/  LDL.LU.64 R22, [R1+0x1678] ;  /* 0x0016780001167983 */ /* 0x000ea80000300a00 */
[----:B---3--:R4:W-:Y:S04]  /*159e20*/  @P4 STG.E.U8 desc[UR4][R60.64], R4 ;  /* 0x000000043c004986 */ /* 0x0089e8000c101104 */
[----:B------:R-:W3:Y:S04]  /*159e30*/  LDL.LU R56, [R1+0x704] ;  /* 0x0007040001387983 */ /* 0x000ee80000300800 */
[----:B------:R-:W3:Y:S01]  /*159e40*/  LDL.LU.64 R44, [R1+0x1670] ;  /* 0x00167000012c7983 */ /* 0x000ee20000300a00 */
[----:B----4-:R-:W-:-:S03]  /*159e50*/  PRMT R4, R59, 0x7770, RZ ;  /* 0x000077703b047816 */ /* 0x010fc600000000ff */
[----:B------:R-:W4:Y:S04]  /*159e60*/  LDL.LU.64 R60, [R1+0x1668] ;  /* 0x00166800013c7983 */ /* 0x000f280000300a00 */
[----:B------:R0:W-:Y:S02]  /*159e70*/  @P5 STG.E.U8 desc[UR4][R42.64], R4 ;  /* 0x000000042a005986 */ /* 0x0001e4000c101104 */
[C---:B0-----:R-:W-:Y:S02]  /*159e80*/  PRMT R4, R59.reuse, 0x7771, RZ ;  /* 0x000077713b047816 */ /* 0x041fe400000000ff */
[----:B------:R-:W4:Y:S04]  /*159e90*/  LDL.LU.64 R42, [R1+0x1660] ;  /* 0x00166000012a7983 */ /* 0x000f280000300a00 */
[----:B------:R0:W-:Y:S02]  /*159ea0*/  @P6 STG.E.U8 desc[UR4][R50.64], R4 ;  /* 0x0000000432006986 */ /* 0x0001e4000c101104 */
[----:B0-----:R-:W-:-:S02]  /*159eb0*/  PRMT R4, R59, 0x7772, RZ ;  /* 0x000077723b047816 */ /* 0x001fc400000000ff */
        /* <DEDUP_REMOVED lines=10> */
[----:B--2---:R0:W-:Y:S04]  /*159f60*/  @P1 STG.E.U8 desc[UR4][R38.64], R4 ;  /* 0x0000000426001986 */ /* 0x0041e8000c101104 */
[----:B0-----:R-:W2:Y:S01]  /*159f70*/  LDL.LU.64 R38, [R1+0x1640] ;  /* 0x0016400001267983 */ /* 0x001ea20000300a00 */
        /* <DEDUP_REMOVED lines=63> */
[----:B------:R-:W-:-:S02]  /*15a370*/  LOP3.LUT R15, R15, 0xff7fffff, RZ, 0xc0, !PT ;  /* 0xff7fffff0f0f7812 */ /* 0x000fc400078ec0ff */
[----:B------:R-:W-:Y:S01]  /*15a380*/  LOP3.LUT P4, RZ, R57, 0x200, RZ, 0xc0, !PT ;  /* 0x0000020039ff7812 */ /* 0x000fe2000788c0ff */
[----:B------:R-:W2:Y:S01]  /*15a390*/  LDL.LU.64 R6, [R1+0x15f0] ;  /* 0x0015f00001067983 */ /* 0x000ea20000300a00 */
[----:B------:R-:W-:Y:S02]  /*15a3a0*/  @P1 LOP3.LUT R15, R15, 0x800000, RZ, 0xfc, !PT ;  /* 0x008000000f0f1812 */ /* 0x000fe400078efcff */
[----:B------:R-:W-:Y:S01]  /*15a3b0*/  LOP3.LUT P1, RZ, R57, 0x10000, RZ, 0xc0, !PT ;  /* 0x0001000039ff7812 */ /* 0x000fe2000782c0ff */
[----:B------:R-:W2:Y:S01]  /*15a3c0*/  LDL.LU R56, [R1+0x70c] ;  /* 0x00070c0001387983 */ /* 0x000ea20000300800 */
[----:B------:R-:W-:Y:S02]  /*15a3d0*/  LOP3.LUT R15, R15, 0xfeffffff, RZ, 0xc0, !PT ;  /* 0xfeffffff0f0f7812 */ /* 0x000fe400078ec0ff */
[----:B------:R-:W-:Y:S01]  /*15a3e0*/  LOP3.LUT P5, RZ, R57, 0x400, RZ, 0xc0, !PT ;  /* 0x0000040039ff7812 */ /* 0x000fe200078ac0ff */
[----:B------:R-:W2:Y:S01]  /*15a3f0*/  LDL.LU.64 R20, [R1+0x15e8] ;  /* 0x0015e80001147983 */ /* 0x000ea20000300a00 */
[----:B------:R-:W-:-:S02]  /*15a400*/  PRMT R4, R59, 0x7772, RZ ;  /* 0x000077723b047816 */ /* 0x000fc400000000ff */
[----:B------:R-:W-:Y:S01]  /*15a410*/  LOP3.LUT P6, RZ, R57, 0x1000, RZ, 0xc0, !PT ;  /* 0x0000100039ff7812 */ /* 0x000fe200078cc0ff */
[----:B------:R-:W2:Y:S04]  /*15a420*/  LDL.LU.64 R22, [R1+0x15e0] ;  /* 0x0015e00001167983 */ /* 0x000ea80000300a00 */
[----:B------:R-:W-:Y:S01]  /*15a430*/  @P1 LOP3.LUT R15, R15, 0x1000000, RZ, 0xfc, !PT ;  /* 0x010000000f0f1812 */ /* 0x000fe200078efcff */
[----:B---3--:R0:W-:Y:S01]  /*15a440*/  @P4 STG.E.U8 desc[UR4][R60.64], R4 ;  /* 0x000000043c004986 */ /* 0x0081e2000c101104 */
[----:B------:R-:W-:Y:S02]  /*15a450*/  LOP3.LUT P1, RZ, R57, 0x4000, RZ, 0xc0, !PT ;  /* 0x0000400039ff7812 */ /* 0x000fe4000782c0ff */
[----:B------:R-:W-:Y:S01]  /*15a460*/  LOP3.LUT R15, R15, 0xfdffffff, RZ, 0xc0, !PT ;  /* 0xfdffffff0f0f7812 */ /* 0x000fe200078ec0ff */
[----:B------:R-:W3:Y:S01]  /*15a470*/  LDL.LU.64 R46, [R1+0x15d8] ;  /* 0x0015d800012e7983 */ /* 0x000ee20000300a00 */
[----:B0-----:R-:W-:-:S03]  /*15a480*/  PRMT R4, R59, 0x7773, RZ ;  /* 0x000077733b047816 */ /* 0x001fc600000000ff */
        /* <DEDUP_REMOVED lines=8> */
[----:B------:R-:W-:-:S03]  /*15a510*/  PRMT R4, R32, 0x7770, RZ ;  /* 0x0000777020047816 */ /* 0x000fc600000000ff */
[----:B------:R-:W4:Y:S04]  /*15a520*/  LDL.LU R59, [R1+0x6a0] ;  /* 0x0006a000013b7983 */ /* 0x000f280000300800 */
        /* <DEDUP_REMOVED lines=18> */
[----:B------:R0:W-:Y:S04]  /*15a650*/  @P1 STG.E.U8 desc[UR4][R44.64], R4 ;  /* 0x000000042c001986 */ /* 0x0001e8000c101104 */
[----:B0-----:R-:W2:Y:S01]  /*15a660*/  LDL.LU R44, [R1+0x38c] ;  /* 0x00038c00012c7983 */ /* 0x001ea20000300800 */
        /* <DEDUP_REMOVED lines=13> */
[----:B------:R-:W-:-:S11]  /*15a740*/  LOP3.LUT R15, R15, 0xfffff7ff, RZ, 0xc0, !PT ;  /* 0xfffff7ff0f0f7812 */ /* 0x000fd600078ec0ff */
[----:B------:R-:W-:Y:S02]  /*15a750*/  @P1 LOP3.LUT R15, R15, 0x800, RZ, 0xfc, !PT ;  /* 0x000008000f0f1812 */ /* 0x000fe400078efcff */
[----:B------:R-:W-:Y:S02]  /*15a760*/  LOP3.LUT P0, RZ, R57, 0x200000, RZ, 0xc0, !PT ;  /* 0x0020000039ff7812 */ /* 0x000fe4000780c0ff */
[----:B------:R-:W-:Y:S02]  /*15a770*/  LOP3.LUT R15, R15, 0xffffefff, RZ, 0xc0, !PT ;  /* 0xffffefff0f0f7812 */ /* 0x000fe400078ec0ff */
[C---:B------:R-:W-:Y:S02]  /*15a780*/  LOP3.LUT P2, RZ, R57.reuse, 0x400000, RZ, 0xc0, !PT ;  /* 0x0040000039ff7812 */ /* 0x040fe4000784c0ff */
[----:B0-----:R-:W-:Y:S02]  /*15a790*/  PRMT R4, R56, 0x7772, RZ ;  /* 0x0000777238047816 */ /* 0x001fe400000000ff */
[----:B------:R-:W-:-:S05]  /*15a7a0*/  LOP3.LUT P3, RZ, R57, 0x1000000, RZ, 0xc0, !PT ;  /* 0x0100000039ff7812 */ /* 0x000fca000786c0ff */
[----:B------:R0:W-:Y:S01]  /*15a7b0*/  @P0 STG.E.U8 desc[UR4][R60.64], R4 ;  /* 0x000000043c000986 */ /* 0x0001e2000c101104 */
[----:B------:R-:W-:Y:S02]  /*15a7c0*/  LOP3.LUT P4, RZ, R57, 0x800000, RZ, 0xc0, !PT ;  /* 0x0080000039ff7812 */ /* 0x000fe4000788c0ff */
[----:B0-----:R-:W-:Y:S01]  /*15a7d0*/  PRMT R4, R56, 0x7773, RZ ;  /* 0x0000777338047816 */ /* 0x001fe200000000ff */
[----:B------:R-:W3:Y:S04]  /*15a7e0*/  LDL.LU.64 R60, [R1+0x15a0] ;  /* 0x0015a000013c7983 */ /* 0x000ee80000300a00 */
[----:B----4-:R0:W-:Y:S02]  /*15a7f0*/  @P2 STG.E.U8 desc[UR4][R42.64], R4 ;  /* 0x000000042a002986 */ /* 0x0101e4000c101104 */
[----:B0-----:R-:W-:-:S02]  /*15a800*/  PRMT R4, R59, 0x7770, RZ ;  /* 0x000077703b047816 */ /* 0x001fc400000000ff */
[----:B------:R-:W4:Y:S04]  /*15a810*/  LDL.LU.64 R42, [R1+0x1598] ;  /* 0x00159800012a7983 */ /* 0x000f280000300a00 */
[----:B------:R0:W-:Y:S01]  /*15a820*/  @P3 STG.E.U8 desc[UR4][R50.64], R4 ;  /* 0x0000000432003986 */ /* 0x0001e2000c101104 */
[----:B------:R-:W-:Y:S02]  /*15a830*/  LOP3.LUT P5, RZ, R57, 0x2000000, RZ, 0xc0, !PT ;  /* 0x0200000039ff7812 */ /* 0x000fe400078ac0ff */
[----:B0-----:R-:W-:Y:S01]  /*15a840*/  PRMT R4, R59, 0x7771, RZ ;  /* 0x000077713b047816 */ /* 0x001fe200000000ff */
[----:B------:R-:W4:Y:S04]  /*15a850*/  LDL.LU.64 R50, [R1+0x1590] ;  /* 0x0015900001327983 */ /* 0x000f280000300a00 */
[----:B------:R0:W-:Y:S01]  /*15a860*/  @P4 STG.E.U8 desc[UR4][R48.64], R4 ;  /* 0x0000000430004986 */ /* 0x0001e2000c101104 */
[----:B------:R-:W-:-:S03]  /*15a870*/  LOP3.LUT P6, RZ, R57, 0x4000000, RZ, 0xc0, !PT ;  /* 0x0400000039ff7812 */ /* 0x000fc600078cc0ff */
[----:B0-----:R-:W3:Y:S01]  /*15a880*/  LDL.LU R48, [R1+0x800] ;  /* 0x0008000001307983 */ /* 0x001ee20000300800 */
[----:B------:R-:W-:-:S05]  /*15a890*/  PRMT R4, R59, 0x7772, RZ ;  /* 0x000077723b047816 */ /* 0x000fca00000000ff */
[----:B------:R0:W-:Y:S02]  /*15a8a0*/  @P5 STG.E.U8 desc[UR4][R40.64], R4 ;  /* 0x0000000428005986 */ /* 0x0001e4000c101104 */
[----:B0-----:R-:W-:Y:S02]  /*15a8b0*/  PRMT R4, R59, 0x7773, RZ ;  /* 0x000077733b047816 */ /* 0x001fe400000000ff */
[----:B------:R-:W4:Y:S01]  /*15a8c0*/  LDL.LU.64 R40, [R1+0x1588] ;  /* 0x0015880001287983 */ /* 0x000f220000300a00 */
[C---:B------:R-:W-:Y:S02]  /*15a8d0*/  LOP3.LUT P3, RZ, R57.reuse, 0x10000000, RZ, 0xc0, !PT ;  /* 0x1000000039ff7812 */ /* 0x040fe4000786c0ff */
[C---:B------:R-:W-:Y:S02]  /*15a8e0*/  LOP3.LUT P4, RZ, R57.reuse, 0x8000000, RZ, 0xc0, !PT ;  /* 0x0800000039ff7812 */ /* 0x040fe4000788c0ff */
[----:B------:R-:W-:Y:S02]  /*15a8f0*/  LOP3.LUT P5, RZ, R57, 0x20000000, RZ, 0xc0, !PT ;  /* 0x2000000039ff7812 */ /* 0x000fe400078ac0ff */
[----:B------:R-:W-:-:S02]  /*15a900*/  LOP3.LUT P0, RZ, R58, 0x10000, RZ, 0xc0, !PT ;  /* 0x000100003aff7812 */ /* 0x000fc4000780c0ff */
        /* <DEDUP_REMOVED lines=15> */
[----:B------:R-:W2:Y:S08]  /*15aa00*/  LDL.LU R45, [R1+0x6a4] ;  /* 0x0006a400012d7983 */ /* 0x000eb00000300800 */
[----:B------:R-:W-:Y:S02]  /*15aa10*/  @P1 LOP3.LUT R15, R15, 0x10000, RZ, 0xfc, !PT ;  /* 0x000100000f0f1812 */ /* 0x000fe400078efcff */
[----:B------:R-:W-:-:S02]  /*15aa20*/  LOP3.LUT P1, RZ, R44, 0x2, RZ, 0xc0, !PT ;  /* 0x000000022cff7812 */ /* 0x000fc4000782c0ff */
[----:B------:R-:W-:Y:S02]  /*15aa30*/  LOP3.LUT R15, R15, 0xfffdffff, RZ, 0xc0, !PT ;  /* 0xfffdffff0f0f7812 */ /* 0x000fe400078ec0ff */
[----:B------:R-:W-:-:S09]  /*15aa40*/  LOP3.LUT P6, RZ, R57, 0x40000000, RZ, 0xc0, !PT ;  /* 0x4000000039ff7812 */ /* 0x000fd200078cc0ff */
[----:B------:R-:W-:Y:S02]  /*15aa50*/  @P1 LOP3.LUT R15, R15, 0x20000, RZ, 0xfc, !PT ;  /* 0x000200000f0f1812 */ /* 0x000fe400078efcff */
[----:B------:R-:W-:Y:S02]  /*15aa60*/  LOP3.LUT P1, RZ, R57, 0x80000000, RZ, 0xc0, !PT ;  /* 0x8000000039ff7812 */ /* 0x000fe4000782c0ff */
[----:B------:R-:W2:Y:S04]  /*15aa70*/  LDL.LU.64 R56, [R1+0x1578] ;  /* 0x0015780001387983 */ /* 0x000ea80000300a00 */
[----:B------:R-:W2:Y:S04]  /*15aa80*/  LDL.LU.64 R58, [R1+0x1570] ;  /* 0x00157000013a7983 */ /* 0x000ea80000300a00 */
[----:B------:R-:W2:Y:S04]  /*15aa90*/  LDL.LU R52, [R1+0x804] ;  /* 0x0008040001347983 */ /* 0x000ea80000300800 */
[----:B------:R-:W2:Y:S04]  /*15aaa0*/  LDL.LU.64 R8, [R1+0x1568] ;  /* 0x0015680001087983 */ /* 0x000ea80000300a00 */
[----:B------:R-:W2:Y:S04]  /*15aab0*/  LDL.LU.64 R6, [R1+0x1560] ;  /* 0x0015600001067983 */ /* 0x000ea80000300a00 */
[----:B------:R-:W2:Y:S04]  /*15aac0*/  LDL.LU.64 R20, [R1+0x1558] ;  /* 0x0015580001147983 */ /* 0x000ea80000300a00 */
[----:B------:R-:W2:Y:S04]  /*15aad0*/  LDL.LU.64 R22, [R1+0x1550] ;  /* 0x0015500001167983 */ /* 0x000ea80000300a00 */
[----:B------:R-:W2:Y:S01]  /*15aae0*/  LDL.LU R47, [R1+0x6a8] ;  /* 0x0006a800012f7983 */ /* 0x000ea20000300800 */
[----:B------:R-:W-:-:S04]  /*15aaf0*/  LOP3.LUT R15, R15, 0xfffbffff, RZ, 0xc0, !PT ;  /* 0xfffbffff0f0f7812 */ /* 0x000fc800078ec0ff */
[----:B------:R-:W-:Y:S02]  /*15ab00*/  @P1 LOP3.LUT R15, R15, 0x40000, RZ, 0xfc, !PT ;  /* 0x000400000f0f1812 */ /* 0x000fe400078efcff */
[----:B------:R-:W-:Y:S02]  /*15ab10*/  LOP3.LUT P1, RZ, R44, 0x1, RZ, 0xc0, !PT ;  /* 0x000000012cff7812 */ /* 0x000fe4000782c0ff */
[----:B---3--:R-:W-:-:S05]  /*15ab20*/  PRMT R4, R48, 0x7770, RZ ;  /* 0x0000777030047816 */ /* 0x008fca00000000ff */
[----:B------:R0:W-:Y:S02]  /*15ab30*/  @P3 STG.E.U8 desc[UR4][R60.64], R4 ;  /* 0x000000043c003986 */ /* 0x0001e4000c101104 */
        /* <DEDUP_REMOVED lines=9> */
[----:B------:R-:W4:Y:S04]  /*15abd0*/  LDL.LU.64 R48, [R1+0x1530] ;  /* 0x0015300001307983 */ /* 0x000f280000300a00 */
[----:B0-----:R-:W4:Y:S01]  /*15abe0*/  LDL.LU.64 R40, [R1+0x1528] ;  /* 0x0015280001287983 */ /* 0x001f220000300a00 */
[----:B--2---:R-:W-:-:S05]  /*15abf0*/  PRMT R4, R45, 0x7770, RZ ;  /* 0x000077702d047816 */ /* 0x004fca00000000ff */
        /* <DEDUP_REMOVED lines=26> */
[----:B------:R-:W-:Y:S02]  /*15ada0*/  LOP3.LUT P2, RZ, R37, 0x100000, RZ, 0xc0, !PT ;  /* 0x0010000025ff7812 */ /* 0x000fe4000784c0ff */
[----:B0-----:R-:W-:-:S09]  /*15adb0*/  PRMT R4, R47, 0x7770, RZ ;  /* 0x000077702f047816 */ /* 0x001fd200000000ff */
        /* <DEDUP_REMOVED lines=21> */
[----:B------:R-:W3:Y:S04]  /*15af10*/  LDL.LU R47, [R1+0x6ac] ;  /* 0x0006ac00012f7983 */ /* 0x000ee80000300800 */
[----:B------:R-:W4:Y:S01]  /*15af20*/  LDL.LU.64 R38, [R1+0x14e8] ;  /* 0x0014e80001267983 */ /* 0x000f220000300a00 */
[----:B------:R-:W-:-:S03]  /*15af30*/  PRMT R4, R54, 0x7773, RZ ;  /* 0x0000777336047816 */ /* 0x000fc600000000ff */
[----:B------:R-:W4:Y:S01]  /*15af40*/  LDL.LU R52, [R1+0x80c] ;  /* 0x00080c0001347983 */ /* 0x000f220000300800 */
[----:B------:R-:W-:-:S03]  /*15af50*/  LOP3.LUT P3, RZ, R37, 0x8000, RZ, 0xc0, !PT ;  /* 0x0000800025ff7812 */ /* 0x000fc6000786c0ff */
        /* <DEDUP_REMOVED lines=15> */
[----:B------:R-:W-:Y:S01]  /*15b050*/  LOP3.LUT P1, RZ, R37, 0x80, RZ, 0xc0, !PT ;  /* 0x0000008025ff7812 */ /* 0x000fe2000782c0ff */
[----:B--2---:R0:W-:Y:S04]  /*15b060*/  @P3 STG.E.U8 desc[UR4][R58.64], R4 ;  /* 0x000000043a003986 */ /* 0x0041e8000c101104 */
[----:B0-----:R-:W2:Y:S04]  /*15b070*/  LDL.LU.64 R58, [R1+0x14d8] ;  /* 0x0014d800013a7983 */ /* 0x001ea80000300a00 */
[----:B------:R-:W2:Y:S01]  /*15b080*/  LDL.LU.64 R10, [R1+0x14d0] ;  /* 0x0014d000010a7983 */ /* 0x000ea20000300a00 */
[----:B------:R-:W-:-:S03]  /*15b090*/  LOP3.LUT R15, R15, 0xffffff7f, RZ, 0xc0, !PT ;  /* 0xffffff7f0f0f7812 */ /* 0x000fc600078ec0ff */
[----:B------:R-:W2:Y:S01]  /*15b0a0*/  LDL.LU.64 R8, [R1+0x14c8] ;  /* 0x0014c80001087983 */ /* 0x000ea20000300a00 */
[----:B---3--:R-:W-:Y:S02]  /*15b0b0*/  PRMT R4, R47, 0x7770, RZ ;  /* 0x000077702f047816 */ /* 0x008fe400000000ff */
[----:B------:R-:W-:Y:S02]  /*15b0c0*/  @P1 LOP3.LUT R15, R15, 0x80, RZ, 0xfc, !PT ;  /* 0x000000800f0f1812 */ /* 0x000fe400078efcff */
[----:B------:R-:W-:Y:S01]  /*15b0d0*/  LOP3.LUT P1, RZ, R37, 0x100, RZ, 0xc0, !PT ;  /* 0x0000010025ff7812 */ /* 0x000fe2000782c0ff */
[----:B------:R0:W-:Y:S01]  /*15b0e0*/  @P4 STG.E.U8 desc[UR4][R40.64], R4 ;  /* 0x0000000428004986 */ /* 0x0001e2000c101104 */
[----:B------:R-:W-:-:S03]  /*15b0f0*/  LOP3.LUT R15, R15, 0xfffffeff, RZ, 0xc0, !PT ;  /* 0xfffffeff0f0f7812 */ /* 0x000fc600078ec0ff */
[----:B0-----:R-:W3:Y:S04]  /*15b100*/  LDL.LU R41, [R1+0x7f0] ;  /* 0x0007f00001297983 */ /* 0x001ee80000300800 */
[----:B------:R-:W3:Y:S04]  /*15b110*/  LDL.LU.64 R6, [R1+0x14c0] ;  /* 0x0014c00001067983 */ /* 0x000ee80000300a00 */
[----:B------:R-:W-:Y:S02]  /*15b120*/  @P1 LOP3.LUT R15, R15, 0x100, RZ, 0xfc, !PT ;  /* 0x000001000f0f1812 */ /* 0x000fe400078efcff */
[----:B------:R-:W-:Y:S01]  /*15b130*/  LOP3.LUT P1, RZ, R37, 0x200, RZ, 0xc0, !PT ;  /* 0x0000020025ff7812 */ /* 0x000fe2000782c0ff */
[----:B------:R-:W3:Y:S01]  /*15b140*/  LDL.LU.64 R20, [R1+0x14b8] ;  /* 0x0014b80001147983 */ /* 0x000ee20000300a00 */
[----:B------:R-:W-:-:S02]  /*15b150*/  LOP3.LUT R15, R15, 0xfffffdff, RZ, 0xc0, !PT ;  /* 0xfffffdff0f0f7812 */ /* 0x000fc400078ec0ff */
[C---:B------:R-:W-:Y:S01]  /*15b160*/  LOP3.LUT P5, RZ, R37.reuse, 0x2000, RZ, 0xc0, !PT ;  /* 0x0000200025ff7812 */ /* 0x040fe200078ac0ff */
[----:B------:R-:W3:Y:S01]  /*15b170*/  LDL.LU.64 R22, [R1+0x14b0] ;  /* 0x0014b00001167983 */ /* 0x000ee20000300a00 */
[----:B------:R-:W-:Y:S02]  /*15b180*/  LOP3.LUT P6, RZ, R37, 0x1000, RZ, 0xc0, !PT ;  /* 0x0000100025ff7812 */ /* 0x000fe400078cc0ff */
[----:B------:R-:W-:Y:S01]  /*15b190*/  PRMT R4, R47, 0x7771, RZ ;  /* 0x000077712f047816 */ /* 0x000fe200000000ff */
[----:B------:R-:W3:Y:S04]  /*15b1a0*/  LDL.LU R40, [R1+0x7e0] ;  /* 0x0007e00001287983 */ /* 0x000ee80000300800 */
[----:B------:R-:W-:Y:S01]  /*15b1b0*/  @P1 LOP3.LUT R15, R15, 0x200, RZ, 0xfc, !PT ;  /* 0x000002000f0f1812 */ /* 0x000fe200078efcff */
[----:B------:R-:W3:Y:S01]  /*15b1c0*/  LDL.LU.64 R60, [R1+0x14a8] ;  /* 0x0014a800013c7983 */ /* 0x000ee20000300a00 */
[----:B------:R-:W-:-:S02]  /*15b1d0*/  LOP3.LUT P1, RZ, R37, 0x400, RZ, 0xc0, !PT ;  /* 0x0000040025ff7812 */ /* 0x000fc4000782c0ff */
[----:B------:R-:W-:Y:S01]  /*15b1e0*/  LOP3.LUT R15, R15, 0xfffffbff, RZ, 0xc0, !PT ;  /* 0xfffffbff0f0f7812 */ /* 0x000fe200078ec0ff */
[----:B----4-:R0:W-:Y:S04]  /*15b1f0*/  @P5 STG.E.U8 desc[UR4][R50.64], R4 ;  /* 0x0000000432005986 */ /* 0x0101e8000c101104 */
[----:B------:R-:W4:Y:S06]  /*15b200*/  LDL.LU.64 R42, [R1+0x14a0] ;  /* 0x0014a000012a7983 */ /* 0x000f2c0000300a00 */
        /* <DEDUP_REMOVED lines=58> */
[----:B------:R-:W4:Y:S01]  /*15b5b0*/  LDL.LU.64 R38, [R1+0x1450] ;  /* 0x0014500001267983 */ /* 0x000f220000300a00 */
        /* <DEDUP_REMOVED lines=18> */
[----:B--2---:R0:W-:Y:S04]  /*15b6e0*/  @P3 STG.E.U8 desc[UR4][R58.64], R4 ;  /* 0x000000043a003986 */ /* 0x0041e8000c101104 */
[----:B0-----:R-:W2:Y:S04]  /*15b6f0*/  LDL.LU.64 R58, [R1+0x1440] ;  /* 0x00144000013a7983 */ /* 0x001ea80000300a00 */
[----:B------:R-:W2:Y:S04]  /*15b700*/  LDL.LU.64 R10, [R1+0x1438] ;  /* 0x00143800010a7983 */ /* 0x000ea80000300a00 */
[----:B------:R-:W2:Y:S01]  /*15b710*/  LDL.LU.64 R8, [R1+0x1430] ;  /* 0x0014300001087983 */ /* 0x000ea20000300a00 */
[----:B------:R-:W-:-:S02]  /*15b720*/  @P1 LOP3.LUT R17, R17, 0x80000000, RZ, 0xfc, !PT ;  /* 0x8000000011111812 */ /* 0x000fc400078efcff */
[----:B------:R-:W-:Y:S01]  /*15b730*/  LOP3.LUT P1, RZ, R54, 0x200000, RZ, 0xc0, !PT ;  /* 0x0020000036ff7812 */ /* 0x000fe2000782c0ff */
[----:B------:R-:W2:Y:S01]  /*15b740*/  LDL.LU R42, [R1+0x7e8] ;  /* 0x0007e800012a7983 */ /* 0x000ea20000300800 */
[----:B------:R-:W-:-:S03]  /*15b750*/  LOP3.LUT R15, R15, 0xfffffffe, RZ, 0xc0, !PT ;  /* 0xfffffffe0f0f7812 */ /* 0x000fc600078ec0ff */
[----:B------:R-:W2:Y:S01]  /*15b760*/  LDL.LU.64 R6, [R1+0x1428] ;  /* 0x0014280001067983 */ /* 0x000ea20000300a00 */
        /* <DEDUP_REMOVED lines=21> */
[----:B------:R0:W-:Y:S02]  /*15b8c0*/  @P6 STG.E.U8 desc[UR4][R40.64], R4 ;  /* 0x0000000428006986 */ /* 0x0001e4000c101104 */
[----:B0-----:R-:W-:-:S05]  /*15b8d0*/  PRMT R4, R55, 0x7772, RZ ;  /* 0x0000777237047816 */ /* 0x001fca00000000ff */
[----:B------:R0:W-:Y:S01]  /*15b8e0*/  @P1 STG.E.U8 desc[UR4][R38.64], R4 ;  /* 0x0000000426001986 */ /* 0x0001e2000c101104 */
[----:B------:R-:W-:Y:S02]  /*15b8f0*/  LOP3.LUT P1, RZ, R15, 0x4, RZ, 0xc0, !PT ;  /* 0x000000040fff7812 */ /* 0x000fe4000782c0ff */
[----:B0-----:R-:W-:Y:S02]  /*15b900*/  PRMT R4, R55, 0x7773, RZ ;  /* 0x0000777337047816 */ /* 0x001fe400000000ff */
[----:B------:R-:W4:Y:S04]  /*15b910*/  LDL.LU R55, [R1+0x56bc] ;  /* 0x0056bc0001377983 */ /* 0x000f280000300800 */
[----:B------:R-:W4:Y:S05]  /*15b920*/  LDL.LU.64 R40, [R1+0x13f8] ;  /* 0x0013f80001287983 */ /* 0x000f2a0000300a00 */
        /* <DEDUP_REMOVED lines=40> */
[----:B0-----:R-:W-:Y:S02]  /*15bbb0*/  PRMT R4, R55, 0x7773, RZ ;  /* 0x0000777337047816 */ /* 0x001fe400000000ff */
[----:B------:R-:W3:Y:S04]  /*15bbc0*/  LDL.LU R55, [R1+0x56b8] ;  /* 0x0056b80001377983 */ /* 0x000ee80000300800 */
        /* <DEDUP_REMOVED lines=8> */
[----:B------:R-:W4:Y:S04]  /*15bc50*/  LDL.LU.64 R38, [R1+0x13b0] ;  /* 0x0013b00001267983 */ /* 0x000f280000300a00 */
[----:B------:R-:W4:Y:S01]  /*15bc60*/  LDL.LU R45, [R1+0x7d0] ;  /* 0x0007d000012d7983 */ /* 0x000f220000300800 */
[----:B------:R-:W-:-:S02]  /*15bc70*/  LOP3.LUT P3, RZ, R54, 0x200, RZ, 0xc0, !PT ;  /* 0x0000020036ff7812 */ /* 0x000fc4000786c0ff */
[----:B------:R-:W-:Y:S02]  /*15bc80*/  PRMT R4, R47, 0x7771, RZ ;  /* 0x000077712f047816 */ /* 0x000fe400000000ff */
[----:B------:R-:W-:Y:S02]  /*15bc90*/  LOP3.LUT R17, R17, 0xfff7ffff, RZ, 0xc0, !PT ;  /* 0xfff7ffff11117812 */ /* 0x000fe400078ec0ff */
[C---:B------:R-:W-:Y:S02]  /*15bca0*/  LOP3.LUT P4, RZ, R54.reuse, 0x100, RZ, 0xc0, !PT ;  /* 0x0000010036ff7812 */ /* 0x040fe4000788c0ff */
[C---:B------:R-:W-:Y:S02]  /*15bcb0*/  LOP3.LUT P5, RZ, R54.reuse, 0x80, RZ, 0xc0, !PT ;  /* 0x0000008036ff7812 */ /* 0x040fe400078ac0ff */
[----:B------:R-:W-:-:S03]  /*15bcc0*/  LOP3.LUT P6, RZ, R54, 0x40, RZ, 0xc0, !PT ;  /* 0x0000004036ff7812 */ /* 0x000fc600078cc0ff */
[----:B--2---:R0:W-:Y:S04]  /*15bcd0*/  @P3 STG.E.U8 desc[UR4][R58.64], R4 ;  /* 0x000000043a003986 */ /* 0x0041e8000c101104 */
[----:B0-----:R-:W2:Y:S01]  /*15bce0*/  LDL.LU.64 R58, [R1+0x13a8] ;  /* 0x0013a800013a7983 */ /* 0x001ea20000300a00 */
[----:B---3--:R-:W-:-:S03]  /*15bcf0*/  LOP3.LUT P1, RZ, R55, 0x20000000, RZ, 0xc0, !PT ;  /* 0x2000000037ff7812 */ /* 0x008fc6000782c0ff */
[----:B------:R-:W3:Y:S04]  /*15bd00*/  LDL.LU R52, [R1+0x7c0] ;  /* 0x0007c00001347983 */ /* 0x000ee80000300800 */
[----:B------:R-:W3:Y:S04]  /*15bd10*/  LDL.LU.64 R8, [R1+0x13a0] ;  /* 0x0013a00001087983 */ /* 0x000ee80000300a00 */
[----:B------:R-:W3:Y:S02]  /*15bd20*/  LDL.LU.64 R6, [R1+0x1398] ;  /* 0x0013980001067983 */ /* 0x000ee40000300a00 */
[----:B------:R-:W-:-:S02]  /*15bd30*/  @P1 LOP3.LUT R17, R17, 0x80000, RZ, 0xfc, !PT ;  /* 0x0008000011111812 */ /* 0x000fc400078efcff */
[----:B------:R-:W-:Y:S01]  /*15bd40*/  LOP3.LUT P1, RZ, R55, 0x40000000, RZ, 0xc0, !PT ;  /* 0x4000000037ff7812 */ /* 0x000fe2000782c0ff */
[----:B------:R-:W3:Y:S01]  /*15bd50*/  LDL.LU.64 R20, [R1+0x1390] ;  /* 0x0013900001147983 */ /* 0x000ee20000300a00 */
[----:B------:R-:W-:Y:S02]  /*15bd60*/  LOP3.LUT R17, R17, 0xffefffff, RZ, 0xc0, !PT ;  /* 0xffefffff11117812 */ /* 0x000fe400078ec0ff */
[----:B------:R-:W-:Y:S01]  /*15bd70*/  PRMT R4, R47, 0x7772, RZ ;  /* 0x000077722f047816 */ /* 0x000fe200000000ff */
[----:B------:R-:W3:Y:S08]  /*15bd80*/  LDL.LU.64 R22, [R1+0x1388] ;  /* 0x0013880001167983 */ /* 0x000ef00000300a00 */
        /* <DEDUP_REMOVED lines=26> */
[C---:B------:R-:W-:Y:S01]  /*15bf30*/  PRMT R4, R45.reuse, 0x7770, RZ ;  /* 0x000077702d047816 */ /* 0x040fe200000000ff */
        /* <DEDUP_REMOVED lines=31> */
[----:B------:R-:W-:Y:S02]  /*15c130*/  LOP3.LUT P3, RZ, R55, 0x4000000, RZ, 0xc0, !PT ;  /* 0x0400000037ff7812 */ /* 0x000fe4000786c0ff */
[----:B----4-:R-:W-:-:S05]  /*15c140*/  PRMT R4, R56, 0x7770, RZ ;  /* 0x0000777038047816 */ /* 0x010fca00000000ff */
[----:B------:R0:W-:Y:S01]  /*15c150*/  @P1 STG.E.U8 desc[UR4][R46.64], R4 ;  /* 0x000000042e001986 */ /* 0x0001e2000c101104 */
[----:B------:R-:W-:Y:S02]  /*15c160*/  LOP3.LUT P1, RZ, R17, 0x80000, RZ, 0xc0, !PT ;  /* 0x0008000011ff7812 */ /* 0x000fe4000782c0ff */
[----:B0-----:R-:W-:-:S11]  /*15c170*/  PRMT R4, R56, 0x7771, RZ ;  /* 0x0000777138047816 */ /* 0x001fd600000000ff */
        /* <DEDUP_REMOVED lines=42> */
[----:B------:R-:W2:Y:S04]  /*15c420*/  LDL.LU R41, [R1+0x7dc] ;  /* 0x0007dc0001297983 */ /* 0x000ea80000300800 */
[----:B------:R-:W2:Y:S04]  /*15c430*/  LDL.LU.64 R8, [R1+0x1308] ;  /* 0x0013080001087983 */ /* 0x000ea80000300a00 */
        /* <DEDUP_REMOVED lines=10> */
[----:B------:R-:W2:Y:S01]  /*15c4e0*/  LDL.LU.64 R60, [R1+0x12e0] ;  /* 0x0012e000013c7983 */ /* 0x000ea20000300a00 */
[----:B------:R-:W-:-:S02]  /*15c4f0*/  LOP3.LUT P1, RZ, R55, 0x10000, RZ, 0xc0, !PT ;  /* 0x0001000037ff7812 */ /* 0x000fc4000782c0ff */
[----:B------:R-:W-:Y:S02]  /*15c500*/  LOP3.LUT R17, R17, 0xfffdffff, RZ, 0xc0, !PT ;  /* 0xfffdffff11117812 */ /* 0x000fe400078ec0ff */
        /* <DEDUP_REMOVED lines=53> */
[C---:B------:R-:W-:Y:S02]  /*15c860*/  LOP3.LUT P5, RZ, R55.reuse, 0x20, RZ, 0xc0, !PT ;  /* 0x0000002037ff7812 */ /* 0x040fe400078ac0ff */
[----:B0-----:R-:W-:Y:S02]  /*15c870*/  PRMT R4, R0, 0x7773, RZ ;  /* 0x0000777300047816 */ /* 0x001fe400000000ff */
[----:B------:R-:W-:Y:S01]  /*15c880*/  LOP3.LUT P6, RZ, R55, 0x10, RZ, 0xc0, !PT ;  /* 0x0000001037ff7812 */ /* 0x000fe200078cc0ff */
[----:B------:R-:W3:Y:S04]  /*15c890*/  LDL.LU R0, [R1+0x56b4] ;  /* 0x0056b40001007983 */ /* 0x000ee80000300800 */
        /* <DEDUP_REMOVED lines=11> */
[----:B------:R-:W4:Y:S04]  /*15c950*/  LDL.LU R48, [R1+0x7a0] ;  /* 0x0007a00001307983 */ /* 0x000f280000300800 */
[----:B------:R-:W4:Y:S04]  /*15c960*/  LDL.LU.64 R38, [R1+0x1288] ;  /* 0x0012880001267983 */ /* 0x000f280000300a00 */
[----:B------:R-:W4:Y:S04]  /*15c970*/  LDL.LU.64 R56, [R1+0x1280] ;  /* 0x0012800001387983 */ /* 0x000f280000300a00 */
[----:B------:R-:W4:Y:S01]  /*15c980*/  LDL.LU R41, [R1+0x7b4] ;  /* 0x0007b40001297983 */ /* 0x000f220000300800 */
[----:B------:R-:W-:-:S02]  /*15c990*/  LOP3.LUT P3, RZ, R55, 0x8, RZ, 0xc0, !PT ;  /* 0x0000000837ff7812 */ /* 0x000fc4000786c0ff */
[----:B------:R-:W-:Y:S02]  /*15c9a0*/  PRMT R4, R40, 0x7773, RZ ;  /* 0x0000777328047816 */ /* 0x000fe400000000ff */
[----:B------:R-:W-:Y:S02]  /*15c9b0*/  LOP3.LUT R17, R17, 0xfffffff7, RZ, 0xc0, !PT ;  /* 0xfffffff711117812 */ /* 0x000fe400078ec0ff */
[----:B------:R-:W-:Y:S02]  /*15c9c0*/  LOP3.LUT P4, RZ, R55, 0x4, RZ, 0xc0, !PT ;  /* 0x0000000437ff7812 */ /* 0x000fe4000788c0ff */
[----:B---3--:R-:W-:-:S05]  /*15c9d0*/  LOP3.LUT P1, RZ, R0, 0x800000, RZ, 0xc0, !PT ;  /* 0x0080000000ff7812 */ /* 0x008fca000782c0ff */
[----:B--2---:R0:W-:Y:S04]  /*15c9e0*/  @P3 STG.E.U8 desc[UR4][R58.64], R4 ;  /* 0x000000043a003986 */ /* 0x0041e8000c101104 */
[----:B0-----:R-:W2:Y:S04]  /*15c9f0*/  LDL.LU.64 R58, [R1+0x1278] ;  /* 0x00127800013a7983 */ /* 0x001ea80000300a00 */
        /* <DEDUP_REMOVED lines=11> */
[----:B------:R-:W-:Y:S02]  /*15cab0*/  LOP3.LUT P5, RZ, R55, 0x2, RZ, 0xc0, !PT ;  /* 0x0000000237ff7812 */ /* 0x000fe400078ac0ff */
[----:B----4-:R-:W-:Y:S01]  /*15cac0*/  PRMT R4, R48, 0x7770, RZ ;  /* 0x0000777030047816 */ /* 0x010fe200000000ff */
        /* <DEDUP_REMOVED lines=13> */
[----:B------:R0:W-:Y:S01]  /*15cba0*/  @P4 STG.E.U8 desc[UR4][R60.64], R4 ;  /* 0x000000043c004986 */ /* 0x0001e2000c101104 */
[----:B------:R-:W-:-:S09]  /*15cbb0*/  LOP3.LUT P6, RZ, R55, 0x1, RZ, 0xc0, !PT ;  /* 0x0000000137ff7812 */ /* 0x000fd200078cc0ff */
[----:B------:R-:W-:Y:S02]  /*15cbc0*/  @P1 LOP3.LUT R17, R17, 0x200, RZ, 0xfc, !PT ;  /* 0x0000020011111812 */ /* 0x000fe400078efcff */
[----:B------:R-:W-:Y:S01]  /*15cbd0*/  LOP3.LUT P1, RZ, R0, 0x40000000, RZ, 0xc0, !PT ;  /* 0x4000000000ff7812 */ /* 0x000fe2000782c0ff */
[----:B0-----:R-:W4:Y:S01]  /*15cbe0*/  LDL.LU.64 R60, [R1+0x1248] ;  /* 0x00124800013c7983 */ /* 0x001f220000300a00 */
[----:B------:R-:W-:Y:S02]  /*15cbf0*/  LOP3.LUT R17, R17, 0xfffffbff, RZ, 0xc0, !PT ;  /* 0xfffffbff11117812 */ /* 0x000fe400078ec0ff */
[----:B------:R-:W-:Y:S01]  /*15cc00*/  PRMT R4, R48, 0x7771, RZ ;  /* 0x0000777130047816 */ /* 0x000fe200000000ff */
[----:B------:R-:W4:Y:S04]  /*15cc10*/  LDL.LU R40, [R1+0x7b8] ;  /* 0x0007b80001287983 */ /* 0x000f280000300800 */
[----:B------:R0:W-:Y:S04]  /*15cc20*/  @P5 STG.E.U8 desc[UR4][R42.64], R4 ;  /* 0x000000042a005986 */ /* 0x0001e8000c101104 */
[----:B------:R-:W-:-:S02]  /*15cc30*/  @P1 LOP3.LUT R17, R17, 0x400, RZ, 0xfc, !PT ;  /* 0x0000040011111812 */ /* 0x000fc400078efcff */
[----:B------:R-:W-:Y:S02]  /*15cc40*/  LOP3.LUT P1, RZ, R0, 0x80000000, RZ, 0xc0, !PT ;  /* 0x8000000000ff7812 */ /* 0x000fe4000782c0ff */
[C---:B0-----:R-:W-:Y:S01]  /*15cc50*/  PRMT R4, R48.reuse, 0x7772, RZ ;  /* 0x0000777230047816 */ /* 0x041fe200000000ff */
[----:B------:R-:W4:Y:S04]  /*15cc60*/  LDL.LU.64 R42, [R1+0x1240] ;  /* 0x00124000012a7983 */ /* 0x000f280000300a00 */
[----:B------:R0:W-:Y:S02]  /*15cc70*/  @P6 STG.E.U8 desc[UR4][R50.64], R4 ;  /* 0x0000000432006986 */ /* 0x0001e4000c101104 */
[----:B0-----:R-:W-:Y:S02]  /*15cc80*/  PRMT R4, R48, 0x7773, RZ ;  /* 0x0000777330047816 */ /* 0x001fe400000000ff */
        /* <DEDUP_REMOVED lines=74> */
[----:B--2---:R0:W-:Y:S02]  /*15d130*/  @P3 STG.E.U8 desc[UR4][R58.64], R4 ;  /* 0x000000043a003986 */ /* 0x0041e4000c101104 */
[----:B0-----:R-:W-:Y:S02]  /*15d140*/  PRMT R4, R33, 0x7773, RZ ;  /* 0x0000777321047816 */ /* 0x001fe400000000ff */
        /* <DEDUP_REMOVED lines=11> */
[C---:B------:R-:W-:Y:S02]  /*15d200*/  LOP3.LUT P1, RZ, R0.reuse, 0x800, RZ, 0xc0, !PT ;  /* 0x0000080000ff7812 */ /* 0x040fe4000782c0ff */
[C---:B------:R-:W-:Y:S02]  /*15d210*/  LOP3.LUT P5, RZ, R0.reuse, 0x4000, RZ, 0xc0, !PT ;  /* 0x0000400000ff7812 */ /* 0x040fe400078ac0ff */
[----:B------:R-:W-:Y:S01]  /*15d220*/  LOP3.LUT R17, R17, 0xfffffffb, RZ, 0xc0, !PT ;  /* 0xfffffffb11117812 */ /* 0x000fe200078ec0ff */
[----:B---3--:R-:W-:Y:S01]  /*15d230*/  @P4 STG.E.U8 desc[UR4][R42.64], R4 ;  /* 0x000000042a004986 */ /* 0x008fe2000c101104 */
[C---:B------:R-:W-:Y:S02]  /*15d240*/  LOP3.LUT P6, RZ, R0.reuse, 0x2000, RZ, 0xc0, !PT ;  /* 0x0000200000ff7812 */ /* 0x040fe400078cc0ff */
[C---:B------:R-:W-:Y:S02]  /*15d250*/  LOP3.LUT P0, RZ, R0.reuse, 0x8, RZ, 0xc0, !PT ;  /* 0x0000000800ff7812 */ /* 0x040fe4000780c0ff */
[----:B------:R-:W-:-:S02]  /*15d260*/  LOP3.LUT P2, RZ, R0, 0x4, RZ, 0xc0, !PT ;  /* 0x0000000400ff7812 */ /* 0x000fc4000784c0ff */
[C---:B------:R-:W-:Y:S02]  /*15d270*/  LOP3.LUT P3, RZ, R0.reuse, 0x2, RZ, 0xc0, !PT ;  /* 0x0000000200ff7812 */ /* 0x040fe4000786c0ff */
[----:B------:R-:W-:Y:S02]  /*15d280*/  @P1 LOP3.LUT R17, R17, 0x4, RZ, 0xfc, !PT ;  /* 0x0000000411111812 */ /* 0x000fe400078efcff */
[C---:B------:R-:W-:Y:S02]  /*15d290*/  LOP3.LUT P1, RZ, R0.reuse, 0x1000, RZ, 0xc0, !PT ;  /* 0x0000100000ff7812 */ /* 0x040fe4000782c0ff */
[----:B------:R-:W-:Y:S02]  /*15d2a0*/  LOP3.LUT P4, RZ, R0, 0x1, RZ, 0xc0, !PT ;  /* 0x0000000100ff7812 */ /* 0x000fe4000788c0ff */
[----:B----4-:R-:W-:-:S05]  /*15d2b0*/  PRMT R0, R40, 0x7770, RZ ;  /* 0x0000777028007816 */ /* 0x010fca00000000ff */
[----:B------:R0:W-:Y:S04]  /*15d2c0*/  @P5 STG.E.U8 desc[UR4][R38.64], R0 ;  /* 0x0000000026005986 */ /* 0x0001e8000c101104 */
        /* <DEDUP_REMOVED lines=59> */
[----:B------:R-:W4:Y:S01]  /*15d680*/  LDL.LU.64 R56, [R1+0x1158] ;  /* 0x0011580001387983 */ /* 0x000f220000300a00 */
        /* <DEDUP_REMOVED lines=26> */
[C---:B------:R-:W-:Y:S01]  /*15d830*/  LOP3.LUT P5, RZ, R33.reuse, 0x8000000, RZ, 0xc0, !PT ;  /* 0x0800000021ff7812 */ /* 0x040fe200078ac0ff */
[----:B------:R-:W2:Y:S04]  /*15d840*/  LDL.LU.64 R22, [R1+0x1130] ;  /* 0x0011300001167983 */ /* 0x000ea80000300a00 */
[----:B------:R-:W-:Y:S02]  /*15d850*/  @P1 LOP3.LUT R18, R18, 0x1000000, RZ, 0xfc, !PT ;  /* 0x0100000012121812 */ /* 0x000fe400078efcff */
        /* <DEDUP_REMOVED lines=8> */
[----:B0-----:R-:W-:Y:S02]  /*15d8e0*/  PRMT R0, R47, 0x7773, RZ ;  /* 0x000077732f007816 */ /* 0x001fe400000000ff */
[----:B------:R-:W3:Y:S05]  /*15d8f0*/  LDL.LU R47, [R1+0x788] ;  /* 0x00078800012f7983 */ /* 0x000eea0000300800 */
[----:B------:R-:W-:-:S02]  /*15d900*/  @P1 LOP3.LUT R18, R18, 0x4000000, RZ, 0xfc, !PT ;  /* 0x0400000012121812 */ /* 0x000fc400078efcff */
[----:B------:R-:W-:Y:S01]  /*15d910*/  LOP3.LUT P1, RZ, R33, 0x2000000, RZ, 0xc0, !PT ;  /* 0x0200000021ff7812 */ /* 0x000fe2000782c0ff */
[----:B----4-:R0:W-:Y:S04]  /*15d920*/  @P5 STG.E.U8 desc[UR4][R48.64], R0 ;  /* 0x0000000030005986 */ /* 0x0101e8000c101104 */
[----:B------:R-:W4:Y:S04]  /*15d930*/  LDL.LU.64 R60, [R1+0x1120] ;  /* 0x00112000013c7983 */ /* 0x000f280000300a00 */
        /* <DEDUP_REMOVED lines=53> */
[----:B------:R-:W3:Y:S04]  /*15dc90*/  LDL.LU R34, [R1+0x56a8] ;  /* 0x0056a80001227983 */ /* 0x000ee80000300800 */
[----:B--2---:R0:W-:Y:S04]  /*15dca0*/  @P6 STG.E.U8 desc[UR4][R58.64], R0 ;  /* 0x000000003a006986 */ /* 0x0041e8000c101104 */
[----:B0-----:R-:W2:Y:S04]  /*15dcb0*/  LDL.LU.64 R58, [R1+0x10e0] ;  /* 0x0010e000013a7983 */ /* 0x001ea80000300a00 */
[----:B------:R-:W4:Y:S04]  /*15dcc0*/  LDL.LU.64 R48, [R1+0x10d8] ;  /* 0x0010d80001307983 */ /* 0x000f280000300a00 */
[----:B------:R-:W4:Y:S04]  /*15dcd0*/  LDL.LU.64 R50, [R1+0x10d0] ;  /* 0x0010d00001327983 */ /* 0x000f280000300a00 */
[----:B------:R-:W3:Y:S04]  /*15dce0*/  LDL.LU R47, [R1+0x78c] ;  /* 0x00078c00012f7983 */ /* 0x000ee80000300800 */
[----:B------:R-:W4:Y:S04]  /*15dcf0*/  LDL.LU.64 R40, [R1+0x10c8] ;  /* 0x0010c80001287983 */ /* 0x000f280000300a00 */
[----:B------:R-:W4:Y:S04]  /*15dd00*/  LDL.LU.64 R38, [R1+0x10c0] ;  /* 0x0010c00001267983 */ /* 0x000f280000300a00 */
[----:B------:R-:W4:Y:S04]  /*15dd10*/  LDL.LU.64 R56, [R1+0x10b8] ;  /* 0x0010b80001387983 */ /* 0x000f280000300a00 */
[----:B------:R-:W4:Y:S01]  /*15dd20*/  LDL.LU R52, [R1+0x770] ;  /* 0x0007700001347983 */ /* 0x000f220000300800 */
[----:B------:R-:W-:-:S02]  /*15dd30*/  LOP3.LUT P3, RZ, R33, 0x400, RZ, 0xc0, !PT ;  /* 0x0000040021ff7812 */ /* 0x000fc4000786c0ff */
[----:B------:R-:W-:Y:S02]  /*15dd40*/  LOP3.LUT R18, R18, 0xfffff7ff, RZ, 0xc0, !PT ;  /* 0xfffff7ff12127812 */ /* 0x000fe400078ec0ff */
[C---:B------:R-:W-:Y:S02]  /*15dd50*/  LOP3.LUT P4, RZ, R33.reuse, 0x200, RZ, 0xc0, !PT ;  /* 0x0000020021ff7812 */ /* 0x040fe4000788c0ff */
[C---:B------:R-:W-:Y:S02]  /*15dd60*/  LOP3.LUT P5, RZ, R33.reuse, 0x100, RZ, 0xc0, !PT ;  /* 0x0000010021ff7812 */ /* 0x040fe400078ac0ff */
[----:B------:R-:W-:Y:S02]  /*15dd70*/  LOP3.LUT P6, RZ, R33, 0x80, RZ, 0xc0, !PT ;  /* 0x0000008021ff7812 */ /* 0x000fe400078cc0ff */
[----:B---3--:R-:W-:-:S05]  /*15dd80*/  PRMT R0, R47, 0x7770, RZ ;  /* 0x000077702f007816 */ /* 0x008fca00000000ff */
[----:B--2---:R0:W-:Y:S04]  /*15dd90*/  @P3 STG.E.U8 desc[UR4][R58.64], R0 ;  /* 0x000000003a003986 */ /* 0x0041e8000c101104 */
[----:B0-----:R-:W2:Y:S01]  /*15dda0*/  LDL.LU.64 R58, [R1+0x10b0] ;  /* 0x0010b000013a7983 */ /* 0x001ea20000300a00 */
[----:B------:R-:W-:-:S03]  /*15ddb0*/  LOP3.LUT P1, RZ, R34, 0x40000000, RZ, 0xc0, !PT ;  /* 0x4000000022ff7812 */ /* 0x000fc6000782c0ff */
[----:B------:R-:W3:Y:S01]  /*15ddc0*/  LDL.LU.64 R10, [R1+0x10a8] ;  /* 0x0010a800010a7983 */ /* 0x000ee20000300a00 */
[----:B------:R-:W-:-:S03]  /*15ddd0*/  PRMT R0, R47, 0x7771, RZ ;  /* 0x000077712f007816 */ /* 0x000fc600000000ff */
[----:B------:R-:W3:Y:S06]  /*15dde0*/  LDL.LU.64 R8, [R1+0x10a0] ;  /* 0x0010a00001087983 */ /* 0x000eec0000300a00 */
        /* <DEDUP_REMOVED lines=12> */
[----:B0-----:R-:W4:Y:S01]  /*15deb0*/  LDL.LU R49, [R1+0x760] ;  /* 0x0007600001317983 */ /* 0x001f220000300800 */
[----:B------:R-:W-:-:S03]  /*15dec0*/  LOP3.LUT R18, R18, 0xffff7fff, RZ, 0xc0, !PT ;  /* 0xffff7fff12127812 */ /* 0x000fc600078ec0ff */
[----:B------:R-:W4:Y:S04]  /*15ded0*/  LDL.LU.64 R6, [R1+0x1090] ;  /* 0x0010900001067983 */ /* 0x000f280000300a00 */
[----:B------:R-:W4:Y:S04]  /*15dee0*/  LDL.LU.64 R20, [R1+0x1098] ;  /* 0x0010980001147983 */ /* 0x000f280000300a00 */
[----:B------:R-:W-:Y:S01]  /*15def0*/  @P1 LOP3.LUT R18, R18, 0x8000, RZ, 0xfc, !PT ;  /* 0x0000800012121812 */ /* 0x000fe200078efcff */
[----:B------:R-:W4:Y:S01]  /*15df00*/  LDL.LU.64 R22, [R1+0x1088] ;  /* 0x0010880001167983 */ /* 0x000f220000300a00 */
[----:B------:R-:W-:-:S02]  /*15df10*/  LOP3.LUT P1, RZ, R33, 0x8, RZ, 0xc0, !PT ;  /* 0x0000000821ff7812 */ /* 0x000fc4000782c0ff */
[----:B------:R-:W-:Y:S01]  /*15df20*/  LOP3.LUT R18, R18, 0xfffeffff, RZ, 0xc0, !PT ;  /* 0xfffeffff12127812 */ /* 0x000fe200078ec0ff */
[----:B------:R-:W4:Y:S01]  /*15df30*/  LDL.LU R48, [R1+0x774] ;  /* 0x0007740001307983 */ /* 0x000f220000300800 */
[----:B------:R-:W-:-:S03]  /*15df40*/  PRMT R0, R47, 0x7772, RZ ;  /* 0x000077722f007816 */ /* 0x000fc600000000ff */
[----:B------:R-:W4:Y:S06]  /*15df50*/  LDL.LU.64 R60, [R1+0x1080] ;  /* 0x00108000013c7983 */ /* 0x000f2c0000300a00 */
[----:B------:R-:W-:Y:S01]  /*15df60*/  @P1 LOP3.LUT R18, R18, 0x10000, RZ, 0xfc, !PT ;  /* 0x0001000012121812 */ /* 0x000fe200078efcff */
[----:B------:R0:W-:Y:S01]  /*15df70*/  @P5 STG.E.U8 desc[UR4][R50.64], R0 ;  /* 0x0000000032005986 */ /* 0x0001e2000c101104 */
[----:B------:R-:W-:Y:S02]  /*15df80*/  LOP3.LUT P1, RZ, R33, 0x10, RZ, 0xc0, !PT ;  /* 0x0000001021ff7812 */ /* 0x000fe4000782c0ff */
[----:B------:R-:W-:Y:S01]  /*15df90*/  LOP3.LUT R18, R18, 0xfffdffff, RZ, 0xc0, !PT ;  /* 0xfffdffff12127812 */ /* 0x000fe200078ec0ff */
[----:B------:R-:W4:Y:S01]  /*15dfa0*/  LDL.LU.64 R42, [R1+0x1070] ;  /* 0x00107000012a7983 */ /* 0x000f220000300a00 */
[----:B0-----:R-:W-:-:S03]  /*15dfb0*/  PRMT R0, R47, 0x7773, RZ ;  /* 0x000077732f007816 */ /* 0x001fc600000000ff */
[----:B------:R-:W4:Y:S06]  /*15dfc0*/  LDL.LU.64 R50, [R1+0x1078] ;  /* 0x0010780001327983 */ /* 0x000f2c0000300a00 */
[----:B------:R-:W-:Y:S02]  /*15dfd0*/  @P1 LOP3.LUT R18, R18, 0x20000, RZ, 0xfc, !PT ;  /* 0x0002000012121812 */ /* 0x000fe400078efcff */
[----:B------:R-:W-:Y:S02]  /*15dfe0*/  LOP3.LUT P1, RZ, R33, 0x20, RZ, 0xc0, !PT ;  /* 0x0000002021ff7812 */ /* 0x000fe4000782c0ff */
[----:B------:R-:W-:Y:S01]  /*15dff0*/  LOP3.LUT R18, R18, 0xfffbffff, RZ, 0xc0, !PT ;  /* 0xfffbffff12127812 */ /* 0x000fe200078ec0ff */
[----:B------:R0:W-:Y:S10]  /*15e000*/  @P6 STG.E.U8 desc[UR4][R40.64], R0 ;  /* 0x0000000028006986 */ /* 0x0001f4000c101104 */
[----:B------:R-:W-:-:S02]  /*15e010*/  @P1 LOP3.LUT R18, R18, 0x40000, RZ, 0xfc, !PT ;  /* 0x0004000012121812 */ /* 0x000fc400078efcff */
[----:B------:R-:W-:Y:S01]  /*15e020*/  LOP3.LUT P1, RZ, R33, 0x40, RZ, 0xc0, !PT ;  /* 0x0000004021ff7812 */ /* 0x000fe2000782c0ff */
[----:B0-----:R-:W4:Y:S01]  /*15e030*/  LDL.LU.64 R40, [R1+0x1068] ;  /* 0x0010680001287983 */ /* 0x001f220000300a00 */
[----:B------:R-:W-:-:S03]  /*15e040*/  PRMT R0, R52, 0x7770, RZ ;  /* 0x0000777034007816 */ /* 0x000fc600000000ff */
[----:B------:R-:W4:Y:S08]  /*15e050*/  LDL.LU R47, [R1+0x764] ;  /* 0x00076400012f7983 */ /* 0x000f300000300800 */
        /* <DEDUP_REMOVED lines=144> */
[----:B0-----:R-:W-:Y:S02]  /*15e960*/  PRMT R0, R35, 0x7773, RZ ;  /* 0x0000777323007816 */ /* 0x001fe400000000ff */
[----:B------:R-:W3:Y:S04]  /*15e970*/  LDL.LU R35, [R1+0x56a4] ;  /* 0x0056a40001237983 */ /* 0x000ee80000300800 */
        /* <DEDUP_REMOVED lines=15> */
[----:B------:R-:W-:Y:S02]  /*15ea70*/  LOP3.LUT R44, R44, 0xf7ffffff, RZ, 0xc0, !PT ;  /* 0xf7ffffff2c2c7812 */ /* 0x000fe400078ec0ff */
[----:B------:R-:W-:Y:S02]  /*15ea80*/  LOP3.LUT P4, RZ, R34, 0x8, RZ, 0xc0, !PT ;  /* 0x0000000822ff7812 */ /* 0x000fe4000788c0ff */
[----:B------:R-:W-:Y:S02]  /*15ea90*/  LOP3.LUT R18, R18, 0xfffffffe, RZ, 0xc0, !PT ;  /* 0xfffffffe12127812 */ /* 0x000fe400078ec0ff */
[C---:B------:R-:W-:Y:S02]  /*15eaa0*/  LOP3.LUT P5, RZ, R34.reuse, 0x4, RZ, 0xc0, !PT ;  /* 0x0000000422ff7812 */ /* 0x040fe400078ac0ff */
[----:B------:R-:W-:Y:S02]  /*15eab0*/  LOP3.LUT P6, RZ, R34, 0x2, RZ, 0xc0, !PT ;  /* 0x0000000222ff7812 */ /* 0x000fe400078cc0ff */
[----:B---3--:R-:W-:Y:S01]  /*15eac0*/  LOP3.LUT P1, RZ, R35, 0x1000000, RZ, 0xc0, !PT ;  /* 0x0100000023ff7812 */ /* 0x008fe2000782c0ff */
[----:B--2---:R0:W-:Y:S04]  /*15ead0*/  @P3 STG.E.U8 desc[UR4][R58.64], R0 ;  /* 0x000000003a003986 */ /* 0x0041e8000c101104 */
[----:B0-----:R-:W2:Y:S08]  /*15eae0*/  LDL.LU.64 R58, [R1+0xf78] ;  /* 0x000f7800013a7983 */ /* 0x001eb00000300a00 */
[----:B------:R-:W-:-:S02]  /*15eaf0*/  @P1 LOP3.LUT R44, R44, 0x8000000, RZ, 0xfc, !PT ;  /* 0x080000002c2c1812 */ /* 0x000fc400078efcff */
[----:B------:R-:W-:Y:S01]  /*15eb00*/  LOP3.LUT P1, RZ, R35, 0x2000000, RZ, 0xc0, !PT ;  /* 0x0200000023ff7812 */ /* 0x000fe2000782c0ff */
[----:B------:R-:W3:Y:S01]  /*15eb10*/  LDL.LU.64 R8, [R1+0xf80] ;  /* 0x000f800001087983 */ /* 0x000ee20000300a00 */
[----:B------:R-:W-:-:S03]  /*15eb20*/  LOP3.LUT R44, R44, 0xefffffff, RZ, 0xc0, !PT ;  /* 0xefffffff2c2c7812 */ /* 0x000fc600078ec0ff */
[----:B------:R-:W3:Y:S08]  /*15eb30*/  LDL.LU.64 R6, [R1+0xf70] ;  /* 0x000f700001067983 */ /* 0x000ef00000300a00 */
        /* <DEDUP_REMOVED lines=11> */
[----:B------:R-:W-:Y:S01]  /*15ebf0*/  LOP3.LUT P1, RZ, R35, 0x20000000, RZ, 0xc0, !PT ;  /* 0x2000000023ff7812 */ /* 0x000fe2000782c0ff */
[----:B----4-:R0:W-:Y:S04]  /*15ec00*/  @P4 STG.E.U8 desc[UR4][R38.64], R0 ;  /* 0x0000000026004986 */ /* 0x0101e8000c101104 */
[----:B0-----:R-:W4:Y:S04]  /*15ec10*/  LDL.LU R39, [R1+0x744] ;  /* 0x0007440001277983 */ /* 0x001f280000300800 */
[----:B------:R-:W4:Y:S04]  /*15ec20*/  LDL.LU.64 R20, [R1+0xf68] ;  /* 0x000f680001147983 */ /* 0x000f280000300a00 */
[----:B------:R-:W-:-:S02]  /*15ec30*/  @P1 LOP3.LUT R18, R18, 0x1, RZ, 0xfc, !PT ;  /* 0x0000000112121812 */ /* 0x000fc400078efcff */
[----:B------:R-:W-:Y:S01]  /*15ec40*/  LOP3.LUT P1, RZ, R35, 0x40000000, RZ, 0xc0, !PT ;  /* 0x4000000023ff7812 */ /* 0x000fe2000782c0ff */
[----:B------:R-:W4:Y:S01]  /*15ec50*/  LDL.LU.64 R22, [R1+0xf60] ;  /* 0x000f600001167983 */ /* 0x000f220000300a00 */
[----:B------:R-:W-:-:S03]  /*15ec60*/  LOP3.LUT R18, R18, 0xfffffffd, RZ, 0xc0, !PT ;  /* 0xfffffffd12127812 */ /* 0x000fc600078ec0ff */
[----:B------:R-:W4:Y:S01]  /*15ec70*/  LDL.LU.64 R46, [R1+0xf50] ;  /* 0x000f5000012e7983 */ /* 0x000f220000300a00 */
[----:B------:R-:W-:-:S03]  /*15ec80*/  PRMT R0, R40, 0x7770, RZ ;  /* 0x0000777028007816 */ /* 0x000fc600000000ff */
[----:B------:R-:W4:Y:S04]  /*15ec90*/  LDL.LU.64 R60, [R1+0xf58] ;  /* 0x000f5800013c7983 */ /* 0x000f280000300a00 */
[----:B------:R-:W-:Y:S01]  /*15eca0*/  @P1 LOP3.LUT R18, R18, 0x2, RZ, 0xfc, !PT ;  /* 0x0000000212121812 */ /* 0x000fe200078efcff */
[----:B------:R0:W-:Y:S01]  /*15ecb0*/  @P5 STG.E.U8 desc[UR4][R42.64], R0 ;  /* 0x000000002a005986 */ /* 0x0001e2000c101104 */
[----:B------:R-:W-:Y:S02]  /*15ecc0*/  LOP3.LUT P1, RZ, R35, 0x80000000, RZ, 0xc0, !PT ;  /* 0x8000000023ff7812 */ /* 0x000fe4000782c0ff */
[----:B------:R-:W-:Y:S01]  /*15ecd0*/  LOP3.LUT R18, R18, 0xfffffffb, RZ, 0xc0, !PT ;  /* 0xfffffffb12127812 */ /* 0x000fe200078ec0ff */
[----:B------:R-:W4:Y:S01]  /*15ece0*/  LDL.LU R38, [R1+0x758] ;  /* 0x0007580001267983 */ /* 0x000f220000300800 */
[----:B0-----:R-:W-:-:S03]  /*15ecf0*/  PRMT R0, R40, 0x7771, RZ ;  /* 0x0000777128007816 */ /* 0x001fc600000000ff */
[----:B------:R-:W4:Y:S06]  /*15ed00*/  LDL.LU.64 R42, [R1+0xf48] ;  /* 0x000f4800012a7983 */ /* 0x000f2c0000300a00 */
[----:B------:R-:W-:Y:S02]  /*15ed10*/  @P1 LOP3.LUT R18, R18, 0x4, RZ, 0xfc, !PT ;  /* 0x0000000412121812 */ /* 0x000fe400078efcff */
[----:B------:R-:W-:Y:S01]  /*15ed20*/  LOP3.LUT P1, RZ, R34, 0x1, RZ, 0xc0, !PT ;  /* 0x0000000122ff7812 */ /* 0x000fe2000782c0ff */
[----:B------:R0:W-:Y:S02]  /*15ed30*/  @P6 STG.E.U8 desc[UR4][R50.64], R0 ;  /* 0x0000000032006986 */ /* 0x0001e4000c101104 */
[----:B0-----:R-:W-:-:S02]  /*15ed40*/  PRMT R0, R40, 0x7772, RZ ;  /* 0x0000777228007816 */ /* 0x001fc400000000ff */
[----:B------:R-:W4:Y:S08]  /*15ed50*/  LDL.LU.64 R50, [R1+0xf40] ;  /* 0x000f400001327983 */ /* 0x000f300000300a00 */
[----:B------:R0:W-:Y:S01]  /*15ed60*/  @P1 STG.E.U8 desc[UR4][R48.64], R0 ;  /* 0x0000000030001986 */ /* 0x0001e2000c101104 */
[----:B------:R-:W-:Y:S02]  /*15ed70*/  LOP3.LUT P1, RZ, R18, 0x4, RZ, 0xc0, !PT ;  /* 0x0000000412ff7812 */ /* 0x000fe4000782c0ff */
[----:B0-----:R-:W-:Y:S01]  /*15ed80*/  PRMT R0, R40, 0x7773, RZ ;  /* 0x0000777328007816 */ /* 0x001fe200000000ff */
[----:B------:R-:W4:Y:S10]  /*15ed90*/  LDL.LU.64 R48, [R1+0xf38] ;  /* 0x000f380001307983 */ /* 0x000f340000300a00 */
        /* <DEDUP_REMOVED lines=49> */
[----:B------:R-:W4:Y:S04]  /*15f0b0*/  LDL.LU R45, [R1+0x75c] ;  /* 0x00075c00012d7983 */ /* 0x000f280000300800 */
[----:B------:R-:W4:Y:S01]  /*15f0c0*/  LDL.LU.64 R38, [R1+0xee8] ;  /* 0x000ee80001267983 */ /* 0x000f220000300a00 */
[----:B------:R-:W-:-:S02]  /*15f0d0*/  LOP3.LUT P1, RZ, R35, 0x20, RZ, 0xc0, !PT ;  /* 0x0000002023ff7812 */ /* 0x000fc4000782c0ff */
[----:B------:R-:W-:Y:S02]  /*15f0e0*/  LOP3.LUT P2, RZ, R35, 0x20000, RZ, 0xc0, !PT ;  /* 0x0002000023ff7812 */ /* 0x000fe4000784c0ff */
[----:B------:R-:W-:Y:S02]  /*15f0f0*/  LOP3.LUT R44, R44, 0xffefffff, RZ, 0xc0, !PT ;  /* 0xffefffff2c2c7812 */ /* 0x000fe400078ec0ff */
[----:B------:R-:W-:-:S07]  /*15f100*/  PRMT R0, R36, 0x7771, RZ ;  /* 0x0000777124007816 */ /* 0x000fce00000000ff */
        /* <DEDUP_REMOVED lines=26> */
[----:B------:R-:W2:Y:S01]  /*15f2b0*/  LDL.LU R52, [R1+0x74c] ;  /* 0x00074c0001347983 */ /* 0x000ea20000300800 */
[----:B------:R-:W-:-:S05]  /*15f2c0*/  PRMT R0, R36, 0x7772, RZ ;  /* 0x0000777224007816 */ /* 0x000fca00000000ff */
[----:B---3--:R0:W-:Y:S02]  /*15f2d0*/  @P3 STG.E.U8 desc[UR4][R42.64], R0 ;  /* 0x000000002a003986 */ /* 0x0081e4000c101104 */
[----:B0-----:R-:W-:Y:S02]  /*15f2e0*/  PRMT R0, R36, 0x7773, RZ ;  /* 0x0000777324007816 */ /* 0x001fe400000000ff */
[----:B------:R-:W3:Y:S04]  /*15f2f0*/  LDL.LU R36, [R1+0x56a0] ;  /* 0x0056a00001247983 */ /* 0x000ee80000300800 */
[----:B------:R-:W3:Y:S04]  /*15f300*/  LDL.LU.64 R6, [R1+0xec8] ;  /* 0x000ec80001067983 */ /* 0x000ee80000300a00 */
[----:B------:R-:W3:Y:S04]  /*15f310*/  LDL.LU.64 R20, [R1+0xed8] ;  /* 0x000ed80001147983 */ /* 0x000ee80000300a00 */
[----:B------:R-:W3:Y:S04]  /*15f320*/  LDL.LU.64 R22, [R1+0xed0] ;  /* 0x000ed00001167983 */ /* 0x000ee80000300a00 */
[----:B----4-:R0:W-:Y:S04]  /*15f330*/  @P4 STG.E.U8 desc[UR4][R56.64], R0 ;  /* 0x0000000038004986 */ /* 0x0101e8000c101104 */
[----:B0-----:R-:W4:Y:S04]  /*15f340*/  LDL.LU R56, [R1+0x730] ;  /* 0x0007300001387983 */ /* 0x001f280000300800 */
        /* <DEDUP_REMOVED lines=13> */
[----:B0-----:R-:W4:Y:S01]  /*15f420*/  LDL.LU.64 R40, [R1+0xe40] ;  /* 0x000e400001287983 */ /* 0x001f220000300a00 */
[----:B------:R-:W-:-:S09]  /*15f430*/  PRMT R0, R45, 0x7773, RZ ;  /* 0x000077732d007816 */ /* 0x000fd200000000ff */
[----:B------:R0:W-:Y:S04]  /*15f440*/  @P1 STG.E.U8 desc[UR4][R38.64], R0 ;  /* 0x0000000026001986 */ /* 0x0001e8000c101104 */
[----:B0-----:R-:W4:Y:S01]  /*15f450*/  LDL.LU.64 R38, [R1+0xe60] ;  /* 0x000e600001267983 */ /* 0x001f220000300a00 */
[----:B------:R-:W-:Y:S02]  /*15f460*/  LOP3.LUT P1, RZ, R44, 0x2000000, RZ, 0xc0, !PT ;  /* 0x020000002cff7812 */ /* 0x000fe4000782c0ff */
[C---:B------:R-:W-:Y:S02]  /*15f470*/  LOP3.LUT P0, RZ, R35.reuse, 0x10, RZ, 0xc0, !PT ;  /* 0x0000001023ff7812 */ /* 0x040fe4000780c0ff */
[C---:B------:R-:W-:Y:S02]  /*15f480*/  LOP3.LUT P2, RZ, R35.reuse, 0x8, RZ, 0xc0, !PT ;  /* 0x0000000823ff7812 */ /* 0x040fe4000784c0ff */
[----:B------:R-:W-:-:S02]  /*15f490*/  LOP3.LUT P3, RZ, R35, 0x4, RZ, 0xc0, !PT ;  /* 0x0000000423ff7812 */ /* 0x000fc4000786c0ff */
[C---:B------:R-:W-:Y:S02]  /*15f4a0*/  LOP3.LUT P4, RZ, R35.reuse, 0x2, RZ, 0xc0, !PT ;  /* 0x0000000223ff7812 */ /* 0x040fe4000788c0ff */
[----:B------:R-:W-:Y:S02]  /*15f4b0*/  LOP3.LUT P6, RZ, R35, 0x1, RZ, 0xc0, !PT ;  /* 0x0000000123ff7812 */ /* 0x000fe400078cc0ff */
[----:B--2---:R-:W-:-:S05]  /*15f4c0*/  PRMT R0, R52, 0x7770, RZ ;  /* 0x0000777034007816 */ /* 0x004fca00000000ff */
[----:B------:R0:W-:Y:S01]  /*15f4d0*/  @P1 STG.E.U8 desc[UR4][R58.64], R0 ;  /* 0x000000003a001986 */ /* 0x0001e2000c101104 */
[----:B------:R-:W-:Y:S02]  /*15f4e0*/  LOP3.LUT P1, RZ, R44, 0x1000000, RZ, 0xc0, !PT ;  /* 0x010000002cff7812 */ /* 0x000fe4000782c0ff */
[----:B0-----:R-:W-:Y:S01]  /*15f4f0*/  PRMT R0, R52, 0x7771, RZ ;  /* 0x0000777134007816 */ /* 0x001fe200000000ff */
[----:B------:R-:W2:Y:S10]  /*15f500*/  LDL.LU.64 R58, [R1+0xe58] ;  /* 0x000e5800013a7983 */ /* 0x000eb40000300a00 */
        /* <DEDUP_REMOVED lines=11> */
[C---:B0-----:R-:W-:Y:S01]  /*15f5c0*/  PRMT R0, R56.reuse, 0x7771, RZ ;  /* 0x0000777138007816 */ /* 0x041fe200000000ff */
[----:B------:R-:W3:Y:S10]  /*15f5d0*/  LDL.LU R47, [R1+0x734] ;  /* 0x00073400012f7983 */ /* 0x000ef40000300800 */
        /* <DEDUP_REMOVED lines=12> */
[----:B------:R-:W-:-:S03]  /*15f6a0*/  PRMT R0, R57, 0x7773, RZ ;  /* 0x0000777339007816 */ /* 0x000fc600000000ff */
[----:B------:R-:W4:Y:S04]  /*15f6b0*/  LDL.LU.64 R56, [R1+0xde8] ;  /* 0x000de80001387983 */ /* 0x000f280000300a00 */
[----:B------:R-:W4:Y:S04]  /*15f6c0*/  LDL.LU.64 R60, [R1+0xdc0] ;  /* 0x000dc000013c7983 */ /* 0x000f280000300a00 */
[----:B------:R-:W4:Y:S04]  /*15f6d0*/  LDL.LU.64 R42, [R1+0xdb8] ;  /* 0x000db800012a7983 */ /* 0x000f280000300a00 */
[----:B------:R-:W4:Y:S04]  /*15f6e0*/  LDL.LU.64 R50, [R1+0xda0] ;  /* 0x000da00001327983 */ /* 0x000f280000300a00 */
[----:B------:R-:W4:Y:S04]  /*15f6f0*/  LDL.LU.64 R48, [R1+0xd98] ;  /* 0x000d980001307983 */ /* 0x000f280000300a00 */
[----:B------:R-:W4:Y:S04]  /*15f700*/  LDL.LU.64 R40, [R1+0xd90] ;  /* 0x000d900001287983 */ /* 0x000f280000300a00 */
[----:B------:R-:W4:Y:S01]  /*15f710*/  LDL.LU R45, [R1+0x694] ;  /* 0x00069400012d7983 */ /* 0x000f220000300800 */
[----:B------:R-:W-:-:S02]  /*15f720*/  LOP3.LUT P5, RZ, R36, 0x80000000, RZ, 0xc0, !PT ;  /* 0x8000000024ff7812 */ /* 0x000fc400078ac0ff */
[C---:B------:R-:W-:Y:S02]  /*15f730*/  LOP3.LUT P2, RZ, R36.reuse, 0x40000000, RZ, 0xc0, !PT ;  /* 0x4000000024ff7812 */ /* 0x040fe4000784c0ff */
[----:B------:R-:W-:-:S09]  /*15f740*/  LOP3.LUT P4, RZ, R36, 0x20000000, RZ, 0xc0, !PT ;  /* 0x2000000024ff7812 */ /* 0x000fd2000788c0ff */
[----:B--2---:R0:W-:Y:S04]  /*15f750*/  @P5 STG.E.U8 desc[UR4][R58.64], R0 ;  /* 0x000000003a005986 */ /* 0x0041e8000c101104 */
[----:B0-----:R-:W2:Y:S04]  /*15f760*/  LDL.LU.64 R58, [R1+0xd88] ;  /* 0x000d8800013a7983 */ /* 0x001ea80000300a00 */
[----:B------:R-:W2:Y:S01]  /*15f770*/  LDL.LU R52, [R1+0x738] ;  /* 0x0007380001347983 */ /* 0x000ea20000300800 */
[----:B---3--:R-:W-:-:S05]  /*15f780*/  PRMT R0, R47, 0x7770, RZ ;  /* 0x000077702f007816 */ /* 0x008fca00000000ff */
[----:B----4-:R0:W-:Y:S04]  /*15f790*/  @P2 STG.E.U8 desc[UR4][R38.64], R0 ;  /* 0x0000000026002986 */ /* 0x0101e8000c101104 */
[----:B0-----:R-:W3:Y:S01]  /*15f7a0*/  LDL.LU.64 R38, [R1+0xd70] ;  /* 0x000d700001267983 */ /* 0x001ee20000300a00 */
[----:B------:R-:W-:-:S05]  /*15f7b0*/  PRMT R0, R47, 0x7771, RZ ;  /* 0x000077712f007816 */ /* 0x000fca00000000ff */
[----:B------:R0:W-:Y:S04]  /*15f7c0*/  @P4 STG.E.U8 desc[UR4][R56.64], R0 ;  /* 0x0000000038004986 */ /* 0x0001e8000c101104 */
[----:B0-----:R-:W4:Y:S01]  /*15f7d0*/  LDL.LU.64 R56, [R1+0xd30] ;  /* 0x000d300001387983 */ /* 0x001f220000300a00 */
[----:B------:R-:W-:Y:S02]  /*15f7e0*/  LOP3.LUT P3, RZ, R36, 0x40000, RZ, 0xc0, !PT ;  /* 0x0004000024ff7812 */ /* 0x000fe4000786c0ff */
[----:B------:R-:W-:Y:S01]  /*15f7f0*/  LOP3.LUT R44, R44, 0xffffbfff, RZ, 0xc0, !PT ;  /* 0xffffbfff2c2c7812 */ /* 0x000fe200078ec0ff */
[----:B------:R-:W4:Y:S10]  /*15f800*/  LDL.LU.64 R22, [R1+0xd28] ;  /* 0x000d280001167983 */ /* 0x000f340000300a00 */
        /* <DEDUP_REMOVED lines=12> */
[----:B------:R-:W-:Y:S02]  /*15f8d0*/  LOP3.LUT P3, RZ, R36, 0x400000, RZ, 0xc0, !PT ;  /* 0x0040000024ff7812 */ /* 0x000fe4000786c0ff */
[----:B------:R-:W-:Y:S01]  /*15f8e0*/  LOP3.LUT R44, R44, 0xfffbffff, RZ, 0xc0, !PT ;  /* 0xfffbffff2c2c7812 */ /* 0x000fe200078ec0ff */
[----:B------:R0:W-:Y:S01]  /*15f8f0*/  @P6 STG.E.U8 desc[UR4][R60.64], R0 ;  /* 0x000000003c006986 */ /* 0x0001e2000c101104 */
[C---:B------:R-:W-:Y:S02]  /*15f900*/  LOP3.LUT P0, RZ, R36.reuse, 0x8000000, RZ, 0xc0, !PT ;  /* 0x0800000024ff7812 */ /* 0x040fe4000780c0ff */
[----:B------:R-:W-:Y:S01]  /*15f910*/  LOP3.LUT P1, RZ, R36, 0x4000000, RZ, 0xc0, !PT ;  /* 0x0400000024ff7812 */ /* 0x000fe2000782c0ff */
[----:B0-----:R-:W4:Y:S06]  /*15f920*/  LDL.LU.64 R60, [R1+0xd48] ;  /* 0x000d4800013c7983 */ /* 0x001f2c0000300a00 */
[----:B------:R-:W-:-:S02]  /*15f930*/  @P3 LOP3.LUT R44, R44, 0x40000, RZ, 0xfc, !PT ;  /* 0x000400002c2c3812 */ /* 0x000fc400078efcff */
[C---:B------:R-:W-:Y:S02]  /*15f940*/  LOP3.LUT P3, RZ, R36.reuse, 0x800000, RZ, 0xc0, !PT ;  /* 0x0080000024ff7812 */ /* 0x040fe4000786c0ff */
[----:B------:R-:W-:Y:S02]  /*15f950*/  PRMT R0, R47, 0x7773, RZ ;  /* 0x000077732f007816 */ /* 0x000fe400000000ff */
[----:B------:R-:W-:Y:S02]  /*15f960*/  LOP3.LUT P5, RZ, R36, 0x2000000, RZ, 0xc0, !PT ;  /* 0x0200000024ff7812 */ /* 0x000fe400078ac0ff */
[----:B------:R-:W-:Y:S01]  /*15f970*/  LOP3.LUT R44, R44, 0xfff7ffff, RZ, 0xc0, !PT ;  /* 0xfff7ffff2c2c7812 */ /* 0x000fe200078ec0ff */
[----:B------:R0:W-:Y:S06]  /*15f980*/  @P0 STG.E.U8 desc[UR4][R42.64], R0 ;  /* 0x000000002a000986 */ /* 0x0001ec000c101104 */
[----:B------:R-:W-:-:S02]  /*15f990*/  @P3 LOP3.LUT R44, R44, 0x80000, RZ, 0xfc, !PT ;  /* 0x000800002c2c3812 */ /* 0x000fc400078efcff */
[----:B------:R-:W-:Y:S02]  /*15f9a0*/  LOP3.LUT P3, RZ, R36, 0x1000000, RZ, 0xc0, !PT ;  /* 0x0100000024ff7812 */ /* 0x000fe4000786c0ff */
[C---:B0-----:R-:W-:Y:S01]  /*15f9b0*/  PRMT R0, R45.reuse, 0x7770, RZ ;  /* 0x000077702d007816 */ /* 0x041fe200000000ff */
[----:B------:R-:W4:Y:S04]  /*15f9c0*/  LDL.LU.64 R42, [R1+0xcd0] ;  /* 0x000cd000012a7983 */ /* 0x000f280000300a00 */
[----:B------:R0:W-:Y:S04]  /*15f9d0*/  @P1 STG.E.U8 desc[UR4][R50.64], R0 ;  /* 0x0000000032001986 */ /* 0x0001e8000c101104 */
[----:B0-----:R-:W4:Y:S01]  /*15f9e0*/  LDL.LU.64 R50, [R1+0xcb8] ;  /* 0x000cb80001327983 */ /* 0x001f220000300a00 */
[----:B------:R-:W-:-:S05]  /*15f9f0*/  PRMT R0, R45, 0x7771, RZ ;  /* 0x000077712d007816 */ /* 0x000fca00000000ff */
[----:B------:R0:W-:Y:S04]  /*15fa00*/  @P5 STG.E.U8 desc[UR4][R48.64], R0 ;  /* 0x0000000030005986 */ /* 0x0001e8000c101104 */
[----:B0-----:R-:W4:Y:S01]  /*15fa10*/  LDL.LU.64 R48, [R1+0xcb0] ;  /* 0x000cb00001307983 */ /* 0x001f220000300a00 */
[----:B------:R-:W-:-:S05]  /*15fa20*/  PRMT R0, R45, 0x7772, RZ ;  /* 0x000077722d007816 */ /* 0x000fca00000000ff */
        /* <DEDUP_REMOVED lines=9> */
[----:B---3--:R0:W-:Y:S01]  /*15fac0*/  @P3 STG.E.U8 desc[UR4][R38.64], R0 ;  /* 0x0000000026003986 */ /* 0x0081e2000c101104 */
        /* <DEDUP_REMOVED lines=9> */
[----:B0-----:R-:W-:Y:S02]  /*15fb60*/  PRMT R0, R52, 0x7773, RZ ;  /* 0x0000777334007816 */ /* 0x001fe400000000ff */
[C---:B------:R-:W-:Y:S02]  /*15fb70*/  LOP3.LUT P2, RZ, R36.reuse, 0x20000, RZ, 0xc0, !PT ;  /* 0x0002000024ff7812 */ /* 0x040fe4000784c0ff */
[C---:B------:R-:W-:Y:S02]  /*15fb80*/  LOP3.LUT P4, RZ, R36.reuse, 0x10000, RZ, 0xc0, !PT ;  /* 0x0001000024ff7812 */ /* 0x040fe4000788c0ff */
[----:B------:R-:W-:-:S05]  /*15fb90*/  LOP3.LUT P6, RZ, R36, 0x8000, RZ, 0xc0, !PT ;  /* 0x0000800024ff7812 */ /* 0x000fca00078cc0ff */
[----:B------:R0:W-:Y:S01]  /*15fba0*/  @P3 STG.E.U8 desc[UR4][R60.64], R0 ;  /* 0x000000003c003986 */ /* 0x0001e2000c101104 */
[----:B------:R-:W-:Y:S02]  /*15fbb0*/  LOP3.LUT P3, RZ, R44, 0x4000, RZ, 0xc0, !PT ;  /* 0x000040002cff7812 */ /* 0x000fe4000786c0ff */
[----:B0-----:R-:W-:-:S11]  /*15fbc0*/  PRMT R0, R2, 0x7770, RZ ;  /* 0x0000777002007816 */ /* 0x001fd600000000ff */
[----:B------:R0:W-:Y:S02]  /*15fbd0*/  @P3 STG.E.U8 desc[UR4][R42.64], R0 ;  /* 0x000000002a003986 */ /* 0x0001e4000c101104 */
[----:B0-----:R-:W-:-:S05]  /*15fbe0*/  PRMT R0, R2, 0x7771, RZ ;  /* 0x0000777102007816 */ /* 0x001fca00000000ff */
[----:B------:R0:W-:Y:S02]  /*15fbf0*/  @P2 STG.E.U8 desc[UR4][R50.64], R0 ;  /* 0x0000000032002986 */ /* 0x0001e4000c101104 */
[----:B0-----:R-:W-:-:S05]  /*15fc00*/  PRMT R0, R2, 0x7772, RZ ;  /* 0x0000777202007816 */ /* 0x001fca00000000ff */
[----:B------:R0:W-:Y:S01]  /*15fc10*/  @P4 STG.E.U8 desc[UR4][R48.64], R0 ;  /* 0x0000000030004986 */ /* 0x0001e2000c101104 */
[----:B------:R-:W-:Y:S02]  /*15fc20*/  LOP3.LUT P0, RZ, R36, 0x4000, RZ, 0xc0, !PT ;  /* 0x0000400024ff7812 */ /* 0x000fe4000780c0ff */
[----:B0-----:R-:W-:Y:S02]  /*15fc30*/  PRMT R0, R2, 0x7773, RZ ;  /* 0x0000777302007816 */ /* 0x001fe400000000ff */
[----:B------:R-:W4:Y:S04]  /*15fc40*/  LDL.LU R2, [R1+0x569c] ;  /* 0x00569c0001027983 */ /* 0x000f280000300800 */
[----:B------:R0:W-:Y:S04]  /*15fc50*/  @P6 STG.E.U8 desc[UR4][R40.64], R0 ;  /* 0x0000000028006986 */ /* 0x0001e8000c101104 */
[----:B0-----:R-:W4:Y:S01]  /*15fc60*/  LDL.LU.64 R40, [R1+0xca0] ;  /* 0x000ca00001287983 */ /* 0x001f220000300a00 */
[----:B------:R-:W-:-:S03]  /*15fc70*/  PRMT R0, R47, 0x7770, RZ ;  /* 0x000077702f007816 */ /* 0x000fc600000000ff */
[----:B------:R-:W4:Y:S04]  /*15fc80*/  LDL.LU R50, [R1+0x69c] ;  /* 0x00069c0001327983 */ /* 0x000f280000300800 */
[----:B--2---:R0:W-:Y:S04]  /*15fc90*/  @P0 STG.E.U8 desc[UR4][R58.64], R0 ;  /* 0x000000003a000986 */ /* 0x0041e8000c101104 */
[----:B0-----:R-:W2:Y:S04]  /*15fca0*/  LDL.LU.64 R58, [R1+0xc88] ;  /* 0x000c8800013a7983 */ /* 0x001ea80000300a00 */
[----:B------:R-:W2:Y:S01]  /*15fcb0*/  LDL.LU.64 R60, [R1+0xc80] ;  /* 0x000c8000013c7983 */ /* 0x000ea20000300a00 */
[----:B------:R-:W-:-:S02]  /*15fcc0*/  LOP3.LUT P1, RZ, R36, 0x2000, RZ, 0xc0, !PT ;  /* 0x0000200024ff7812 */ /* 0x000fc4000782c0ff */
[----:B------:R-:W-:Y:S01]  /*15fcd0*/  LOP3.LUT P5, RZ, R36, 0x1000, RZ, 0xc0, !PT ;  /* 0x0000100024ff7812 */ /* 0x000fe200078ac0ff */
[----:B------:R-:W2:Y:S01]  /*15fce0*/  LDL.LU.64 R42, [R1+0xc60] ;  /* 0x000c6000012a7983 */ /* 0x000ea20000300a00 */
[----:B------:R-:W-:-:S03]  /*15fcf0*/  PRMT R0, R47, 0x7771, RZ ;  /* 0x000077712f007816 */ /* 0x000fc600000000ff */
[----:B------:R-:W2:Y:S06]  /*15fd00*/  LDL.LU.64 R48, [R1+0xc78] ;  /* 0x000c780001307983 */ /* 0x000eac0000300a00 */
[----:B---3--:R0:W-:Y:S02]  /*15fd10*/  @P1 STG.E.U8 desc[UR4][R38.64], R0 ;  /* 0x0000000026001986 */ /* 0x0081e4000c101104 */
[----:B0-----:R-:W-:Y:S02]  /*15fd20*/  PRMT R0, R47, 0x7772, RZ ;  /* 0x000077722f007816 */ /* 0x001fe400000000ff */
[----:B------:R-:W3:Y:S04]  /*15fd30*/  LDL.LU.64 R38, [R1+0xc00] ;  /* 0x000c000001267983 */ /* 0x000ee80000300a00 */
[----:B----4-:R0:W-:Y:S04]  /*15fd40*/  @P5 STG.E.U8 desc[UR4][R56.64], R0 ;  /* 0x0000000038005986 */ /* 0x0101e8000c101104 */
[----:B0-----:R-:W4:Y:S04]  /*15fd50*/  LDL.LU.64 R56, [R1+0xc18] ;  /* 0x000c180001387983 */ /* 0x001f280000300a00 */
[----:B------:R-:W3:Y:S01]  /*15fd60*/  LDL.LU R45, [R1+0x5a0] ;  /* 0x0005a000012d7983 */ /* 0x000ee20000300800 */
[----:B------:R-:W-:-:S03]  /*15fd70*/  LOP3.LUT P3, RZ, R36, 0x800, RZ, 0xc0, !PT ;  /* 0x0000080024ff7812 */ /* 0x000fc6000786c0ff */
[----:B------:R-:W4:Y:S01]  /*15fd80*/  LDL.LU.64 R20, [R1+0xbe8] ;  /* 0x000be80001147983 */ /* 0x000f220000300a00 */
[----:B------:R-:W-:Y:S02]  /*15fd90*/  PRMT R9, R47, 0x7773, RZ ;  /* 0x000077732f097816 */ /* 0x000fe400000000ff */
[C---:B------:R-:W-:Y:S02]  /*15fda0*/  LOP3.LUT P2, RZ, R36.reuse, 0x400, RZ, 0xc0, !PT ;  /* 0x0000040024ff7812 */ /* 0x040fe4000784c0ff */
[C---:B------:R-:W-:Y:S02]  /*15fdb0*/  LOP3.LUT P4, RZ, R36.reuse, 0x200, RZ, 0xc0, !PT ;  /* 0x0000020024ff7812 */ /* 0x040fe4000788c0ff */
[C---:B------:R-:W-:Y:S02]  /*15fdc0*/  LOP3.LUT P6, RZ, R36.reuse, 0x100, RZ, 0xc0, !PT ;  /* 0x0000010024ff7812 */ /* 0x040fe400078cc0ff */
[C---:B------:R-:W-:Y:S02]  /*15fdd0*/  LOP3.LUT P0, RZ, R36.reuse, 0x80, RZ, 0xc0, !PT ;  /* 0x0000008024ff7812 */ /* 0x040fe4000780c0ff */
[----:B------:R-:W-:Y:S01]  /*15fde0*/  LOP3.LUT P1, RZ, R36, 0x40, RZ, 0xc0, !PT ;  /* 0x0000004024ff7812 */ /* 0x000fe2000782c0ff */
[----:B------:R0:W-:Y:S04]  /*15fdf0*/  @P3 STG.E.U8 desc[UR4][R40.64], R9 ;  /* 0x0000000928003986 */ /* 0x0001e8000c101104 */
[----:B0-----:R-:W4:Y:S01]  /*15fe00*/  LDL.LU.64 R40, [R1+0xbe0] ;  /* 0x000be00001287983 */ /* 0x001f220000300a00 */
[----:B------:R-:W-:-:S03]  /*15fe10*/  PRMT R9, R50, 0x7770, RZ ;  /* 0x0000777032097816 */ /* 0x000fc600000000ff */
[----:B------:R-:W4:Y:S04]  /*15fe20*/  LDL.LU R52, [R1+0x460] ;  /* 0x0004600001347983 */ /* 0x000f280000300800 */
[----:B--2---:R0:W-:Y:S04]  /*15fe30*/  @P2 STG.E.U8 desc[UR4][R58.64], R9 ;  /* 0x000000093a002986 */ /* 0x0041e8000c101104 */
[----:B0-----:R-:W2:Y:S04]  /*15fe40*/  LDL.LU.64 R58, [R1+0xa68] ;  /* 0x000a6800013a7983 */ /* 0x001ea80000300a00 */
[----:B------:R-:W2:Y:S01]  /*15fe50*/  LDL.LU.64 R22, [R1+0xa30] ;  /* 0x000a300001167983 */ /* 0x000ea20000300a00 */
[----:B------:R-:W-:-:S05]  /*15fe60*/  PRMT R9, R50, 0x7771, RZ ;  /* 0x0000777132097816 */ /* 0x000fca00000000ff */
[----:B------:R0:W-:Y:S04]  /*15fe70*/  @P4 STG.E.U8 desc[UR4][R60.64], R9 ;  /* 0x000000093c004986 */ /* 0x0001e8000c101104 */
[----:B0-----:R-:W2:Y:S01]  /*15fe80*/  LDL.LU.64 R60, [R1+0xa60] ;  /* 0x000a6000013c7983 */ /* 0x001ea20000300a00 */
[----:B------:R-:W-:-:S03]  /*15fe90*/  PRMT R9, R50, 0x7772, RZ ;  /* 0x0000777232097816 */ /* 0x000fc600000000ff */
[----:B------:R-:W2:Y:S04]  /*15fea0*/  LDL.LU R47, [R1+0x5a4] ;  /* 0x0005a400012f7983 */ /* 0x000ea80000300800 */
[----:B------:R0:W-:Y:S04]  /*15feb0*/  @P6 STG.E.U8 desc[UR4][R42.64], R9 ;  /* 0x000000092a006986 */ /* 0x0001e8000c101104 */
[----:B0-----:R-:W2:Y:S01]  /*15fec0*/  LDL.LU.64 R42, [R1+0xa38] ;  /* 0x000a3800012a7983 */ /* 0x001ea20000300a00 */
[----:B------:R-:W-:-:S03]  /*15fed0*/  PRMT R9, R50, 0x7773, RZ ;  /* 0x0000777332097816 */ /* 0x000fc600000000ff */
[----:B------:R-:W2:Y:S04]  /*15fee0*/  LDL.LU.64 R50, [R1+0x9f0] ;  /* 0x0009f00001327983 */ /* 0x000ea80000300a00 */
[----:B------:R0:W-:Y:S04]  /*15fef0*/  @P0 STG.E.U8 desc[UR4][R48.64], R9 ;  /* 0x0000000930000986 */ /* 0x0001e8000c101104 */
[----:B0-----:R-:W2:Y:S01]  /*15ff00*/  LDL.LU.64 R48, [R1+0x980] ;  /* 0x0009800001307983 */ /* 0x001ea20000300a00 */
[----:B---3--:R-:W-:-:S05]  /*15ff10*/  PRMT R9, R45, 0x7770, RZ ;  /* 0x000077702d097816 */ /* 0x008fca00000000ff */
[----:B------:R0:W-:Y:S04]  /*15ff20*/  @P1 STG.E.U8 desc[UR4][R38.64], R9 ;  /* 0x0000000926001986 */ /* 0x0001e8000c101104 */
[----:B0-----:R-:W3:Y:S01]  /*15ff30*/  LDL.LU.64 R38, [R1+0x9d8] ;  /* 0x0009d80001267983 */ /* 0x001ee20000300a00 */
[----:B------:R-:W-:-:S04]  /*15ff40*/  LOP3.LUT P5, RZ, R2, 0x80000000, RZ, 0xc0, !PT ;  /* 0x8000000002ff7812 */ /* 0x000fc800078ac0ff */
[----:B------:R-:W-:Y:S02]  /*15ff50*/  P2R R0, PR, RZ, 0x20 ;  /* 0x00000020ff007803 */ /* 0x000fe40000000000 */
        /* <DEDUP_REMOVED lines=10> */
[----:B------:R-:W-:Y:S02]  /*160000*/  LOP3.LUT P5, RZ, R36, 0x20, RZ, 0xc0, !PT ;  /* 0x0000002024ff7812 */ /* 0x000fe400078ac0ff */
[----:B------:R-:W-:-:S11]  /*160010*/  PRMT R9, R45, 0x7771, RZ ;  /* 0x000077712d097816 */ /* 0x000fd600000000ff */
[----:B----4-:R0:W-:Y:S04]  /*160020*/  @P5 STG.E.U8 desc[UR4][R56.64], R9 ;  /* 0x0000000938005986 */ /* 0x0101e8000c101104 */
[----:B0-----:R-:W4:Y:S01]  /*160030*/  LDL.LU.64 R56, [R1+0xa10] ;  /* 0x000a100001387983 */ /* 0x001f220000300a00 */
[----:B------:R-:W-:Y:S02]  /*160040*/  ISETP.NE.AND P5, PT, R8, RZ, PT ;  /* 0x000000ff0800720c */ /* 0x000fe40003fa5270 */
[----:B------:R-:W-:-:S11]  /*160050*/  PRMT R8, R45, 0x7772, RZ ;  /* 0x000077722d087816 */ /* 0x000fd600000000ff */
[----:B------:R-:W-:Y:S01]  /*160060*/  @P5 STG.E.U8 desc[UR4][R20.64], R8 ;  /* 0x0000000814005986 */ /* 0x000fe2000c101104 */
[----:B------:R-:W-:Y:S02]  /*160070*/  ISETP.NE.AND P5, PT, R7, RZ, PT ;  /* 0x000000ff0700720c */ /* 0x000fe40003fa5270 */
[----:B------:R-:W-:-:S11]  /*160080*/  PRMT R7, R45, 0x7773, RZ ;  /* 0x000077732d077816 */ /* 0x000fd600000000ff */
[----:B------:R0:W-:Y:S01]  /*160090*/  @P5 STG.E.U8 desc[UR4][R40.64], R7 ;  /* 0x0000000728005986 */ /* 0x0001e2000c101104 */
[----:B------:R-:W-:Y:S02]  /*1600a0*/  ISETP.NE.AND P5, PT, R6, RZ, PT ;  /* 0x000000ff0600720c */ /* 0x000fe40003fa5270 */
[----:B------:R-:W-:Y:S01]  /*1600b0*/  PRMT R6, R52, 0x7770, RZ ;  /* 0x0000777034067816 */ /* 0x000fe200000000ff */
[----:B0-----:R-:W4:Y:S10]  /*1600c0*/  LDL.LU.64 R40, [R1+0x9d0] ;  /* 0x0009d00001287983 */ /* 0x001f340000300a00 */
[----:B--2---:R0:W-:Y:S04]  /*1600d0*/  @P5 STG.E.U8 desc[UR4][R58.64], R6 ;  /* 0x000000063a005986 */ /* 0x0041e8000c101104 */
[----:B0-----:R-:W2:Y:S01]  /*1600e0*/  LDL.LU.64 R58, [R1+0x9f8] ;  /* 0x0009f800013a7983 */ /* 0x001ea20000300a00 */
[----:B------:R-:W-:-:S02]  /*1600f0*/  ISETP.NE.AND P5, PT, R5, RZ, PT ;  /* 0x000000ff0500720c */ /* 0x000fc40003fa5270 */
[----:B------:R-:W-:-:S11]  /*160100*/  PRMT R5, R52, 0x7771, RZ ;  /* 0x0000777134057816 */ /* 0x000fd600000000ff */
[----:B------:R-:W-:Y:S01]  /*160110*/  @P5 STG.E.U8 desc[UR4][R22.64], R5 ;  /* 0x0000000516005986 */ /* 0x000fe2000c101104 */
[----:B------:R-:W-:Y:S02]  /*160120*/  ISETP.NE.AND P5, PT, R4, RZ, PT ;  /* 0x000000ff0400720c */ /* 0x000fe40003fa5270 */
[----:B------:R-:W-:Y:S02]  /*160130*/  PRMT R4, R52, 0x7772, RZ ;  /* 0x0000777234047816 */ /* 0x000fe400000000ff */
[----:B------:R-:W-:-:S09]  /*160140*/  LOP3.LUT P3, RZ, R2, 0x40000000, RZ, 0xc0, !PT ;  /* 0x4000000002ff7812 */ /* 0x000fd2000786c0ff */
[----:B------:R-:W-:Y:S01]  /*160150*/  @P5 STG.E.U8 desc[UR4][R60.64], R4 ;  /* 0x000000043c005986 */ /* 0x000fe2000c101104 */
[----:B------:R-:W-:Y:S02]  /*160160*/  ISETP.NE.AND P5, PT, R0, RZ, PT ;  /* 0x000000ff0000720c */ /* 0x000fe40003fa5270 */
[----:B------:R-:W-:Y:S02]  /*160170*/  PRMT R0, R52, 0x7773, RZ ;  /* 0x0000777334007816 */ /* 0x000fe400000000ff */
[C---:B------:R-:W-:Y:S02]  /*160180*/  LOP3.LUT P2, RZ, R2.reuse, 0x20000000, RZ, 0xc0, !PT ;  /* 0x2000000002ff7812 */ /* 0x040fe4000784c0ff */
[----:B------:R-:W-:-:S07]  /*160190*/  LOP3.LUT P4, RZ, R2, 0x10000000, RZ, 0xc0, !PT ;  /* 0x1000000002ff7812 */ /* 0x000fce000788c0ff */
[----:B------:R0:W-:Y:S02]  /*1601a0*/  @P5 STG.E.U8 desc[UR4][R42.64], R0 ;  /* 0x000000002a005986 */ /* 0x0001e4000c101104 */
[----:B0-----:R-:W-:-:S05]  /*1601b0*/  PRMT R0, R47, 0x7770, RZ ;  /* 0x000077702f007816 */ /* 0x001fca00000000ff */
[----:B------:R0:W-:Y:S02]  /*1601c0*/  @P3 STG.E.U8 desc[UR4][R50.64], R0 ;  /* 0x0000000032003986 */ /* 0x0001e4000c101104 */
[----:B0-----:R-:W-:-:S05]  /*1601d0*/  PRMT R0, R47, 0x7771, RZ ;  /* 0x000077712f007816 */ /* 0x001fca00000000ff */
[----:B------:R0:W-:Y:S02]  /*1601e0*/  @P2 STG.E.U8 desc[UR4][R48.64], R0 ;  /* 0x0000000030002986 */ /* 0x0001e4000c101104 */
[----:B0-----:R-:W-:-:S05]  /*1601f0*/  PRMT R0, R47, 0x7772, RZ ;  /* 0x000077722f007816 */ /* 0x001fca00000000ff */
[----:B---3--:R0:W-:Y:S04]  /*160200*/  @P4 STG.E.U8 desc[UR4][R38.64], R0 ;  /* 0x0000000026004986 */ /* 0x0081e8000c101104 */
[----:B0-----:R-:W3:Y:S01]  /*160210*/  LDL.LU.64 R38, [R1+0xbb8] ;  /* 0x000bb80001267983 */ /* 0x001ee20000300a00 */
[----:B------:R-:W-:Y:S02]  /*160220*/  LOP3.LUT P6, RZ, R2, 0x8000000, RZ, 0xc0, !PT ;  /* 0x0800000002ff7812 */ /* 0x000fe400078cc0ff */
[----:B------:R-:W-:-:S11]  /*160230*/  PRMT R0, R47, 0x7773, RZ ;  /* 0x000077732f007816 */ /* 0x000fd600000000ff */
[----:B----4-:R0:W-:Y:S04]  /*160240*/  @P6 STG.E.U8 desc[UR4][R56.64], R0 ;  /* 0x0000000038006986 */ /* 0x0101e8000c101104 */
[----:B0-----:R-:W4:Y:S04]  /*160250*/  LDL.LU.64 R56, [R1+0xbc8] ;  /* 0x000bc80001387983 */ /* 0x001f280000300a00 */
[----:B------:R-:W4:Y:S04]  /*160260*/  LDL.LU R52, [R1+0x5a8] ;  /* 0x0005a80001347983 */ /* 0x000f280000300800 */
[----:B------:R-:W4:Y:S01]  /*160270*/  LDL.LU.64 R60, [R1+0xbb0] ;  /* 0x000bb000013c7983 */ /* 0x000f220000300a00 */
[----:B------:R-:W-:-:S02]  /*160280*/  LOP3.LUT P0, RZ, R2, 0x4000000, RZ, 0xc0, !PT ;  /* 0x0400000002ff7812 */ /* 0x000fc4000780c0ff */
[----:B------:R-:W-:Y:S01]  /*160290*/  LOP3.LUT P1, RZ, R2, 0x2000000, RZ, 0xc0, !PT ;  /* 0x0200000002ff7812 */ /* 0x000fe2000782c0ff */
[----:B------:R-:W4:Y:S01]  /*1602a0*/  LDL.LU.64 R42, [R1+0xbc0] ;  /* 0x000bc000012a7983 */ /* 0x000f220000300a00 */
[----:B------:R-:W-:-:S03]  /*1602b0*/  PRMT R0, R3, 0x7770, RZ ;  /* 0x0000777003007816 */ /* 0x000fc600000000ff */
[----:B------:R-:W4:Y:S06]  /*1602c0*/  LDL.LU.64 R50, [R1+0xbd8] ;  /* 0x000bd80001327983 */ /* 0x000f2c0000300a00 */
[----:B------:R0:W-:Y:S02]  /*1602d0*/  @P0 STG.E.U8 desc[UR4][R40.64], R0 ;  /* 0x0000000028000986 */ /* 0x0001e4000c101104 */
[----:B0-----:R-:W-:-:S05]  /*1602e0*/  PRMT R0, R3, 0x7771, RZ ;  /* 0x0000777103007816 */ /* 0x001fca00000000ff */
[----:B--2---:R0:W-:Y:S04]  /*1602f0*/  @P1 STG.E.U8 desc[UR4][R58.64], R0 ;  /* 0x000000003a001986 */ /* 0x0041e8000c101104 */
[----:B0-----:R-:W2:Y:S04]  /*160300*/  LDL.LU.64 R58, [R1+0xbf8] ;  /* 0x000bf800013a7983 */ /* 0x001ea80000300a00 */
[----:B------:R-:W2:Y:S04]  /*160310*/  LDL.LU.64 R48, [R1+0xbd0] ;  /* 0x000bd00001307983 */ /* 0x000ea80000300a00 */
[----:B------:R-:W2:Y:S01]  /*160320*/  LDL.LU R41, [R1+0x468] ;  /* 0x0004680001297983 */ /* 0x000ea20000300800 */
[----:B------:R-:W-:-:S02]  /*160330*/  LOP3.LUT P5, RZ, R2, 0x1000000, RZ, 0xc0, !PT ;  /* 0x0100000002ff7812 */ /* 0x000fc400078ac0ff */
[----:B------:R-:W-:Y:S02]  /*160340*/  PRMT R9, R3, 0x7772, RZ ;  /* 0x0000777203097816 */ /* 0x000fe400000000ff */
[----:B------:R-:W-:-:S09]  /*160350*/  LOP3.LUT P3, RZ, R2, 0x800000, RZ, 0xc0, !PT ;  /* 0x0080000002ff7812 */ /* 0x000fd2000786c0ff */
[----:B---3--:R0:W-:Y:S04]  /*160360*/  @P5 STG.E.U8 desc[UR4][R38.64], R9 ;  /* 0x0000000926005986 */ /* 0x0081e8000c101104 */
[----:B0-----:R-:W3:Y:S01]  /*160370*/  LDL.LU.64 R38, [R1+0xbf0] ;  /* 0x000bf00001267983 */ /* 0x001ee20000300a00 */
[----:B------:R-:W-:-:S03]  /*160380*/  PRMT R9, R3, 0x7773, RZ ;  /* 0x0000777303097816 */ /* 0x000fc600000000ff */
[----:B------:R-:W3:Y:S01]  /*160390*/  LDL.LU R3, [R1+0x5698] ;  /* 0x0056980001037983 */ /* 0x000ee20000300800 */
[----:B------:R-:W-:-:S03]  /*1603a0*/  LOP3.LUT P2, RZ, R2, 0x400000, RZ, 0xc0, !PT ;  /* 0x0040000002ff7812 */ /* 0x000fc6000784c0ff */
[----:B----4-:R0:W-:Y:S04]  /*1603b0*/  @P3 STG.E.U8 desc[UR4][R56.64], R9 ;  /* 0x0000000938003986 */ /* 0x0101e8000c101104 */
[----:B0-----:R-:W4:Y:S04]  /*1603c0*/  LDL.LU.64 R56, [R1+0xc10] ;  /* 0x000c100001387983 */ /* 0x001f280000300a00 */
[----:B------:R-:W4:Y:S04]  /*1603d0*/  LDL.LU.64 R20, [R1+0xc28] ;  /* 0x000c280001147983 */ /* 0x000f280000300a00 */
[----:B------:R-:W4:Y:S04]  /*1603e0*/  LDL.LU.64 R22, [R1+0xc08] ;  /* 0x000c080001167983 */ /* 0x000f280000300a00 */
[----:B------:R-:W4:Y:S01]  /*1603f0*/  LDL.LU.64 R46, [R1+0xc20] ;  /* 0x000c2000012e7983 */ /* 0x000f220000300a00 */
[----:B------:R-:W-:-:S05]  /*160400*/  PRMT R9, R52, 0x7770, RZ ;  /* 0x0000777034097816 */ /* 0x000fca00000000ff */
[----:B------:R0:W-:Y:S04]  /*160410*/  @P2 STG.E.U8 desc[UR4][R60.64], R9 ;  /* 0x000000093c002986 */ /* 0x0001e8000c101104 */
[----:B0-----:R-:W4:Y:S01]  /*160420*/  LDL.LU.64 R60, [R1+0xc40] ;  /* 0x000c4000013c7983 */ /* 0x001f220000300a00 */
[C---:B------:R-:W-:Y:S02]  /*160430*/  LOP3.LUT P4, RZ, R2.reuse, 0x200000, RZ, 0xc0, !PT ;  /* 0x0020000002ff7812 */ /* 0x040fe4000788c0ff */
[----:B------:R-:W-:Y:S01]  /*160440*/  LOP3.LUT P6, RZ, R2, 0x100000, RZ, 0xc0, !PT ;  /* 0x0010000002ff7812 */ /* 0x000fe200078cc0ff */
[----:B------:R-:W4:Y:S01]  /*160450*/  LDL.LU R40, [R1+0x46c] ;  /* 0x00046c0001287983 */ /* 0x000f220000300800 */
[----:B------:R-:W-:Y:S02]  /*160460*/  PRMT R9, R52, 0x7771, RZ ;  /* 0x0000777134097816 */ /* 0x000fe400000000ff */
[----:B------:R-:W-:-:S07]  /*160470*/  LOP3.LUT P0, RZ, R2, 0x80000, RZ, 0xc0, !PT ;  /* 0x0008000002ff7812 */ /* 0x000fce000780c0ff */
[----:B------:R0:W-:Y:S02]  /*160480*/  @P4 STG.E.U8 desc[UR4][R42.64], R9 ;  /* 0x000000092a004986 */ /* 0x0001e4000c101104 */
[C---:B0-----:R-:W-:Y:S02]  /*160490*/  PRMT R9, R52.reuse, 0x7772, RZ ;  /* 0x0000777234097816 */ /* 0x041fe400000000ff */
[----:B------:R-:W4:Y:S04]  /*1604a0*/  LDL.LU.64 R42, [R1+0xc50] ;  /* 0x000c5000012a7983 */ /* 0x000f280000300a00 */
[----:B------:R0:W-:Y:S04]  /*1604b0*/  @P6 STG.E.U8 desc[UR4][R50.64], R9 ;  /* 0x0000000932006986 */ /* 0x0001e8000c101104 */
[----:B0-----:R-:W4:Y:S01]  /*1604c0*/  LDL.LU.64 R50, [R1+0xc38] ;  /* 0x000c380001327983 */ /* 0x001f220000300a00 */
[----:B------:R-:W-:-:S05]  /*1604d0*/  PRMT R9, R52, 0x7773, RZ ;  /* 0x0000777334097816 */ /* 0x000fca00000000ff */
[----:B--2---:R0:W-:Y:S04]  /*1604e0*/  @P0 STG.E.U8 desc[UR4][R58.64], R9 ;  /* 0x000000093a000986 */ /* 0x0041e8000c101104 */
[----:B0-----:R-:W2:Y:S01]  /*1604f0*/  LDL.LU.64 R58, [R1+0xc48] ;  /* 0x000c4800013a7983 */ /* 0x001ea20000300a00 */
        /* <DEDUP_REMOVED lines=14> */
[----:B------:R0:W-:Y:S01]  /*1605e0*/  @P1 STG.E.U8 desc[UR4][R48.64], R9 ;  /* 0x0000000930001986 */ /* 0x0001e2000c101104 */
[----:B------:R-:W-:Y:S02]  /*1605f0*/  ISETP.NE.AND P1, PT, R8, RZ, PT ;  /* 0x000000ff0800720c */ /* 0x000fe40003f25270 */
[----:B------:R-:W-:Y:S01]  /*160600*/  PRMT R8, R41, 0x7771, RZ ;  /* 0x0000777129087816 */ /* 0x000fe200000000ff */
[----:B0-----:R-:W2:Y:S10]  /*160610*/  LDL.LU.64 R48, [R1+0xc58] ;  /* 0x000c580001307983 */ /* 0x001eb40000300a00 */
[----:B---3--:R0:W-:Y:S04]  /*160620*/  @P1 STG.E.U8 desc[UR4][R38.64], R8 ;  /* 0x0000000826001986 */ /* 0x0081e8000c101104 */
[----:B0-----:R-:W3:Y:S01]  /*160630*/  LDL.LU.64 R38, [R1+0xc70] ;  /* 0x000c700001267983 */ /* 0x001ee20000300a00 */
[----:B------:R-:W-:-:S02]  /*160640*/  ISETP.NE.AND P1, PT, R7, RZ, PT ;  /* 0x000000ff0700720c */ /* 0x000fc40003f25270 */
[----:B------:R-:W-:-:S11]  /*160650*/  PRMT R7, R41, 0x7772, RZ ;  /* 0x0000777229077816 */ /* 0x000fd600000000ff */
[----:B----4-:R0:W-:Y:S01]  /*160660*/  @P1 STG.E.U8 desc[UR4][R56.64], R7 ;  /* 0x0000000738001986 */ /* 0x0101e2000c101104 */
[----:B------:R-:W-:Y:S02]  /*160670*/  ISETP.NE.AND P1, PT, R6, RZ, PT ;  /* 0x000000ff0600720c */ /* 0x000fe40003f25270 */
[----:B------:R-:W-:Y:S01]  /*160680*/  PRMT R6, R41, 0x7773, RZ ;  /* 0x0000777329067816 */ /* 0x000fe200000000ff */
[----:B0-----:R-:W4:Y:S10]  /*160690*/  LDL.LU.64 R56, [R1+0xc30] ;  /* 0x000c300001387983 */ /* 0x001f340000300a00 */
[----:B------:R-:W-:Y:S01]  /*1606a0*/  @P1 STG.E.U8 desc[UR4][R20.64], R6 ;  /* 0x0000000614001986 */ /* 0x000fe2000c101104 */
[----:B------:R-:W-:-:S02]  /*1606b0*/  ISETP.NE.AND P1, PT, R5, RZ, PT ;  /* 0x000000ff0500720c */ /* 0x000fc40003f25270 */
[----:B------:R-:W-:-:S11]  /*1606c0*/  PRMT R5, R3, 0x7770, RZ ;  /* 0x0000777003057816 */ /* 0x000fd600000000ff */
[----:B------:R-:W-:Y:S01]  /*1606d0*/  @P1 STG.E.U8 desc[UR4][R22.64], R5 ;  /* 0x0000000516001986 */ /* 0x000fe2000c101104 */
[----:B------:R-:W-:Y:S02]  /*1606e0*/  ISETP.NE.AND P1, PT, R4, RZ, PT ;  /* 0x000000ff0400720c */ /* 0x000fe40003f25270 */
[----:B------:R-:W-:-:S11]  /*1606f0*/  PRMT R4, R3, 0x7771, RZ ;  /* 0x0000777103047816 */ /* 0x000fd600000000ff */
[----:B------:R-:W-:Y:S01]  /*160700*/  @P1 STG.E.U8 desc[UR4][R46.64], R4 ;  /* 0x000000042e001986 */ /* 0x000fe2000c101104 */
[----:B------:R-:W-:Y:S02]  /*160710*/  ISETP.NE.AND P1, PT, R0, RZ, PT ;  /* 0x000000ff0000720c */ /* 0x000fe40003f25270 */
[----:B------:R-:W-:-:S11]  /*160720*/  PRMT R0, R3, 0x7772, RZ ;  /* 0x0000777203007816 */ /* 0x000fd600000000ff */
[----:B------:R0:W-:Y:S02]  /*160730*/  @P1 STG.E.U8 desc[UR4][R60.64], R0 ;  /* 0x000000003c001986 */ /* 0x0001e4000c101104 */
[----:B0-----:R-:W-:Y:S02]  /*160740*/  PRMT R0, R3, 0x7773, RZ ;  /* 0x0000777303007816 */ /* 0x001fe400000000ff */
[----:B------:R-:W4:Y:S01]  /*160750*/  LDL.LU R3, [R1+0x5694] ;  /* 0x0056940001037983 */ /* 0x000f220000300800 */
[C---:B------:R-:W-:Y:S02]  /*160760*/  LOP3.LUT P5, RZ, R2.reuse, 0x800, RZ, 0xc0, !PT ;  /* 0x0000080002ff7812 */ /* 0x040fe400078ac0ff */
[C---:B------:R-:W-:Y:S02]  /*160770*/  LOP3.LUT P3, RZ, R2.reuse, 0x400, RZ, 0xc0, !PT ;  /* 0x0000040002ff7812 */ /* 0x040fe4000786c0ff */
[----:B------:R-:W-:-:S09]  /*160780*/  LOP3.LUT P2, RZ, R2, 0x200, RZ, 0xc0, !PT ;  /* 0x0000020002ff7812 */ /* 0x000fd2000784c0ff */
[----:B------:R0:W-:Y:S02]  /*160790*/  @P5 STG.E.U8 desc[UR4][R42.64], R0 ;  /* 0x000000002a005986 */ /* 0x0001e4000c101104 */
[----:B0-----:R-:W-:-:S05]  /*1607a0*/  PRMT R0, R40, 0x7770, RZ ;  /* 0x0000777028007816 */ /* 0x001fca00000000ff */
[----:B------:R0:W-:Y:S02]  /*1607b0*/  @P3 STG.E.U8 desc[UR4][R50.64], R0 ;  /* 0x0000000032003986 */ /* 0x0001e4000c101104 */
[----:B0-----:R-:W-:-:S05]  /*1607c0*/  PRMT R0, R40, 0x7771, RZ ;  /* 0x0000777128007816 */ /* 0x001fca00000000ff */
[----:B--2---:R0:W-:Y:S04]  /*1607d0*/  @P2 STG.E.U8 desc[UR4][R58.64], R0 ;  /* 0x000000003a002986 */ /* 0x0041e8000c101104 */
[----:B0-----:R-:W2:Y:S01]  /*1607e0*/  LDL.LU.64 R58, [R1+0xcc8] ;  /* 0x000cc800013a7983 */ /* 0x001ea20000300a00 */
[----:B------:R-:W-:-:S03]  /*1607f0*/  LOP3.LUT P4, RZ, R2, 0x100, RZ, 0xc0, !PT ;  /* 0x0000010002ff7812 */ /* 0x000fc6000788c0ff */
[----:B------:R-:W2:Y:S01]  /*160800*/  LDL.LU.64 R42, [R1+0xce8] ;  /* 0x000ce800012a7983 */ /* 0x000ea20000300a00 */
[----:B------:R-:W-:Y:S02]  /*160810*/  PRMT R0, R40, 0x7772, RZ ;  /* 0x0000777228007816 */ /* 0x000fe400000000ff */
[----:B------:R-:W-:Y:S01]  /*160820*/  LOP3.LUT P6, RZ, R2, 0x80, RZ, 0xc0, !PT ;  /* 0x0000008002ff7812 */ /* 0x000fe200078cc0ff */
[----:B------:R-:W2:Y:S06]  /*160830*/  LDL.LU.64 R50, [R1+0xcf8] ;  /* 0x000cf80001327983 */ /* 0x000eac0000300a00 */
[----:B------:R0:W-:Y:S04]  /*160840*/  @P4 STG.E.U8 desc[UR4][R48.64], R0 ;  /* 0x0000000030004986 */ /* 0x0001e8000c101104 */
[----:B0-----:R-:W2:Y:S01]  /*160850*/  LDL.LU.64 R48, [R1+0xce0] ;  /* 0x000ce00001307983 */ /* 0x001ea20000300a00 */
[----:B------:R-:W-:-:S03]  /*160860*/  PRMT R0, R40, 0x7773, RZ ;  /* 0x0000777328007816 */ /* 0x000fc600000000ff */
[----:B------:R-:W2:Y:S04]  /*160870*/  LDL.LU.64 R40, [R1+0xcf0] ;  /* 0x000cf00001287983 */ /* 0x000ea80000300a00 */
[----:B---3--:R0:W-:Y:S04]  /*160880*/  @P6 STG.E.U8 desc[UR4][R38.64], R0 ;  /* 0x0000000026006986 */ /* 0x0081e8000c101104 */
[----:B0-----:R-:W3:Y:S01]  /*160890*/  LDL.LU.64 R38, [R1+0xd10] ;  /* 0x000d100001267983 */ /* 0x001ee20000300a00 */
[----:B------:R-:W-:Y:S02]  /*1608a0*/  LOP3.LUT P0, RZ, R2, 0x40, RZ, 0xc0, !PT ;  /* 0x0000004002ff7812 */ /* 0x000fe4000780c0ff */
[----:B------:R-:W-:-:S02]  /*1608b0*/  PRMT R0, R24, 0x7770, RZ ;  /* 0x0000777018007816 */ /* 0x000fc400000000ff */
[C---:B------:R-:W-:Y:S02]  /*1608c0*/  LOP3.LUT P5, RZ, R2.reuse, 0x20, RZ, 0xc0, !PT ;  /* 0x0000002002ff7812 */ /* 0x040fe400078ac0ff */
[C---:B------:R-:W-:Y:S02]  /*1608d0*/  LOP3.LUT P3, RZ, R2.reuse, 0x10, RZ, 0xc0, !PT ;  /* 0x0000001002ff7812 */ /* 0x040fe4000786c0ff */
[C---:B------:R-:W-:Y:S02]  /*1608e0*/  LOP3.LUT P2, RZ, R2.reuse, 0x8, RZ, 0xc0, !PT ;  /* 0x0000000802ff7812 */ /* 0x040fe4000784c0ff */
[C---:B------:R-:W-:Y:S02]  /*1608f0*/  LOP3.LUT P4, RZ, R2.reuse, 0x4, RZ, 0xc0, !PT ;  /* 0x0000000402ff7812 */ /* 0x040fe4000788c0ff */
[----:B------:R-:W-:Y:S01]  /*160900*/  LOP3.LUT P6, RZ, R2, 0x2, RZ, 0xc0, !PT ;  /* 0x0000000202ff7812 */ /* 0x000fe200078cc0ff */
[----:B----4-:R0:W-:Y:S04]  /*160910*/  @P0 STG.E.U8 desc[UR4][R56.64], R0 ;  /* 0x0000000038000986 */ /* 0x0101e8000c101104 */
[----:B0-----:R-:W4:Y:S01]  /*160920*/  LDL.LU.64 R56, [R1+0xd20] ;  /* 0x000d200001387983 */ /* 0x001f220000300a00 */
        /* <DEDUP_REMOVED lines=15> */
[----:B------:R-:W-:-:S05]  /*160a20*/  PRMT R2, R24, 0x7771, RZ ;  /* 0x0000777118027816 */ /* 0x000fca00000000ff */
[----:B--2---:R0:W-:Y:S04]  /*160a30*/  @P5 STG.E.U8 desc[UR4][R58.64], R2 ;  /* 0x000000023a005986 */ /* 0x0041e8000c101104 */
[----:B0-----:R-:W2:Y:S04]  /*160a40*/  LDL.LU.64 R58, [R1+0xd08] ;  /* 0x000d0800013a7983 */ /* 0x001ea80000300a00 */
[----:B------:R-:W2:Y:S04]  /*160a50*/  LDL.LU.64 R20, [R1+0xd18] ;  /* 0x000d180001147983 */ /* 0x000ea80000300a00 */
[----:B------:R-:W2:Y:S04]  /*160a60*/  LDL.LU.64 R22, [R1+0xd40] ;  /* 0x000d400001167983 */ /* 0x000ea80000300a00 */
[----:B------:R-:W2:Y:S04]  /*160a70*/  LDL.LU.64 R46, [R1+0xd58] ;  /* 0x000d5800012e7983 */ /* 0x000ea80000300a00 */
[----:B------:R-:W2:Y:S01]  /*160a80*/  LDL.LU.64 R60, [R1+0xd38] ;  /* 0x000d3800013c7983 */ /* 0x000ea20000300a00 */
[----:B------:R-:W-:-:S02]  /*160a90*/  PRMT R2, R24, 0x7772, RZ ;  /* 0x0000777218027816 */ /* 0x000fc400000000ff */
[----:B------:R-:W-:-:S03]  /*160aa0*/  PRMT R24, R24, 0x7773, RZ ;  /* 0x0000777318187816 */ /* 0x000fc600000000ff */
[----:B------:R0:W-:Y:S04]  /*160ab0*/  @P3 STG.E.U8 desc[UR4][R42.64], R2 ;  /* 0x000000022a003986 */ /* 0x0001e8000c101104 */
[----:B------:R1:W-:Y:S04]  /*160ac0*/  @P2 STG.E.U8 desc[UR4][R50.64], R24 ;  /* 0x0000001832002986 */ /* 0x0003e8000c101104 */
[----:B0-----:R-:W2:Y:S01]  /*160ad0*/  LDL.LU.64 R42, [R1+0xd50] ;  /* 0x000d5000012a7983 */ /* 0x001ea20000300a00 */
[----:B------:R-:W-:-:S03]  /*160ae0*/  PRMT R2, R28, 0x7770, RZ ;  /* 0x000077701c027816 */ /* 0x000fc600000000ff */
[----:B-1----:R-:W2:Y:S04]  /*160af0*/  LDL.LU.64 R50, [R1+0xd68] ;  /* 0x000d680001327983 */ /* 0x002ea80000300a00 */
[----:B------:R0:W-:Y:S02]  /*160b00*/  @P4 STG.E.U8 desc[UR4][R48.64], R2 ;  /* 0x0000000230004986 */ /* 0x0001e4000c101104 */
[C---:B0-----:R-:W-:Y:S02]  /*160b10*/  PRMT R2, R28.reuse, 0x7771, RZ ;  /* 0x000077711c027816 */ /* 0x041fe400000000ff */
[----:B------:R-:W2:Y:S04]  /*160b20*/  LDL.LU.64 R48, [R1+0xd80] ;  /* 0x000d800001307983 */ /* 0x000ea80000300a00 */
[----:B------:R0:W-:Y:S02]  /*160b30*/  @P6 STG.E.U8 desc[UR4][R40.64], R2 ;  /* 0x0000000228006986 */ /* 0x0001e4000c101104 */
[----:B0-----:R-:W-:-:S02]  /*160b40*/  PRMT R2, R28, 0x7772, RZ ;  /* 0x000077721c027816 */ /* 0x001fc400000000ff */
[----:B------:R-:W2:Y:S04]  /*160b50*/  LDL.LU.64 R40, [R1+0xd60] ;  /* 0x000d600001287983 */ /* 0x000ea80000300a00 */
[----:B---3--:R0:W-:Y:S04]  /*160b60*/  @P1 STG.E.U8 desc[UR4][R38.64], R2 ;  /* 0x0000000226001986 */ /* 0x0081e8000c101104 */
[----:B0-----:R-:W3:Y:S01]  /*160b70*/  LDL.LU.64 R38, [R1+0xd78] ;  /* 0x000d780001267983 */ /* 0x001ee20000300a00 */
[----:B------:R-:W-:Y:S02]  /*160b80*/  ISETP.NE.AND P1, PT, R9, RZ, PT ;  /* 0x000000ff0900720c */ /* 0x000fe40003f25270 */
[----:B------:R-:W-:-:S02]  /*160b90*/  PRMT R28, R28, 0x7773, RZ ;  /* 0x000077731c1c7816 */ /* 0x000fc400000000ff */
[----:B------:R-:W-:-:S09]  /*160ba0*/  PRMT R2, R25, 0x7770, RZ ;  /* 0x0000777019027816 */ /* 0x000fd200000000ff */
[----:B----4-:R0:W-:Y:S01]  /*160bb0*/  @P1 STG.E.U8 desc[UR4][R56.64], R28 ;  /* 0x0000001c38001986 */ /* 0x0101e2000c101104 */
[----:B------:R-:W-:-:S03]  /*160bc0*/  ISETP.NE.AND P1, PT, R8, RZ, PT ;  /* 0x000000ff0800720c */ /* 0x000fc60003f25270 */
[----:B0-----:R-:W4:Y:S01]  /*160bd0*/  LDL.LU.64 R56, [R1+0xd00] ;  /* 0x000d000001387983 */ /* 0x001f220000300a00 */
[C---:B------:R-:W-:Y:S02]  /*160be0*/  LOP3.LUT P5, RZ, R3.reuse, 0x1000000, RZ, 0xc0, !PT ;  /* 0x0100000003ff7812 */ /* 0x040fe400078ac0ff */
[C---:B------:R-:W-:Y:S02]  /*160bf0*/  LOP3.LUT P0, RZ, R3.reuse, 0x800000, RZ, 0xc0, !PT ;  /* 0x0080000003ff7812 */ /* 0x040fe4000780c0ff */
[C---:B------:R-:W-:Y:S02]  /*160c00*/  LOP3.LUT P3, RZ, R3.reuse, 0x400000, RZ, 0xc0, !PT ;  /* 0x0040000003ff7812 */ /* 0x040fe4000786c0ff */
[----:B------:R-:W-:-:S03]  /*160c10*/  LOP3.LUT P2, RZ, R3, 0x200000, RZ, 0xc0, !PT ;  /* 0x0020000003ff7812 */ /* 0x000fc6000784c0ff */
[----:B--2---:R0:W-:Y:S01]  /*160c20*/  @P1 STG.E.U8 desc[UR4][R58.64], R2 ;  /* 0x000000023a001986 */ /* 0x0041e2000c101104 */
[----:B------:R-:W-:Y:S02]  /*160c30*/  ISETP.NE.AND P1, PT, R7, RZ, PT ;  /* 0x000000ff0700720c */ /* 0x000fe40003f25270 */
[----:B0-----:R-:W-:Y:S01]  /*160c40*/  PRMT R2, R25, 0x7771, RZ ;  /* 0x0000777119027816 */ /* 0x001fe200000000ff */
[----:B------:R-:W2:Y:S10]  /*160c50*/  LDL.LU.64 R58, [R1+0xcd8] ;  /* 0x000cd800013a7983 */ /* 0x000eb40000300a00 */
[----:B------:R0:W-:Y:S01]  /*160c60*/  @P1 STG.E.U8 desc[UR4][R20.64], R2 ;  /* 0x0000000214001986 */ /* 0x0001e2000c101104 */
[----:B------:R-:W-:-:S02]  /*160c70*/  ISETP.NE.AND P1, PT, R6, RZ, PT ;  /* 0x000000ff0600720c */ /* 0x000fc40003f25270 */
[----:B0-----:R-:W-:-:S11]  /*160c80*/  PRMT R2, R25, 0x7772, RZ ;  /* 0x0000777219027816 */ /* 0x001fd600000000ff */
[----:B------:R0:W-:Y:S01]  /*160c90*/  @P1 STG.E.U8 desc[UR4][R22.64], R2 ;  /* 0x0000000216001986 */ /* 0x0001e2000c101104 */
[----:B------:R-:W-:Y:S02]  /*160ca0*/  ISETP.NE.AND P1, PT, R5, RZ, PT ;  /* 0x000000ff0500720c */ /* 0x000fe40003f25270 */
[----:B------:R-:W-:-:S11]  /*160cb0*/  PRMT R25, R25, 0x7773, RZ ;  /* 0x0000777319197816 */ /* 0x000fd600000000ff */
[----:B------:R-:W-:Y:S01]  /*160cc0*/  @P1 STG.E.U8 desc[UR4][R46.64], R25 ;  /* 0x000000192e001986 */ /* 0x000fe2000c101104 */
[----:B------:R-:W-:Y:S02]  /*160cd0*/  ISETP.NE.AND P1, PT, R4, RZ, PT ;  /* 0x000000ff0400720c */ /* 0x000fe40003f25270 */
[----:B0-----:R-:W-:-:S11]  /*160ce0*/  PRMT R2, R29, 0x7770, RZ ;  /* 0x000077701d027816 */ /* 0x001fd600000000ff */
[----:B------:R-:W-:Y:S01]  /*160cf0*/  @P1 STG.E.U8 desc[UR4][R60.64], R2 ;  /* 0x000000023c001986 */ /* 0x000fe2000c101104 */
[----:B------:R-:W-:Y:S02]  /*160d00*/  ISETP.NE.AND P1, PT, R0, RZ, PT ;  /* 0x000000ff0000720c */ /* 0x000fe40003f25270 */
[----:B------:R-:W-:-:S11]  /*160d10*/  PRMT R0, R29, 0x7771, RZ ;  /* 0x000077711d007816 */ /* 0x000fd600000000ff */
[----:B------:R0:W-:Y:S02]  /*160d20*/  @P1 STG.E.U8 desc[UR4][R42.64], R0 ;  /* 0x000000002a001986 */ /* 0x0001e4000c101104 */
[C---:B0-----:R-:W-:Y:S02]  /*160d30*/  PRMT R0, R29.reuse, 0x7772, RZ ;  /* 0x000077721d007816 */ /* 0x041fe400000000ff */
[----:B------:R-:W-:-:S03]  /*160d40*/  PRMT R29, R29, 0x7773, RZ ;  /* 0x000077731d1d7816 */ /* 0x000fc600000000ff */
[----:B------:R0:W-:Y:S04]  /*160d50*/  @P5 STG.E.U8 desc[UR4][R50.64], R0 ;  /* 0x0000000032005986 */ /* 0x0001e8000c101104 */
[----:B------:R-:W-:Y:S04]  /*160d60*/  @P0 STG.E.U8 desc[UR4][R48.64], R29 ;  /* 0x0000001d30000986 */ /* 0x000fe8000c101104 */
[----:B0-----:R-:W2:Y:S01]  /*160d70*/  LDL.LU.64 R50, [R1+0xdd0] ;  /* 0x000dd00001327983 */ /* 0x001ea20000300a00 */
[----:B------:R-:W-:-:S05]  /*160d80*/  PRMT R0, R26, 0x7770, RZ ;  /* 0x000077701a007816 */ /* 0x000fca00000000ff */
[----:B------:R0:W-:Y:S02]  /*160d90*/  @P3 STG.E.U8 desc[UR4][R40.64], R0 ;  /* 0x0000000028003986 */ /* 0x0001e4000c101104 */
[----:B0-----:R-:W-:-:S05]  /*160da0*/  PRMT R0, R26, 0x7771, RZ ;  /* 0x000077711a007816 */ /* 0x001fca00000000ff */
[----:B---3--:R0:W-:Y:S04]  /*160db0*/  @P2 STG.E.U8 desc[UR4][R38.64], R0 ;  /* 0x0000000026002986 */ /* 0x0081e8000c101104 */
[----:B0-----:R-:W3:Y:S01]  /*160dc0*/  LDL.LU.64 R38, [R1+0xde0] ;  /* 0x000de00001267983 */ /* 0x001ee20000300a00 */
[C---:B------:R-:W-:Y:S02]  /*160dd0*/  LOP3.LUT P4, RZ, R3.reuse, 0x100000, RZ, 0xc0, !PT ;  /* 0x0010000003ff7812 */ /* 0x040fe4000788c0ff */
[----:B------:R-:W-:Y:S02]  /*160de0*/  LOP3.LUT P6, RZ, R3, 0x80000, RZ, 0xc0, !PT ;  /* 0x0008000003ff7812 */ /* 0x000fe400078cc0ff */
[C---:B------:R-:W-:Y:S02]  /*160df0*/  PRMT R0, R26.reuse, 0x7772, RZ ;  /* 0x000077721a007816 */ /* 0x040fe400000000ff */
[----:B------:R-:W-:-:S07]  /*160e00*/  PRMT R26, R26, 0x7773, RZ ;  /* 0x000077731a1a7816 */ /* 0x000fce00000000ff */
[----:B----4-:R0:W-:Y:S04]  /*160e10*/  @P4 STG.E.U8 desc[UR4][R56.64], R0 ;  /* 0x0000000038004986 */ /* 0x0101e8000c101104 */
[----:B0-----:R-:W4:Y:S04]  /*160e20*/  LDL.LU.64 R56, [R1+0xe00] ;  /* 0x000e000001387983 */ /* 0x001f280000300a00 */
[----:B------:R-:W4:Y:S01]  /*160e30*/  LDL.LU.64 R60, [R1+0xe10] ;  /* 0x000e1000013c7983 */ /* 0x000f220000300a00 */
[----:B------:R-:W-:Y:S02]  /*160e40*/  LOP3.LUT P5, RZ, R3, 0x40000, RZ, 0xc0, !PT ;  /* 0x0004000003ff7812 */ /* 0x000fe400078ac0ff */
[----:B------:R-:W-:-:S02]  /*160e50*/  PRMT R10, R30, 0x7770, RZ ;  /* 0x000077701e0a7816 */ /* 0x000fc400000000ff */
[----:B------:R-:W-:Y:S01]  /*160e60*/  LOP3.LUT P3, RZ, R3, 0x20000, RZ, 0xc0, !PT ;  /* 0x0002000003ff7812 */ /* 0x000fe2000786c0ff */
[----:B--2---:R0:W-:Y:S04]  /*160e70*/  @P6 STG.E.U8 desc[UR4][R58.64], R26 ;  /* 0x0000001a3a006986 */ /* 0x0041e8000c101104 */
[----:B0-----:R-:W2:Y:S04]  /*160e80*/  LDL.LU.64 R58, [R1+0xdf8] ;  /* 0x000df800013a7983 */ /* 0x001ea80000300a00 */
[----:B------:R-:W2:Y:S04]  /*160e90*/  LDL.LU.64 R48, [R1+0xe08] ;  /* 0x000e080001307983 */ /* 0x000ea80000300a00 */
[----:B------:R-:W2:Y:S04]  /*160ea0*/  LDL.LU.64 R40, [R1+0xe20] ;  /* 0x000e200001287983 */ /* 0x000ea80000300a00 */
[----:B------:R-:W2:Y:S04]  /*160eb0*/  LDL.LU.64 R42, [R1+0xe38] ;  /* 0x000e3800012a7983 */ /* 0x000ea80000300a00 */
[----:B------:R0:W-:Y:S04]  /*160ec0*/  @P5 STG.E.U8 desc[UR4][R50.64], R10 ;  /* 0x0000000a32005986 */ /* 0x0001e8000c101104 */
[----:B0-----:R-:W2:Y:S01]  /*160ed0*/  LDL.LU.64 R50, [R1+0xe18] ;  /* 0x000e180001327983 */ /* 0x001ea20000300a00 */
[----:B------:R-:W-:-:S05]  /*160ee0*/  PRMT R10, R30, 0x7771, RZ ;  /* 0x000077711e0a7816 */ /* 0x000fca00000000ff */
[----:B---3--:R0:W-:Y:S04]  /*160ef0*/  @P3 STG.E.U8 desc[UR4][R38.64], R10 ;  /* 0x0000000a26003986 */ /* 0x0081e8000c101104 */
        /* <DEDUP_REMOVED lines=13> */
[C---:B------:R-:W-:Y:S02]  /*160fd0*/  LOP3.LUT P6, RZ, R3.reuse, 0x1000, RZ, 0xc0, !PT ;  /* 0x0000100003ff7812 */ /* 0x040fe400078cc0ff */
[C---:B------:R-:W-:Y:S02]  /*160fe0*/  LOP3.LUT P2, RZ, R3.reuse, 0x10000, RZ, 0xc0, !PT ;  /* 0x0001000003ff7812 */ /* 0x040fe4000784c0ff */
[C---:B------:R-:W-:Y:S02]  /*160ff0*/  LOP3.LUT P1, RZ, R3.reuse, 0x8000, RZ, 0xc0, !PT ;  /* 0x0000800003ff7812 */ /* 0x040fe4000782c0ff */
[----:B------:R-:W-:Y:S02]  /*161000*/  P2R R8, PR, RZ, 0x40 ;  /* 0x00000040ff087803 */ /* 0x000fe40000000000 */
[----:B------:R-:W-:-:S02]  /*161010*/  LOP3.LUT P6, RZ, R3, 0x2000, RZ, 0xc0, !PT ;  /* 0x0000200003ff7812 */ /* 0x000fc400078cc0ff */
[C---:B------:R-:W-:Y:S02]  /*161020*/  PRMT R10, R30.reuse, 0x7772, RZ ;  /* 0x000077721e0a7816 */ /* 0x040fe400000000ff */
[----:B------:R-:W-:Y:S02]  /*161030*/  P2R R9, PR, RZ, 0x40 ;  /* 0x00000040ff097803 */ /* 0x000fe40000000000 */
[C---:B------:R-:W-:Y:S02]  /*161040*/  LOP3.LUT P6, RZ, R3.reuse, 0x4000, RZ, 0xc0, !PT ;  /* 0x0000400003ff7812 */ /* 0x040fe400078cc0ff */
[----:B------:R-:W-:Y:S01]  /*161050*/  PRMT R30, R30, 0x7773, RZ ;  /* 0x000077731e1e7816 */ /* 0x000fe200000000ff */
[----:B----4-:R0:W-:Y:S01]  /*161060*/  @P2 STG.E.U8 desc[UR4][R56.64], R10 ;  /* 0x0000000a38002986 */ /* 0x0101e2000c101104 */
[C---:B------:R-:W-:Y:S02]  /*161070*/  LOP3.LUT P5, RZ, R3.reuse, 0x20, RZ, 0xc0, !PT ;  /* 0x0000002003ff7812 */ /* 0x040fe400078ac0ff */
[C---:B------:R-:W-:Y:S01]  /*161080*/  LOP3.LUT P4, RZ, R3.reuse, 0x10, RZ, 0xc0, !PT ;  /* 0x0000001003ff7812 */ /* 0x040fe2000788c0ff */
[----:B------:R-:W-:Y:S01]  /*161090*/  @P1 STG.E.U8 desc[UR4][R60.64], R30 ;  /* 0x0000001e3c001986 */ /* 0x000fe2000c101104 */
[----:B------:R-:W-:-:S02]  /*1610a0*/  LOP3.LUT P3, RZ, R3, 0x8, RZ, 0xc0, !PT ;  /* 0x0000000803ff7812 */ /* 0x000fc4000786c0ff */
[C---:B------:R-:W-:Y:S02]  /*1610b0*/  LOP3.LUT P2, RZ, R3.reuse, 0x4, RZ, 0xc0, !PT ;  /* 0x0000000403ff7812 */ /* 0x040fe4000784c0ff */
[C---:B------:R-:W-:Y:S02]  /*1610c0*/  LOP3.LUT P0, RZ, R3.reuse, 0x2, RZ, 0xc0, !PT ;  /* 0x0000000203ff7812 */ /* 0x040fe4000780c0ff */
[----:B------:R-:W-:Y:S01]  /*1610d0*/  LOP3.LUT P1, RZ, R3, 0x1, RZ, 0xc0, !PT ;  /* 0x0000000103ff7812 */ /* 0x000fe2000782c0ff */
[----:B0-----:R-:W4:Y:S01]  /*1610e0*/  LDL.LU.64 R56, [R1+0xe50] ;  /* 0x000e500001387983 */ /* 0x001f220000300a00 */
[----:B------:R-:W-:-:S05]  /*1610f0*/  PRMT R3, R27, 0x7770, RZ ;  /* 0x000077701b037816 */ /* 0x000fca00000000ff */
[----:B--2---:R0:W-:Y:S01]  /*161100*/  @P6 STG.E.U8 desc[UR4][R58.64], R3 ;  /* 0x000000033a006986 */ /* 0x0041e2000c101104 */
[----:B------:R-:W-:-:S03]  /*161110*/  ISETP.NE.AND P6, PT, R9, RZ, PT ;  /* 0x000000ff0900720c */ /* 0x000fc60003fc5270 */
[----:B0-----:R-:W2:Y:S01]  /*161120*/  LDL.LU.64 R58, [R1+0xe70] ;  /* 0x000e7000013a7983 */ /* 0x001ea20000300a00 */
[----:B------:R-:W-:-:S03]  /*161130*/  PRMT R3, R27, 0x7771, RZ ;  /* 0x000077711b037816 */ /* 0x000fc600000000ff */
[----:B------:R-:W2:Y:S06]  /*161140*/  LDL.LU R52, [R1+0x810] ;  /* 0x0008100001347983 */ /* 0x000eac0000300800 */
[----:B------:R0:W-:Y:S01]  /*161150*/  @P6 STG.E.U8 desc[UR4][R48.64], R3 ;  /* 0x0000000330006986 */ /* 0x0001e2000c101104 */
[----:B------:R-:W-:-:S03]  /*161160*/  ISETP.NE.AND P6, PT, R8, RZ, PT ;  /* 0x000000ff0800720c */ /* 0x000fc60003fc5270 */
[----:B0-----:R-:W2:Y:S01]  /*161170*/  LDL.LU.64 R48, [R1+0xe48] ;  /* 0x000e480001307983 */ /* 0x001ea20000300a00 */
[----:B------:R-:W-:-:S09]  /*161180*/  PRMT R3, R27, 0x7772, RZ ;  /* 0x000077721b037816 */ /* 0x000fd200000000ff */
[----:B------:R0:W-:Y:S01]  /*161190*/  @P6 STG.E.U8 desc[UR4][R40.64], R3 ;  /* 0x0000000328006986 */ /* 0x0001e2000c101104 */
[----:B------:R-:W-:-:S03]  /*1611a0*/  ISETP.NE.AND P6, PT, R7, RZ, PT ;  /* 0x000000ff0700720c */ /* 0x000fc60003fc5270 */
[----:B0-----:R-:W2:Y:S04]  /*1611b0*/  LDL.LU.64 R40, [R1+0xe68] ;  /* 0x000e680001287983 */ /* 0x001ea80000300a00 */
[----:B------:R-:W2:Y:S01]  /*1611c0*/  LDL.LU.64 R20, [R1+0xe78] ;  /* 0x000e780001147983 */ /* 0x000ea20000300a00 */
[----:B------:R-:W-:Y:S02]  /*1611d0*/  PRMT R27, R27, 0x7773, RZ ;  /* 0x000077731b1b7816 */ /* 0x000fe400000000ff */
[----:B------:R-:W-:Y:S01]  /*1611e0*/  PRMT R3, R31, 0x7770, RZ ;  /* 0x000077701f037816 */ /* 0x000fe200000000ff */
[----:B------:R-:W2:Y:S04]  /*1611f0*/  LDL.LU.64 R22, [R1+0xe28] ;  /* 0x000e280001167983 */ /* 0x000ea80000300a00 */
[----:B------:R-:W-:Y:S01]  /*161200*/  @P6 STG.E.U8 desc[UR4][R42.64], R27 ;  /* 0x0000001b2a006986 */ /* 0x000fe2000c101104 */
[----:B------:R-:W-:-:S03]  /*161210*/  ISETP.NE.AND P6, PT, R6, RZ, PT ;  /* 0x000000ff0600720c */ /* 0x000fc60003fc5270 */
[----:B------:R-:W2:Y:S10]  /*161220*/  LDL R47, [R1+0x140] ;  /* 0x00014000012f7983 */ /* 0x000eb40000100800 */
[----:B------:R0:W-:Y:S01]  /*161230*/  @P6 STG.E.U8 desc[UR4][R50.64], R3 ;  /* 0x0000000332006986 */ /* 0x0001e2000c101104 */
[----:B------:R-:W-:-:S02]  /*161240*/  ISETP.NE.AND P6, PT, R5, RZ, PT ;  /* 0x000000ff0500720c */ /* 0x000fc40003fc5270 */
[----:B0-----:R-:W-:-:S11]  /*161250*/  PRMT R3, R31, 0x7771, RZ ;  /* 0x000077711f037816 */ /* 0x001fd600000000ff */
[----:B---3--:R0:W-:Y:S04]  /*161260*/  @P6 STG.E.U8 desc[UR4][R38.64], R3 ;  /* 0x0000000326006986 */ /* 0x0081e8000c101104 */
[----:B0-----:R-:W3:Y:S01]  /*161270*/  LDL.LU.64 R38, [R1+0xe88] ;  /* 0x000e880001267983 */ /* 0x001ee20000300a00 */
[----:B------:R-:W-:Y:S02]  /*161280*/  ISETP.NE.AND P6, PT, R4, RZ, PT ;  /* 0x000000ff0400720c */ /* 0x000fe40003fc5270 */
[C---:B------:R-:W-:Y:S01]  /*161290*/  PRMT R3, R31.reuse, 0x7772, RZ ;  /* 0x000077721f037816 */ /* 0x040fe200000000ff */
[----:B------:R-:W3:Y:S01]  /*1612a0*/  LDL.LU.64 R60, [R1+0xe98] ;  /* 0x000e9800013c7983 */ /* 0x000ee20000300a00 */
[----:B------:R-:W-:-:S03]  /*1612b0*/  PRMT R31, R31, 0x7773, RZ ;  /* 0x000077731f1f7816 */ /* 0x000fc600000000ff */
[----:B------:R-:W3:Y:S06]  /*1612c0*/  LDL.LU.64 R42, [R1+0xea8] ;  /* 0x000ea800012a7983 */ /* 0x000eec0000300a00 */
[----:B----4-:R0:W-:Y:S01]  /*1612d0*/  @P6 STG.E.U8 desc[UR4][R56.64], R3 ;  /* 0x0000000338006986 */ /* 0x0101e2000c101104 */
[----:B------:R-:W-:-:S03]  /*1612e0*/  ISETP.NE.AND P6, PT, R2, RZ, PT ;  /* 0x000000ff0200720c */ /* 0x000fc60003fc5270 */
[----:B0-----:R-:W4:Y:S04]  /*1612f0*/  LDL.LU R56, [R1+0x13c] ;  /* 0x00013c0001387983 */ /* 0x001f280000300800 */
[----:B------:R-:W4:Y:S04]  /*161300*/  LDL.LU.64 R50, [R1+0xea0] ;  /* 0x000ea00001327983 */ /* 0x000f280000300a00 */
[----:B------:R-:W4:Y:S04]  /*161310*/  LDL.LU R57, [R1+0x814] ;  /* 0x0008140001397983 */ /* 0x000f280000300800 */
[----:B--2---:R0:W-:Y:S01]  /*161320*/  @P6 STG.E.U8 desc[UR4][R58.64], R31 ;  /* 0x0000001f3a006986 */ /* 0x0041e2000c101104 */
[----:B------:R-:W-:-:S02]  /*161330*/  ISETP.NE.AND P6, PT, R0, RZ, PT ;  /* 0x000000ff0000720c */ /* 0x000fc40003fc5270 */
[C---:B------:R-:W-:Y:S01]  /*161340*/  PRMT R0, R52.reuse, 0x7770, RZ ;  /* 0x0000777034007816 */ /* 0x040fe200000000ff */
[----:B0-----:R-:W2:Y:S10]  /*161350*/  LDL.LU R59, [R1+0x148] ;  /* 0x00014800013b7983 */ /* 0x001eb40000300800 */
[----:B------:R0:W-:Y:S02]  /*161360*/  @P6 STG.E.U8 desc[UR4][R48.64], R0 ;  /* 0x0000000030006986 */ /* 0x0001e4000c101104 */
[----:B0-----:R-:W-:-:S02]  /*161370*/  PRMT R0, R52, 0x7771, RZ ;  /* 0x0000777134007816 */ /* 0x001fc400000000ff */
[----:B------:R-:W2:Y:S04]  /*161380*/  LDL.LU.64 R48, [R1+0xdf0] ;  /* 0x000df00001307983 */ /* 0x000ea80000300a00 */
[----:B------:R-:W2:Y:S04]  /*161390*/  LDL.LU R58, [R1+0x144] ;  /* 0x00014400013a7983 */ /* 0x000ea80000300800 */
[----:B------:R0:W-:Y:S02]  /*1613a0*/  @P5 STG.E.U8 desc[UR4][R40.64], R0 ;  /* 0x0000000028005986 */ /* 0x0001e4000c101104 */
[----:B0-----:R-:W-:-:S02]  /*1613b0*/  PRMT R0, R52, 0x7772, RZ ;  /* 0x0000777234007816 */ /* 0x001fc400000000ff */
[----:B------:R-:W2:Y:S04]  /*1613c0*/  LDL.LU.64 R40, [R1+0xdc8] ;  /* 0x000dc80001287983 */ /* 0x000ea80000300a00 */
[----:B------:R0:W-:Y:S02]  /*1613d0*/  @P4 STG.E.U8 desc[UR4][R20.64], R0 ;  /* 0x0000000014004986 */ /* 0x0001e4000c101104 */
[----:B0-----:R-:W-:Y:S02]  /*1613e0*/  PRMT R0, R52, 0x7773, RZ ;  /* 0x0000777334007816 */ /* 0x001fe400000000ff */
[----:B------:R-:W0:Y:S04]  /*1613f0*/  LDS.128 R52, [R53] ;  /* 0x0000000035347984 */ /* 0x000e280000000c00 */
[----:B------:R0:W-:Y:S02]  /*161400*/  @P3 STG.E.U8 desc[UR4][R22.64], R0 ;  /* 0x0000000016003986 */ /* 0x0001e4000c101104 */
[----:B0-----:R-:W-:-:S05]  /*161410*/  PRMT R0, R52, 0x7770, RZ ;  /* 0x0000777034007816 */ /* 0x001fca00000000ff */
[----:B---3--:R0:W-:Y:S04]  /*161420*/  @P2 STG.E.U8 desc[UR4][R38.64], R0 ;  /* 0x0000000026002986 */ /* 0x0081e8000c101104 */
[----:B0-----:R-:W3:Y:S01]  /*161430*/  LDL.LU.64 R38, [R1+0xdb0] ;  /* 0x000db00001267983 */ /* 0x001ee20000300a00 */
[----:B------:R-:W-:Y:S02]  /*161440*/  LOP3.LUT P6, RZ, R44, 0x2000, RZ, 0xc0, !PT ;  /* 0x000020002cff7812 */ /* 0x000fe400078cc0ff */
[----:B------:R-:W-:Y:S02]  /*161450*/  PRMT R0, R52, 0x7771, RZ ;  /* 0x0000777134007816 */ /* 0x000fe400000000ff */
[----:B------:R-:W-:Y:S01]  /*161460*/  ISETP.LT.AND P6, PT, R47, UR7, !P6 ;  /* 0x000000072f007c0c */ /* 0x000fe2000f7c1270 */
[----:B------:R-:W-:-:S02]  /*161470*/  ULDC UR7, c[0x0][0x228] ;  /* 0x00008a0000077ab9 */ /* 0x000fc40000000800 */
[----:B------:R0:W-:Y:S01]  /*161480*/  @P0 STG.E.U8 desc[UR4][R60.64], R0 ;  /* 0x000000003c000986 */ /* 0x0001e2000c101104 */
[----:B------:R-:W-:Y:S02]  /*161490*/  LOP3.LUT P5, RZ, R44, 0x1000, RZ, 0xc0, !PT ;  /* 0x000010002cff7812 */ /* 0x000fe400078ac0ff */
[C---:B0-----:R-:W-:Y:S01]  /*1614a0*/  PRMT R0, R52.reuse, 0x7772, RZ ;  /* 0x0000777234007816 */ /* 0x041fe200000000ff */
[----:B------:R-:W3:Y:S01]  /*1614b0*/  LDL.LU.64 R60, [R1+0xda8] ;  /* 0x000da800013c7983 */ /* 0x000ee20000300a00 */
[----:B------:R-:W-:-:S03]  /*1614c0*/  PRMT R52, R52, 0x7773, RZ ;  /* 0x0000777334347816 */ /* 0x000fc600000000ff */
[----:B------:R0:W-:Y:S04]  /*1614d0*/  @P1 STG.E.U8 desc[UR4][R42.64], R0 ;  /* 0x000000002a001986 */ /* 0x0001e8000c101104 */
[----:B0-----:R-:W3:Y:S04]  /*1614e0*/  LDL.LU.64 R42, [R1+0xcc0] ;  /* 0x000cc000012a7983 */ /* 0x001ee80000300a00 */
[----:B----4-:R0:W-:Y:S01]  /*1614f0*/  @P6 STG.E.U8 desc[UR4][R50.64], R52 ;  /* 0x0000003432006986 */ /* 0x0101e2000c101104 */
[----:B------:R-:W-:Y:S01]  /*161500*/  ISETP.LT.AND P6, PT, R56, UR6, !P5 ;  /* 0x0000000638007c0c */ /* 0x000fe2000efc1270 */
[----:B------:R-:W-:Y:S01]  /*161510*/  ULDC UR6, c[0x0][0x228] ;  /* 0x00008a0000067ab9 */ /* 0x000fe20000000800 */
[----:B------:R-:W-:-:S02]  /*161520*/  PRMT R2, R57, 0x7770, RZ ;  /* 0x0000777039027816 */ /* 0x000fc400000000ff */
[----:B------:R-:W-:Y:S01]  /*161530*/  PRMT R3, R57, 0x7771, RZ ;  /* 0x0000777139037816 */ /* 0x000fe200000000ff */
[----:B0-----:R-:W4:Y:S01]  /*161540*/  LDL.LU.64 R50, [R1+0xa18] ;  /* 0x000a180001327983 */ /* 0x001f220000300a00 */
[C---:B------:R-:W-:Y:S02]  /*161550*/  LOP3.LUT P4, RZ, R44.reuse, 0x800, RZ, 0xc0, !PT ;  /* 0x000008002cff7812 */ /* 0x040fe4000788c0ff */
[C---:B------:R-:W-:Y:S02]  /*161560*/  LOP3.LUT P3, RZ, R44.reuse, 0x400, RZ, 0xc0, !PT ;  /* 0x000004002cff7812 */ /* 0x040fe4000786c0ff */
[C---:B------:R-:W-:Y:S02]  /*161570*/  LOP3.LUT P2, RZ, R44.reuse, 0x200, RZ, 0xc0, !PT ;  /* 0x000002002cff7812 */ /* 0x040fe4000784c0ff */
[C---:B------:R-:W-:Y:S02]  /*161580*/  LOP3.LUT P0, RZ, R44.reuse, 0x100, RZ, 0xc0, !PT ;  /* 0x000001002cff7812 */ /* 0x040fe4000780c0ff */
[----:B------:R-:W-:-:S02]  /*161590*/  LOP3.LUT P1, RZ, R44, 0x80, RZ, 0xc0, !PT ;  /* 0x000000802cff7812 */ /* 0x000fc4000782c0ff */
[----:B------:R-:W-:Y:S01]  /*1615a0*/  PRMT R0, R57, 0x7772, RZ ;  /* 0x0000777239007816 */ /* 0x000fe200000000ff */
[----:B--2---:R0:W-:Y:S01]  /*1615b0*/  @P6 STG.E.U8 desc[UR4][R48.64], R2 ;  /* 0x0000000230006986 */ /* 0x0041e2000c101104 */
[----:B------:R-:W-:Y:S01]  /*1615c0*/  ISETP.LT.AND P6, PT, R59, UR6, !P5 ;  /* 0x000000063b007c0c */ /* 0x000fe2000efc1270 */
[----:B------:R-:W-:Y:S02]  /*1615d0*/  ULDC UR6, c[0x0][0x228] ;  /* 0x00008a0000067ab9 */ /* 0x000fe40000000800 */
[----:B0-----:R-:W2:Y:S10]  /*1615e0*/  LDL.LU.64 R48, [R1+0x988] ;  /* 0x0009880001307983 */ /* 0x001eb40000300a00 */
[----:B------:R0:W-:Y:S01]  /*1615f0*/  @P6 STG.E.U8 desc[UR4][R40.64], R3 ;  /* 0x0000000328006986 */ /* 0x0001e2000c101104 */
[----:B------:R-:W-:Y:S01]  /*161600*/  ISETP.LT.AND P6, PT, R58, UR6, !P5 ;  /* 0x000000063a007c0c */ /* 0x000fe2000efc1270 */
[----:B------:R-:W-:-:S02]  /*161610*/  ULDC UR6, c[0x0][0x228] ;  /* 0x00008a0000067ab9 */ /* 0x000fc40000000800 */
[----:B0-----:R-:W2:Y:S04]  /*161620*/  LDL.LU.64 R40, [R1+0x978] ;  /* 0x0009780001287983 */ /* 0x001ea80000300a00 */
[----:B------:R-:W2:Y:S06]  /*161630*/  LDL.LU R44, [R1+0x818] ;  /* 0x00081800012c7983 */ /* 0x000eac0000300800 */
[----:B---3--:R0:W-:Y:S04]  /*161640*/  @P6 STG.E.U8 desc[UR4][R38.64], R0 ;  /* 0x0000000026006986 */ /* 0x0081e8000c101104 */
[----:B0-----:R-:W3:Y:S01]  /*161650*/  LDL.LU.64 R38, [R1+0x970] ;  /* 0x0009700001267983 */ /* 0x001ee20000300a00 */
[----:B------:R-:W-:Y:S01]  /*161660*/  ISETP.LT.AND P5, PT, R47, UR6, !P5 ;  /* 0x000000062f007c0c */ /* 0x000fe2000efa1270 */
[----:B------:R-:W-:Y:S01]  /*161670*/  ULDC UR6, c[0x0][0x228] ;  /* 0x00008a0000067ab9 */ /* 0x000fe20000000800 */
[----:B------:R-:W-:Y:S01]  /*161680*/  PRMT R2, R57, 0x7773, RZ ;  /* 0x0000777339027816 */ /* 0x000fe200000000ff */
[----:B------:R-:W3:Y:S01]  /*161690*/  LDL.LU.64 R20, [R1+0x968] ;  /* 0x0009680001147983 */ /* 0x000ee20000300a00 */
[----:B------:R-:W-:Y:S01]  /*1616a0*/  ISETP.LT.AND P6, PT, R56, UR6, !P4 ;  /* 0x0000000638007c0c */ /* 0x000fe2000e7c1270 */
[----:B------:R-:W-:Y:S01]  /*1616b0*/  ULDC UR6, c[0x0][0x228] ;  /* 0x00008a0000067ab9 */ /* 0x000fe20000000800 */
[----:B------:R-:W-:Y:S01]  /*1616c0*/  PRMT R4, R53, 0x7770, RZ ;  /* 0x0000777035047816 */ /* 0x000fe200000000ff */
[----:B------:R-:W3:Y:S06]  /*1616d0*/  LDL.LU.64 R22, [R1+0x960] ;  /* 0x0009600001167983 */ /* 0x000eec0000300a00 */
[----:B------:R0:W-:Y:S01]  /*1616e0*/  @P5 STG.E.U8 desc[UR4][R60.64], R2 ;  /* 0x000000023c005986 */ /* 0x0001e2000c101104 */
[----:B------:R-:W-:Y:S01]  /*1616f0*/  ISETP.LT.AND P5, PT, R59, UR6, !P4 ;  /* 0x000000063b007c0c */ /* 0x000fe2000e7a1270 */
[----:B------:R-:W-:Y:S01]  /*161700*/  ULDC UR6, c[0x0][0x228] ;  /* 0x00008a0000067ab9 */ /* 0x000fe20000000800 */
[----:B------:R-:W-:Y:S01]  /*161710*/  PRMT R0, R53, 0x7771, RZ ;  /* 0x0000777135007816 */ /* 0x000fe200000000ff */
[----:B------:R1:W-:Y:S01]  /*161720*/  @P6 STG.E.U8 desc[UR4][R42.64], R4 ;  /* 0x000000042a006986 */ /* 0x0003e2000c101104 */
[----:B------:R-:W-:Y:S01]  /*161730*/  ISETP.LT.AND P6, PT, R58, UR6, !P4 ;  /* 0x000000063a007c0c */ /* 0x000fe2000e7c1270 */
[----:B------:R-:W-:-:S02]  /*161740*/  ULDC UR6, c[0x0][0x228] ;  /* 0x00008a0000067ab9 */ /* 0x000fc40000000800 */
[----:B0-----:R-:W3:Y:S01]  /*161750*/  LDL.LU.64 R60, [R1+0x948] ;  /* 0x00094800013c7983 */ /* 0x001ee20000300a00 */
[----:B------:R-:W-:Y:S01]  /*161760*/  ISETP.LT.AND P4, PT, R47, UR7, !P4 ;  /* 0x000000072f007c0c */ /* 0x000fe2000e781270 */
[----:B------:R-:W-:Y:S01]  /*161770*/  ULDC UR7, c[0x0][0x228] ;  /* 0x00008a0000077ab9 */ /* 0x000fe20000000800 */
[C---:B------:R-:W-:Y:S02]  /*161780*/  PRMT R3, R53.reuse, 0x7772, RZ ;  /* 0x0000777235037816 */ /* 0x040fe400000000ff */
[----:B------:R-:W-:Y:S01]  /*161790*/  PRMT R53, R53, 0x7773, RZ ;  /* 0x0000777335357816 */ /* 0x000fe200000000ff */
[----:B-1----:R-:W3:Y:S04]  /*1617a0*/  LDL.LU.64 R42, [R1+0x940] ;  /* 0x00094000012a7983 */ /* 0x002ee80000300a00 */
[----:B----4-:R0:W-:Y:S01]  /*1617b0*/  @P5 STG.E.U8 desc[UR4][R50.64], R0 ;  /* 0x0000000032005986 */ /* 0x0101e2000c101104 */
[----:B------:R-:W-:Y:S01]  /*1617c0*/  ISETP.LT.AND P5, PT, R56, UR6, !P3 ;  /* 0x0000000638007c0c */ /* 0x000fe2000dfa1270 */
[----:B------:R-:W-:-:S02]  /*1617d0*/  ULDC UR6, c[0x0][0x228] ;  /* 0x00008a0000067ab9 */ /* 0x000fc40000000800 */
[----:B0-----:R-:W4:Y:S04]  /*1617e0*/  LDL.LU.64 R50, [R1+0x928] ;  /* 0x0009280001327983 */ /* 0x001f280000300a00 */
[----:B--2---:R0:W-:Y:S04]  /*1617f0*/  @P6 STG.E.U8 desc[UR4][R48.64], R3 ;  /* 0x0000000330006986 */ /* 0x0041e8000c101104 */
[----:B0-----:R-:W2:Y:S04]  /*161800*/  LDL.LU.64 R48, [R1+0x920] ;  /* 0x0009200001307983 */ /* 0x001ea80000300a00 */
[----:B------:R-:W2:Y:S04]  /*161810*/  LDL.LU R57, [R1+0x81c] ;  /* 0x00081c0001397983 */ /* 0x000ea80000300800 */
[----:B------:R0:W-:Y:S01]  /*161820*/  @P4 STG.E.U8 desc[UR4][R40.64], R53 ;  /* 0x0000003528004986 */ /* 0x0001e2000c101104 */
[----:B------:R-:W-:-:S03]  /*161830*/  PRMT R0, R44, 0x7770, RZ ;  /* 0x000077702c007816 */ /* 0x000fc600000000ff */
[----:B0-----:R-:W2:Y:S04]  /*161840*/  LDL.LU.64 R40, [R1+0x908] ;  /* 0x0009080001287983 */ /* 0x001ea80000300a00 */
[----:B---3--:R0:W-:Y:S04]  /*161850*/  @P5 STG.E.U8 desc[UR4][R38.64], R0 ;  /* 0x0000000026005986 */ /* 0x0081e8000c101104 */
[----:B0-----:R-:W3:Y:S01]  /*161860*/  LDL.LU.64 R38, [R1+0x900] ;  /* 0x0009000001267983 */ /* 0x001ee20000300a00 */
[----:B------:R-:W-:Y:S01]  /*161870*/  ISETP.LT.AND P4, PT, R59, UR6, !P3 ;  /* 0x000000063b007c0c */ /* 0x000fe2000df81270 */
[----:B------:R-:W-:Y:S01]  /*161880*/  ULDC UR6, c[0x0][0x228] ;  /* 0x00008a0000067ab9 */ /* 0x000fe20000000800 */
[----:B------:R-:W-:Y:S01]  /*161890*/  ISETP.LT.AND P6, PT, R58, UR7, !P3 ;  /* 0x000000073a007c0c */ /* 0x000fe2000dfc1270 */
[----:B------:R-:W-:Y:S01]  /*1618a0*/  ULDC UR7, c[0x0][0x228] ;  /* 0x00008a0000077ab9 */ /* 0x000fe20000000800 */
[----:B------:R-:W-:Y:S01]  /*1618b0*/  ISETP.LT.AND P3, PT, R47, UR6, !P3 ;  /* 0x000000062f007c0c */ /* 0x000fe2000df61270 */
[----:B------:R-:W-:Y:S01]  /*1618c0*/  ULDC UR6, c[0x0][0x228] ;  /* 0x00008a0000067ab9 */ /* 0x000fe20000000800 */
[----:B------:R-:W-:-:S02]  /*1618d0*/  PRMT R2, R44, 0x7771, RZ ;  /* 0x000077712c027816 */ /* 0x000fc400000000ff */
[C---:B------:R-:W-:Y:S02]  /*1618e0*/  PRMT R3, R44.reuse, 0x7772, RZ ;  /* 0x000077722c037816 */ /* 0x040fe400000000ff */
[----:B------:R-:W-:Y:S02]  /*1618f0*/  PRMT R4, R44, 0x7773, RZ ;  /* 0x000077732c047816 */ /* 0x000fe400000000ff */
[----:B------:R-:W-:Y:S01]  /*161900*/  ISETP.LT.AND P5, PT, R56, UR6, !P2 ;  /* 0x0000000638007c0c */ /* 0x000fe2000d7a1270 */
[----:B------:R0:W-:Y:S01]  /*161910*/  @P4 STG.E.U8 desc[UR4][R20.64], R2 ;  /* 0x0000000214004986 */ /* 0x0001e2000c101104 */
[----:B------:R-:W-:Y:S02]  /*161920*/  ULDC UR6, c[0x0][0x228] ;  /* 0x00008a0000067ab9 */ /* 0x000fe40000000800 */
[----:B------:R-:W-:Y:S01]  /*161930*/  ISETP.LT.AND P4, PT, R59, UR6, !P2 ;  /* 0x000000063b007c0c */ /* 0x000fe2000d781270 */
[----:B------:R1:W-:Y:S01]  /*161940*/  @P6 STG.E.U8 desc[UR4][R22.64], R3 ;  /* 0x0000000316006986 */ /* 0x0003e2000c101104 */
[----:B------:R-:W-:-:S03]  /*161950*/  ULDC UR6, c[0x0][0x228] ;  /* 0x00008a0000067ab9 */ /* 0x000fc60000000800 */
[----:B------:R-:W-:Y:S01]  /*161960*/  @P3 STG.E.U8 desc[UR4][R60.64], R4 ;  /* 0x000000043c003986 */ /* 0x000fe2000c101104 */
[----:B------:R-:W-:Y:S01]  /*161970*/  ISETP.LT.AND P3, PT, R58, UR7, !P2 ;  /* 0x000000073a007c0c */ /* 0x000fe2000d761270 */
[----:B------:R-:W-:Y:S01]  /*161980*/  ULDC UR7, c[0x0][0x228] ;  /* 0x00008a0000077ab9 */ /* 0x000fe20000000800 */
[----:B------:R-:W-:Y:S01]  /*161990*/  ISETP.LT.AND P2, PT, R47, UR6, !P2 ;  /* 0x000000062f007c0c */ /* 0x000fe2000d741270 */
[----:B------:R-:W-:Y:S01]  /*1619a0*/  ULDC UR6, c[0x0][0x228] ;  /* 0x00008a0000067ab9 */ /* 0x000fe20000000800 */
[----:B------:R-:W-:Y:S01]  /*1619b0*/  ISETP.LT.AND P6, PT, R56, UR7, !P1 ;  /* 0x0000000738007c0c */ /* 0x000fe2000cfc1270 */
[----:B------:R-:W-:Y:S01]  /*1619c0*/  ULDC UR7, c[0x0][0x228] ;  /* 0x00008a0000077ab9 */ /* 0x000fe20000000800 */
[C---:B------:R-:W-:Y:S02]  /*1619d0*/  PRMT R0, R54.reuse, 0x7770, RZ ;  /* 0x0000777036007816 */ /* 0x040fe400000000ff */
[C---:B0-----:R-:W-:Y:S02]  /*1619e0*/  PRMT R2, R54.reuse, 0x7771, RZ ;  /* 0x0000777136027816 */ /* 0x041fe400000000ff */
[C---:B-1----:R-:W-:Y:S01]  /*1619f0*/  PRMT R3, R54.reuse, 0x7772, RZ ;  /* 0x0000777236037816 */ /* 0x042fe200000000ff */
[----:B------:R0:W-:Y:S01]  /*161a00*/  @P5 STG.E.U8 desc[UR4][R42.64], R0 ;  /* 0x000000002a005986 */ /* 0x0001e2000c101104 */
[----:B------:R-:W-:-:S02]  /*161a10*/  PRMT R54, R54, 0x7773, RZ ;  /* 0x0000777336367816 */ /* 0x000fc400000000ff */
[----:B------:R-:W-:Y:S01]  /*161a20*/  ISETP.LT.AND P5, PT, R56, UR8, !P0 ;  /* 0x0000000838007c0c */ /* 0x000fe2000c7a1270 */
[----:B------:R-:W-:Y:S01]  /*161a30*/  ULDC UR8, c[0x0][0x228] ;  /* 0x00008a0000087ab9 */ /* 0x000fe20000000800 */
[----:B----4-:R1:W-:Y:S01]  /*161a40*/  @P4 STG.E.U8 desc[UR4][R50.64], R2 ;  /* 0x0000000232004986 */ /* 0x0103e2000c101104 */
[C---:B------:R-:W-:Y:S01]  /*161a50*/  ISETP.LT.AND P4, PT, R59.reuse, UR7, !P0 ;  /* 0x000000073b007c0c */ /* 0x040fe2000c781270 */
[----:B------:R-:W-:Y:S02]  /*161a60*/  ULDC UR7, c[0x0][0x228] ;  /* 0x00008a0000077ab9 */ /* 0x000fe40000000800 */
[----:B--2---:R2:W-:Y:S01]  /*161a70*/  @P3 STG.E.U8 desc[UR4][R48.64], R3 ;  /* 0x0000000330003986 */ /* 0x0045e2000c101104 */
[----:B------:R-:W-:Y:S01]  /*161a80*/  ISETP.LT.AND P3, PT, R59, UR6, !P1 ;  /* 0x000000063b007c0c */ /* 0x000fe2000cf61270 */
[----:B------:R-:W-:Y:S01]  /*161a90*/  ULDC UR6, c[0x0][0x228] ;  /* 0x00008a0000067ab9 */ /* 0x000fe20000000800 */
[C---:B0-----:R-:W-:Y:S02]  /*161aa0*/  PRMT R0, R57.reuse, 0x7770, RZ ;  /* 0x0000777039007816 */ /* 0x041fe400000000ff */
[----:B-1----:R-:W-:-:S02]  /*161ab0*/  PRMT R2, R57, 0x7771, RZ ;  /* 0x0000777139027816 */ /* 0x002fc400000000ff */
[C---:B------:R-:W-:Y:S02]  /*161ac0*/  PRMT R4, R57.reuse, 0x7773, RZ ;  /* 0x0000777339047816 */ /* 0x040fe400000000ff */
[----:B--2---:R-:W-:Y:S01]  /*161ad0*/  PRMT R3, R57, 0x7772, RZ ;  /* 0x0000777239037816 */ /* 0x004fe200000000ff */
[----:B------:R0:W-:Y:S01]  /*161ae0*/  @P2 STG.E.U8 desc[UR4][R40.64], R54 ;  /* 0x0000003628002986 */ /* 0x0001e2000c101104 */
[C---:B------:R-:W-:Y:S02]  /*161af0*/  ISETP.LT.AND P2, PT, R58.reuse, UR6, !P1 ;  /* 0x000000063a007c0c */ /* 0x040fe4000cf41270 */
[----:B------:R-:W-:Y:S01]  /*161b00*/  ISETP.LT.AND P1, PT, R47, UR7, !P1 ;  /* 0x000000072f007c0c */ /* 0x000fe2000cf21270 */
[----:B---3--:R1:W-:Y:S01]  /*161b10*/  @P6 STG.E.U8 desc[UR4][R38.64], R0 ;  /* 0x0000000026006986 */ /* 0x0083e2000c101104 */
[----:B------:R-:W-:-:S03]  /*161b20*/  ISETP.LT.AND P6, PT, R58, UR8, !P0 ;  /* 0x000000083a007c0c */ /* 0x000fc6000c7c1270 */
[----:B------:R-:W2:Y:S04]  /*161b30*/  LDL.LU.64 R50, [R1+0x8e8] ;  /* 0x0008e80001327983 */ /* 0x000ea80000300a00 */
[----:B------:R-:W3:Y:S04]  /*161b40*/  LDL.LU.64 R48, [R1+0x8e0] ;  /* 0x0008e00001307983 */ /* 0x000ee80000300a00 */
[----:B0-----:R-:W4:Y:S04]  /*161b50*/  LDL.LU.64 R40, [R1+0x8c8] ;  /* 0x0008c80001287983 */ /* 0x001f280000300a00 */
[----:B-1----:R-:W4:Y:S04]  /*161b60*/  LDL.LU.64 R38, [R1+0x8c0] ;  /* 0x0008c00001267983 */ /* 0x002f280000300a00 */
[----:B------:R-:W4:Y:S04]  /*161b70*/  LDL.LU.64 R56, [R1+0x8a8] ;  /* 0x0008a80001387983 */ /* 0x000f280000300a00 */
[----:B------:R-:W4:Y:S01]  /*161b80*/  LDL.LU.64 R58, [R1+0x8a0] ;  /* 0x0008a000013a7983 */ /* 0x000f220000300a00 */
[----:B------:R-:W-:-:S02]  /*161b90*/  ISETP.LT.AND P0, PT, R47, UR8, !P0 ;  /* 0x000000082f007c0c */ /* 0x000fc4000c701270 */
[C---:B------:R-:W-:Y:S02]  /*161ba0*/  PRMT R0, R55.reuse, 0x7770, RZ ;  /* 0x0000777037007816 */ /* 0x040fe400000000ff */
[C---:B------:R-:W-:Y:S02]  /*161bb0*/  PRMT R5, R55.reuse, 0x7771, RZ ;  /* 0x0000777137057816 */ /* 0x040fe400000000ff */
[C---:B------:R-:W-:Y:S02]  /*161bc0*/  PRMT R6, R55.reuse, 0x7772, RZ ;  /* 0x0000777237067816 */ /* 0x040fe400000000ff */
[----:B------:R-:W-:Y:S01]  /*161bd0*/  PRMT R55, R55, 0x7773, RZ ;  /* 0x0000777337377816 */ /* 0x000fe200000000ff */
[----:B--2---:R0:W-:Y:S04]  /*161be0*/  @P3 STG.E.U8 desc[UR4][R50.64], R2 ;  /* 0x0000000232003986 */ /* 0x0041e8000c101104 */
[----:B---3--:R0:W-:Y:S04]  /*161bf0*/  @P2 STG.E.U8 desc[UR4][R48.64], R3 ;  /* 0x0000000330002986 */ /* 0x0081e8000c101104 */
[----:B----4-:R0:W-:Y:S04]  /*161c00*/  @P1 STG.E.U8 desc[UR4][R40.64], R4 ;  /* 0x0000000428001986 */ /* 0x0101e8000c101104 */
[----:B------:R0:W-:Y:S04]  /*161c10*/  @P5 STG.E.U8 desc[UR4][R38.64], R0 ;  /* 0x0000000026005986 */ /* 0x0001e8000c101104 */
[----:B------:R0:W-:Y:S04]  /*161c20*/  @P4 STG.E.U8 desc[UR4][R56.64], R5 ;  /* 0x0000000538004986 */ /* 0x0001e8000c101104 */
[----:B------:R0:W-:Y:S01]  /*161c30*/  @P6 STG.E.U8 desc[UR4][R58.64], R6 ;  /* 0x000000063a006986 */ /* 0x0001e2000c101104 */
[----:B------:R-:W-:Y:S05]  /*161c40*/  @!P0 EXIT ;  /* 0x000000000000894d */ /* 0x000fea0003800000 */
[----:B0-----:R-:W2:Y:S04]  /*161c50*/  LDL.LU.64 R58, [R1+0x888] ;  /* 0x00088800013a7983 */ /* 0x001ea80000300a00 */
[----:B--2---:R-:W-:Y:S01]  /*161c60*/  STG.E.U8 desc[UR4][R58.64], R55 ;  /* 0x000000373a007986 */ /* 0x004fe2000c101104 */
[----:B------:R-:W-:Y:S05]  /*161c70*/  EXIT ;  /* 0x000000000000794d */ /* 0x000fea0003800000 */
.L_x_2:
[----:B------:R-:W-:-:S00]  /*161c80*/  BRA `(.L_x_2) ;  /* 0xfffffffc00fc7947 */ /* 0x000fc0000383ffff */
[----:B------:R-:W-:-:S00]  /*161c90*/  NOP ;  /* 0x0000000000007918 */ /* 0x000fc00000000000 */
        /* <DEDUP_REMOVED lines=14> */
.L_x_3:


//--------------------- .nv.shared.matmul_kernel  --------------------------
	.section	.nv.shared.matmul_kernel,"aw",@nobits
	.sectionflags	@""
	.align	16
	.zero		1024


//--------------------- .nv.shared.reserved.0     --------------------------
	.section	.nv.shared.reserved.0,"aw",@nobits
	.weak		__nv_reservedSMEM_offset_0_alias
	.size		__nv_reservedSMEM_offset_0_alias, 0, 0
	.other		__nv_reservedSMEM_offset_0_alias,@"STO_CUDA_RESERVED_SHARED STV_DEFAULT"
__nv_reservedSMEM_offset_0_alias:
	.zero		0


//--------------------- .nv.constant0.matmul_kernel --------------------------
	.section	.nv.constant0.matmul_kernel,"a",@progbits
	.sectionflags	@""
	.align	4
.nv.constant0.matmul_kernel:
	.zero		608


//--------------------- SYMBOLS --------------------------

	.type		.nv.reservedSmem.offset0,@object
	.size		.nv.reservedSmem.offset0,0x4
